// Copyright (c) 2024, Jay Shah, Ganesh Bikshandi, Ying Zhang, Vijay Thakkar, Pradeep Ramani, Tri Dao.
// Splitting the different template instantiations to different files to speed up compilation.
// This file is auto-generated. See "generate_kernels.py"

#include "flash_fwd_launch_template.h"

#ifndef FLASHATTENTION_DISABLE_HDIM256
template void run_mha_fwd_<90, cutlass::float_e4m3_t, 256, 256, true, true, true, true>(Flash_fwd_params &params, cudaStream_t stream);
#endif


// ===== COMPILED SASS (sm_90a) =====

	.target	sm_90a

	.elftype	@"ET_EXEC"


//--------------------- .note.nv.tkinfo           --------------------------
	.section	.note.nv.tkinfo,"",@"SHT_NOTE"
	.sectionflags	@"SHF_NOTE_NV_TKINFO"
	.tkinfo
        /*0018*/ 	.word	0x00000002
        /*0030*/ 	.string	""
        /*0030*/ 	.string	"ptxas"
        /*0030*/ 	.string	"Cuda compilation tools, release 13.0, V13.0.88"
        /*0030*/ 	.string	"Build cuda_13.0.r13.0/compiler.36424714_0"
        /*0030*/ 	.string	"-arch sm_90a -m 64 "



//--------------------- .note.nv.cuinfo           --------------------------
	.section	.note.nv.cuinfo,"",@"SHT_NOTE"
	.sectionflags	@"SHF_NOTE_NV_CUINFO"
        /*0018*/ 	.short	0x0002
        /*001a*/ 	.short	0x005a
        /*001c*/ 	.short	0x0082
	.zero		2


//--------------------- .nv.info                  --------------------------
	.section	.nv.info,"",@"SHT_CUDA_INFO"
	.align	4


	//----- nvinfo : EIATTR_REGCOUNT
	.align		4
        /*0000*/ 	.byte	0x04, 0x2f
        /*0002*/ 	.short	(.L_26 - .L_25)
	.align		4
.L_25:
        /*0004*/ 	.word	index@(_ZN7cutlass13device_kernelIN5flash11enable_sm90INS1_16FlashAttnFwdSm90INS1_25CollectiveMainloopFwdSm90ILi2EN4cute5tupleIJNS5_1CILi1EEES8_S8_EEENS6_IJNS7_ILi128EEESA_NS7_ILi256EEEEEELi256ENS_12float_e4m3_tEfNS_4arch4Sm90ELb1ELb0ELb1ELb1ELb1ELb1ELb0ELb1ELb0ELb1ELb1ELb0EEENS1_21CollectiveEpilogueFwdINS6_IJSA_SB_SA_EEES9_NS_10bfloat16_tESF_Li256ELb1ELb1ELb1ELb1EEENS1_36VarlenDynamicPersistentTileSchedulerILi128ELi128ELi256ELi128ELb1ELb1ELb1ELb1ELb1ELb1EEEEEEEEEvNT_6ParamsE)
        /*0008*/ 	.word	0x000000a8


	//----- nvinfo : EIATTR_FRAME_SIZE
	.align		4
.L_26:
        /*000c*/ 	.byte	0x04, 0x11
        /*000e*/ 	.short	(.L_28 - .L_27)
	.align		4
.L_27:
        /*0010*/ 	.word	index@(_ZN7cutlass13device_kernelIN5flash11enable_sm90INS1_16FlashAttnFwdSm90INS1_25CollectiveMainloopFwdSm90ILi2EN4cute5tupleIJNS5_1CILi1EEES8_S8_EEENS6_IJNS7_ILi128EEESA_NS7_ILi256EEEEEELi256ENS_12float_e4m3_tEfNS_4arch4Sm90ELb1ELb0ELb1ELb1ELb1ELb1ELb0ELb1ELb0ELb1ELb1ELb0EEENS1_21CollectiveEpilogueFwdINS6_IJSA_SB_SA_EEES9_NS_10bfloat16_tESF_Li256ELb1ELb1ELb1ELb1EEENS1_36VarlenDynamicPersistentTileSchedulerILi128ELi128ELi256ELi128ELb1ELb1ELb1ELb1ELb1ELb1EEEEEEEEEvNT_6ParamsE)
        /*0014*/ 	.word	0x000001c8


	//----- nvinfo : EIATTR_REGCOUNT
	.align		4
.L_28:
        /*0018*/ 	.byte	0x04, 0x2f
        /*001a*/ 	.short	(.L_30 - .L_29)
	.align		4
.L_29:
        /*001c*/ 	.word	index@(_ZN7cutlass13device_kernelIN5flash11enable_sm90INS1_16FlashAttnFwdSm90INS1_25CollectiveMainloopFwdSm90ILi2EN4cute5tupleIJNS5_1CILi1EEES8_S8_EEENS6_IJNS7_ILi128EEESA_NS7_ILi256EEEEEELi256ENS_12float_e4m3_tEfNS_4arch4Sm90ELb1ELb0ELb1ELb1ELb1ELb0ELb0ELb1ELb0ELb1ELb1ELb0EEENS1_21CollectiveEpilogueFwdINS6_IJSA_SB_SA_EEES9_NS_10bfloat16_tESF_Li256ELb1ELb1ELb1ELb1EEENS1_36VarlenDynamicPersistentTileSchedulerILi128ELi128ELi256ELi128ELb1ELb1ELb1ELb1ELb1ELb1EEEEEEEEEvNT_6ParamsE)
        /*0020*/ 	.word	0x000000a8


	//----- nvinfo : EIATTR_FRAME_SIZE
	.align		4
.L_30:
        /*0024*/ 	.byte	0x04, 0x11
        /*0026*/ 	.short	(.L_32 - .L_31)
	.align		4
.L_31:
        /*0028*/ 	.word	index@(_ZN7cutlass13device_kernelIN5flash11enable_sm90INS1_16FlashAttnFwdSm90INS1_25CollectiveMainloopFwdSm90ILi2EN4cute5tupleIJNS5_1CILi1EEES8_S8_EEENS6_IJNS7_ILi128EEESA_NS7_ILi256EEEEEELi256ENS_12float_e4m3_tEfNS_4arch4Sm90ELb1ELb0ELb1ELb1ELb1ELb0ELb0ELb1ELb0ELb1ELb1ELb0EEENS1_21CollectiveEpilogueFwdINS6_IJSA_SB_SA_EEES9_NS_10bfloat16_tESF_Li256ELb1ELb1ELb1ELb1EEENS1_36VarlenDynamicPersistentTileSchedulerILi128ELi128ELi256ELi128ELb1ELb1ELb1ELb1ELb1ELb1EEEEEEEEEvNT_6ParamsE)
        /*002c*/ 	.word	0x00000038


	//----- nvinfo : EIATTR_REGCOUNT
	.align		4
.L_32:
        /*0030*/ 	.byte	0x04, 0x2f
        /*0032*/ 	.short	(.L_34 - .L_33)
	.align		4
.L_33:
        /*0034*/ 	.word	index@(_ZN7cutlass13device_kernelIN5flash11enable_sm90INS1_16FlashAttnFwdSm90INS1_25CollectiveMainloopFwdSm90ILi2EN4cute5tupleIJNS5_1CILi1EEES8_S8_EEENS6_IJNS7_ILi128EEESA_NS7_ILi256EEEEEELi256ENS_12float_e4m3_tEfNS_4arch4Sm90ELb1ELb0ELb1ELb0ELb1ELb0ELb0ELb1ELb0ELb1ELb1ELb0EEENS1_21CollectiveEpilogueFwdINS6_IJSA_SB_SA_EEES9_NS_10bfloat16_tESF_Li256ELb0ELb1ELb1ELb1EEENS1_19SingleTileSchedulerILb0ELb1ELb1ELi128EEEEEEEEEvNT_6ParamsE)
        /*0038*/ 	.word	0x000000a8


	//----- nvinfo : EIATTR_FRAME_SIZE
	.align		4
.L_34:
        /*003c*/ 	.byte	0x04, 0x11
        /*003e*/ 	.short	(.L_36 - .L_35)
	.align		4
.L_35:
        /*0040*/ 	.word	index@(_ZN7cutlass13device_kernelIN5flash11enable_sm90INS1_16FlashAttnFwdSm90INS1_25CollectiveMainloopFwdSm90ILi2EN4cute5tupleIJNS5_1CILi1EEES8_S8_EEENS6_IJNS7_ILi128EEESA_NS7_ILi256EEEEEELi256ENS_12float_e4m3_tEfNS_4arch4Sm90ELb1ELb0ELb1ELb0ELb1ELb0ELb0ELb1ELb0ELb1ELb1ELb0EEENS1_21CollectiveEpilogueFwdINS6_IJSA_SB_SA_EEES9_NS_10bfloat16_tESF_Li256ELb0ELb1ELb1ELb1EEENS1_19SingleTileSchedulerILb0ELb1ELb1ELi128EEEEEEEEEvNT_6ParamsE)
        /*0044*/ 	.word	0x00000010


	//----- nvinfo : EIATTR_REGCOUNT
	.align		4
.L_36:
        /*0048*/ 	.byte	0x04, 0x2f
        /*004a*/ 	.short	(.L_38 - .L_37)
	.align		4
.L_37:
        /*004c*/ 	.word	index@(_ZN7cutlass13device_kernelIN5flash11enable_sm90INS1_16FlashAttnFwdSm90INS1_25CollectiveMainloopFwdSm90ILi2EN4cute5tupleIJNS5_1CILi1EEES8_S8_EEENS6_IJNS7_ILi128EEENS7_ILi64EEENS7_ILi256EEEEEELi256ENS_12float_e4m3_tEfNS_4arch4Sm90ELb0ELb1ELb1ELb1ELb1ELb1ELb0ELb1ELb0ELb1ELb1ELb0EEENS1_21CollectiveEpilogueFwdINS6_IJSA_SC_SB_EEES9_NS_10bfloat16_tESG_Li256ELb1ELb1ELb1ELb1EEENS1_36VarlenDynamicPersistentTileSchedulerILi128ELi64ELi256ELi128ELb1ELb1ELb1ELb1ELb0ELb1EEEEEEEEEvNT_6ParamsE)
        /*0050*/ 	.word	0x000000a8


	//----- nvinfo : EIATTR_FRAME_SIZE
	.align		4
.L_38:
        /*0054*/ 	.byte	0x04, 0x11
        /*0056*/ 	.short	(.L_40 - .L_39)
	.align		4
.L_39:
        /*0058*/ 	.word	index@(_ZN7cutlass13device_kernelIN5flash11enable_sm90INS1_16FlashAttnFwdSm90INS1_25CollectiveMainloopFwdSm90ILi2EN4cute5tupleIJNS5_1CILi1EEES8_S8_EEENS6_IJNS7_ILi128EEENS7_ILi64EEENS7_ILi256EEEEEELi256ENS_12float_e4m3_tEfNS_4arch4Sm90ELb0ELb1ELb1ELb1ELb1ELb1ELb0ELb1ELb0ELb1ELb1ELb0EEENS1_21CollectiveEpilogueFwdINS6_IJSA_SC_SB_EEES9_NS_10bfloat16_tESG_Li256ELb1ELb1ELb1ELb1EEENS1_36VarlenDynamicPersistentTileSchedulerILi128ELi64ELi256ELi128ELb1ELb1ELb1ELb1ELb0ELb1EEEEEEEEEvNT_6ParamsE)
        /*005c*/ 	.word	0x00000090


	//----- nvinfo : EIATTR_REGCOUNT
	.align		4
.L_40:
        /*0060*/ 	.byte	0x04, 0x2f
        /*0062*/ 	.short	(.L_42 - .L_41)
	.align		4
.L_41:
        /*0064*/ 	.word	index@(_ZN7cutlass13device_kernelIN5flash11enable_sm90INS1_16FlashAttnFwdSm90INS1_25CollectiveMainloopFwdSm90ILi2EN4cute5tupleIJNS5_1CILi1EEES8_S8_EEENS6_IJNS7_ILi128EEENS7_ILi64EEENS7_ILi256EEEEEELi256ENS_12float_e4m3_tEfNS_4arch4Sm90ELb0ELb1ELb1ELb1ELb1ELb0ELb0ELb1ELb0ELb1ELb1ELb0EEENS1_21CollectiveEpilogueFwdINS6_IJSA_SC_SB_EEES9_NS_10bfloat16_tESG_Li256ELb1ELb1ELb1ELb1EEENS1_36VarlenDynamicPersistentTileSchedulerILi128ELi64ELi256ELi128ELb1ELb1ELb1ELb1ELb0ELb1EEEEEEEEEvNT_6ParamsE)
        /*0068*/ 	.word	0x000000a8


	//----- nvinfo : EIATTR_FRAME_SIZE
	.align		4
.L_42:
        /*006c*/ 	.byte	0x04, 0x11
        /*006e*/ 	.short	(.L_44 - .L_43)
	.align		4
.L_43:
        /*0070*/ 	.word	index@(_ZN7cutlass13device_kernelIN5flash11enable_sm90INS1_16FlashAttnFwdSm90INS1_25CollectiveMainloopFwdSm90ILi2EN4cute5tupleIJNS5_1CILi1EEES8_S8_EEENS6_IJNS7_ILi128EEENS7_ILi64EEENS7_ILi256EEEEEELi256ENS_12float_e4m3_tEfNS_4arch4Sm90ELb0ELb1ELb1ELb1ELb1ELb0ELb0ELb1ELb0ELb1ELb1ELb0EEENS1_21CollectiveEpilogueFwdINS6_IJSA_SC_SB_EEES9_NS_10bfloat16_tESG_Li256ELb1ELb1ELb1ELb1EEENS1_36VarlenDynamicPersistentTileSchedulerILi128ELi64ELi256ELi128ELb1ELb1ELb1ELb1ELb0ELb1EEEEEEEEEvNT_6ParamsE)
        /*0074*/ 	.word	0x00000018


	//----- nvinfo : EIATTR_REGCOUNT
	.align		4
.L_44:
        /*0078*/ 	.byte	0x04, 0x2f
        /*007a*/ 	.short	(.L_46 - .L_45)
	.align		4
.L_45:
        /*007c*/ 	.word	index@(_ZN7cutlass13device_kernelIN5flash11enable_sm90INS1_16FlashAttnFwdSm90INS1_25CollectiveMainloopFwdSm90ILi2EN4cute5tupleIJNS5_1CILi1EEES8_S8_EEENS6_IJNS7_ILi128EEENS7_ILi64EEENS7_ILi256EEEEEELi256ENS_12float_e4m3_tEfNS_4arch4Sm90ELb0ELb1ELb1ELb0ELb1ELb0ELb0ELb1ELb0ELb1ELb1ELb0EEENS1_21CollectiveEpilogueFwdINS6_IJSA_SC_SB_EEES9_NS_10bfloat16_tESG_Li256ELb0ELb1ELb1ELb1EEENS1_19SingleTileSchedulerILb0ELb1ELb1ELi128EEEEEEEEEvNT_6ParamsE)
        /*0080*/ 	.word	0x000000a8


	//----- nvinfo : EIATTR_FRAME_SIZE
	.align		4
.L_46:
        /*0084*/ 	.byte	0x04, 0x11
        /*0086*/ 	.short	(.L_48 - .L_47)
	.align		4
.L_47:
        /*0088*/ 	.word	index@(_ZN7cutlass13device_kernelIN5flash11enable_sm90INS1_16FlashAttnFwdSm90INS1_25CollectiveMainloopFwdSm90ILi2EN4cute5tupleIJNS5_1CILi1EEES8_S8_EEENS6_IJNS7_ILi128EEENS7_ILi64EEENS7_ILi256EEEEEELi256ENS_12float_e4m3_tEfNS_4arch4Sm90ELb0ELb1ELb1ELb0ELb1ELb0ELb0ELb1ELb0ELb1ELb1ELb0EEENS1_21CollectiveEpilogueFwdINS6_IJSA_SC_SB_EEES9_NS_10bfloat16_tESG_Li256ELb0ELb1ELb1ELb1EEENS1_19SingleTileSchedulerILb0ELb1ELb1ELi128EEEEEEEEEvNT_6ParamsE)
        /*008c*/ 	.word	0x00000008


	//----- nvinfo : EIATTR_REGCOUNT
	.align		4
.L_48:
        /*0090*/ 	.byte	0x04, 0x2f
        /*0092*/ 	.short	(.L_50 - .L_49)
	.align		4
.L_49:
        /*0094*/ 	.word	index@(_ZN7cutlass13device_kernelIN5flash11enable_sm90INS1_16FlashAttnFwdSm90INS1_25CollectiveMainloopFwdSm90ILi2EN4cute5tupleIJNS5_1CILi1EEES8_S8_EEENS6_IJNS7_ILi128EEESA_NS7_ILi256EEEEEELi256ENS_12float_e4m3_tEfNS_4arch4Sm90ELb0ELb0ELb1ELb1ELb1ELb1ELb0ELb1ELb0ELb1ELb1ELb0EEENS1_21CollectiveEpilogueFwdINS6_IJSA_SB_SA_EEES9_NS_10bfloat16_tESF_Li256ELb1ELb1ELb1ELb1EEENS1_36VarlenDynamicPersistentTileSchedulerILi128ELi128ELi256ELi128ELb1ELb1ELb1ELb0ELb1ELb1EEEEEEEEEvNT_6ParamsE)
        /*0098*/ 	.word	0x000000a8


	//----- nvinfo : EIATTR_FRAME_SIZE
	.align		4
.L_50:
        /*009c*/ 	.byte	0x04, 0x11
        /*009e*/ 	.short	(.L_52 - .L_51)
	.align		4
.L_51:
        /*00a0*/ 	.word	index@(_ZN7cutlass13device_kernelIN5flash11enable_sm90INS1_16FlashAttnFwdSm90INS1_25CollectiveMainloopFwdSm90ILi2EN4cute5tupleIJNS5_1CILi1EEES8_S8_EEENS6_IJNS7_ILi128EEESA_NS7_ILi256EEEEEELi256ENS_12float_e4m3_tEfNS_4arch4Sm90ELb0ELb0ELb1ELb1ELb1ELb1ELb0ELb1ELb0ELb1ELb1ELb0EEENS1_21CollectiveEpilogueFwdINS6_IJSA_SB_SA_EEES9_NS_10bfloat16_tESF_Li256ELb1ELb1ELb1ELb1EEENS1_36VarlenDynamicPersistentTileSchedulerILi128ELi128ELi256ELi128ELb1ELb1ELb1ELb0ELb1ELb1EEEEEEEEEvNT_6ParamsE)
        /*00a4*/ 	.word	0x000001a8


	//----- nvinfo : EIATTR_REGCOUNT
	.align		4
.L_52:
        /*00a8*/ 	.byte	0x04, 0x2f
        /*00aa*/ 	.short	(.L_54 - .L_53)
	.align		4
.L_53:
        /*00ac*/ 	.word	index@(_ZN7cutlass13device_kernelIN5flash11enable_sm90INS1_16FlashAttnFwdSm90INS1_25CollectiveMainloopFwdSm90ILi2EN4cute5tupleIJNS5_1CILi1EEES8_S8_EEENS6_IJNS7_ILi128EEESA_NS7_ILi256EEEEEELi256ENS_12float_e4m3_tEfNS_4arch4Sm90ELb0ELb0ELb1ELb1ELb1ELb0ELb0ELb1ELb0ELb1ELb1ELb0EEENS1_21CollectiveEpilogueFwdINS6_IJSA_SB_SA_EEES9_NS_10bfloat16_tESF_Li256ELb1ELb1ELb1ELb1EEENS1_36VarlenDynamicPersistentTileSchedulerILi128ELi128ELi256ELi128ELb1ELb1ELb1ELb0ELb1ELb1EEEEEEEEEvNT_6ParamsE)
        /*00b0*/ 	.word	0x000000a8


	//----- nvinfo : EIATTR_FRAME_SIZE
	.align		4
.L_54:
        /*00b4*/ 	.byte	0x04, 0x11
        /*00b6*/ 	.short	(.L_56 - .L_55)
	.align		4
.L_55:
        /*00b8*/ 	.word	index@(_ZN7cutlass13device_kernelIN5flash11enable_sm90INS1_16FlashAttnFwdSm90INS1_25CollectiveMainloopFwdSm90ILi2EN4cute5tupleIJNS5_1CILi1EEES8_S8_EEENS6_IJNS7_ILi128EEESA_NS7_ILi256EEEEEELi256ENS_12float_e4m3_tEfNS_4arch4Sm90ELb0ELb0ELb1ELb1ELb1ELb0ELb0ELb1ELb0ELb1ELb1ELb0EEENS1_21CollectiveEpilogueFwdINS6_IJSA_SB_SA_EEES9_NS_10bfloat16_tESF_Li256ELb1ELb1ELb1ELb1EEENS1_36VarlenDynamicPersistentTileSchedulerILi128ELi128ELi256ELi128ELb1ELb1ELb1ELb0ELb1ELb1EEEEEEEEEvNT_6ParamsE)
        /*00bc*/ 	.word	0x00000038


	//----- nvinfo : EIATTR_REGCOUNT
	.align		4
.L_56:
        /*00c0*/ 	.byte	0x04, 0x2f
        /*00c2*/ 	.short	(.L_58 - .L_57)
	.align		4
.L_57:
        /*00c4*/ 	.word	index@(_ZN7cutlass13device_kernelIN5flash11enable_sm90INS1_16FlashAttnFwdSm90INS1_25CollectiveMainloopFwdSm90ILi2EN4cute5tupleIJNS5_1CILi1EEES8_S8_EEENS6_IJNS7_ILi128EEESA_NS7_ILi256EEEEEELi256ENS_12float_e4m3_tEfNS_4arch4Sm90ELb0ELb0ELb1ELb0ELb1ELb0ELb0ELb1ELb0ELb1ELb1ELb0EEENS1_21CollectiveEpilogueFwdINS6_IJSA_SB_SA_EEES9_NS_10bfloat16_tESF_Li256ELb0ELb1ELb1ELb1EEENS1_19SingleTileSchedulerILb0ELb1ELb1ELi128EEEEEEEEEvNT_6ParamsE)
        /*00c8*/ 	.word	0x000000a8


	//----- nvinfo : EIATTR_FRAME_SIZE
	.align		4
.L_58:
        /*00cc*/ 	.byte	0x04, 0x11
        /*00ce*/ 	.short	(.L_60 - .L_59)
	.align		4
.L_59:
        /*00d0*/ 	.word	index@(_ZN7cutlass13device_kernelIN5flash11enable_sm90INS1_16FlashAttnFwdSm90INS1_25CollectiveMainloopFwdSm90ILi2EN4cute5tupleIJNS5_1CILi1EEES8_S8_EEENS6_IJNS7_ILi128EEESA_NS7_ILi256EEEEEELi256ENS_12float_e4m3_tEfNS_4arch4Sm90ELb0ELb0ELb1ELb0ELb1ELb0ELb0ELb1ELb0ELb1ELb1ELb0EEENS1_21CollectiveEpilogueFwdINS6_IJSA_SB_SA_EEES9_NS_10bfloat16_tESF_Li256ELb0ELb1ELb1ELb1EEENS1_19SingleTileSchedulerILb0ELb1ELb1ELi128EEEEEEEEEvNT_6ParamsE)
        /*00d4*/ 	.word	0x00000010


	//----- nvinfo : EIATTR_MIN_STACK_SIZE
	.align		4
.L_60:
        /*00d8*/ 	.byte	0x04, 0x12
        /*00da*/ 	.short	(.L_62 - .L_61)
	.align		4
.L_61:
        /*00dc*/ 	.word	index@(_ZN7cutlass13device_kernelIN5flash11enable_sm90INS1_16FlashAttnFwdSm90INS1_25CollectiveMainloopFwdSm90ILi2EN4cute5tupleIJNS5_1CILi1EEES8_S8_EEENS6_IJNS7_ILi128EEESA_NS7_ILi256EEEEEELi256ENS_12float_e4m3_tEfNS_4arch4Sm90ELb0ELb0ELb1ELb0ELb1ELb0ELb0ELb1ELb0ELb1ELb1ELb0EEENS1_21CollectiveEpilogueFwdINS6_IJSA_SB_SA_EEES9_NS_10bfloat16_tESF_Li256ELb0ELb1ELb1ELb1EEENS1_19SingleTileSchedulerILb0ELb1ELb1ELi128EEEEEEEEEvNT_6ParamsE)
        /*00e0*/ 	.word	0x00000010


	//----- nvinfo : EIATTR_MIN_STACK_SIZE
	.align		4
.L_62:
        /*00e4*/ 	.byte	0x04, 0x12
        /*00e6*/ 	.short	(.L_64 - .L_63)
	.align		4
.L_63:
        /*00e8*/ 	.word	index@(_ZN7cutlass13device_kernelIN5flash11enable_sm90INS1_16FlashAttnFwdSm90INS1_25CollectiveMainloopFwdSm90ILi2EN4cute5tupleIJNS5_1CILi1EEES8_S8_EEENS6_IJNS7_ILi128EEESA_NS7_ILi256EEEEEELi256ENS_12float_e4m3_tEfNS_4arch4Sm90ELb0ELb0ELb1ELb1ELb1ELb0ELb0ELb1ELb0ELb1ELb1ELb0EEENS1_21CollectiveEpilogueFwdINS6_IJSA_SB_SA_EEES9_NS_10bfloat16_tESF_Li256ELb1ELb1ELb1ELb1EEENS1_36VarlenDynamicPersistentTileSchedulerILi128ELi128ELi256ELi128ELb1ELb1ELb1ELb0ELb1ELb1EEEEEEEEEvNT_6ParamsE)
        /*00ec*/ 	.word	0x00000038


	//----- nvinfo : EIATTR_MIN_STACK_SIZE
	.align		4
.L_64:
        /*00f0*/ 	.byte	0x04, 0x12
        /*00f2*/ 	.short	(.L_66 - .L_65)
	.align		4
.L_65:
        /*00f4*/ 	.word	index@(_ZN7cutlass13device_kernelIN5flash11enable_sm90INS1_16FlashAttnFwdSm90INS1_25CollectiveMainloopFwdSm90ILi2EN4cute5tupleIJNS5_1CILi1EEES8_S8_EEENS6_IJNS7_ILi128EEESA_NS7_ILi256EEEEEELi256ENS_12float_e4m3_tEfNS_4arch4Sm90ELb0ELb0ELb1ELb1ELb1ELb1ELb0ELb1ELb0ELb1ELb1ELb0EEENS1_21CollectiveEpilogueFwdINS6_IJSA_SB_SA_EEES9_NS_10bfloat16_tESF_Li256ELb1ELb1ELb1ELb1EEENS1_36VarlenDynamicPersistentTileSchedulerILi128ELi128ELi256ELi128ELb1ELb1ELb1ELb0ELb1ELb1EEEEEEEEEvNT_6ParamsE)
        /*00f8*/ 	.word	0x000001a8


	//----- nvinfo : EIATTR_MIN_STACK_SIZE
	.align		4
.L_66:
        /*00fc*/ 	.byte	0x04, 0x12
        /*00fe*/ 	.short	(.L_68 - .L_67)
	.align		4
.L_67:
        /*0100*/ 	.word	index@(_ZN7cutlass13device_kernelIN5flash11enable_sm90INS1_16FlashAttnFwdSm90INS1_25CollectiveMainloopFwdSm90ILi2EN4cute5tupleIJNS5_1CILi1EEES8_S8_EEENS6_IJNS7_ILi128EEENS7_ILi64EEENS7_ILi256EEEEEELi256ENS_12float_e4m3_tEfNS_4arch4Sm90ELb0ELb1ELb1ELb0ELb1ELb0ELb0ELb1ELb0ELb1ELb1ELb0EEENS1_21CollectiveEpilogueFwdINS6_IJSA_SC_SB_EEES9_NS_10bfloat16_tESG_Li256ELb0ELb1ELb1ELb1EEENS1_19SingleTileSchedulerILb0ELb1ELb1ELi128EEEEEEEEEvNT_6ParamsE)
        /*0104*/ 	.word	0x00000008


	//----- nvinfo : EIATTR_MIN_STACK_SIZE
	.align		4
.L_68:
        /*0108*/ 	.byte	0x04, 0x12
        /*010a*/ 	.short	(.L_70 - .L_69)
	.align		4
.L_69:
        /*010c*/ 	.word	index@(_ZN7cutlass13device_kernelIN5flash11enable_sm90INS1_16FlashAttnFwdSm90INS1_25CollectiveMainloopFwdSm90ILi2EN4cute5tupleIJNS5_1CILi1EEES8_S8_EEENS6_IJNS7_ILi128EEENS7_ILi64EEENS7_ILi256EEEEEELi256ENS_12float_e4m3_tEfNS_4arch4Sm90ELb0ELb1ELb1ELb1ELb1ELb0ELb0ELb1ELb0ELb1ELb1ELb0EEENS1_21CollectiveEpilogueFwdINS6_IJSA_SC_SB_EEES9_NS_10bfloat16_tESG_Li256ELb1ELb1ELb1ELb1EEENS1_36VarlenDynamicPersistentTileSchedulerILi128ELi64ELi256ELi128ELb1ELb1ELb1ELb1ELb0ELb1EEEEEEEEEvNT_6ParamsE)
        /*0110*/ 	.word	0x00000018


	//----- nvinfo : EIATTR_MIN_STACK_SIZE
	.align		4
.L_70:
        /*0114*/ 	.byte	0x04, 0x12
        /*0116*/ 	.short	(.L_72 - .L_71)
	.align		4
.L_71:
        /*0118*/ 	.word	index@(_ZN7cutlass13device_kernelIN5flash11enable_sm90INS1_16FlashAttnFwdSm90INS1_25CollectiveMainloopFwdSm90ILi2EN4cute5tupleIJNS5_1CILi1EEES8_S8_EEENS6_IJNS7_ILi128EEENS7_ILi64EEENS7_ILi256EEEEEELi256ENS_12float_e4m3_tEfNS_4arch4Sm90ELb0ELb1ELb1ELb1ELb1ELb1ELb0ELb1ELb0ELb1ELb1ELb0EEENS1_21CollectiveEpilogueFwdINS6_IJSA_SC_SB_EEES9_NS_10bfloat16_tESG_Li256ELb1ELb1ELb1ELb1EEENS1_36VarlenDynamicPersistentTileSchedulerILi128ELi64ELi256ELi128ELb1ELb1ELb1ELb1ELb0ELb1EEEEEEEEEvNT_6ParamsE)
        /*011c*/ 	.word	0x00000090


	//----- nvinfo : EIATTR_MIN_STACK_SIZE
	.align		4
.L_72:
        /*0120*/ 	.byte	0x04, 0x12
        /*0122*/ 	.short	(.L_74 - .L_73)
	.align		4
.L_73:
        /*0124*/ 	.word	index@(_ZN7cutlass13device_kernelIN5flash11enable_sm90INS1_16FlashAttnFwdSm90INS1_25CollectiveMainloopFwdSm90ILi2EN4cute5tupleIJNS5_1CILi1EEES8_S8_EEENS6_IJNS7_ILi128EEESA_NS7_ILi256EEEEEELi256ENS_12float_e4m3_tEfNS_4arch4Sm90ELb1ELb0ELb1ELb0ELb1ELb0ELb0ELb1ELb0ELb1ELb1ELb0EEENS1_21CollectiveEpilogueFwdINS6_IJSA_SB_SA_EEES9_NS_10bfloat16_tESF_Li256ELb0ELb1ELb1ELb1EEENS1_19SingleTileSchedulerILb0ELb1ELb1ELi128EEEEEEEEEvNT_6ParamsE)
        /*0128*/ 	.word	0x00000010


	//----- nvinfo : EIATTR_MIN_STACK_SIZE
	.align		4
.L_74:
        /*012c*/ 	.byte	0x04, 0x12
        /*012e*/ 	.short	(.L_76 - .L_75)
	.align		4
.L_75:
        /*0130*/ 	.word	index@(_ZN7cutlass13device_kernelIN5flash11enable_sm90INS1_16FlashAttnFwdSm90INS1_25CollectiveMainloopFwdSm90ILi2EN4cute5tupleIJNS5_1CILi1EEES8_S8_EEENS6_IJNS7_ILi128EEESA_NS7_ILi256EEEEEELi256ENS_12float_e4m3_tEfNS_4arch4Sm90ELb1ELb0ELb1ELb1ELb1ELb0ELb0ELb1ELb0ELb1ELb1ELb0EEENS1_21CollectiveEpilogueFwdINS6_IJSA_SB_SA_EEES9_NS_10bfloat16_tESF_Li256ELb1ELb1ELb1ELb1EEENS1_36VarlenDynamicPersistentTileSchedulerILi128ELi128ELi256ELi128ELb1ELb1ELb1ELb1ELb1ELb1EEEEEEEEEvNT_6ParamsE)
        /*0134*/ 	.word	0x00000038


	//----- nvinfo : EIATTR_MIN_STACK_SIZE
	.align		4
.L_76:
        /*0138*/ 	.byte	0x04, 0x12
        /*013a*/ 	.short	(.L_78 - .L_77)
	.align		4
.L_77:
        /*013c*/ 	.word	index@(_ZN7cutlass13device_kernelIN5flash11enable_sm90INS1_16FlashAttnFwdSm90INS1_25CollectiveMainloopFwdSm90ILi2EN4cute5tupleIJNS5_1CILi1EEES8_S8_EEENS6_IJNS7_ILi128EEESA_NS7_ILi256EEEEEELi256ENS_12float_e4m3_tEfNS_4arch4Sm90ELb1ELb0ELb1ELb1ELb1ELb1ELb0ELb1ELb0ELb1ELb1ELb0EEENS1_21CollectiveEpilogueFwdINS6_IJSA_SB_SA_EEES9_NS_10bfloat16_tESF_Li256ELb1ELb1ELb1ELb1EEENS1_36VarlenDynamicPersistentTileSchedulerILi128ELi128ELi256ELi128ELb1ELb1ELb1ELb1ELb1ELb1EEEEEEEEEvNT_6ParamsE)
        /*0140*/ 	.word	0x000001c8
.L_78:


//--------------------- .nv.compat                --------------------------
	.section	.nv.compat,"",@"SHT_CUDA_COMPAT_INFO"
	.align	4
        /*0000*/ 	.byte	0x02, 0x09, 0x01, 0x00, 0x02, 0x02, 0x04, 0x00, 0x02, 0x05, 0x05, 0x00, 0x03, 0x07, 0x01, 0x01
        /*0010*/ 	.byte	0x02, 0x03, 0x01, 0x00, 0x02, 0x06, 0x01, 0x00, 0x04, 0x0b, 0x08, 0x00, 0x00, 0x00, 0x00, 0x00
        /*0020*/ 	.byte	0x00, 0x00, 0x00, 0x00


//--------------------- .nv.info._ZN7cutlass13device_kernelIN5flash11enable_sm90INS1_16FlashAttnFwdSm90INS1_25CollectiveMainloopFwdSm90ILi2EN4cute5tupleIJNS5_1CILi1EEES8_S8_EEENS6_IJNS7_ILi128EEESA_NS7_ILi256EEEEEELi256ENS_12float_e4m3_tEfNS_4arch4Sm90ELb0ELb0ELb1ELb0ELb1ELb0ELb0ELb1ELb0ELb1ELb1ELb0EEENS1_21CollectiveEpilogueFwdINS6_IJSA_SB_SA_EEES9_NS_10bfloat16_tESF_Li256ELb0ELb1ELb1ELb1EEENS1_19SingleTileSchedulerILb0ELb1ELb1ELi128EEEEEEEEEvNT_6ParamsE --------------------------
	.section	.nv.info._ZN7cutlass13device_kernelIN5flash11enable_sm90INS1_16FlashAttnFwdSm90INS1_25CollectiveMainloopFwdSm90ILi2EN4cute5tupleIJNS5_1CILi1EEES8_S8_EEENS6_IJNS7_ILi128EEESA_NS7_ILi256EEEEEELi256ENS_12float_e4m3_tEfNS_4arch4Sm90ELb0ELb0ELb1ELb0ELb1ELb0ELb0ELb1ELb0ELb1ELb1ELb0EEENS1_21CollectiveEpilogueFwdINS6_IJSA_SB_SA_EEES9_NS_10bfloat16_tESF_Li256ELb0ELb1ELb1ELb1EEENS1_19SingleTileSchedulerILb0ELb1ELb1ELi128EEEEEEEEEvNT_6ParamsE,"",@"SHT_CUDA_INFO"
	.sectionflags	@""
	.align	4


	//----- nvinfo : EIATTR_CUDA_API_VERSION
	.align		4
        /*0000*/ 	.byte	0x04, 0x37
        /*0002*/ 	.short	(.L_80 - .L_79)
.L_79:
        /*0004*/ 	.word	0x00000082


	//----- nvinfo : EIATTR_KPARAM_INFO
	.align		4
.L_80:
        /*0008*/ 	.byte	0x04, 0x17
        /*000a*/ 	.short	(.L_82 - .L_81)
.L_81:
        /*000c*/ 	.word	0x00000000
        /*0010*/ 	.short	0x0000
        /*0012*/ 	.short	0x0070
        /*0014*/ 	.byte	0x00, 0xf0, 0x01, 0x28


	//----- nvinfo : EIATTR_SPARSE_MMA_MASK
	.align		4
.L_82:
        /*0018*/ 	.byte	0x03, 0x50
        /*001a*/ 	.short	0x0000


	//----- nvinfo : EIATTR_MAXREG_COUNT
	.align		4
        /*001c*/ 	.byte	0x03, 0x1b
        /*001e*/ 	.short	0x00a8


	//----- nvinfo : EIATTR_NUM_BARRIERS
	.align		4
        /*0020*/ 	.byte	0x02, 0x4c
        /*0022*/ 	.byte	0x10
	.zero		1


	//----- nvinfo : EIATTR_EXTERNS
	.align		4
        /*0024*/ 	.byte	0x04, 0x0f
        /*0026*/ 	.short	(.L_84 - .L_83)


	//   ....[0]....
	.align		4
.L_83:
        /*0028*/ 	.word	index@(__assertfail)


	//----- nvinfo : EIATTR_ANNOTATIONS
	.align		4
.L_84:
        /*002c*/ 	.byte	0x04, 0x55
        /*002e*/ 	.short	(.L_86 - .L_85)


	//   ....[0]....
.L_85:
        /*0030*/ 	.word	0x00000001
        /*0034*/ 	.byte	0x20, 0xc2, 0x00, 0x00, 0x01, 0x00, 0x00, 0x00, 0x20, 0xc3, 0x00, 0x00, 0x01, 0x00, 0x00, 0x00
        /*0044*/ 	.byte	0x00, 0xc4, 0x00, 0x00, 0x01, 0x00, 0x00, 0x00, 0x30, 0xc4, 0x00, 0x00, 0x01, 0x00, 0x00, 0x00
        /*0054*/ 	.byte	0x60, 0xdf, 0x00, 0x00, 0x01, 0x00, 0x00, 0x00, 0x60, 0xee, 0x00, 0x00, 0x01, 0x00, 0x00, 0x00
        /*0064*/ 	.byte	0x70, 0xee, 0x00, 0x00, 0x01, 0x00, 0x00, 0x00, 0x80, 0xee, 0x00, 0x00, 0x01, 0x00, 0x00, 0x00
        /*0074*/ 	.byte	0xb0, 0xf7, 0x00, 0x00, 0x01, 0x00, 0x00, 0x00, 0xc0, 0xf7, 0x00, 0x00, 0x01, 0x00, 0x00, 0x00
        /*0084*/ 	.byte	0x40, 0xf8, 0x00, 0x00, 0x01, 0x00, 0x00, 0x00, 0x60, 0xf8, 0x00, 0x00


	//----- nvinfo : EIATTR_MERCURY_ISA_VERSION
	.align		4
.L_86:
        /*0090*/ 	.byte	0x03, 0x5f
        /*0092*/ 	.short	0x0101


	//----- nvinfo : EIATTR_INT_WARP_WIDE_INSTR_OFFSETS
	.align		4
        /*0094*/ 	.byte	0x04, 0x31
        /*0096*/ 	.short	(.L_88 - .L_87)


	//   ....[0]....
.L_87:
        /*0098*/ 	.word	0x000000c0


	//   ....[1]....
        /*009c*/ 	.word	0x000000d0


	//   ....[2]....
        /*00a0*/ 	.word	0x00000170


	//----- nvinfo : EIATTR_COOP_GROUP_MASK_REGIDS
	.align		4
.L_88:
        /*00a4*/ 	.byte	0x04, 0x29
        /*00a6*/ 	.short	(.L_90 - .L_89)


	//   ....[0]....
.L_89:
        /*00a8*/ 	.word	0xffffffff


	//   ....[1]....
        /*00ac*/ 	.word	0xffffffff


	//   ....[2]....
        /*00b0*/ 	.word	0xffffffff


	//   ....[3]....
        /*00b4*/ 	.word	0xffffffff


	//   ....[4]....
        /*00b8*/ 	.word	0xffffffff


	//   ....[5]....
        /*00bc*/ 	.word	0xffffffff


	//   ....[6]....
        /*00c0*/ 	.word	0xffffffff


	//   ....[7]....
        /*00c4*/ 	.word	0xffffffff


	//   ....[8]....
        /*00c8*/ 	.word	0xffffffff


	//   ....[9]....
        /*00cc*/ 	.word	0xffffffff


	//   ....[10]....
        /*00d0*/ 	.word	0xffffffff


	//   ....[11]....
        /*00d4*/ 	.word	0xffffffff


	//   ....[12]....
        /*00d8*/ 	.word	0xffffffff


	//   ....[13]....
        /*00dc*/ 	.word	0xffffffff


	//   ....[14]....
        /*00e0*/ 	.word	0xffffffff


	//   ....[15]....
        /*00e4*/ 	.word	0xffffffff


	//   ....[16]....
        /*00e8*/ 	.word	0xffffffff


	//   ....[17]....
        /*00ec*/ 	.word	0xffffffff


	//   ....[18]....
        /*00f0*/ 	.word	0xffffffff


	//   ....[19]....
        /*00f4*/ 	.word	0xffffffff


	//   ....[20]....
        /*00f8*/ 	.word	0xffffffff


	//   ....[21]....
        /*00fc*/ 	.word	0xffffffff


	//   ....[22]....
        /*0100*/ 	.word	0xffffffff


	//   ....[23]....
        /*0104*/ 	.word	0xffffffff


	//   ....[24]....
        /*0108*/ 	.word	0xffffffff


	//   ....[25]....
        /*010c*/ 	.word	0xffffffff


	//   ....[26]....
        /*0110*/ 	.word	0xffffffff


	//   ....[27]....
        /*0114*/ 	.word	0xffffffff


	//   ....[28]....
        /*0118*/ 	.word	0xffffffff


	//   ....[29]....
        /*011c*/ 	.word	0xffffffff


	//   ....[30]....
        /*0120*/ 	.word	0xffffffff


	//   ....[31]....
        /*0124*/ 	.word	0xffffffff


	//   ....[32]....
        /*0128*/ 	.word	0xffffffff


	//   ....[33]....
        /*012c*/ 	.word	0xffffffff


	//   ....[34]....
        /*0130*/ 	.word	0xffffffff


	//   ....[35]....
        /*0134*/ 	.word	0xffffffff


	//   ....[36]....
        /*0138*/ 	.word	0xffffffff


	//   ....[37]....
        /*013c*/ 	.word	0xffffffff


	//   ....[38]....
        /*0140*/ 	.word	0xffffffff


	//   ....[39]....
        /*0144*/ 	.word	0xffffffff


	//   ....[40]....
        /*0148*/ 	.word	0xffffffff


	//   ....[41]....
        /*014c*/ 	.word	0xffffffff


	//   ....[42]....
        /*0150*/ 	.word	0xffffffff


	//   ....[43]....
        /*0154*/ 	.word	0xffffffff


	//   ....[44]....
        /*0158*/ 	.word	0xffffffff


	//   ....[45]....
        /*015c*/ 	.word	0xffffffff


	//   ....[46]....
        /*0160*/ 	.word	0xffffffff


	//   ....[47]....
        /*0164*/ 	.word	0xffffffff


	//   ....[48]....
        /*0168*/ 	.word	0xffffffff


	//   ....[49]....
        /*016c*/ 	.word	0xffffffff


	//   ....[50]....
        /*0170*/ 	.word	0xffffffff


	//   ....[51]....
        /*0174*/ 	.word	0xffffffff


	//   ....[52]....
        /*0178*/ 	.word	0xffffffff


	//   ....[53]....
        /*017c*/ 	.word	0xffffffff


	//   ....[54]....
        /*0180*/ 	.word	0xffffffff


	//   ....[55]....
        /*0184*/ 	.word	0xffffffff


	//   ....[56]....
        /*0188*/ 	.word	0xffffffff


	//   ....[57]....
        /*018c*/ 	.word	0xffffffff


	//   ....[58]....
        /*0190*/ 	.word	0xffffffff


	//   ....[59]....
        /*0194*/ 	.word	0xffffffff


	//   ....[60]....
        /*0198*/ 	.word	0xffffffff


	//   ....[61]....
        /*019c*/ 	.word	0xffffffff


	//   ....[62]....
        /*01a0*/ 	.word	0xffffffff


	//   ....[63]....
        /*01a4*/ 	.word	0xffffffff


	//   ....[64]....
        /*01a8*/ 	.word	0xffffffff


	//   ....[65]....
        /*01ac*/ 	.word	0xffffffff


	//   ....[66]....
        /*01b0*/ 	.word	0xffffffff


	//   ....[67]....
        /*01b4*/ 	.word	0xffffffff


	//   ....[68]....
        /*01b8*/ 	.word	0xffffffff


	//   ....[69]....
        /*01bc*/ 	.word	0xffffffff


	//   ....[70]....
        /*01c0*/ 	.word	0xffffffff


	//   ....[71]....
        /*01c4*/ 	.word	0xffffffff


	//   ....[72]....
        /*01c8*/ 	.word	0xffffffff


	//   ....[73]....
        /*01cc*/ 	.word	0xffffffff


	//   ....[74]....
        /*01d0*/ 	.word	0xffffffff


	//   ....[75]....
        /*01d4*/ 	.word	0xffffffff


	//   ....[76]....
        /*01d8*/ 	.word	0xffffffff


	//   ....[77]....
        /*01dc*/ 	.word	0xffffffff


	//   ....[78]....
        /*01e0*/ 	.word	0xffffffff


	//   ....[79]....
        /*01e4*/ 	.word	0xffffffff


	//   ....[80]....
        /*01e8*/ 	.word	0xffffffff


	//   ....[81]....
        /*01ec*/ 	.word	0xffffffff


	//   ....[82]....
        /*01f0*/ 	.word	0xffffffff


	//   ....[83]....
        /*01f4*/ 	.word	0xffffffff


	//   ....[84]....
        /*01f8*/ 	.word	0xffffffff


	//   ....[85]....
        /*01fc*/ 	.word	0xffffffff


	//   ....[86]....
        /*0200*/ 	.word	0xffffffff


	//   ....[87]....
        /*0204*/ 	.word	0xffffffff


	//   ....[88]....
        /*0208*/ 	.word	0xffffffff


	//   ....[89]....
        /*020c*/ 	.word	0xffffffff


	//   ....[90]....
        /*0210*/ 	.word	0xffffffff


	//   ....[91]....
        /*0214*/ 	.word	0xffffffff


	//   ....[92]....
        /*0218*/ 	.word	0xffffffff


	//   ....[93]....
        /*021c*/ 	.word	0xffffffff


	//   ....[94]....
        /*0220*/ 	.word	0xffffffff


	//   ....[95]....
        /*0224*/ 	.word	0xffffffff


	//   ....[96]....
        /*0228*/ 	.word	0xffffffff


	//   ....[97]....
        /*022c*/ 	.word	0xffffffff


	//   ....[98]....
        /*0230*/ 	.word	0xffffffff


	//   ....[99]....
        /*0234*/ 	.word	0xffffffff


	//   ....[100]....
        /*0238*/ 	.word	0xffffffff


	//   ....[101]....
        /*023c*/ 	.word	0xffffffff


	//   ....[102]....
        /*0240*/ 	.word	0xffffffff


	//   ....[103]....
        /*0244*/ 	.word	0xffffffff


	//   ....[104]....
        /*0248*/ 	.word	0xffffffff


	//   ....[105]....
        /*024c*/ 	.word	0xffffffff


	//   ....[106]....
        /*0250*/ 	.word	0xffffffff


	//   ....[107]....
        /*0254*/ 	.word	0xffffffff


	//   ....[108]....
        /*0258*/ 	.word	0xffffffff


	//   ....[109]....
        /*025c*/ 	.word	0xffffffff


	//   ....[110]....
        /*0260*/ 	.word	0xffffffff


	//   ....[111]....
        /*0264*/ 	.word	0xffffffff


	//   ....[112]....
        /*0268*/ 	.word	0xffffffff


	//   ....[113]....
        /*026c*/ 	.word	0xffffffff


	//   ....[114]....
        /*0270*/ 	.word	0xffffffff


	//   ....[115]....
        /*0274*/ 	.word	0xffffffff


	//   ....[116]....
        /*0278*/ 	.word	0xffffffff


	//   ....[117]....
        /*027c*/ 	.word	0xffffffff


	//   ....[118]....
        /*0280*/ 	.word	0xffffffff


	//   ....[119]....
        /*0284*/ 	.word	0xffffffff


	//   ....[120]....
        /*0288*/ 	.word	0xffffffff


	//   ....[121]....
        /*028c*/ 	.word	0xffffffff


	//   ....[122]....
        /*0290*/ 	.word	0xffffffff


	//   ....[123]....
        /*0294*/ 	.word	0xffffffff


	//   ....[124]....
        /*0298*/ 	.word	0xffffffff


	//   ....[125]....
        /*029c*/ 	.word	0xffffffff


	//   ....[126]....
        /*02a0*/ 	.word	0xffffffff


	//   ....[127]....
        /*02a4*/ 	.word	0xffffffff


	//   ....[128]....
        /*02a8*/ 	.word	0xffffffff


	//   ....[129]....
        /*02ac*/ 	.word	0xffffffff


	//   ....[130]....
        /*02b0*/ 	.word	0xffffffff


	//   ....[131]....
        /*02b4*/ 	.word	0xffffffff


	//   ....[132]....
        /*02b8*/ 	.word	0xffffffff


	//   ....[133]....
        /*02bc*/ 	.word	0xffffffff


	//   ....[134]....
        /*02c0*/ 	.word	0xffffffff


	//   ....[135]....
        /*02c4*/ 	.word	0xffffffff


	//   ....[136]....
        /*02c8*/ 	.word	0xffffffff


	//   ....[137]....
        /*02cc*/ 	.word	0xffffffff


	//   ....[138]....
        /*02d0*/ 	.word	0xffffffff


	//   ....[139]....
        /*02d4*/ 	.word	0xffffffff


	//   ....[140]....
        /*02d8*/ 	.word	0xffffffff


	//   ....[141]....
        /*02dc*/ 	.word	0xffffffff


	//   ....[142]....
        /*02e0*/ 	.word	0xffffffff


	//   ....[143]....
        /*02e4*/ 	.word	0xffffffff


	//   ....[144]....
        /*02e8*/ 	.word	0xffffffff


	//   ....[145]....
        /*02ec*/ 	.word	0xffffffff


	//   ....[146]....
        /*02f0*/ 	.word	0xffffffff


	//   ....[147]....
        /*02f4*/ 	.word	0xffffffff


	//   ....[148]....
        /*02f8*/ 	.word	0xffffffff


	//   ....[149]....
        /*02fc*/ 	.word	0xffffffff


	//   ....[150]....
        /*0300*/ 	.word	0xffffffff


	//   ....[151]....
        /*0304*/ 	.word	0xffffffff


	//   ....[152]....
        /*0308*/ 	.word	0xffffffff


	//   ....[153]....
        /*030c*/ 	.word	0xffffffff


	//   ....[154]....
        /*0310*/ 	.word	0xffffffff


	//   ....[155]....
        /*0314*/ 	.word	0xffffffff


	//   ....[156]....
        /*0318*/ 	.word	0xffffffff


	//   ....[157]....
        /*031c*/ 	.word	0xffffffff


	//   ....[158]....
        /*0320*/ 	.word	0xffffffff


	//   ....[159]....
        /*0324*/ 	.word	0xffffffff


	//   ....[160]....
        /*0328*/ 	.word	0xffffffff


	//   ....[161]....
        /*032c*/ 	.word	0xffffffff


	//   ....[162]....
        /*0330*/ 	.word	0xffffffff


	//   ....[163]....
        /*0334*/ 	.word	0xffffffff


	//   ....[164]....
        /*0338*/ 	.word	0xffffffff


	//   ....[165]....
        /*033c*/ 	.word	0xffffffff


	//   ....[166]....
        /*0340*/ 	.word	0xffffffff


	//   ....[167]....
        /*0344*/ 	.word	0xffffffff


	//   ....[168]....
        /*0348*/ 	.word	0xffffffff


	//   ....[169]....
        /*034c*/ 	.word	0xffffffff


	//   ....[170]....
        /*0350*/ 	.word	0xffffffff


	//   ....[171]....
        /*0354*/ 	.word	0xffffffff


	//   ....[172]....
        /*0358*/ 	.word	0xffffffff


	//   ....[173]....
        /*035c*/ 	.word	0xffffffff


	//   ....[174]....
        /*0360*/ 	.word	0xffffffff


	//   ....[175]....
        /*0364*/ 	.word	0xffffffff


	//   ....[176]....
        /*0368*/ 	.word	0xffffffff


	//   ....[177]....
        /*036c*/ 	.word	0xffffffff


	//   ....[178]....
        /*0370*/ 	.word	0xffffffff


	//   ....[179]....
        /*0374*/ 	.word	0xffffffff


	//   ....[180]....
        /*0378*/ 	.word	0xffffffff


	//   ....[181]....
        /*037c*/ 	.word	0xffffffff


	//   ....[182]....
        /*0380*/ 	.word	0xffffffff


	//   ....[183]....
        /*0384*/ 	.word	0xffffffff


	//   ....[184]....
        /*0388*/ 	.word	0xffffffff


	//   ....[185]....
        /*038c*/ 	.word	0xffffffff


	//   ....[186]....
        /*0390*/ 	.word	0xffffffff


	//   ....[187]....
        /*0394*/ 	.word	0xffffffff


	//   ....[188]....
        /*0398*/ 	.word	0xffffffff


	//   ....[189]....
        /*039c*/ 	.word	0xffffffff


	//   ....[190]....
        /*03a0*/ 	.word	0xffffffff


	//   ....[191]....
        /*03a4*/ 	.word	0xffffffff


	//   ....[192]....
        /*03a8*/ 	.word	0xffffffff


	//   ....[193]....
        /*03ac*/ 	.word	0xffffffff


	//   ....[194]....
        /*03b0*/ 	.word	0xffffffff


	//   ....[195]....
        /*03b4*/ 	.word	0xffffffff


	//   ....[196]....
        /*03b8*/ 	.word	0xffffffff


	//   ....[197]....
        /*03bc*/ 	.word	0xffffffff


	//   ....[198]....
        /*03c0*/ 	.word	0xffffffff


	//   ....[199]....
        /*03c4*/ 	.word	0xffffffff


	//   ....[200]....
        /*03c8*/ 	.word	0xffffffff


	//   ....[201]....
        /*03cc*/ 	.word	0xffffffff


	//   ....[202]....
        /*03d0*/ 	.word	0xffffffff


	//   ....[203]....
        /*03d4*/ 	.word	0xffffffff


	//   ....[204]....
        /*03d8*/ 	.word	0xffffffff


	//   ....[205]....
        /*03dc*/ 	.word	0xffffffff


	//   ....[206]....
        /*03e0*/ 	.word	0xffffffff


	//   ....[207]....
        /*03e4*/ 	.word	0xffffffff


	//   ....[208]....
        /*03e8*/ 	.word	0xffffffff


	//   ....[209]....
        /*03ec*/ 	.word	0xffffffff


	//   ....[210]....
        /*03f0*/ 	.word	0xffffffff


	//   ....[211]....
        /*03f4*/ 	.word	0xffffffff


	//   ....[212]....
        /*03f8*/ 	.word	0xffffffff


	//   ....[213]....
        /*03fc*/ 	.word	0xffffffff


	//   ....[214]....
        /*0400*/ 	.word	0xffffffff


	//   ....[215]....
        /*0404*/ 	.word	0xffffffff


	//   ....[216]....
        /*0408*/ 	.word	0xffffffff


	//   ....[217]....
        /*040c*/ 	.word	0xffffffff


	//   ....[218]....
        /*0410*/ 	.word	0xffffffff


	//   ....[219]....
        /*0414*/ 	.word	0xffffffff


	//   ....[220]....
        /*0418*/ 	.word	0xffffffff


	//   ....[221]....
        /*041c*/ 	.word	0xffffffff


	//   ....[222]....
        /*0420*/ 	.word	0xffffffff


	//   ....[223]....
        /*0424*/ 	.word	0xffffffff


	//   ....[224]....
        /*0428*/ 	.word	0xffffffff


	//   ....[225]....
        /*042c*/ 	.word	0xffffffff


	//   ....[226]....
        /*0430*/ 	.word	0xffffffff


	//   ....[227]....
        /*0434*/ 	.word	0xffffffff


	//   ....[228]....
        /*0438*/ 	.word	0xffffffff


	//   ....[229]....
        /*043c*/ 	.word	0xffffffff


	//   ....[230]....
        /*0440*/ 	.word	0xffffffff


	//   ....[231]....
        /*0444*/ 	.word	0xffffffff


	//   ....[232]....
        /*0448*/ 	.word	0xffffffff


	//   ....[233]....
        /*044c*/ 	.word	0xffffffff


	//   ....[234]....
        /*0450*/ 	.word	0xffffffff


	//   ....[235]....
        /*0454*/ 	.word	0xffffffff


	//   ....[236]....
        /*0458*/ 	.word	0xffffffff


	//   ....[237]....
        /*045c*/ 	.word	0x0500000f


	//   ....[238]....
        /*0460*/ 	.word	0x0500000f


	//   ....[239]....
        /*0464*/ 	.word	0x0500000f


	//   ....[240]....
        /*0468*/ 	.word	0x0500000f


	//   ....[241]....
        /*046c*/ 	.word	0x0500000f


	//   ....[242]....
        /*0470*/ 	.word	0x0500000f


	//   ....[243]....
        /*0474*/ 	.word	0x0500000f


	//   ....[244]....
        /*0478*/ 	.word	0x0500000f


	//   ....[245]....
        /*047c*/ 	.word	0x0500000f


	//   ....[246]....
        /*0480*/ 	.word	0x0500000f


	//   ....[247]....
        /*0484*/ 	.word	0x0500000f


	//   ....[248]....
        /*0488*/ 	.word	0x0500000f


	//   ....[249]....
        /*048c*/ 	.word	0x0500000f


	//   ....[250]....
        /*0490*/ 	.word	0x0500000f


	//   ....[251]....
        /*0494*/ 	.word	0x0500000f


	//   ....[252]....
        /*0498*/ 	.word	0x0500000f


	//   ....[253]....
        /*049c*/ 	.word	0x0500000f


	//   ....[254]....
        /*04a0*/ 	.word	0x0500000f


	//   ....[255]....
        /*04a4*/ 	.word	0x0500000f


	//   ....[0]....
        /*04a8*/ 	.word	0x0500000f


	//   ....[1]....
        /*04ac*/ 	.word	0x0500000f


	//   ....[2]....
        /*04b0*/ 	.word	0x0500000f


	//   ....[3]....
        /*04b4*/ 	.word	0x0500000f


	//   ....[4]....
        /*04b8*/ 	.word	0x0500000f


	//   ....[5]....
        /*04bc*/ 	.word	0x0500000f


	//   ....[6]....
        /*04c0*/ 	.word	0x0500000f


	//   ....[7]....
        /*04c4*/ 	.word	0x0500000f


	//   ....[8]....
        /*04c8*/ 	.word	0x0500000f


	//   ....[9]....
        /*04cc*/ 	.word	0x0500000f


	//   ....[10]....
        /*04d0*/ 	.word	0x0500000f


	//   ....[11]....
        /*04d4*/ 	.word	0x0500000f


	//   ....[12]....
        /*04d8*/ 	.word	0x0500000f


	//   ....[13]....
        /*04dc*/ 	.word	0x0500000f


	//   ....[14]....
        /*04e0*/ 	.word	0x0500000f


	//   ....[15]....
        /*04e4*/ 	.word	0x0500000f


	//   ....[16]....
        /*04e8*/ 	.word	0x0500000f


	//   ....[17]....
        /*04ec*/ 	.word	0x0500000f


	//   ....[18]....
        /*04f0*/ 	.word	0x0500000f


	//   ....[19]....
        /*04f4*/ 	.word	0x0500000f


	//   ....[20]....
        /*04f8*/ 	.word	0x0500000f


	//   ....[21]....
        /*04fc*/ 	.word	0x0500000f


	//   ....[22]....
        /*0500*/ 	.word	0x0500000f


	//   ....[23]....
        /*0504*/ 	.word	0x0500000f


	//   ....[24]....
        /*0508*/ 	.word	0x0500000f


	//   ....[25]....
        /*050c*/ 	.word	0x0500000f


	//   ....[26]....
        /*0510*/ 	.word	0x0500000f


	//   ....[27]....
        /*0514*/ 	.word	0x0500000f


	//   ....[28]....
        /*0518*/ 	.word	0x0500000f


	//   ....[29]....
        /*051c*/ 	.word	0x0500000f


	//   ....[30]....
        /*0520*/ 	.word	0x0500000f


	//   ....[31]....
        /*0524*/ 	.word	0x0500000f


	//   ....[32]....
        /*0528*/ 	.word	0x0500000f


	//   ....[33]....
        /*052c*/ 	.word	0x0500000f


	//   ....[34]....
        /*0530*/ 	.word	0x0500000f


	//   ....[35]....
        /*0534*/ 	.word	0x0500000f


	//   ....[36]....
        /*0538*/ 	.word	0x0500000f


	//   ....[37]....
        /*053c*/ 	.word	0x0500000f


	//   ....[38]....
        /*0540*/ 	.word	0x0500000f


	//   ....[39]....
        /*0544*/ 	.word	0x0500000f


	//   ....[40]....
        /*0548*/ 	.word	0x0500000f


	//   ....[41]....
        /*054c*/ 	.word	0x0500000f


	//   ....[42]....
        /*0550*/ 	.word	0x0500000f


	//   ....[43]....
        /*0554*/ 	.word	0x0500000f


	//   ....[44]....
        /*0558*/ 	.word	0x0500000f


	//   ....[45]....
        /*055c*/ 	.word	0x0500000f


	//   ....[46]....
        /*0560*/ 	.word	0x0500000f


	//   ....[47]....
        /*0564*/ 	.word	0x0500000f


	//   ....[48]....
        /*0568*/ 	.word	0x0500000f


	//   ....[49]....
        /*056c*/ 	.word	0x0500000f


	//   ....[50]....
        /*0570*/ 	.word	0x0500000f


	//   ....[51]....
        /*0574*/ 	.word	0x0500000f


	//   ....[52]....
        /*0578*/ 	.word	0x0500000f


	//   ....[53]....
        /*057c*/ 	.word	0x0500000f


	//   ....[54]....
        /*0580*/ 	.word	0x0500000f


	//   ....[55]....
        /*0584*/ 	.word	0x0500000f


	//   ....[56]....
        /*0588*/ 	.word	0x0500000f


	//   ....[57]....
        /*058c*/ 	.word	0x0500000f


	//   ....[58]....
        /*0590*/ 	.word	0x0500000f


	//   ....[59]....
        /*0594*/ 	.word	0x0500000f


	//   ....[60]....
        /*0598*/ 	.word	0x0500000f


	//   ....[61]....
        /*059c*/ 	.word	0x0500000f


	//----- nvinfo : EIATTR_COOP_GROUP_INSTR_OFFSETS
	.align		4
.L_90:
        /*05a0*/ 	.byte	0x04, 0x28
        /*05a2*/ 	.short	(.L_92 - .L_91)


	//   ....[0]....
.L_91:
        /*05a4*/ 	.word	0x00000080


	//   ....[1]....
        /*05a8*/ 	.word	0x00000090


	//   ....[2]....
        /*05ac*/ 	.word	0x000002d0


	//   ....[3]....
        /*05b0*/ 	.word	0x00000430


	//   ....[4]....
        /*05b4*/ 	.word	0x00000550


	//   ....[5]....
        /*05b8*/ 	.word	0x000006b0


	//   ....[6]....
        /*05bc*/ 	.word	0x00001280


	//   ....[7]....
        /*05c0*/ 	.word	0x00002cb0


	//   ....[8]....
        /*05c4*/ 	.word	0x00002d30


	//   ....[9]....
        /*05c8*/ 	.word	0x00003260


	//   ....[10]....
        /*05cc*/ 	.word	0x000032f0


	//   ....[11]....
        /*05d0*/ 	.word	0x00004de0


	//   ....[12]....
        /*05d4*/ 	.word	0x00004e50


	//   ....[13]....
        /*05d8*/ 	.word	0x00005430


	//   ....[14]....
        /*05dc*/ 	.word	0x000055a0


	//   ....[15]....
        /*05e0*/ 	.word	0x00006d40


	//   ....[16]....
        /*05e4*/ 	.word	0x00006d50


	//   ....[17]....
        /*05e8*/ 	.word	0x00006da0


	//   ....[18]....
        /*05ec*/ 	.word	0x00006db0


	//   ....[19]....
        /*05f0*/ 	.word	0x00008310


	//   ....[20]....
        /*05f4*/ 	.word	0x00008340


	//   ....[21]....
        /*05f8*/ 	.word	0x00008370


	//   ....[22]....
        /*05fc*/ 	.word	0x00008390


	//   ....[23]....
        /*0600*/ 	.word	0x000083a0


	//   ....[24]....
        /*0604*/ 	.word	0x000083b0


	//   ....[25]....
        /*0608*/ 	.word	0x000083c0


	//   ....[26]....
        /*060c*/ 	.word	0x000083d0


	//   ....[27]....
        /*0610*/ 	.word	0x000083f0


	//   ....[28]....
        /*0614*/ 	.word	0x00008400


	//   ....[29]....
        /*0618*/ 	.word	0x00008410


	//   ....[30]....
        /*061c*/ 	.word	0x00008420


	//   ....[31]....
        /*0620*/ 	.word	0x00008430


	//   ....[32]....
        /*0624*/ 	.word	0x00008440


	//   ....[33]....
        /*0628*/ 	.word	0x00008450


	//   ....[34]....
        /*062c*/ 	.word	0x00008460


	//   ....[35]....
        /*0630*/ 	.word	0x00008470


	//   ....[36]....
        /*0634*/ 	.word	0x00008480


	//   ....[37]....
        /*0638*/ 	.word	0x00008490


	//   ....[38]....
        /*063c*/ 	.word	0x000084a0


	//   ....[39]....
        /*0640*/ 	.word	0x000084b0


	//   ....[40]....
        /*0644*/ 	.word	0x000084c0


	//   ....[41]....
        /*0648*/ 	.word	0x000084d0


	//   ....[42]....
        /*064c*/ 	.word	0x000084e0


	//   ....[43]....
        /*0650*/ 	.word	0x000084f0


	//   ....[44]....
        /*0654*/ 	.word	0x00008500


	//   ....[45]....
        /*0658*/ 	.word	0x00008510


	//   ....[46]....
        /*065c*/ 	.word	0x00008520


	//   ....[47]....
        /*0660*/ 	.word	0x00008530


	//   ....[48]....
        /*0664*/ 	.word	0x00008540


	//   ....[49]....
        /*0668*/ 	.word	0x00008550


	//   ....[50]....
        /*066c*/ 	.word	0x00008560


	//   ....[51]....
        /*0670*/ 	.word	0x00008570


	//   ....[52]....
        /*0674*/ 	.word	0x00008580


	//   ....[53]....
        /*0678*/ 	.word	0x00008590


	//   ....[54]....
        /*067c*/ 	.word	0x000085a0


	//   ....[55]....
        /*0680*/ 	.word	0x000085b0


	//   ....[56]....
        /*0684*/ 	.word	0x000085c0


	//   ....[57]....
        /*0688*/ 	.word	0x000085d0


	//   ....[58]....
        /*068c*/ 	.word	0x000085e0


	//   ....[59]....
        /*0690*/ 	.word	0x000085f0


	//   ....[60]....
        /*0694*/ 	.word	0x00008600


	//   ....[61]....
        /*0698*/ 	.word	0x00008610


	//   ....[62]....
        /*069c*/ 	.word	0x00008620


	//   ....[63]....
        /*06a0*/ 	.word	0x00008630


	//   ....[64]....
        /*06a4*/ 	.word	0x00008640


	//   ....[65]....
        /*06a8*/ 	.word	0x00008650


	//   ....[66]....
        /*06ac*/ 	.word	0x00008660


	//   ....[67]....
        /*06b0*/ 	.word	0x00008670


	//   ....[68]....
        /*06b4*/ 	.word	0x00008680


	//   ....[69]....
        /*06b8*/ 	.word	0x00008690


	//   ....[70]....
        /*06bc*/ 	.word	0x000086a0


	//   ....[71]....
        /*06c0*/ 	.word	0x000086b0


	//   ....[72]....
        /*06c4*/ 	.word	0x000086c0


	//   ....[73]....
        /*06c8*/ 	.word	0x000086d0


	//   ....[74]....
        /*06cc*/ 	.word	0x000086e0


	//   ....[75]....
        /*06d0*/ 	.word	0x000086f0


	//   ....[76]....
        /*06d4*/ 	.word	0x00008700


	//   ....[77]....
        /*06d8*/ 	.word	0x00008710


	//   ....[78]....
        /*06dc*/ 	.word	0x00008720


	//   ....[79]....
        /*06e0*/ 	.word	0x00008730


	//   ....[80]....
        /*06e4*/ 	.word	0x00008740


	//   ....[81]....
        /*06e8*/ 	.word	0x00008750


	//   ....[82]....
        /*06ec*/ 	.word	0x00008760


	//   ....[83]....
        /*06f0*/ 	.word	0x00008770


	//   ....[84]....
        /*06f4*/ 	.word	0x00008780


	//   ....[85]....
        /*06f8*/ 	.word	0x00008790


	//   ....[86]....
        /*06fc*/ 	.word	0x000087a0


	//   ....[87]....
        /*0700*/ 	.word	0x000087b0


	//   ....[88]....
        /*0704*/ 	.word	0x000087c0


	//   ....[89]....
        /*0708*/ 	.word	0x000087d0


	//   ....[90]....
        /*070c*/ 	.word	0x000087e0


	//   ....[91]....
        /*0710*/ 	.word	0x000087f0


	//   ....[92]....
        /*0714*/ 	.word	0x00008800


	//   ....[93]....
        /*0718*/ 	.word	0x00008810


	//   ....[94]....
        /*071c*/ 	.word	0x00008820


	//   ....[95]....
        /*0720*/ 	.word	0x00008830


	//   ....[96]....
        /*0724*/ 	.word	0x00008840


	//   ....[97]....
        /*0728*/ 	.word	0x00008860


	//   ....[98]....
        /*072c*/ 	.word	0x00008870


	//   ....[99]....
        /*0730*/ 	.word	0x00008880


	//   ....[100]....
        /*0734*/ 	.word	0x00008890


	//   ....[101]....
        /*0738*/ 	.word	0x000088a0


	//   ....[102]....
        /*073c*/ 	.word	0x000088b0


	//   ....[103]....
        /*0740*/ 	.word	0x000088d0


	//   ....[104]....
        /*0744*/ 	.word	0x00008900


	//   ....[105]....
        /*0748*/ 	.word	0x00008910


	//   ....[106]....
        /*074c*/ 	.word	0x00008930


	//   ....[107]....
        /*0750*/ 	.word	0x00008940


	//   ....[108]....
        /*0754*/ 	.word	0x00008950


	//   ....[109]....
        /*0758*/ 	.word	0x00008960


	//   ....[110]....
        /*075c*/ 	.word	0x00008980


	//   ....[111]....
        /*0760*/ 	.word	0x00008990


	//   ....[112]....
        /*0764*/ 	.word	0x000089b0


	//   ....[113]....
        /*0768*/ 	.word	0x000089d0


	//   ....[114]....
        /*076c*/ 	.word	0x00008a00


	//   ....[115]....
        /*0770*/ 	.word	0x00008a30


	//   ....[116]....
        /*0774*/ 	.word	0x00008a60


	//   ....[117]....
        /*0778*/ 	.word	0x00008a90


	//   ....[118]....
        /*077c*/ 	.word	0x00008ac0


	//   ....[119]....
        /*0780*/ 	.word	0x00008af0


	//   ....[120]....
        /*0784*/ 	.word	0x00008b20


	//   ....[121]....
        /*0788*/ 	.word	0x00008b50


	//   ....[122]....
        /*078c*/ 	.word	0x00008b80


	//   ....[123]....
        /*0790*/ 	.word	0x00008bc0


	//   ....[124]....
        /*0794*/ 	.word	0x00008bf0


	//   ....[125]....
        /*0798*/ 	.word	0x00008c20


	//   ....[126]....
        /*079c*/ 	.word	0x00008c50


	//   ....[127]....
        /*07a0*/ 	.word	0x00008c80


	//   ....[128]....
        /*07a4*/ 	.word	0x00008cc0


	//   ....[129]....
        /*07a8*/ 	.word	0x00008cf0


	//   ....[130]....
        /*07ac*/ 	.word	0x00008d30


	//   ....[131]....
        /*07b0*/ 	.word	0x00008d60


	//   ....[132]....
        /*07b4*/ 	.word	0x00008d90


	//   ....[133]....
        /*07b8*/ 	.word	0x00008dd0


	//   ....[134]....
        /*07bc*/ 	.word	0x00008eb0


	//   ....[135]....
        /*07c0*/ 	.word	0x00008ee0


	//   ....[136]....
        /*07c4*/ 	.word	0x00008f20


	//   ....[137]....
        /*07c8*/ 	.word	0x00008f60


	//   ....[138]....
        /*07cc*/ 	.word	0x00008fa0


	//   ....[139]....
        /*07d0*/ 	.word	0x00008fe0


	//   ....[140]....
        /*07d4*/ 	.word	0x00009080


	//   ....[141]....
        /*07d8*/ 	.word	0x000090f0


	//   ....[142]....
        /*07dc*/ 	.word	0x00009120


	//   ....[143]....
        /*07e0*/ 	.word	0x00009180


	//   ....[144]....
        /*07e4*/ 	.word	0x000091d0


	//   ....[145]....
        /*07e8*/ 	.word	0x00009240


	//   ....[146]....
        /*07ec*/ 	.word	0x000092a0


	//   ....[147]....
        /*07f0*/ 	.word	0x00009480


	//   ....[148]....
        /*07f4*/ 	.word	0x000094d0


	//   ....[149]....
        /*07f8*/ 	.word	0x00009510


	//   ....[150]....
        /*07fc*/ 	.word	0x00009550


	//   ....[151]....
        /*0800*/ 	.word	0x00009580


	//   ....[152]....
        /*0804*/ 	.word	0x000095b0


	//   ....[153]....
        /*0808*/ 	.word	0x0000a360


	//   ....[154]....
        /*080c*/ 	.word	0x0000a390


	//   ....[155]....
        /*0810*/ 	.word	0x0000b4e0


	//   ....[156]....
        /*0814*/ 	.word	0x0000c740


	//   ....[157]....
        /*0818*/ 	.word	0x0000c780


	//   ....[158]....
        /*081c*/ 	.word	0x0000c7b0


	//   ....[159]....
        /*0820*/ 	.word	0x0000c830


	//   ....[160]....
        /*0824*/ 	.word	0x0000c8a0


	//   ....[161]....
        /*0828*/ 	.word	0x0000c8c0


	//   ....[162]....
        /*082c*/ 	.word	0x0000c920


	//   ....[163]....
        /*0830*/ 	.word	0x0000c940


	//   ....[164]....
        /*0834*/ 	.word	0x0000c9a0


	//   ....[165]....
        /*0838*/ 	.word	0x0000c9c0


	//   ....[166]....
        /*083c*/ 	.word	0x0000ca20


	//   ....[167]....
        /*0840*/ 	.word	0x0000ca40


	//   ....[168]....
        /*0844*/ 	.word	0x0000caa0


	//   ....[169]....
        /*0848*/ 	.word	0x0000cac0


	//   ....[170]....
        /*084c*/ 	.word	0x0000cb20


	//   ....[171]....
        /*0850*/ 	.word	0x0000cb40


	//   ....[172]....
        /*0854*/ 	.word	0x0000cee0


	//   ....[173]....
        /*0858*/ 	.word	0x0000cf10


	//   ....[174]....
        /*085c*/ 	.word	0x0000cfa0


	//   ....[175]....
        /*0860*/ 	.word	0x0000cfe0


	//   ....[176]....
        /*0864*/ 	.word	0x0000d010


	//   ....[177]....
        /*0868*/ 	.word	0x0000d040


	//   ....[178]....
        /*086c*/ 	.word	0x0000d0a0


	//   ....[179]....
        /*0870*/ 	.word	0x0000d0d0


	//   ....[180]....
        /*0874*/ 	.word	0x0000d130


	//   ....[181]....
        /*0878*/ 	.word	0x0000d160


	//   ....[182]....
        /*087c*/ 	.word	0x0000d1b0


	//   ....[183]....
        /*0880*/ 	.word	0x0000d1e0


	//   ....[184]....
        /*0884*/ 	.word	0x0000d220


	//   ....[185]....
        /*0888*/ 	.word	0x0000d250


	//   ....[186]....
        /*088c*/ 	.word	0x0000d2c0


	//   ....[187]....
        /*0890*/ 	.word	0x0000d2e0


	//   ....[188]....
        /*0894*/ 	.word	0x0000d880


	//   ....[189]....
        /*0898*/ 	.word	0x0000d8b0


	//   ....[190]....
        /*089c*/ 	.word	0x0000d8d0


	//   ....[191]....
        /*08a0*/ 	.word	0x0000d930


	//   ....[192]....
        /*08a4*/ 	.word	0x0000d9b0


	//   ....[193]....
        /*08a8*/ 	.word	0x0000d9d0


	//   ....[194]....
        /*08ac*/ 	.word	0x0000da50


	//   ....[195]....
        /*08b0*/ 	.word	0x0000da70


	//   ....[196]....
        /*08b4*/ 	.word	0x0000daf0


	//   ....[197]....
        /*08b8*/ 	.word	0x0000db10


	//   ....[198]....
        /*08bc*/ 	.word	0x0000db90


	//   ....[199]....
        /*08c0*/ 	.word	0x0000dbb0


	//   ....[200]....
        /*08c4*/ 	.word	0x0000dc30


	//   ....[201]....
        /*08c8*/ 	.word	0x0000dc50


	//   ....[202]....
        /*08cc*/ 	.word	0x0000dcc0


	//   ....[203]....
        /*08d0*/ 	.word	0x0000dce0


	//   ....[204]....
        /*08d4*/ 	.word	0x0000e370


	//   ....[205]....
        /*08d8*/ 	.word	0x0000e390


	//   ....[206]....
        /*08dc*/ 	.word	0x0000e3a0


	//   ....[207]....
        /*08e0*/ 	.word	0x0000e3b0


	//   ....[208]....
        /*08e4*/ 	.word	0x0000e3c0


	//   ....[209]....
        /*08e8*/ 	.word	0x0000e3d0


	//   ....[210]....
        /*08ec*/ 	.word	0x0000e3f0


	//   ....[211]....
        /*08f0*/ 	.word	0x0000e440


	//   ....[212]....
        /*08f4*/ 	.word	0x0000e460


	//   ....[213]....
        /*08f8*/ 	.word	0x0000e4a0


	//   ....[214]....
        /*08fc*/ 	.word	0x0000e4c0


	//   ....[215]....
        /*0900*/ 	.word	0x0000e500


	//   ....[216]....
        /*0904*/ 	.word	0x0000e520


	//   ....[217]....
        /*0908*/ 	.word	0x0000e560


	//   ....[218]....
        /*090c*/ 	.word	0x0000e580


	//   ....[219]....
        /*0910*/ 	.word	0x0000e5b0


	//   ....[220]....
        /*0914*/ 	.word	0x0000e930


	//   ....[221]....
        /*0918*/ 	.word	0x0000e950


	//   ....[222]....
        /*091c*/ 	.word	0x0000e970


	//   ....[223]....
        /*0920*/ 	.word	0x0000e980


	//   ....[224]....
        /*0924*/ 	.word	0x0000e990


	//   ....[225]....
        /*0928*/ 	.word	0x0000e9b0


	//   ....[226]....
        /*092c*/ 	.word	0x0000ea00


	//   ....[227]....
        /*0930*/ 	.word	0x0000ea20


	//   ....[228]....
        /*0934*/ 	.word	0x0000ea60


	//   ....[229]....
        /*0938*/ 	.word	0x0000ea80


	//   ....[230]....
        /*093c*/ 	.word	0x0000eac0


	//   ....[231]....
        /*0940*/ 	.word	0x0000eae0


	//   ....[232]....
        /*0944*/ 	.word	0x0000eb20


	//   ....[233]....
        /*0948*/ 	.word	0x0000eb40


	//   ....[234]....
        /*094c*/ 	.word	0x0000eb70


	//   ....[235]....
        /*0950*/ 	.word	0x0000ebd0


	//   ....[236]....
        /*0954*/ 	.word	0x000100d0


	//   ....[237]....
        /*0958*/ 	.word	0x000105f0


	//   ....[238]....
        /*095c*/ 	.word	0x000106e0


	//   ....[239]....
        /*0960*/ 	.word	0x000107d0


	//   ....[240]....
        /*0964*/ 	.word	0x00010880


	//   ....[241]....
        /*0968*/ 	.word	0x00010950


	//   ....[242]....
        /*096c*/ 	.word	0x000109b0


	//   ....[243]....
        /*0970*/ 	.word	0x00010a80


	//   ....[244]....
        /*0974*/ 	.word	0x00010ae0


	//   ....[245]....
        /*0978*/ 	.word	0x00010bb0


	//   ....[246]....
        /*097c*/ 	.word	0x00010c10


	//   ....[247]....
        /*0980*/ 	.word	0x00010ce0


	//   ....[248]....
        /*0984*/ 	.word	0x00010d40


	//   ....[249]....
        /*0988*/ 	.word	0x00010e10


	//   ....[250]....
        /*098c*/ 	.word	0x00010e70


	//   ....[251]....
        /*0990*/ 	.word	0x00010f40


	//   ....[252]....
        /*0994*/ 	.word	0x00010fa0


	//   ....[253]....
        /*0998*/ 	.word	0x00011060


	//   ....[254]....
        /*099c*/ 	.word	0x000111f0


	//   ....[255]....
        /*09a0*/ 	.word	0x00011280


	//   ....[0]....
        /*09a4*/ 	.word	0x00011370


	//   ....[1]....
        /*09a8*/ 	.word	0x000113c0


	//   ....[2]....
        /*09ac*/ 	.word	0x000114c0


	//   ....[3]....
        /*09b0*/ 	.word	0x00011510


	//   ....[4]....
        /*09b4*/ 	.word	0x00011610


	//   ....[5]....
        /*09b8*/ 	.word	0x00011660


	//   ....[6]....
        /*09bc*/ 	.word	0x00011740


	//   ....[7]....
        /*09c0*/ 	.word	0x000117e0


	//   ....[8]....
        /*09c4*/ 	.word	0x00011850


	//   ....[9]....
        /*09c8*/ 	.word	0x00011910


	//   ....[10]....
        /*09cc*/ 	.word	0x00011970


	//   ....[11]....
        /*09d0*/ 	.word	0x00011a40


	//   ....[12]....
        /*09d4*/ 	.word	0x00011ab0


	//   ....[13]....
        /*09d8*/ 	.word	0x00011b70


	//   ....[14]....
        /*09dc*/ 	.word	0x00011bf0


	//   ....[15]....
        /*09e0*/ 	.word	0x00011c40


	//   ....[16]....
        /*09e4*/ 	.word	0x00011d10


	//   ....[17]....
        /*09e8*/ 	.word	0x00011dd0


	//   ....[18]....
        /*09ec*/ 	.word	0x00011e40


	//   ....[19]....
        /*09f0*/ 	.word	0x00011f20


	//   ....[20]....
        /*09f4*/ 	.word	0x00011fa0


	//   ....[21]....
        /*09f8*/ 	.word	0x00012070


	//   ....[22]....
        /*09fc*/ 	.word	0x000120e0


	//   ....[23]....
        /*0a00*/ 	.word	0x000121c0


	//   ....[24]....
        /*0a04*/ 	.word	0x00012230


	//   ....[25]....
        /*0a08*/ 	.word	0x00012310


	//   ....[26]....
        /*0a0c*/ 	.word	0x00012380


	//   ....[27]....
        /*0a10*/ 	.word	0x00012450


	//   ....[28]....
        /*0a14*/ 	.word	0x000124c0


	//   ....[29]....
        /*0a18*/ 	.word	0x00012580


	//   ....[30]....
        /*0a1c*/ 	.word	0x000126c0


	//   ....[31]....
        /*0a20*/ 	.word	0x00012760


	//   ....[32]....
        /*0a24*/ 	.word	0x000127c0


	//   ....[33]....
        /*0a28*/ 	.word	0x00012870


	//   ....[34]....
        /*0a2c*/ 	.word	0x00012900


	//   ....[35]....
        /*0a30*/ 	.word	0x000129a0


	//   ....[36]....
        /*0a34*/ 	.word	0x00012a20


	//   ....[37]....
        /*0a38*/ 	.word	0x00012ac0


	//   ....[38]....
        /*0a3c*/ 	.word	0x00012b50


	//   ....[39]....
        /*0a40*/ 	.word	0x00012bf0


	//   ....[40]....
        /*0a44*/ 	.word	0x00012c80


	//   ....[41]....
        /*0a48*/ 	.word	0x00012d20


	//   ....[42]....
        /*0a4c*/ 	.word	0x00012da0


	//   ....[43]....
        /*0a50*/ 	.word	0x00012e40


	//   ....[44]....
        /*0a54*/ 	.word	0x00012ed0


	//   ....[45]....
        /*0a58*/ 	.word	0x00012f70


	//   ....[46]....
        /*0a5c*/ 	.word	0x00013050


	//   ....[47]....
        /*0a60*/ 	.word	0x000130f0


	//   ....[48]....
        /*0a64*/ 	.word	0x00013160


	//   ....[49]....
        /*0a68*/ 	.word	0x00013210


	//   ....[50]....
        /*0a6c*/ 	.word	0x00013270


	//   ....[51]....
        /*0a70*/ 	.word	0x00013320


	//   ....[52]....
        /*0a74*/ 	.word	0x00013380


	//   ....[53]....
        /*0a78*/ 	.word	0x00013440


	//   ....[54]....
        /*0a7c*/ 	.word	0x000134a0


	//   ....[55]....
        /*0a80*/ 	.word	0x00013550


	//   ....[56]....
        /*0a84*/ 	.word	0x000135b0


	//   ....[57]....
        /*0a88*/ 	.word	0x00013660


	//   ....[58]....
        /*0a8c*/ 	.word	0x000136c0


	//   ....[59]....
        /*0a90*/ 	.word	0x00013780


	//   ....[60]....
        /*0a94*/ 	.word	0x000137e0


	//   ....[61]....
        /*0a98*/ 	.word	0x00013890


	//----- nvinfo : EIATTR_REG_RECONFIG
	.align		4
.L_92:
        /*0a9c*/ 	.byte	0x01, 0x54
	.zero		2


	//----- nvinfo : EIATTR_SYSCALL_OFFSETS
	.align		4
        /*0aa0*/ 	.byte	0x04, 0x46
        /*0aa2*/ 	.short	(.L_94 - .L_93)


	//   ....[0]....
.L_93:
        /*0aa4*/ 	.word	0x00001440


	//   ....[1]....
        /*0aa8*/ 	.word	0x0000bc30


	//   ....[2]....
        /*0aac*/ 	.word	0x0000bd70


	//   ....[3]....
        /*0ab0*/ 	.word	0x0000beb0


	//   ....[4]....
        /*0ab4*/ 	.word	0x0000bfd0


	//   ....[5]....
        /*0ab8*/ 	.word	0x0000d600


	//----- nvinfo : EIATTR_MBARRIER_INSTR_OFFSETS
	.align		4
.L_94:
        /*0abc*/ 	.byte	0x04, 0x39
        /*0abe*/ 	.short	(.L_96 - .L_95)


	//   ....[0]....
.L_95:
        /*0ac0*/ 	.word	0x00000180
        /*0ac4*/ 	.word	0x000000ff
        /*0ac8*/ 	.word	0x00038800
        /*0acc*/ 	.short	0x0100
        /*0ace*/ 	.byte	0x08
	.zero		1


	//   ....[1]....
        /*0ad0*/ 	.word	0x00000190
        /*0ad4*/ 	.word	0x000000ff
        /*0ad8*/ 	.word	0x00038820
        /*0adc*/ 	.short	0x0100
        /*0ade*/ 	.byte	0x08
	.zero		1


	//   ....[2]....
        /*0ae0*/ 	.word	0x00000280
        /*0ae4*/ 	.word	0x000000ff
        /*0ae8*/ 	.word	0x00038830
        /*0aec*/ 	.short	0x0100
        /*0aee*/ 	.byte	0x08
	.zero		1


	//   ....[3]....
        /*0af0*/ 	.word	0x00000290
        /*0af4*/ 	.word	0x000000ff
        /*0af8*/ 	.word	0x00038840
        /*0afc*/ 	.short	0x0100
        /*0afe*/ 	.byte	0x08
	.zero		1


	//   ....[4]....
        /*0b00*/ 	.word	0x000002a0
        /*0b04*/ 	.word	0x000000ff
        /*0b08*/ 	.word	0x00038838
        /*0b0c*/ 	.short	0x0100
        /*0b0e*/ 	.byte	0x08
	.zero		1


	//   ....[5]....
        /*0b10*/ 	.word	0x000002b0
        /*0b14*/ 	.word	0x000000ff
        /*0b18*/ 	.word	0x00038848
        /*0b1c*/ 	.short	0x0100
        /*0b1e*/ 	.byte	0x08
	.zero		1


	//   ....[6]....
        /*0b20*/ 	.word	0x000003e0
        /*0b24*/ 	.word	0x000000ff
        /*0b28*/ 	.word	0x00038850
        /*0b2c*/ 	.short	0x0100
        /*0b2e*/ 	.byte	0x08
	.zero		1


	//   ....[7]....
        /*0b30*/ 	.word	0x000003f0
        /*0b34*/ 	.word	0x000000ff
        /*0b38*/ 	.word	0x00038860
        /*0b3c*/ 	.short	0x0100
        /*0b3e*/ 	.byte	0x08
	.zero		1


	//   ....[8]....
        /*0b40*/ 	.word	0x00000400
        /*0b44*/ 	.word	0x000000ff
        /*0b48*/ 	.word	0x00038858
        /*0b4c*/ 	.short	0x0100
        /*0b4e*/ 	.byte	0x08
	.zero		1


	//   ....[9]....
        /*0b50*/ 	.word	0x00000410
        /*0b54*/ 	.word	0x000000ff
        /*0b58*/ 	.word	0x00038868
        /*0b5c*/ 	.short	0x0100
        /*0b5e*/ 	.byte	0x08
	.zero		1


	//   ....[10]....
        /*0b60*/ 	.word	0x00000500
        /*0b64*/ 	.word	0x000000ff
        /*0b68*/ 	.word	0x00038870
        /*0b6c*/ 	.short	0x0100
        /*0b6e*/ 	.byte	0x06
	.zero		1


	//   ....[11]....
        /*0b70*/ 	.word	0x00000510
        /*0b74*/ 	.word	0x000000ff
        /*0b78*/ 	.word	0x00038880
        /*0b7c*/ 	.short	0x0100
        /*0b7e*/ 	.byte	0x06
	.zero		1


	//   ....[12]....
        /*0b80*/ 	.word	0x00000520
        /*0b84*/ 	.word	0x000000ff
        /*0b88*/ 	.word	0x00038878
        /*0b8c*/ 	.short	0x0100
        /*0b8e*/ 	.byte	0x06
	.zero		1


	//   ....[13]....
        /*0b90*/ 	.word	0x00000530
        /*0b94*/ 	.word	0x000000ff
        /*0b98*/ 	.word	0x00038888
        /*0b9c*/ 	.short	0x0100
        /*0b9e*/ 	.byte	0x06
	.zero		1


	//   ....[14]....
        /*0ba0*/ 	.word	0x00000660
        /*0ba4*/ 	.word	0x000000ff
        /*0ba8*/ 	.word	0x00038890
        /*0bac*/ 	.short	0x0100
        /*0bae*/ 	.byte	0x08
	.zero		1


	//   ....[15]....
        /*0bb0*/ 	.word	0x00000670
        /*0bb4*/ 	.word	0x000000ff
        /*0bb8*/ 	.word	0x000388a0
        /*0bbc*/ 	.short	0x0100
        /*0bbe*/ 	.byte	0x08
	.zero		1


	//   ....[16]....
        /*0bc0*/ 	.word	0x00000680
        /*0bc4*/ 	.word	0x000000ff
        /*0bc8*/ 	.word	0x00038898
        /*0bcc*/ 	.short	0x0100
        /*0bce*/ 	.byte	0x08
	.zero		1


	//   ....[17]....
        /*0bd0*/ 	.word	0x00000690
        /*0bd4*/ 	.word	0x000000ff
        /*0bd8*/ 	.word	0x000388a8
        /*0bdc*/ 	.short	0x0100
        /*0bde*/ 	.byte	0x08
	.zero		1


	//   ....[18]....
        /*0be0*/ 	.word	0x000007d0
        /*0be4*/ 	.word	0x000000ff
        /*0be8*/ 	.word	0x000388b0
        /*0bec*/ 	.short	0x0100
        /*0bee*/ 	.byte	0x08
	.zero		1


	//   ....[19]....
        /*0bf0*/ 	.word	0x000007e0
        /*0bf4*/ 	.word	0x000000ff
        /*0bf8*/ 	.word	0x000388c0
        /*0bfc*/ 	.short	0x0100
        /*0bfe*/ 	.byte	0x08
	.zero		1


	//   ....[20]....
        /*0c00*/ 	.word	0x000007f0
        /*0c04*/ 	.word	0x000000ff
        /*0c08*/ 	.word	0x000388b8
        /*0c0c*/ 	.short	0x0100
        /*0c0e*/ 	.byte	0x08
	.zero		1


	//   ....[21]....
        /*0c10*/ 	.word	0x00000800
        /*0c14*/ 	.word	0x000000ff
        /*0c18*/ 	.word	0x000388c8
        /*0c1c*/ 	.short	0x0100
        /*0c1e*/ 	.byte	0x08
	.zero		1


	//   ....[22]....
        /*0c20*/ 	.word	0x00001710
        /*0c24*/ 	.word	0x000000ff
        /*0c28*/ 	.word	0x00038800
        /*0c2c*/ 	.short	0x010a
        /*0c2e*/ 	.byte	0x29
	.zero		1


	//   ....[23]....
        /*0c30*/ 	.word	0x000017d0
        /*0c34*/ 	.word	0x000000ff
        /*0c38*/ 	.word	0x00038830
        /*0c3c*/ 	.short	0x010a
        /*0c3e*/ 	.byte	0x29
	.zero		1


	//   ....[24]....
        /*0c40*/ 	.word	0x00001810
        /*0c44*/ 	.word	0x000000ff
        /*0c48*/ 	.word	0x00038830
        /*0c4c*/ 	.short	0x010a
        /*0c4e*/ 	.byte	0x29
	.zero		1


	//   ....[25]....
        /*0c50*/ 	.word	0x00002370
        /*0c54*/ 	.word	0x000000ff
        /*0c58*/ 	.word	0x00000000
        /*0c5c*/ 	.short	0x0101
        /*0c5e*/ 	.byte	0x06
	.zero		1


	//   ....[26]....
        /*0c60*/ 	.word	0x00003e30
        /*0c64*/ 	.word	0x000000ff
        /*0c68*/ 	.word	0x00038850
        /*0c6c*/ 	.short	0x010a
        /*0c6e*/ 	.byte	0x29
	.zero		1


	//   ....[27]....
        /*0c70*/ 	.word	0x00003e70
        /*0c74*/ 	.word	0x000000ff
        /*0c78*/ 	.word	0x00038850
        /*0c7c*/ 	.short	0x010a
        /*0c7e*/ 	.byte	0x29
	.zero		1


	//   ....[28]....
        /*0c80*/ 	.word	0x00004100
        /*0c84*/ 	.word	0x000000ff
        /*0c88*/ 	.word	0x00000000
        /*0c8c*/ 	.short	0x0101
        /*0c8e*/ 	.byte	0x06
	.zero		1


	//   ....[29]....
        /*0c90*/ 	.word	0x00004260
        /*0c94*/ 	.word	0x000000ff
        /*0c98*/ 	.word	0x00038830
        /*0c9c*/ 	.short	0x010a
        /*0c9e*/ 	.byte	0x33
	.zero		1


	//   ....[30]....
        /*0ca0*/ 	.word	0x000042b0
        /*0ca4*/ 	.word	0x000000ff
        /*0ca8*/ 	.word	0x00038830
        /*0cac*/ 	.short	0x010a
        /*0cae*/ 	.byte	0x33
	.zero		1


	//   ....[31]....
        /*0cb0*/ 	.word	0x000049d0
        /*0cb4*/ 	.word	0x000000ff
        /*0cb8*/ 	.word	0x00000000
        /*0cbc*/ 	.short	0x0101
        /*0cbe*/ 	.byte	0x06
	.zero		1


	//   ....[32]....
        /*0cc0*/ 	.word	0x00006920
        /*0cc4*/ 	.word	0x000000ff
        /*0cc8*/ 	.word	0x00038850
        /*0ccc*/ 	.short	0x010a
        /*0cce*/ 	.byte	0x33
	.zero		1


	//   ....[33]....
        /*0cd0*/ 	.word	0x00006970
        /*0cd4*/ 	.word	0x000000ff
        /*0cd8*/ 	.word	0x00038850
        /*0cdc*/ 	.short	0x010a
        /*0cde*/ 	.byte	0x33
	.zero		1


	//   ....[34]....
        /*0ce0*/ 	.word	0x00006b90
        /*0ce4*/ 	.word	0x000000ff
        /*0ce8*/ 	.word	0x00000000
        /*0cec*/ 	.short	0x0101
        /*0cee*/ 	.byte	0x33
	.zero		1


	//   ....[35]....
        /*0cf0*/ 	.word	0x000095a0
        /*0cf4*/ 	.word	0x000000ff
        /*0cf8*/ 	.word	0x00000000
        /*0cfc*/ 	.short	0x0101
        /*0cfe*/ 	.byte	0x04
	.zero		1


	//   ....[36]....
        /*0d00*/ 	.word	0x0000c510
        /*0d04*/ 	.word	0x000000ff
        /*0d08*/ 	.word	0x00038880
        /*0d0c*/ 	.short	0x010a
        /*0d0e*/ 	.byte	0x2a
	.zero		1


	//   ....[37]....
        /*0d10*/ 	.word	0x0000cc80
        /*0d14*/ 	.word	0x000000ff
        /*0d18*/ 	.word	0x00038870
        /*0d1c*/ 	.short	0x0107
        /*0d1e*/ 	.byte	0x2a
	.zero		1


	//   ....[38]....
        /*0d20*/ 	.word	0x0000cd10
        /*0d24*/ 	.word	0x000000ff
        /*0d28*/ 	.word	0x00038870
        /*0d2c*/ 	.short	0x0101
        /*0d2e*/ 	.byte	0x2a
	.zero		1


	//   ....[39]....
        /*0d30*/ 	.word	0x0000cd40
        /*0d34*/ 	.word	0x000000ff
        /*0d38*/ 	.word	0x00038840
        /*0d3c*/ 	.short	0x010a
        /*0d3e*/ 	.byte	0x2a
	.zero		1


	//   ....[40]....
        /*0d40*/ 	.word	0x0000d3a0
        /*0d44*/ 	.word	0x000000ff
        /*0d48*/ 	.word	0x00038830
        /*0d4c*/ 	.short	0x0107
        /*0d4e*/ 	.byte	0x2a
	.zero		1


	//   ....[41]....
        /*0d50*/ 	.word	0x0000d430
        /*0d54*/ 	.word	0x000000ff
        /*0d58*/ 	.word	0x00038830
        /*0d5c*/ 	.short	0x0101
        /*0d5e*/ 	.byte	0x2a
	.zero		1


	//   ....[42]....
        /*0d60*/ 	.word	0x0000ddf0
        /*0d64*/ 	.word	0x000000ff
        /*0d68*/ 	.word	0x00038800
        /*0d6c*/ 	.short	0x0107
        /*0d6e*/ 	.byte	0x2a
	.zero		1


	//   ....[43]....
        /*0d70*/ 	.word	0x0000de30
        /*0d74*/ 	.word	0x000000ff
        /*0d78*/ 	.word	0x00038800
        /*0d7c*/ 	.short	0x0101
        /*0d7e*/ 	.byte	0x2a
	.zero		1


	//   ....[44]....
        /*0d80*/ 	.word	0x0000de40
        /*0d84*/ 	.word	0x000000ff
        /*0d88*/ 	.word	0x00038820
        /*0d8c*/ 	.short	0x010a
        /*0d8e*/ 	.byte	0x2a
	.zero		1


	//   ....[45]....
        /*0d90*/ 	.word	0x0000e180
        /*0d94*/ 	.word	0x00000004
        /*0d98*/ 	.word	0x00038880
        /*0d9c*/ 	.short	0x010a
        /*0d9e*/ 	.byte	0x3f
	.zero		1


	//   ....[46]....
        /*0da0*/ 	.word	0x0000e6c0
        /*0da4*/ 	.word	0x00000004
        /*0da8*/ 	.word	0x00038870
        /*0dac*/ 	.short	0x0107
        /*0dae*/ 	.byte	0x3f
	.zero		1


	//   ....[47]....
        /*0db0*/ 	.word	0x0000e750
        /*0db4*/ 	.word	0x00000004
        /*0db8*/ 	.word	0x00038870
        /*0dbc*/ 	.short	0x0101
        /*0dbe*/ 	.byte	0x3f
	.zero		1


	//   ....[48]....
        /*0dc0*/ 	.word	0x0000e780
        /*0dc4*/ 	.word	0x00000004
        /*0dc8*/ 	.word	0x00038840
        /*0dcc*/ 	.short	0x010a
        /*0dce*/ 	.byte	0x3f
	.zero		1


	//   ....[49]....
        /*0dd0*/ 	.word	0x0000ec90
        /*0dd4*/ 	.word	0x00000004
        /*0dd8*/ 	.word	0x00038830
        /*0ddc*/ 	.short	0x0107
        /*0dde*/ 	.byte	0x3f
	.zero		1


	//   ....[50]....
        /*0de0*/ 	.word	0x0000ed30
        /*0de4*/ 	.word	0x00000004
        /*0de8*/ 	.word	0x00038830
        /*0dec*/ 	.short	0x0101
        /*0dee*/ 	.byte	0x3f
	.zero		1


	//   ....[51]....
        /*0df0*/ 	.word	0x0000edb0
        /*0df4*/ 	.word	0x00000005
        /*0df8*/ 	.word	0x00038870
        /*0dfc*/ 	.short	0x010a
        /*0dfe*/ 	.byte	0x3f
	.zero		1


	//   ....[52]....
        /*0e00*/ 	.word	0x0000ee40
        /*0e04*/ 	.word	0x00000005
        /*0e08*/ 	.word	0x00038860
        /*0e0c*/ 	.short	0x010a
        /*0e0e*/ 	.byte	0x3f
	.zero		1


	//   ....[53]....
        /*0e10*/ 	.word	0x0000f5c0
        /*0e14*/ 	.word	0x00000005
        /*0e18*/ 	.word	0x00038850
        /*0e1c*/ 	.short	0x0101
        /*0e1e*/ 	.byte	0x3f
	.zero		1


	//   ....[54]....
        /*0e20*/ 	.word	0x0000f660
        /*0e24*/ 	.word	0x00000005
        /*0e28*/ 	.word	0x00000000
        /*0e2c*/ 	.short	0x0101
        /*0e2e*/ 	.byte	0x3f
	.zero		1


	//   ....[55]....
        /*0e30*/ 	.word	0x0000f730
        /*0e34*/ 	.word	0x00000011
        /*0e38*/ 	.word	0x00038870
        /*0e3c*/ 	.short	0x010a
        /*0e3e*/ 	.byte	0x3f
	.zero		1


	//   ....[56]....
        /*0e40*/ 	.word	0x0000f7f0
        /*0e44*/ 	.word	0x00000011
        /*0e48*/ 	.word	0x00038860
        /*0e4c*/ 	.short	0x010a
        /*0e4e*/ 	.byte	0x3f
	.zero		1


	//   ....[57]....
        /*0e50*/ 	.word	0x0000ff60
        /*0e54*/ 	.word	0x00000011
        /*0e58*/ 	.word	0x00038850
        /*0e5c*/ 	.short	0x0101
        /*0e5e*/ 	.byte	0x3f
	.zero		1


	//   ....[58]....
        /*0e60*/ 	.word	0x00010030
        /*0e64*/ 	.word	0x00000011
        /*0e68*/ 	.word	0x00000000
        /*0e6c*/ 	.short	0x0101
        /*0e6e*/ 	.byte	0x3f
	.zero		1


	//   ....[59]....
        /*0e70*/ 	.word	0x00010080
        /*0e74*/ 	.word	0x00000005
        /*0e78*/ 	.word	0x00038820
        /*0e7c*/ 	.short	0x010a
        /*0e7e*/ 	.byte	0x3f
	.zero		1


	//   ....[60]....
        /*0e80*/ 	.word	0x000101a0
        /*0e84*/ 	.word	0x00000004
        /*0e88*/ 	.word	0x00038840
        /*0e8c*/ 	.short	0x010a
        /*0e8e*/ 	.byte	0x3f
	.zero		1


	//   ....[61]....
        /*0e90*/ 	.word	0x00010240
        /*0e94*/ 	.word	0x00000005
        /*0e98*/ 	.word	0x00038840
        /*0e9c*/ 	.short	0x010a
        /*0e9e*/ 	.byte	0x3f
	.zero		1


	//   ....[62]....
        /*0ea0*/ 	.word	0x00010280
        /*0ea4*/ 	.word	0x00000004
        /*0ea8*/ 	.word	0x00038860
        /*0eac*/ 	.short	0x010a
        /*0eae*/ 	.byte	0x3f
	.zero		1


	//   ....[63]....
        /*0eb0*/ 	.word	0x000102c0
        /*0eb4*/ 	.word	0x00000005
        /*0eb8*/ 	.word	0x00038860
        /*0ebc*/ 	.short	0x010a
        /*0ebe*/ 	.byte	0x3f
	.zero		1


	//   ....[64]....
        /*0ec0*/ 	.word	0x00010300
        /*0ec4*/ 	.word	0x00000004
        /*0ec8*/ 	.word	0x00038880
        /*0ecc*/ 	.short	0x010a
        /*0ece*/ 	.byte	0x3f
	.zero		1


	//   ....[65]....
        /*0ed0*/ 	.word	0x00010340
        /*0ed4*/ 	.word	0x00000005
        /*0ed8*/ 	.word	0x00038880
        /*0edc*/ 	.short	0x010a
        /*0ede*/ 	.byte	0x3f
	.zero		1


	//   ....[66]....
        /*0ee0*/ 	.word	0x000103b0
        /*0ee4*/ 	.word	0x00000005
        /*0ee8*/ 	.word	0x00038800
        /*0eec*/ 	.short	0x010a
        /*0eee*/ 	.byte	0x3f
	.zero		1


	//   ....[67]....
        /*0ef0*/ 	.word	0x00010410
        /*0ef4*/ 	.word	0x00000005
        /*0ef8*/ 	.word	0x00038830
        /*0efc*/ 	.short	0x010a
        /*0efe*/ 	.byte	0x3f
	.zero		1


	//   ....[68]....
        /*0f00*/ 	.word	0x00010470
        /*0f04*/ 	.word	0x00000007
        /*0f08*/ 	.word	0x00038850
        /*0f0c*/ 	.short	0x010a
        /*0f0e*/ 	.byte	0x3f
	.zero		1


	//   ....[69]....
        /*0f10*/ 	.word	0x000104e0
        /*0f14*/ 	.word	0x00000002
        /*0f18*/ 	.word	0x00038830
        /*0f1c*/ 	.short	0x010a
        /*0f1e*/ 	.byte	0x3f
	.zero		1


	//   ....[70]....
        /*0f20*/ 	.word	0x00010550
        /*0f24*/ 	.word	0x00000004
        /*0f28*/ 	.word	0x00038850
        /*0f2c*/ 	.short	0x010a
        /*0f2e*/ 	.byte	0x3f
	.zero		1


	//   ....[71]....
        /*0f30*/ 	.word	0x00010630
        /*0f34*/ 	.word	0x00000002
        /*0f38*/ 	.word	0x00038880
        /*0f3c*/ 	.short	0x010a
        /*0f3e*/ 	.byte	0x3f
	.zero		1


	//   ....[72]....
        /*0f40*/ 	.word	0x00011140
        /*0f44*/ 	.word	0x00000002
        /*0f48*/ 	.word	0x00038840
        /*0f4c*/ 	.short	0x010a
        /*0f4e*/ 	.byte	0x3f
	.zero		1


	//   ....[73]....
        /*0f50*/ 	.word	0x000125c0
        /*0f54*/ 	.word	0x00000003
        /*0f58*/ 	.word	0x00038820
        /*0f5c*/ 	.short	0x010a
        /*0f5e*/ 	.byte	0x3f
	.zero		1


	//   ....[74]....
        /*0f60*/ 	.word	0x00012610
        /*0f64*/ 	.word	0x00000004
        /*0f68*/ 	.word	0x00038880
        /*0f6c*/ 	.short	0x010a
        /*0f6e*/ 	.byte	0x3f
	.zero		1


	//   ....[75]....
        /*0f70*/ 	.word	0x00012fa0
        /*0f74*/ 	.word	0x00000004
        /*0f78*/ 	.word	0x00038840
        /*0f7c*/ 	.short	0x010a
        /*0f7e*/ 	.byte	0x3f
	.zero		1


	//   ....[76]....
        /*0f80*/ 	.word	0x000138c0
        /*0f84*/ 	.word	0x00000005
        /*0f88*/ 	.word	0x00038870
        /*0f8c*/ 	.short	0x010a
        /*0f8e*/ 	.byte	0x3f
	.zero		1


	//   ....[77]....
        /*0f90*/ 	.word	0x00013910
        /*0f94*/ 	.word	0x00000005
        /*0f98*/ 	.word	0x00038860
        /*0f9c*/ 	.short	0x010a
        /*0f9e*/ 	.byte	0x3f
	.zero		1


	//   ....[78]....
        /*0fa0*/ 	.word	0x00013960
        /*0fa4*/ 	.word	0x00000011
        /*0fa8*/ 	.word	0x00038870
        /*0fac*/ 	.short	0x010a
        /*0fae*/ 	.byte	0x3f
	.zero		1


	//   ....[79]....
        /*0fb0*/ 	.word	0x000139b0
        /*0fb4*/ 	.word	0x00000011
        /*0fb8*/ 	.word	0x00038860
        /*0fbc*/ 	.short	0x010a
        /*0fbe*/ 	.byte	0x3f
	.zero		1


	//   ....[80]....
        /*0fc0*/ 	.word	0x00013a00
        /*0fc4*/ 	.word	0x00000005
        /*0fc8*/ 	.word	0x00038820
        /*0fcc*/ 	.short	0x010a
        /*0fce*/ 	.byte	0x3f
	.zero		1


	//   ....[81]....
        /*0fd0*/ 	.word	0x00013a50
        /*0fd4*/ 	.word	0x00000004
        /*0fd8*/ 	.word	0x00038840
        /*0fdc*/ 	.short	0x010a
        /*0fde*/ 	.byte	0x3f
	.zero		1


	//   ....[82]....
        /*0fe0*/ 	.word	0x00013aa0
        /*0fe4*/ 	.word	0x00000005
        /*0fe8*/ 	.word	0x00038840
        /*0fec*/ 	.short	0x010a
        /*0fee*/ 	.byte	0x3f
	.zero		1


	//   ....[83]....
        /*0ff0*/ 	.word	0x00013af0
        /*0ff4*/ 	.word	0x00000004
        /*0ff8*/ 	.word	0x00038860
        /*0ffc*/ 	.short	0x010a
        /*0ffe*/ 	.byte	0x3f
	.zero		1


	//   ....[84]....
        /*1000*/ 	.word	0x00013b40
        /*1004*/ 	.word	0x00000005
        /*1008*/ 	.word	0x00038860
        /*100c*/ 	.short	0x010a
        /*100e*/ 	.byte	0x3f
	.zero		1


	//   ....[85]....
        /*1010*/ 	.word	0x00013b90
        /*1014*/ 	.word	0x00000004
        /*1018*/ 	.word	0x00038880
        /*101c*/ 	.short	0x010a
        /*101e*/ 	.byte	0x3f
	.zero		1


	//----- nvinfo : EIATTR_NUM_MBARRIERS
	.align		4
.L_96:
        /*1020*/ 	.byte	0x03, 0x38
        /*1022*/ 	.short	0x0016


	//----- nvinfo : EIATTR_EXIT_INSTR_OFFSETS
	.align		4
        /*1024*/ 	.byte	0x04, 0x1c
        /*1026*/ 	.short	(.L_98 - .L_97)


	//   ....[0]....
.L_97:
        /*1028*/ 	.word	0x00010390


	//----- nvinfo : EIATTR_MAX_THREADS
	.align		4
.L_98:
        /*102c*/ 	.byte	0x04, 0x05
        /*102e*/ 	.short	(.L_100 - .L_99)
.L_99:
        /*1030*/ 	.word	0x00000180
        /*1034*/ 	.word	0x00000001
        /*1038*/ 	.word	0x00000001


	//----- nvinfo : EIATTR_CRS_STACK_SIZE
	.align		4
.L_100:
        /*103c*/ 	.byte	0x04, 0x1e
        /*103e*/ 	.short	(.L_102 - .L_101)
.L_101:
        /*1040*/ 	.word	0x00000000


	//----- nvinfo : EIATTR_CBANK_PARAM_SIZE
	.align		4
.L_102:
        /*1044*/ 	.byte	0x03, 0x19
        /*1046*/ 	.short	0x0a70


	//----- nvinfo : EIATTR_PARAM_CBANK
	.align		4
        /*1048*/ 	.byte	0x04, 0x0a
        /*104a*/ 	.short	(.L_104 - .L_103)
	.align		4
.L_103:
        /*104c*/ 	.word	index@(.nv.constant0._ZN7cutlass13device_kernelIN5flash11enable_sm90INS1_16FlashAttnFwdSm90INS1_25CollectiveMainloopFwdSm90ILi2EN4cute5tupleIJNS5_1CILi1EEES8_S8_EEENS6_IJNS7_ILi128EEESA_NS7_ILi256EEEEEELi256ENS_12float_e4m3_tEfNS_4arch4Sm90ELb0ELb0ELb1ELb0ELb1ELb0ELb0ELb1ELb0ELb1ELb1ELb0EEENS1_21CollectiveEpilogueFwdINS6_IJSA_SB_SA_EEES9_NS_10bfloat16_tESF_Li256ELb0ELb1ELb1ELb1EEENS1_19SingleTileSchedulerILb0ELb1ELb1ELi128EEEEEEEEEvNT_6ParamsE)
        /*1050*/ 	.short	0x0210
        /*1052*/ 	.short	0x0a70


	//----- nvinfo : EIATTR_SW_WAR
	.align		4
.L_104:
        /*1054*/ 	.byte	0x04, 0x36
        /*1056*/ 	.short	(.L_106 - .L_105)
.L_105:
        /*1058*/ 	.word	0x00000008
.L_106:


//--------------------- .nv.info._ZN7cutlass13device_kernelIN5flash11enable_sm90INS1_16FlashAttnFwdSm90INS1_25CollectiveMainloopFwdSm90ILi2EN4cute5tupleIJNS5_1CILi1EEES8_S8_EEENS6_IJNS7_ILi128EEESA_NS7_ILi256EEEEEELi256ENS_12float_e4m3_tEfNS_4arch4Sm90ELb0ELb0ELb1ELb1ELb1ELb0ELb0ELb1ELb0ELb1ELb1ELb0EEENS1_21CollectiveEpilogueFwdINS6_IJSA_SB_SA_EEES9_NS_10bfloat16_tESF_Li256ELb1ELb1ELb1ELb1EEENS1_36VarlenDynamicPersistentTileSchedulerILi128ELi128ELi256ELi128ELb1ELb1ELb1ELb0ELb1ELb1EEEEEEEEEvNT_6ParamsE --------------------------
	.section	.nv.info._ZN7cutlass13device_kernelIN5flash11enable_sm90INS1_16FlashAttnFwdSm90INS1_25CollectiveMainloopFwdSm90ILi2EN4cute5tupleIJNS5_1CILi1EEES8_S8_EEENS6_IJNS7_ILi128EEESA_NS7_ILi256EEEEEELi256ENS_12float_e4m3_tEfNS_4arch4Sm90ELb0ELb0ELb1ELb1ELb1ELb0ELb0ELb1ELb0ELb1ELb1ELb0EEENS1_21CollectiveEpilogueFwdINS6_IJSA_SB_SA_EEES9_NS_10bfloat16_tESF_Li256ELb1ELb1ELb1ELb1EEENS1_36VarlenDynamicPersistentTileSchedulerILi128ELi128ELi256ELi128ELb1ELb1ELb1ELb0ELb1ELb1EEEEEEEEEvNT_6ParamsE,"",@"SHT_CUDA_INFO"
	.sectionflags	@""
	.align	4


	//----- nvinfo : EIATTR_CUDA_API_VERSION
	.align		4
        /*0000*/ 	.byte	0x04, 0x37
        /*0002*/ 	.short	(.L_108 - .L_107)
.L_107:
        /*0004*/ 	.word	0x00000082


	//----- nvinfo : EIATTR_KPARAM_INFO
	.align		4
.L_108:
        /*0008*/ 	.byte	0x04, 0x17
        /*000a*/ 	.short	(.L_110 - .L_109)
.L_109:
        /*000c*/ 	.word	0x00000000
        /*0010*/ 	.short	0x0000
        /*0012*/ 	.short	0x0070
        /*0014*/ 	.byte	0x00, 0xf0, 0x01, 0x2a


	//----- nvinfo : EIATTR_SPARSE_MMA_MASK
	.align		4
.L_110:
        /*0018*/ 	.byte	0x03, 0x50
        /*001a*/ 	.short	0x0000


	//----- nvinfo : EIATTR_MAXREG_COUNT
	.align		4
        /*001c*/ 	.byte	0x03, 0x1b
        /*001e*/ 	.short	0x00a8


	//----- nvinfo : EIATTR_NUM_BARRIERS
	.align		4
        /*0020*/ 	.byte	0x02, 0x4c
        /*0022*/ 	.byte	0x10
	.zero		1


	//----- nvinfo : EIATTR_EXTERNS
	.align		4
        /*0024*/ 	.byte	0x04, 0x0f
        /*0026*/ 	.short	(.L_112 - .L_111)


	//   ....[0]....
	.align		4
.L_111:
        /*0028*/ 	.word	index@(__assertfail)


	//----- nvinfo : EIATTR_ANNOTATIONS
	.align		4
.L_112:
        /*002c*/ 	.byte	0x04, 0x55
        /*002e*/ 	.short	(.L_114 - .L_113)


	//   ....[0]....
.L_113:
        /*0030*/ 	.word	0x00000001
        /*0034*/ 	.byte	0xf0, 0x0a, 0x00, 0x00, 0x01, 0x00, 0x00, 0x00, 0xc0, 0x0c, 0x00, 0x00, 0x01, 0x00, 0x00, 0x00
        /* <DEDUP_REMOVED lines=29> */
        /*0214*/ 	.byte	0xe0, 0x4e, 0x01, 0x00


	//----- nvinfo : EIATTR_MERCURY_ISA_VERSION
	.align		4
.L_114:
        /*0218*/ 	.byte	0x03, 0x5f
        /*021a*/ 	.short	0x0101


	//----- nvinfo : EIATTR_UNUSED_LOAD_BYTE_OFFSET
	.align		4
        /*021c*/ 	.byte	0x04, 0x44
        /*021e*/ 	.short	(.L_116 - .L_115)


	//   ....[0]....
.L_115:
        /*0220*/ 	.word	0x00000980
        /*0224*/ 	.word	0x0000fff0


	//   ....[1]....
        /*0228*/ 	.word	0x000080b0
        /*022c*/ 	.word	0x0000fff0


	//----- nvinfo : EIATTR_INT_WARP_WIDE_INSTR_OFFSETS
	.align		4
.L_116:
        /*0230*/ 	.byte	0x04, 0x31
        /*0232*/ 	.short	(.L_118 - .L_117)


	//   ....[0]....
.L_117:
        /*0234*/ 	.word	0x000000c0


	//   ....[1]....
        /*0238*/ 	.word	0x000000d0


	//   ....[2]....
        /*023c*/ 	.word	0x00000170


	//   ....[3]....
        /*0240*/ 	.word	0x0000fa00


	//   ....[4]....
        /*0244*/ 	.word	0x0000fa90


	//   ....[5]....
        /*0248*/ 	.word	0x00013830


	//   ....[6]....
        /*024c*/ 	.word	0x000138c0


	//----- nvinfo : EIATTR_COOP_GROUP_MASK_REGIDS
	.align		4
.L_118:
        /*0250*/ 	.byte	0x04, 0x29
        /*0252*/ 	.short	(.L_120 - .L_119)


	//   ....[0]....
.L_119:
        /*0254*/ 	.word	0xffffffff


	//   ....[1]....
        /*0258*/ 	.word	0xffffffff


	//   ....[2]....
        /*025c*/ 	.word	0xffffffff


	//   ....[3]....
        /*0260*/ 	.word	0xffffffff


	//   ....[4]....
        /*0264*/ 	.word	0xffffffff


	//   ....[5]....
        /*0268*/ 	.word	0xffffffff


	//   ....[6]....
        /*026c*/ 	.word	0xffffffff


	//   ....[7]....
        /*0270*/ 	.word	0xffffffff


	//   ....[8]....
        /*0274*/ 	.word	0xffffffff


	//   ....[9]....
        /*0278*/ 	.word	0xffffffff


	//   ....[10]....
        /*027c*/ 	.word	0xffffffff


	//   ....[11]....
        /*0280*/ 	.word	0xffffffff


	//   ....[12]....
        /*0284*/ 	.word	0xffffffff


	//   ....[13]....
        /*0288*/ 	.word	0xffffffff


	//   ....[14]....
        /*028c*/ 	.word	0xffffffff


	//   ....[15]....
        /*0290*/ 	.word	0xffffffff


	//   ....[16]....
        /*0294*/ 	.word	0xffffffff


	//   ....[17]....
        /*0298*/ 	.word	0xffffffff


	//   ....[18]....
        /*029c*/ 	.word	0xffffffff


	//   ....[19]....
        /*02a0*/ 	.word	0xffffffff


	//   ....[20]....
        /*02a4*/ 	.word	0xffffffff


	//   ....[21]....
        /*02a8*/ 	.word	0xffffffff


	//   ....[22]....
        /*02ac*/ 	.word	0xffffffff


	//   ....[23]....
        /*02b0*/ 	.word	0xffffffff


	//   ....[24]....
        /*02b4*/ 	.word	0xffffffff


	//   ....[25]....
        /*02b8*/ 	.word	0xffffffff


	//   ....[26]....
        /*02bc*/ 	.word	0xffffffff


	//   ....[27]....
        /*02c0*/ 	.word	0xffffffff


	//   ....[28]....
        /*02c4*/ 	.word	0xffffffff


	//   ....[29]....
        /*02c8*/ 	.word	0xffffffff


	//   ....[30]....
        /*02cc*/ 	.word	0xffffffff


	//   ....[31]....
        /*02d0*/ 	.word	0xffffffff


	//   ....[32]....
        /*02d4*/ 	.word	0xffffffff


	//   ....[33]....
        /*02d8*/ 	.word	0xffffffff


	//   ....[34]....
        /*02dc*/ 	.word	0xffffffff


	//   ....[35]....
        /*02e0*/ 	.word	0xffffffff


	//   ....[36]....
        /*02e4*/ 	.word	0xffffffff


	//   ....[37]....
        /*02e8*/ 	.word	0xffffffff


	//   ....[38]....
        /*02ec*/ 	.word	0xffffffff


	//   ....[39]....
        /*02f0*/ 	.word	0xffffffff


	//   ....[40]....
        /*02f4*/ 	.word	0xffffffff


	//   ....[41]....
        /*02f8*/ 	.word	0xffffffff


	//   ....[42]....
        /*02fc*/ 	.word	0xffffffff


	//   ....[43]....
        /*0300*/ 	.word	0xffffffff


	//   ....[44]....
        /*0304*/ 	.word	0xffffffff


	//   ....[45]....
        /*0308*/ 	.word	0xffffffff


	//   ....[46]....
        /*030c*/ 	.word	0xffffffff


	//   ....[47]....
        /*0310*/ 	.word	0xffffffff


	//   ....[48]....
        /*0314*/ 	.word	0xffffffff


	//   ....[49]....
        /*0318*/ 	.word	0xffffffff


	//   ....[50]....
        /*031c*/ 	.word	0xffffffff


	//   ....[51]....
        /*0320*/ 	.word	0xffffffff


	//   ....[52]....
        /*0324*/ 	.word	0xffffffff


	//   ....[53]....
        /*0328*/ 	.word	0xffffffff


	//   ....[54]....
        /*032c*/ 	.word	0xffffffff


	//   ....[55]....
        /*0330*/ 	.word	0xffffffff


	//   ....[56]....
        /*0334*/ 	.word	0xffffffff


	//   ....[57]....
        /*0338*/ 	.word	0xffffffff


	//   ....[58]....
        /*033c*/ 	.word	0xffffffff


	//   ....[59]....
        /*0340*/ 	.word	0xffffffff


	//   ....[60]....
        /*0344*/ 	.word	0xffffffff


	//   ....[61]....
        /*0348*/ 	.word	0xffffffff


	//   ....[62]....
        /*034c*/ 	.word	0xffffffff


	//   ....[63]....
        /*0350*/ 	.word	0xffffffff


	//   ....[64]....
        /*0354*/ 	.word	0xffffffff


	//   ....[65]....
        /*0358*/ 	.word	0xffffffff


	//   ....[66]....
        /*035c*/ 	.word	0xffffffff


	//   ....[67]....
        /*0360*/ 	.word	0xffffffff


	//   ....[68]....
        /*0364*/ 	.word	0xffffffff


	//   ....[69]....
        /*0368*/ 	.word	0xffffffff


	//   ....[70]....
        /*036c*/ 	.word	0xffffffff


	//   ....[71]....
        /*0370*/ 	.word	0xffffffff


	//   ....[72]....
        /*0374*/ 	.word	0xffffffff


	//   ....[73]....
        /*0378*/ 	.word	0xffffffff


	//   ....[74]....
        /*037c*/ 	.word	0xffffffff


	//   ....[75]....
        /*0380*/ 	.word	0xffffffff


	//   ....[76]....
        /*0384*/ 	.word	0xffffffff


	//   ....[77]....
        /*0388*/ 	.word	0xffffffff


	//   ....[78]....
        /*038c*/ 	.word	0xffffffff


	//   ....[79]....
        /*0390*/ 	.word	0xffffffff


	//   ....[80]....
        /*0394*/ 	.word	0xffffffff


	//   ....[81]....
        /*0398*/ 	.word	0xffffffff


	//   ....[82]....
        /*039c*/ 	.word	0xffffffff


	//   ....[83]....
        /*03a0*/ 	.word	0xffffffff


	//   ....[84]....
        /*03a4*/ 	.word	0xffffffff


	//   ....[85]....
        /*03a8*/ 	.word	0xffffffff


	//   ....[86]....
        /*03ac*/ 	.word	0xffffffff


	//   ....[87]....
        /*03b0*/ 	.word	0xffffffff


	//   ....[88]....
        /*03b4*/ 	.word	0xffffffff


	//   ....[89]....
        /*03b8*/ 	.word	0xffffffff


	//   ....[90]....
        /*03bc*/ 	.word	0xffffffff


	//   ....[91]....
        /*03c0*/ 	.word	0xffffffff


	//   ....[92]....
        /*03c4*/ 	.word	0xffffffff


	//   ....[93]....
        /*03c8*/ 	.word	0xffffffff


	//   ....[94]....
        /*03cc*/ 	.word	0xffffffff


	//   ....[95]....
        /*03d0*/ 	.word	0xffffffff


	//   ....[96]....
        /*03d4*/ 	.word	0xffffffff


	//   ....[97]....
        /*03d8*/ 	.word	0xffffffff


	//   ....[98]....
        /*03dc*/ 	.word	0xffffffff


	//   ....[99]....
        /*03e0*/ 	.word	0xffffffff


	//   ....[100]....
        /*03e4*/ 	.word	0xffffffff


	//   ....[101]....
        /*03e8*/ 	.word	0xffffffff


	//   ....[102]....
        /*03ec*/ 	.word	0xffffffff


	//   ....[103]....
        /*03f0*/ 	.word	0xffffffff


	//   ....[104]....
        /*03f4*/ 	.word	0xffffffff


	//   ....[105]....
        /*03f8*/ 	.word	0xffffffff


	//   ....[106]....
        /*03fc*/ 	.word	0xffffffff


	//   ....[107]....
        /*0400*/ 	.word	0xffffffff


	//   ....[108]....
        /*0404*/ 	.word	0xffffffff


	//   ....[109]....
        /*0408*/ 	.word	0xffffffff


	//   ....[110]....
        /*040c*/ 	.word	0xffffffff


	//   ....[111]....
        /*0410*/ 	.word	0xffffffff


	//   ....[112]....
        /*0414*/ 	.word	0xffffffff


	//   ....[113]....
        /*0418*/ 	.word	0xffffffff


	//   ....[114]....
        /*041c*/ 	.word	0xffffffff


	//   ....[115]....
        /*0420*/ 	.word	0xffffffff


	//   ....[116]....
        /*0424*/ 	.word	0xffffffff


	//   ....[117]....
        /*0428*/ 	.word	0xffffffff


	//   ....[118]....
        /*042c*/ 	.word	0xffffffff


	//   ....[119]....
        /*0430*/ 	.word	0xffffffff


	//   ....[120]....
        /*0434*/ 	.word	0xffffffff


	//   ....[121]....
        /*0438*/ 	.word	0xffffffff


	//   ....[122]....
        /*043c*/ 	.word	0xffffffff


	//   ....[123]....
        /*0440*/ 	.word	0xffffffff


	//   ....[124]....
        /*0444*/ 	.word	0xffffffff


	//   ....[125]....
        /*0448*/ 	.word	0xffffffff


	//   ....[126]....
        /*044c*/ 	.word	0xffffffff


	//   ....[127]....
        /*0450*/ 	.word	0xffffffff


	//   ....[128]....
        /*0454*/ 	.word	0xffffffff


	//   ....[129]....
        /*0458*/ 	.word	0xffffffff


	//   ....[130]....
        /*045c*/ 	.word	0xffffffff


	//   ....[131]....
        /*0460*/ 	.word	0xffffffff


	//   ....[132]....
        /*0464*/ 	.word	0xffffffff


	//   ....[133]....
        /*0468*/ 	.word	0xffffffff


	//   ....[134]....
        /*046c*/ 	.word	0xffffffff


	//   ....[135]....
        /*0470*/ 	.word	0xffffffff


	//   ....[136]....
        /*0474*/ 	.word	0xffffffff


	//   ....[137]....
        /*0478*/ 	.word	0xffffffff


	//   ....[138]....
        /*047c*/ 	.word	0xffffffff


	//   ....[139]....
        /*0480*/ 	.word	0xffffffff


	//   ....[140]....
        /*0484*/ 	.word	0xffffffff


	//   ....[141]....
        /*0488*/ 	.word	0xffffffff


	//   ....[142]....
        /*048c*/ 	.word	0xffffffff


	//   ....[143]....
        /*0490*/ 	.word	0xffffffff


	//   ....[144]....
        /*0494*/ 	.word	0xffffffff


	//   ....[145]....
        /*0498*/ 	.word	0xffffffff


	//   ....[146]....
        /*049c*/ 	.word	0xffffffff


	//   ....[147]....
        /*04a0*/ 	.word	0xffffffff


	//   ....[148]....
        /*04a4*/ 	.word	0xffffffff


	//   ....[149]....
        /*04a8*/ 	.word	0xffffffff


	//   ....[150]....
        /*04ac*/ 	.word	0xffffffff


	//   ....[151]....
        /*04b0*/ 	.word	0xffffffff


	//   ....[152]....
        /*04b4*/ 	.word	0xffffffff


	//   ....[153]....
        /*04b8*/ 	.word	0xffffffff


	//   ....[154]....
        /*04bc*/ 	.word	0xffffffff


	//   ....[155]....
        /*04c0*/ 	.word	0xffffffff


	//   ....[156]....
        /*04c4*/ 	.word	0xffffffff


	//   ....[157]....
        /*04c8*/ 	.word	0xffffffff


	//   ....[158]....
        /*04cc*/ 	.word	0xffffffff


	//   ....[159]....
        /*04d0*/ 	.word	0xffffffff


	//   ....[160]....
        /*04d4*/ 	.word	0xffffffff


	//   ....[161]....
        /*04d8*/ 	.word	0xffffffff


	//   ....[162]....
        /*04dc*/ 	.word	0xffffffff


	//   ....[163]....
        /*04e0*/ 	.word	0xffffffff


	//   ....[164]....
        /*04e4*/ 	.word	0xffffffff


	//   ....[165]....
        /*04e8*/ 	.word	0xffffffff


	//   ....[166]....
        /*04ec*/ 	.word	0xffffffff


	//   ....[167]....
        /*04f0*/ 	.word	0xffffffff


	//   ....[168]....
        /*04f4*/ 	.word	0xffffffff


	//   ....[169]....
        /*04f8*/ 	.word	0xffffffff


	//   ....[170]....
        /*04fc*/ 	.word	0xffffffff


	//   ....[171]....
        /*0500*/ 	.word	0xffffffff


	//   ....[172]....
        /*0504*/ 	.word	0xffffffff


	//   ....[173]....
        /*0508*/ 	.word	0xffffffff


	//   ....[174]....
        /*050c*/ 	.word	0xffffffff


	//   ....[175]....
        /*0510*/ 	.word	0xffffffff


	//   ....[176]....
        /*0514*/ 	.word	0xffffffff


	//   ....[177]....
        /*0518*/ 	.word	0xffffffff


	//   ....[178]....
        /*051c*/ 	.word	0xffffffff


	//   ....[179]....
        /*0520*/ 	.word	0xffffffff


	//   ....[180]....
        /*0524*/ 	.word	0xffffffff


	//   ....[181]....
        /*0528*/ 	.word	0xffffffff


	//   ....[182]....
        /*052c*/ 	.word	0xffffffff


	//   ....[183]....
        /*0530*/ 	.word	0xffffffff


	//   ....[184]....
        /*0534*/ 	.word	0xffffffff


	//   ....[185]....
        /*0538*/ 	.word	0xffffffff


	//   ....[186]....
        /*053c*/ 	.word	0xffffffff


	//   ....[187]....
        /*0540*/ 	.word	0xffffffff


	//   ....[188]....
        /*0544*/ 	.word	0xffffffff


	//   ....[189]....
        /*0548*/ 	.word	0xffffffff


	//   ....[190]....
        /*054c*/ 	.word	0xffffffff


	//   ....[191]....
        /*0550*/ 	.word	0xffffffff


	//   ....[192]....
        /*0554*/ 	.word	0xffffffff


	//   ....[193]....
        /*0558*/ 	.word	0xffffffff


	//   ....[194]....
        /*055c*/ 	.word	0xffffffff


	//   ....[195]....
        /*0560*/ 	.word	0xffffffff


	//   ....[196]....
        /*0564*/ 	.word	0xffffffff


	//   ....[197]....
        /*0568*/ 	.word	0xffffffff


	//   ....[198]....
        /*056c*/ 	.word	0xffffffff


	//   ....[199]....
        /*0570*/ 	.word	0xffffffff


	//   ....[200]....
        /*0574*/ 	.word	0xffffffff


	//   ....[201]....
        /*0578*/ 	.word	0xffffffff


	//   ....[202]....
        /*057c*/ 	.word	0xffffffff


	//   ....[203]....
        /*0580*/ 	.word	0xffffffff


	//   ....[204]....
        /*0584*/ 	.word	0xffffffff


	//   ....[205]....
        /*0588*/ 	.word	0xffffffff


	//   ....[206]....
        /*058c*/ 	.word	0xffffffff


	//   ....[207]....
        /*0590*/ 	.word	0xffffffff


	//   ....[208]....
        /*0594*/ 	.word	0xffffffff


	//   ....[209]....
        /*0598*/ 	.word	0xffffffff


	//   ....[210]....
        /*059c*/ 	.word	0xffffffff


	//   ....[211]....
        /*05a0*/ 	.word	0xffffffff


	//   ....[212]....
        /*05a4*/ 	.word	0xffffffff


	//   ....[213]....
        /*05a8*/ 	.word	0xffffffff


	//   ....[214]....
        /*05ac*/ 	.word	0xffffffff


	//   ....[215]....
        /*05b0*/ 	.word	0xffffffff


	//   ....[216]....
        /*05b4*/ 	.word	0xffffffff


	//   ....[217]....
        /*05b8*/ 	.word	0xffffffff


	//   ....[218]....
        /*05bc*/ 	.word	0xffffffff


	//   ....[219]....
        /*05c0*/ 	.word	0xffffffff


	//   ....[220]....
        /*05c4*/ 	.word	0xffffffff


	//   ....[221]....
        /*05c8*/ 	.word	0xffffffff


	//   ....[222]....
        /*05cc*/ 	.word	0xffffffff


	//   ....[223]....
        /*05d0*/ 	.word	0xffffffff


	//   ....[224]....
        /*05d4*/ 	.word	0xffffffff


	//   ....[225]....
        /*05d8*/ 	.word	0xffffffff


	//   ....[226]....
        /*05dc*/ 	.word	0xffffffff


	//   ....[227]....
        /*05e0*/ 	.word	0xffffffff


	//   ....[228]....
        /*05e4*/ 	.word	0xffffffff


	//   ....[229]....
        /*05e8*/ 	.word	0xffffffff


	//   ....[230]....
        /*05ec*/ 	.word	0xffffffff


	//   ....[231]....
        /*05f0*/ 	.word	0xffffffff


	//   ....[232]....
        /*05f4*/ 	.word	0xffffffff


	//   ....[233]....
        /*05f8*/ 	.word	0xffffffff


	//   ....[234]....
        /*05fc*/ 	.word	0xffffffff


	//   ....[235]....
        /*0600*/ 	.word	0xffffffff


	//   ....[236]....
        /*0604*/ 	.word	0xffffffff


	//   ....[237]....
        /*0608*/ 	.word	0xffffffff


	//   ....[238]....
        /*060c*/ 	.word	0xffffffff


	//   ....[239]....
        /*0610*/ 	.word	0xffffffff


	//   ....[240]....
        /*0614*/ 	.word	0xffffffff


	//   ....[241]....
        /*0618*/ 	.word	0xffffffff


	//   ....[242]....
        /*061c*/ 	.word	0xffffffff


	//   ....[243]....
        /*0620*/ 	.word	0xffffffff


	//   ....[244]....
        /*0624*/ 	.word	0xffffffff


	//   ....[245]....
        /*0628*/ 	.word	0xffffffff


	//   ....[246]....
        /*062c*/ 	.word	0xffffffff


	//   ....[247]....
        /*0630*/ 	.word	0xffffffff


	//   ....[248]....
        /*0634*/ 	.word	0xffffffff


	//   ....[249]....
        /*0638*/ 	.word	0xffffffff


	//   ....[250]....
        /*063c*/ 	.word	0xffffffff


	//   ....[251]....
        /*0640*/ 	.word	0xffffffff


	//   ....[252]....
        /*0644*/ 	.word	0xffffffff


	//   ....[253]....
        /*0648*/ 	.word	0xffffffff


	//   ....[254]....
        /*064c*/ 	.word	0xffffffff


	//   ....[255]....
        /*0650*/ 	.word	0xffffffff


	//   ....[0]....
        /*0654*/ 	.word	0xffffffff


	//   ....[1]....
        /*0658*/ 	.word	0xffffffff


	//   ....[2]....
        /*065c*/ 	.word	0xffffffff


	//   ....[3]....
        /*0660*/ 	.word	0xffffffff


	//   ....[4]....
        /*0664*/ 	.word	0xffffffff


	//   ....[5]....
        /*0668*/ 	.word	0xffffffff


	//   ....[6]....
        /*066c*/ 	.word	0xffffffff


	//   ....[7]....
        /*0670*/ 	.word	0xffffffff


	//   ....[8]....
        /*0674*/ 	.word	0xffffffff


	//   ....[9]....
        /*0678*/ 	.word	0xffffffff


	//   ....[10]....
        /*067c*/ 	.word	0xffffffff


	//   ....[11]....
        /*0680*/ 	.word	0xffffffff


	//   ....[12]....
        /*0684*/ 	.word	0xffffffff


	//   ....[13]....
        /*0688*/ 	.word	0xffffffff


	//   ....[14]....
        /*068c*/ 	.word	0xffffffff


	//   ....[15]....
        /*0690*/ 	.word	0xffffffff


	//   ....[16]....
        /*0694*/ 	.word	0xffffffff


	//   ....[17]....
        /*0698*/ 	.word	0xffffffff


	//   ....[18]....
        /*069c*/ 	.word	0xffffffff


	//   ....[19]....
        /*06a0*/ 	.word	0xffffffff


	//   ....[20]....
        /*06a4*/ 	.word	0xffffffff


	//   ....[21]....
        /*06a8*/ 	.word	0xffffffff


	//   ....[22]....
        /*06ac*/ 	.word	0xffffffff


	//   ....[23]....
        /*06b0*/ 	.word	0xffffffff


	//   ....[24]....
        /*06b4*/ 	.word	0xffffffff


	//   ....[25]....
        /*06b8*/ 	.word	0xffffffff


	//   ....[26]....
        /*06bc*/ 	.word	0xffffffff


	//   ....[27]....
        /*06c0*/ 	.word	0xffffffff


	//   ....[28]....
        /*06c4*/ 	.word	0xffffffff


	//   ....[29]....
        /*06c8*/ 	.word	0xffffffff


	//   ....[30]....
        /*06cc*/ 	.word	0xffffffff


	//   ....[31]....
        /*06d0*/ 	.word	0x0500000f


	//   ....[32]....
        /*06d4*/ 	.word	0x0500000f


	//   ....[33]....
        /*06d8*/ 	.word	0x0500000f


	//   ....[34]....
        /*06dc*/ 	.word	0x0500000f


	//   ....[35]....
        /*06e0*/ 	.word	0x0500000f


	//   ....[36]....
        /*06e4*/ 	.word	0x0500000f


	//   ....[37]....
        /*06e8*/ 	.word	0x0500000f


	//   ....[38]....
        /*06ec*/ 	.word	0x0500000f


	//   ....[39]....
        /*06f0*/ 	.word	0x0500000f


	//   ....[40]....
        /*06f4*/ 	.word	0x0500000f


	//   ....[41]....
        /*06f8*/ 	.word	0x0500000f


	//   ....[42]....
        /*06fc*/ 	.word	0x0500000f


	//   ....[43]....
        /*0700*/ 	.word	0x0500000f


	//   ....[44]....
        /*0704*/ 	.word	0x0500000f


	//   ....[45]....
        /*0708*/ 	.word	0x0500000f


	//   ....[46]....
        /*070c*/ 	.word	0x0500000f


	//   ....[47]....
        /*0710*/ 	.word	0x0500000f


	//   ....[48]....
        /*0714*/ 	.word	0x0500000f


	//   ....[49]....
        /*0718*/ 	.word	0x0500000f


	//   ....[50]....
        /*071c*/ 	.word	0x0500000f


	//   ....[51]....
        /*0720*/ 	.word	0x0500000f


	//   ....[52]....
        /*0724*/ 	.word	0x0500000f


	//   ....[53]....
        /*0728*/ 	.word	0x0500000f


	//   ....[54]....
        /*072c*/ 	.word	0x0500000f


	//   ....[55]....
        /*0730*/ 	.word	0x0500000f


	//   ....[56]....
        /*0734*/ 	.word	0x0500000f


	//   ....[57]....
        /*0738*/ 	.word	0x0500000f


	//   ....[58]....
        /*073c*/ 	.word	0x0500000f


	//   ....[59]....
        /*0740*/ 	.word	0x0500000f


	//   ....[60]....
        /*0744*/ 	.word	0x0500000f


	//   ....[61]....
        /*0748*/ 	.word	0x0500000f


	//   ....[62]....
        /*074c*/ 	.word	0x0500000f


	//   ....[63]....
        /*0750*/ 	.word	0x0500000f


	//   ....[64]....
        /*0754*/ 	.word	0x0500000f


	//   ....[65]....
        /*0758*/ 	.word	0x0500000f


	//   ....[66]....
        /*075c*/ 	.word	0x0500000f


	//   ....[67]....
        /*0760*/ 	.word	0x0500000f


	//   ....[68]....
        /*0764*/ 	.word	0x0500000f


	//   ....[69]....
        /*0768*/ 	.word	0x0500000f


	//   ....[70]....
        /*076c*/ 	.word	0x0500000f


	//   ....[71]....
        /*0770*/ 	.word	0x0500000f


	//   ....[72]....
        /*0774*/ 	.word	0x0500000f


	//   ....[73]....
        /*0778*/ 	.word	0x0500000f


	//   ....[74]....
        /*077c*/ 	.word	0x0500000f


	//   ....[75]....
        /*0780*/ 	.word	0x0500000f


	//   ....[76]....
        /*0784*/ 	.word	0x0500000f


	//   ....[77]....
        /*0788*/ 	.word	0x0500000f


	//   ....[78]....
        /*078c*/ 	.word	0x0500000f


	//   ....[79]....
        /*0790*/ 	.word	0x0500000f


	//   ....[80]....
        /*0794*/ 	.word	0x0500000f


	//   ....[81]....
        /*0798*/ 	.word	0x0500000f


	//   ....[82]....
        /*079c*/ 	.word	0x0500000f


	//   ....[83]....
        /*07a0*/ 	.word	0x0500000f


	//   ....[84]....
        /*07a4*/ 	.word	0x0500000f


	//   ....[85]....
        /*07a8*/ 	.word	0x0500000f


	//   ....[86]....
        /*07ac*/ 	.word	0x0500000f


	//   ....[87]....
        /*07b0*/ 	.word	0x0500000f


	//   ....[88]....
        /*07b4*/ 	.word	0x0500000f


	//   ....[89]....
        /*07b8*/ 	.word	0x0500000f


	//   ....[90]....
        /*07bc*/ 	.word	0x0500000f


	//   ....[91]....
        /*07c0*/ 	.word	0x0500000f


	//   ....[92]....
        /*07c4*/ 	.word	0x0500000f


	//   ....[93]....
        /*07c8*/ 	.word	0x0500000f


	//   ....[94]....
        /*07cc*/ 	.word	0x0500000f


	//   ....[95]....
        /*07d0*/ 	.word	0x0500000f


	//   ....[96]....
        /*07d4*/ 	.word	0x0500000f


	//   ....[97]....
        /*07d8*/ 	.word	0x0500000f


	//   ....[98]....
        /*07dc*/ 	.word	0x0500000f


	//   ....[99]....
        /*07e0*/ 	.word	0x0500000f


	//   ....[100]....
        /*07e4*/ 	.word	0x0500000f


	//   ....[101]....
        /*07e8*/ 	.word	0x0500000f


	//   ....[102]....
        /*07ec*/ 	.word	0x0500000f


	//   ....[103]....
        /*07f0*/ 	.word	0x0500000f


	//   ....[104]....
        /*07f4*/ 	.word	0x0500000f


	//   ....[105]....
        /*07f8*/ 	.word	0x0500000f


	//   ....[106]....
        /*07fc*/ 	.word	0x0500000f


	//   ....[107]....
        /*0800*/ 	.word	0x0500000f


	//   ....[108]....
        /*0804*/ 	.word	0x0500000f


	//   ....[109]....
        /*0808*/ 	.word	0x0500000f


	//   ....[110]....
        /*080c*/ 	.word	0x0500000f


	//   ....[111]....
        /*0810*/ 	.word	0x0500000f


	//   ....[112]....
        /*0814*/ 	.word	0x0500000f


	//----- nvinfo : EIATTR_COOP_GROUP_INSTR_OFFSETS
	.align		4
.L_120:
        /*0818*/ 	.byte	0x04, 0x28
        /*081a*/ 	.short	(.L_122 - .L_121)


	//   ....[0]....
.L_121:
        /*081c*/ 	.word	0x00000080


	//   ....[1]....
        /*0820*/ 	.word	0x00000090


	//   ....[2]....
        /*0824*/ 	.word	0x000002d0


	//   ....[3]....
        /*0828*/ 	.word	0x00000430


	//   ....[4]....
        /*082c*/ 	.word	0x00000550


	//   ....[5]....
        /*0830*/ 	.word	0x000006b0


	//   ....[6]....
        /*0834*/ 	.word	0x00001c50


	//   ....[7]....
        /*0838*/ 	.word	0x00003570


	//   ....[8]....
        /*083c*/ 	.word	0x000035b0


	//   ....[9]....
        /*0840*/ 	.word	0x00003b10


	//   ....[10]....
        /*0844*/ 	.word	0x00003ba0


	//   ....[11]....
        /*0848*/ 	.word	0x00005570


	//   ....[12]....
        /*084c*/ 	.word	0x00005590


	//   ....[13]....
        /*0850*/ 	.word	0x00006210


	//   ....[14]....
        /*0854*/ 	.word	0x00006290


	//   ....[15]....
        /*0858*/ 	.word	0x00007600


	//   ....[16]....
        /*085c*/ 	.word	0x00007620


	//   ....[17]....
        /*0860*/ 	.word	0x000076a0


	//   ....[18]....
        /*0864*/ 	.word	0x000076b0


	//   ....[19]....
        /*0868*/ 	.word	0x00008f10


	//   ....[20]....
        /*086c*/ 	.word	0x00008f40


	//   ....[21]....
        /*0870*/ 	.word	0x00008f70


	//   ....[22]....
        /*0874*/ 	.word	0x00008fa0


	//   ....[23]....
        /*0878*/ 	.word	0x00008fd0


	//   ....[24]....
        /*087c*/ 	.word	0x00009000


	//   ....[25]....
        /*0880*/ 	.word	0x00009040


	//   ....[26]....
        /*0884*/ 	.word	0x00009060


	//   ....[27]....
        /*0888*/ 	.word	0x00009080


	//   ....[28]....
        /*088c*/ 	.word	0x00009090


	//   ....[29]....
        /*0890*/ 	.word	0x000090b0


	//   ....[30]....
        /*0894*/ 	.word	0x000090c0


	//   ....[31]....
        /*0898*/ 	.word	0x000090d0


	//   ....[32]....
        /*089c*/ 	.word	0x000090e0


	//   ....[33]....
        /*08a0*/ 	.word	0x000090f0


	//   ....[34]....
        /*08a4*/ 	.word	0x00009100


	//   ....[35]....
        /*08a8*/ 	.word	0x00009110


	//   ....[36]....
        /*08ac*/ 	.word	0x00009120


	//   ....[37]....
        /*08b0*/ 	.word	0x00009130


	//   ....[38]....
        /*08b4*/ 	.word	0x00009140


	//   ....[39]....
        /*08b8*/ 	.word	0x00009150


	//   ....[40]....
        /*08bc*/ 	.word	0x00009160


	//   ....[41]....
        /*08c0*/ 	.word	0x00009170


	//   ....[42]....
        /*08c4*/ 	.word	0x00009180


	//   ....[43]....
        /*08c8*/ 	.word	0x00009190


	//   ....[44]....
        /*08cc*/ 	.word	0x000091a0


	//   ....[45]....
        /*08d0*/ 	.word	0x000091b0


	//   ....[46]....
        /*08d4*/ 	.word	0x000091c0


	//   ....[47]....
        /*08d8*/ 	.word	0x000091d0


	//   ....[48]....
        /*08dc*/ 	.word	0x000091e0


	//   ....[49]....
        /*08e0*/ 	.word	0x000091f0


	//   ....[50]....
        /*08e4*/ 	.word	0x00009210


	//   ....[51]....
        /*08e8*/ 	.word	0x00009220


	//   ....[52]....
        /*08ec*/ 	.word	0x00009230


	//   ....[53]....
        /*08f0*/ 	.word	0x00009240


	//   ....[54]....
        /*08f4*/ 	.word	0x00009250


	//   ....[55]....
        /*08f8*/ 	.word	0x00009260


	//   ....[56]....
        /*08fc*/ 	.word	0x00009270


	//   ....[57]....
        /*0900*/ 	.word	0x00009280


	//   ....[58]....
        /*0904*/ 	.word	0x00009290


	//   ....[59]....
        /*0908*/ 	.word	0x000092a0


	//   ....[60]....
        /*090c*/ 	.word	0x000092c0


	//   ....[61]....
        /*0910*/ 	.word	0x000092e0


	//   ....[62]....
        /*0914*/ 	.word	0x000092f0


	//   ....[63]....
        /*0918*/ 	.word	0x00009300


	//   ....[64]....
        /*091c*/ 	.word	0x00009310


	//   ....[65]....
        /*0920*/ 	.word	0x00009320


	//   ....[66]....
        /*0924*/ 	.word	0x00009330


	//   ....[67]....
        /*0928*/ 	.word	0x00009340


	//   ....[68]....
        /*092c*/ 	.word	0x00009350


	//   ....[69]....
        /*0930*/ 	.word	0x00009360


	//   ....[70]....
        /*0934*/ 	.word	0x00009370


	//   ....[71]....
        /*0938*/ 	.word	0x00009380


	//   ....[72]....
        /*093c*/ 	.word	0x00009390


	//   ....[73]....
        /*0940*/ 	.word	0x000093a0


	//   ....[74]....
        /*0944*/ 	.word	0x000093b0


	//   ....[75]....
        /*0948*/ 	.word	0x000093c0


	//   ....[76]....
        /*094c*/ 	.word	0x000093d0


	//   ....[77]....
        /*0950*/ 	.word	0x000093e0


	//   ....[78]....
        /*0954*/ 	.word	0x000093f0


	//   ....[79]....
        /*0958*/ 	.word	0x00009400


	//   ....[80]....
        /*095c*/ 	.word	0x00009410


	//   ....[81]....
        /*0960*/ 	.word	0x00009420


	//   ....[82]....
        /*0964*/ 	.word	0x00009430


	//   ....[83]....
        /*0968*/ 	.word	0x00009440


	//   ....[84]....
        /*096c*/ 	.word	0x00009450


	//   ....[85]....
        /*0970*/ 	.word	0x00009460


	//   ....[86]....
        /*0974*/ 	.word	0x00009470


	//   ....[87]....
        /*0978*/ 	.word	0x00009480


	//   ....[88]....
        /*097c*/ 	.word	0x00009490


	//   ....[89]....
        /*0980*/ 	.word	0x000094a0


	//   ....[90]....
        /*0984*/ 	.word	0x000094b0


	//   ....[91]....
        /*0988*/ 	.word	0x000094c0


	//   ....[92]....
        /*098c*/ 	.word	0x000094d0


	//   ....[93]....
        /*0990*/ 	.word	0x000094e0


	//   ....[94]....
        /*0994*/ 	.word	0x000094f0


	//   ....[95]....
        /*0998*/ 	.word	0x00009500


	//   ....[96]....
        /*099c*/ 	.word	0x00009510


	//   ....[97]....
        /*09a0*/ 	.word	0x00009520


	//   ....[98]....
        /*09a4*/ 	.word	0x00009530


	//   ....[99]....
        /*09a8*/ 	.word	0x00009540


	//   ....[100]....
        /*09ac*/ 	.word	0x00009550


	//   ....[101]....
        /*09b0*/ 	.word	0x00009560


	//   ....[102]....
        /*09b4*/ 	.word	0x00009570


	//   ....[103]....
        /*09b8*/ 	.word	0x00009580


	//   ....[104]....
        /*09bc*/ 	.word	0x00009590


	//   ....[105]....
        /*09c0*/ 	.word	0x000095a0


	//   ....[106]....
        /*09c4*/ 	.word	0x000095b0


	//   ....[107]....
        /*09c8*/ 	.word	0x000095c0


	//   ....[108]....
        /*09cc*/ 	.word	0x000095d0


	//   ....[109]....
        /*09d0*/ 	.word	0x000095e0


	//   ....[110]....
        /*09d4*/ 	.word	0x000095f0


	//   ....[111]....
        /*09d8*/ 	.word	0x00009600


	//   ....[112]....
        /*09dc*/ 	.word	0x00009610


	//   ....[113]....
        /*09e0*/ 	.word	0x00009620


	//   ....[114]....
        /*09e4*/ 	.word	0x00009630


	//   ....[115]....
        /*09e8*/ 	.word	0x00009640


	//   ....[116]....
        /*09ec*/ 	.word	0x00009650


	//   ....[117]....
        /*09f0*/ 	.word	0x00009660


	//   ....[118]....
        /*09f4*/ 	.word	0x00009670


	//   ....[119]....
        /*09f8*/ 	.word	0x00009680


	//   ....[120]....
        /*09fc*/ 	.word	0x00009690


	//   ....[121]....
        /*0a00*/ 	.word	0x000096a0


	//   ....[122]....
        /*0a04*/ 	.word	0x000096b0


	//   ....[123]....
        /*0a08*/ 	.word	0x000096c0


	//   ....[124]....
        /*0a0c*/ 	.word	0x000096d0


	//   ....[125]....
        /*0a10*/ 	.word	0x000096e0


	//   ....[126]....
        /*0a14*/ 	.word	0x000096f0


	//   ....[127]....
        /*0a18*/ 	.word	0x00009700


	//   ....[128]....
        /*0a1c*/ 	.word	0x00009710


	//   ....[129]....
        /*0a20*/ 	.word	0x00009720


	//   ....[130]....
        /*0a24*/ 	.word	0x00009730


	//   ....[131]....
        /*0a28*/ 	.word	0x00009740


	//   ....[132]....
        /*0a2c*/ 	.word	0x00009750


	//   ....[133]....
        /*0a30*/ 	.word	0x00009760


	//   ....[134]....
        /*0a34*/ 	.word	0x00009780


	//   ....[135]....
        /*0a38*/ 	.word	0x000097b0


	//   ....[136]....
        /*0a3c*/ 	.word	0x00009800


	//   ....[137]....
        /*0a40*/ 	.word	0x00009830


	//   ....[138]....
        /*0a44*/ 	.word	0x00009860


	//   ....[139]....
        /*0a48*/ 	.word	0x00009890


	//   ....[140]....
        /*0a4c*/ 	.word	0x000098c0


	//   ....[141]....
        /*0a50*/ 	.word	0x000098f0


	//   ....[142]....
        /*0a54*/ 	.word	0x00009920


	//   ....[143]....
        /*0a58*/ 	.word	0x00009950


	//   ....[144]....
        /*0a5c*/ 	.word	0x00009980


	//   ....[145]....
        /*0a60*/ 	.word	0x000099b0


	//   ....[146]....
        /*0a64*/ 	.word	0x000099e0


	//   ....[147]....
        /*0a68*/ 	.word	0x0000aa90


	//   ....[148]....
        /*0a6c*/ 	.word	0x0000aaa0


	//   ....[149]....
        /*0a70*/ 	.word	0x0000aab0


	//   ....[150]....
        /*0a74*/ 	.word	0x0000aac0


	//   ....[151]....
        /*0a78*/ 	.word	0x0000b5a0


	//   ....[152]....
        /*0a7c*/ 	.word	0x0000b5c0


	//   ....[153]....
        /*0a80*/ 	.word	0x0000b760


	//   ....[154]....
        /*0a84*/ 	.word	0x0000b780


	//   ....[155]....
        /*0a88*/ 	.word	0x0000b8c0


	//   ....[156]....
        /*0a8c*/ 	.word	0x0000b8e0


	//   ....[157]....
        /*0a90*/ 	.word	0x0000ba30


	//   ....[158]....
        /*0a94*/ 	.word	0x0000ba50


	//   ....[159]....
        /*0a98*/ 	.word	0x0000c000


	//   ....[160]....
        /*0a9c*/ 	.word	0x0000c040


	//   ....[161]....
        /*0aa0*/ 	.word	0x0000ca10


	//   ....[162]....
        /*0aa4*/ 	.word	0x0000ca20


	//   ....[163]....
        /*0aa8*/ 	.word	0x0000dc60


	//   ....[164]....
        /*0aac*/ 	.word	0x0000dc90


	//   ....[165]....
        /*0ab0*/ 	.word	0x0000de00


	//   ....[166]....
        /*0ab4*/ 	.word	0x0000de20


	//   ....[167]....
        /*0ab8*/ 	.word	0x0000df60


	//   ....[168]....
        /*0abc*/ 	.word	0x0000df80


	//   ....[169]....
        /*0ac0*/ 	.word	0x0000e0d0


	//   ....[170]....
        /*0ac4*/ 	.word	0x0000e0f0


	//   ....[171]....
        /*0ac8*/ 	.word	0x0000e2c0


	//   ....[172]....
        /*0acc*/ 	.word	0x0000e4e0


	//   ....[173]....
        /*0ad0*/ 	.word	0x0000e510


	//   ....[174]....
        /*0ad4*/ 	.word	0x0000e540


	//   ....[175]....
        /*0ad8*/ 	.word	0x0000e570


	//   ....[176]....
        /*0adc*/ 	.word	0x0000e5a0


	//   ....[177]....
        /*0ae0*/ 	.word	0x0000e5e0


	//   ....[178]....
        /*0ae4*/ 	.word	0x0000e760


	//   ....[179]....
        /*0ae8*/ 	.word	0x0000e790


	//   ....[180]....
        /*0aec*/ 	.word	0x0000e7c0


	//   ....[181]....
        /*0af0*/ 	.word	0x0000e7f0


	//   ....[182]....
        /*0af4*/ 	.word	0x0000e820


	//   ....[183]....
        /*0af8*/ 	.word	0x0000e850


	//   ....[184]....
        /*0afc*/ 	.word	0x0000e8e0


	//   ....[185]....
        /*0b00*/ 	.word	0x0000e930


	//   ....[186]....
        /*0b04*/ 	.word	0x0000e940


	//   ....[187]....
        /*0b08*/ 	.word	0x0000e9e0


	//   ....[188]....
        /*0b0c*/ 	.word	0x00010610


	//   ....[189]....
        /*0b10*/ 	.word	0x00010650


	//   ....[190]....
        /*0b14*/ 	.word	0x00010760


	//   ....[191]....
        /*0b18*/ 	.word	0x00010770


	//   ....[192]....
        /*0b1c*/ 	.word	0x000107e0


	//   ....[193]....
        /*0b20*/ 	.word	0x000107f0


	//   ....[194]....
        /*0b24*/ 	.word	0x00010860


	//   ....[195]....
        /*0b28*/ 	.word	0x00010870


	//   ....[196]....
        /*0b2c*/ 	.word	0x000108e0


	//   ....[197]....
        /*0b30*/ 	.word	0x000108f0


	//   ....[198]....
        /*0b34*/ 	.word	0x00010960


	//   ....[199]....
        /*0b38*/ 	.word	0x00010970


	//   ....[200]....
        /*0b3c*/ 	.word	0x000109e0


	//   ....[201]....
        /*0b40*/ 	.word	0x000109f0


	//   ....[202]....
        /*0b44*/ 	.word	0x00010a00


	//   ....[203]....
        /*0b48*/ 	.word	0x00010a80


	//   ....[204]....
        /*0b4c*/ 	.word	0x00010df0


	//   ....[205]....
        /*0b50*/ 	.word	0x00010e20


	//   ....[206]....
        /*0b54*/ 	.word	0x00010ea0


	//   ....[207]....
        /*0b58*/ 	.word	0x00010f30


	//   ....[208]....
        /*0b5c*/ 	.word	0x00010f40


	//   ....[209]....
        /*0b60*/ 	.word	0x00010f90


	//   ....[210]....
        /*0b64*/ 	.word	0x00010fd0


	//   ....[211]....
        /*0b68*/ 	.word	0x00011020


	//   ....[212]....
        /*0b6c*/ 	.word	0x00011060


	//   ....[213]....
        /*0b70*/ 	.word	0x000110b0


	//   ....[214]....
        /*0b74*/ 	.word	0x000110e0


	//   ....[215]....
        /*0b78*/ 	.word	0x00011130


	//   ....[216]....
        /*0b7c*/ 	.word	0x00011160


	//   ....[217]....
        /*0b80*/ 	.word	0x000111b0


	//   ....[218]....
        /*0b84*/ 	.word	0x000111e0


	//   ....[219]....
        /*0b88*/ 	.word	0x000111f0


	//   ....[220]....
        /*0b8c*/ 	.word	0x00011930


	//   ....[221]....
        /*0b90*/ 	.word	0x00011960


	//   ....[222]....
        /*0b94*/ 	.word	0x000119c0


	//   ....[223]....
        /*0b98*/ 	.word	0x00011a00


	//   ....[224]....
        /*0b9c*/ 	.word	0x00011a50


	//   ....[225]....
        /*0ba0*/ 	.word	0x00011aa0


	//   ....[226]....
        /*0ba4*/ 	.word	0x00011af0


	//   ....[227]....
        /*0ba8*/ 	.word	0x00011b40


	//   ....[228]....
        /*0bac*/ 	.word	0x00011b90


	//   ....[229]....
        /*0bb0*/ 	.word	0x00011be0


	//   ....[230]....
        /*0bb4*/ 	.word	0x00011c30


	//   ....[231]....
        /*0bb8*/ 	.word	0x00011c80


	//   ....[232]....
        /*0bbc*/ 	.word	0x00011cd0


	//   ....[233]....
        /*0bc0*/ 	.word	0x00011d20


	//   ....[234]....
        /*0bc4*/ 	.word	0x00011d40


	//   ....[235]....
        /*0bc8*/ 	.word	0x00011d80


	//   ....[236]....
        /*0bcc*/ 	.word	0x00012490


	//   ....[237]....
        /*0bd0*/ 	.word	0x000124b0


	//   ....[238]....
        /*0bd4*/ 	.word	0x00012510


	//   ....[239]....
        /*0bd8*/ 	.word	0x00012520


	//   ....[240]....
        /*0bdc*/ 	.word	0x00012570


	//   ....[241]....
        /*0be0*/ 	.word	0x00012580


	//   ....[242]....
        /*0be4*/ 	.word	0x000125d0


	//   ....[243]....
        /*0be8*/ 	.word	0x000125e0


	//   ....[244]....
        /*0bec*/ 	.word	0x00012630


	//   ....[245]....
        /*0bf0*/ 	.word	0x00012640


	//   ....[246]....
        /*0bf4*/ 	.word	0x00012690


	//   ....[247]....
        /*0bf8*/ 	.word	0x000126a0


	//   ....[248]....
        /*0bfc*/ 	.word	0x000126f0


	//   ....[249]....
        /*0c00*/ 	.word	0x00012700


	//   ....[250]....
        /*0c04*/ 	.word	0x00012710


	//   ....[251]....
        /*0c08*/ 	.word	0x00012760


	//   ....[252]....
        /*0c0c*/ 	.word	0x00012a80


	//   ....[253]....
        /*0c10*/ 	.word	0x00012a90


	//   ....[254]....
        /*0c14*/ 	.word	0x00012ab0


	//   ....[255]....
        /*0c18*/ 	.word	0x00012af0


	//   ....[0]....
        /*0c1c*/ 	.word	0x00012b10


	//   ....[1]....
        /*0c20*/ 	.word	0x00012b50


	//   ....[2]....
        /*0c24*/ 	.word	0x00012b70


	//   ....[3]....
        /*0c28*/ 	.word	0x00012bb0


	//   ....[4]....
        /*0c2c*/ 	.word	0x00012bd0


	//   ....[5]....
        /*0c30*/ 	.word	0x00012c10


	//   ....[6]....
        /*0c34*/ 	.word	0x00012c30


	//   ....[7]....
        /*0c38*/ 	.word	0x00012c70


	//   ....[8]....
        /*0c3c*/ 	.word	0x00012c90


	//   ....[9]....
        /*0c40*/ 	.word	0x00012cd0


	//   ....[10]....
        /*0c44*/ 	.word	0x00012cf0


	//   ....[11]....
        /*0c48*/ 	.word	0x00012d00


	//   ....[12]....
        /*0c4c*/ 	.word	0x00014450


	//   ....[13]....
        /*0c50*/ 	.word	0x000144a0


	//   ....[14]....
        /*0c54*/ 	.word	0x000144d0


	//   ....[15]....
        /*0c58*/ 	.word	0x00014500


	//   ....[16]....
        /*0c5c*/ 	.word	0x00014530


	//   ....[17]....
        /*0c60*/ 	.word	0x00014540


	//   ....[18]....
        /*0c64*/ 	.word	0x00014570


	//   ....[19]....
        /*0c68*/ 	.word	0x000145c0


	//   ....[20]....
        /*0c6c*/ 	.word	0x00014720


	//   ....[21]....
        /*0c70*/ 	.word	0x00014750


	//   ....[22]....
        /*0c74*/ 	.word	0x00014780


	//   ....[23]....
        /*0c78*/ 	.word	0x000147b0


	//   ....[24]....
        /*0c7c*/ 	.word	0x000147e0


	//   ....[25]....
        /*0c80*/ 	.word	0x00014820


	//   ....[26]....
        /*0c84*/ 	.word	0x000148a0


	//   ....[27]....
        /*0c88*/ 	.word	0x000148f0


	//   ....[28]....
        /*0c8c*/ 	.word	0x00014900


	//   ....[29]....
        /*0c90*/ 	.word	0x00014990


	//   ....[30]....
        /*0c94*/ 	.word	0x00015000


	//   ....[31]....
        /*0c98*/ 	.word	0x00015580


	//   ....[32]....
        /*0c9c*/ 	.word	0x00015660


	//   ....[33]....
        /*0ca0*/ 	.word	0x00015750


	//   ....[34]....
        /*0ca4*/ 	.word	0x00015810


	//   ....[35]....
        /*0ca8*/ 	.word	0x000158f0


	//   ....[36]....
        /*0cac*/ 	.word	0x00015950


	//   ....[37]....
        /*0cb0*/ 	.word	0x00015a30


	//   ....[38]....
        /*0cb4*/ 	.word	0x00015a90


	//   ....[39]....
        /*0cb8*/ 	.word	0x00015b70


	//   ....[40]....
        /*0cbc*/ 	.word	0x00015bd0


	//   ....[41]....
        /*0cc0*/ 	.word	0x00015cb0


	//   ....[42]....
        /*0cc4*/ 	.word	0x00015d10


	//   ....[43]....
        /*0cc8*/ 	.word	0x00015df0


	//   ....[44]....
        /*0ccc*/ 	.word	0x00015e50


	//   ....[45]....
        /*0cd0*/ 	.word	0x00015f30


	//   ....[46]....
        /*0cd4*/ 	.word	0x00015f90


	//   ....[47]....
        /*0cd8*/ 	.word	0x00016060


	//   ....[48]....
        /*0cdc*/ 	.word	0x000161f0


	//   ....[49]....
        /*0ce0*/ 	.word	0x00016280


	//   ....[50]....
        /*0ce4*/ 	.word	0x00016370


	//   ....[51]....
        /*0ce8*/ 	.word	0x000163c0


	//   ....[52]....
        /*0cec*/ 	.word	0x000164c0


	//   ....[53]....
        /*0cf0*/ 	.word	0x00016510


	//   ....[54]....
        /*0cf4*/ 	.word	0x00016610


	//   ....[55]....
        /*0cf8*/ 	.word	0x00016660


	//   ....[56]....
        /*0cfc*/ 	.word	0x00016740


	//   ....[57]....
        /*0d00*/ 	.word	0x000167e0


	//   ....[58]....
        /*0d04*/ 	.word	0x00016840


	//   ....[59]....
        /*0d08*/ 	.word	0x00016910


	//   ....[60]....
        /*0d0c*/ 	.word	0x00016970


	//   ....[61]....
        /*0d10*/ 	.word	0x00016a40


	//   ....[62]....
        /*0d14*/ 	.word	0x00016aa0


	//   ....[63]....
        /*0d18*/ 	.word	0x00016b70


	//   ....[64]....
        /*0d1c*/ 	.word	0x00016c10


	//   ....[65]....
        /*0d20*/ 	.word	0x00016c80


	//   ....[66]....
        /*0d24*/ 	.word	0x00016d00


	//   ....[67]....
        /*0d28*/ 	.word	0x00016db0


	//   ....[68]....
        /*0d2c*/ 	.word	0x00016e30


	//   ....[69]....
        /*0d30*/ 	.word	0x00016f00


	//   ....[70]....
        /*0d34*/ 	.word	0x00016f80


	//   ....[71]....
        /*0d38*/ 	.word	0x00017050


	//   ....[72]....
        /*0d3c*/ 	.word	0x000170d0


	//   ....[73]....
        /*0d40*/ 	.word	0x000171a0


	//   ....[74]....
        /*0d44*/ 	.word	0x00017220


	//   ....[75]....
        /*0d48*/ 	.word	0x000172f0


	//   ....[76]....
        /*0d4c*/ 	.word	0x00017370


	//   ....[77]....
        /*0d50*/ 	.word	0x00017440


	//   ....[78]....
        /*0d54*/ 	.word	0x000174c0


	//   ....[79]....
        /*0d58*/ 	.word	0x00017570


	//   ....[80]....
        /*0d5c*/ 	.word	0x000176a0


	//   ....[81]....
        /*0d60*/ 	.word	0x00017740


	//   ....[82]....
        /*0d64*/ 	.word	0x000177a0


	//   ....[83]....
        /*0d68*/ 	.word	0x00017860


	//   ....[84]....
        /*0d6c*/ 	.word	0x000178c0


	//   ....[85]....
        /*0d70*/ 	.word	0x00017980


	//   ....[86]....
        /*0d74*/ 	.word	0x000179e0


	//   ....[87]....
        /*0d78*/ 	.word	0x00017aa0


	//   ....[88]....
        /*0d7c*/ 	.word	0x00017b00


	//   ....[89]....
        /*0d80*/ 	.word	0x00017bc0


	//   ....[90]....
        /*0d84*/ 	.word	0x00017c20


	//   ....[91]....
        /*0d88*/ 	.word	0x00017ce0


	//   ....[92]....
        /*0d8c*/ 	.word	0x00017d40


	//   ....[93]....
        /*0d90*/ 	.word	0x00017e00


	//   ....[94]....
        /*0d94*/ 	.word	0x00017e60


	//   ....[95]....
        /*0d98*/ 	.word	0x00017f20


	//   ....[96]....
        /*0d9c*/ 	.word	0x00018010


	//   ....[97]....
        /*0da0*/ 	.word	0x000180a0


	//   ....[98]....
        /*0da4*/ 	.word	0x00018100


	//   ....[99]....
        /*0da8*/ 	.word	0x000181b0


	//   ....[100]....
        /*0dac*/ 	.word	0x00018210


	//   ....[101]....
        /*0db0*/ 	.word	0x000182c0


	//   ....[102]....
        /*0db4*/ 	.word	0x00018320


	//   ....[103]....
        /*0db8*/ 	.word	0x000183d0


	//   ....[104]....
        /*0dbc*/ 	.word	0x00018430


	//   ....[105]....
        /*0dc0*/ 	.word	0x000184e0


	//   ....[106]....
        /*0dc4*/ 	.word	0x00018540


	//   ....[107]....
        /*0dc8*/ 	.word	0x000185f0


	//   ....[108]....
        /*0dcc*/ 	.word	0x00018650


	//   ....[109]....
        /*0dd0*/ 	.word	0x00018700


	//   ....[110]....
        /*0dd4*/ 	.word	0x00018760


	//   ....[111]....
        /*0dd8*/ 	.word	0x00018810


	//   ....[112]....
        /*0ddc*/ 	.word	0x00018a60


	//----- nvinfo : EIATTR_REG_RECONFIG
	.align		4
.L_122:
        /*0de0*/ 	.byte	0x01, 0x54
	.zero		2


	//----- nvinfo : EIATTR_SYSCALL_OFFSETS
	.align		4
        /*0de4*/ 	.byte	0x04, 0x46
        /*0de6*/ 	.short	(.L_124 - .L_123)


	//   ....[0]....
.L_123:
        /*0de8*/ 	.word	0x00001dd0


	//   ....[1]....
        /*0dec*/ 	.word	0x0000fc00


	//   ....[2]....
        /*0df0*/ 	.word	0x0000fd70


	//   ....[3]....
        /*0df4*/ 	.word	0x0000fec0


	//   ....[4]....
        /*0df8*/ 	.word	0x00010000


	//   ....[5]....
        /*0dfc*/ 	.word	0x000115a0


	//----- nvinfo : EIATTR_MBARRIER_INSTR_OFFSETS
	.align		4
.L_124:
        /*0e00*/ 	.byte	0x04, 0x39
        /*0e02*/ 	.short	(.L_126 - .L_125)


	//   ....[0]....
.L_125:
        /*0e04*/ 	.word	0x00000180
        /*0e08*/ 	.word	0x000000ff
        /*0e0c*/ 	.word	0x00038800
        /*0e10*/ 	.short	0x0100
        /*0e12*/ 	.byte	0x08
	.zero		1


	//   ....[1]....
        /*0e14*/ 	.word	0x00000190
        /*0e18*/ 	.word	0x000000ff
        /*0e1c*/ 	.word	0x00038820
        /*0e20*/ 	.short	0x0100
        /*0e22*/ 	.byte	0x08
	.zero		1


	//   ....[2]....
        /*0e24*/ 	.word	0x00000280
        /*0e28*/ 	.word	0x000000ff
        /*0e2c*/ 	.word	0x00038830
        /*0e30*/ 	.short	0x0100
        /*0e32*/ 	.byte	0x08
	.zero		1


	//   ....[3]....
        /*0e34*/ 	.word	0x00000290
        /*0e38*/ 	.word	0x000000ff
        /*0e3c*/ 	.word	0x00038840
        /*0e40*/ 	.short	0x0100
        /*0e42*/ 	.byte	0x08
	.zero		1


	//   ....[4]....
        /*0e44*/ 	.word	0x000002a0
        /*0e48*/ 	.word	0x000000ff
        /*0e4c*/ 	.word	0x00038838
        /*0e50*/ 	.short	0x0100
        /*0e52*/ 	.byte	0x08
	.zero		1


	//   ....[5]....
        /*0e54*/ 	.word	0x000002b0
        /*0e58*/ 	.word	0x000000ff
        /*0e5c*/ 	.word	0x00038848
        /*0e60*/ 	.short	0x0100
        /*0e62*/ 	.byte	0x08
	.zero		1


	//   ....[6]....
        /*0e64*/ 	.word	0x000003e0
        /*0e68*/ 	.word	0x000000ff
        /*0e6c*/ 	.word	0x00038850
        /*0e70*/ 	.short	0x0100
        /*0e72*/ 	.byte	0x08
	.zero		1


	//   ....[7]....
        /*0e74*/ 	.word	0x000003f0
        /*0e78*/ 	.word	0x000000ff
        /*0e7c*/ 	.word	0x00038860
        /*0e80*/ 	.short	0x0100
        /*0e82*/ 	.byte	0x08
	.zero		1


	//   ....[8]....
        /*0e84*/ 	.word	0x00000400
        /*0e88*/ 	.word	0x000000ff
        /*0e8c*/ 	.word	0x00038858
        /*0e90*/ 	.short	0x0100
        /*0e92*/ 	.byte	0x08
	.zero		1


	//   ....[9]....
        /*0e94*/ 	.word	0x00000410
        /*0e98*/ 	.word	0x000000ff
        /*0e9c*/ 	.word	0x00038868
        /*0ea0*/ 	.short	0x0100
        /*0ea2*/ 	.byte	0x08
	.zero		1


	//   ....[10]....
        /*0ea4*/ 	.word	0x00000500
        /*0ea8*/ 	.word	0x000000ff
        /*0eac*/ 	.word	0x00038870
        /*0eb0*/ 	.short	0x0100
        /*0eb2*/ 	.byte	0x06
	.zero		1


	//   ....[11]....
        /*0eb4*/ 	.word	0x00000510
        /*0eb8*/ 	.word	0x000000ff
        /*0ebc*/ 	.word	0x00038880
        /*0ec0*/ 	.short	0x0100
        /*0ec2*/ 	.byte	0x06
	.zero		1


	//   ....[12]....
        /*0ec4*/ 	.word	0x00000520
        /*0ec8*/ 	.word	0x000000ff
        /*0ecc*/ 	.word	0x00038878
        /*0ed0*/ 	.short	0x0100
        /*0ed2*/ 	.byte	0x06
	.zero		1


	//   ....[13]....
        /*0ed4*/ 	.word	0x00000530
        /*0ed8*/ 	.word	0x000000ff
        /*0edc*/ 	.word	0x00038888
        /*0ee0*/ 	.short	0x0100
        /*0ee2*/ 	.byte	0x06
	.zero		1


	//   ....[14]....
        /*0ee4*/ 	.word	0x00000660
        /*0ee8*/ 	.word	0x000000ff
        /*0eec*/ 	.word	0x00038890
        /*0ef0*/ 	.short	0x0100
        /*0ef2*/ 	.byte	0x08
	.zero		1


	//   ....[15]....
        /*0ef4*/ 	.word	0x00000670
        /*0ef8*/ 	.word	0x000000ff
        /*0efc*/ 	.word	0x000388a0
        /*0f00*/ 	.short	0x0100
        /*0f02*/ 	.byte	0x08
	.zero		1


	//   ....[16]....
        /*0f04*/ 	.word	0x00000680
        /*0f08*/ 	.word	0x000000ff
        /*0f0c*/ 	.word	0x00038898
        /*0f10*/ 	.short	0x0100
        /*0f12*/ 	.byte	0x08
	.zero		1


	//   ....[17]....
        /*0f14*/ 	.word	0x00000690
        /*0f18*/ 	.word	0x000000ff
        /*0f1c*/ 	.word	0x000388a8
        /*0f20*/ 	.short	0x0100
        /*0f22*/ 	.byte	0x08
	.zero		1


	//   ....[18]....
        /*0f24*/ 	.word	0x000007e0
        /*0f28*/ 	.word	0x000000ff
        /*0f2c*/ 	.word	0x000388b0
        /*0f30*/ 	.short	0x0100
        /*0f32*/ 	.byte	0x08
	.zero		1


	//   ....[19]....
        /*0f34*/ 	.word	0x000007f0
        /*0f38*/ 	.word	0x000000ff
        /*0f3c*/ 	.word	0x000388c0
        /*0f40*/ 	.short	0x0100
        /*0f42*/ 	.byte	0x08
	.zero		1


	//   ....[20]....
        /*0f44*/ 	.word	0x00000800
        /*0f48*/ 	.word	0x000000ff
        /*0f4c*/ 	.word	0x000388b8
        /*0f50*/ 	.short	0x0100
        /*0f52*/ 	.byte	0x08
	.zero		1


	//   ....[21]....
        /*0f54*/ 	.word	0x00000810
        /*0f58*/ 	.word	0x000000ff
        /*0f5c*/ 	.word	0x000388c8
        /*0f60*/ 	.short	0x0100
        /*0f62*/ 	.byte	0x08
	.zero		1


	//   ....[22]....
        /*0f64*/ 	.word	0x00002030
        /*0f68*/ 	.word	0x000000ff
        /*0f6c*/ 	.word	0x00038800
        /*0f70*/ 	.short	0x010a
        /*0f72*/ 	.byte	0x33
	.zero		1


	//   ....[23]....
        /*0f74*/ 	.word	0x00002110
        /*0f78*/ 	.word	0x000000ff
        /*0f7c*/ 	.word	0x00038830
        /*0f80*/ 	.short	0x010a
        /*0f82*/ 	.byte	0x37
	.zero		1


	//   ....[24]....
        /*0f84*/ 	.word	0x00002150
        /*0f88*/ 	.word	0x000000ff
        /*0f8c*/ 	.word	0x00038830
        /*0f90*/ 	.short	0x010a
        /*0f92*/ 	.byte	0x37
	.zero		1


	//   ....[25]....
        /*0f94*/ 	.word	0x00002c40
        /*0f98*/ 	.word	0x000000ff
        /*0f9c*/ 	.word	0x00000000
        /*0fa0*/ 	.short	0x0101
        /*0fa2*/ 	.byte	0x06
	.zero		1


	//   ....[26]....
        /*0fa4*/ 	.word	0x00004700
        /*0fa8*/ 	.word	0x000000ff
        /*0fac*/ 	.word	0x00038850
        /*0fb0*/ 	.short	0x010a
        /*0fb2*/ 	.byte	0x37
	.zero		1


	//   ....[27]....
        /*0fb4*/ 	.word	0x00004740
        /*0fb8*/ 	.word	0x000000ff
        /*0fbc*/ 	.word	0x00038850
        /*0fc0*/ 	.short	0x010a
        /*0fc2*/ 	.byte	0x37
	.zero		1


	//   ....[28]....
        /*0fc4*/ 	.word	0x00004970
        /*0fc8*/ 	.word	0x000000ff
        /*0fcc*/ 	.word	0x00000000
        /*0fd0*/ 	.short	0x0101
        /*0fd2*/ 	.byte	0x37
	.zero		1


	//   ....[29]....
        /*0fd4*/ 	.word	0x00004b10
        /*0fd8*/ 	.word	0x000000ff
        /*0fdc*/ 	.word	0x00038830
        /*0fe0*/ 	.short	0x010a
        /*0fe2*/ 	.byte	0x31
	.zero		1


	//   ....[30]....
        /*0fe4*/ 	.word	0x00004b60
        /*0fe8*/ 	.word	0x000000ff
        /*0fec*/ 	.word	0x00038830
        /*0ff0*/ 	.short	0x010a
        /*0ff2*/ 	.byte	0x31
	.zero		1


	//   ....[31]....
        /*0ff4*/ 	.word	0x00005260
        /*0ff8*/ 	.word	0x000000ff
        /*0ffc*/ 	.word	0x00000000
        /*1000*/ 	.short	0x0101
        /*1002*/ 	.byte	0x06
	.zero		1


	//   ....[32]....
        /*1004*/ 	.word	0x000071f0
        /*1008*/ 	.word	0x000000ff
        /*100c*/ 	.word	0x00038850
        /*1010*/ 	.short	0x010a
        /*1012*/ 	.byte	0x31
	.zero		1


	//   ....[33]....
        /*1014*/ 	.word	0x00007240
        /*1018*/ 	.word	0x000000ff
        /*101c*/ 	.word	0x00038850
        /*1020*/ 	.short	0x010a
        /*1022*/ 	.byte	0x31
	.zero		1


	//   ....[34]....
        /*1024*/ 	.word	0x00007490
        /*1028*/ 	.word	0x000000ff
        /*102c*/ 	.word	0x00000000
        /*1030*/ 	.short	0x0101
        /*1032*/ 	.byte	0x31
	.zero		1


	//   ....[35]....
        /*1034*/ 	.word	0x0000b590
        /*1038*/ 	.word	0x000000ff
        /*103c*/ 	.word	0x00000000
        /*1040*/ 	.short	0x0101
        /*1042*/ 	.byte	0x08
	.zero		1


	//   ....[36]....
        /*1044*/ 	.word	0x0000bee0
        /*1048*/ 	.word	0x000000ff
        /*104c*/ 	.word	0x00000000
        /*1050*/ 	.short	0x0101
        /*1052*/ 	.byte	0x08
	.zero		1


	//   ....[37]....
        /*1054*/ 	.word	0x00010420
        /*1058*/ 	.word	0x00000006
        /*105c*/ 	.word	0x00038880
        /*1060*/ 	.short	0x010a
        /*1062*/ 	.byte	0x3f
	.zero		1


	//   ....[38]....
        /*1064*/ 	.word	0x00010b70
        /*1068*/ 	.word	0x00000006
        /*106c*/ 	.word	0x00038870
        /*1070*/ 	.short	0x0107
        /*1072*/ 	.byte	0x3f
	.zero		1


	//   ....[39]....
        /*1074*/ 	.word	0x00010c30
        /*1078*/ 	.word	0x00000006
        /*107c*/ 	.word	0x00038870
        /*1080*/ 	.short	0x0101
        /*1082*/ 	.byte	0x3f
	.zero		1


	//   ....[40]....
        /*1084*/ 	.word	0x00010c60
        /*1088*/ 	.word	0x00000006
        /*108c*/ 	.word	0x00038840
        /*1090*/ 	.short	0x010a
        /*1092*/ 	.byte	0x3f
	.zero		1


	//   ....[41]....
        /*1094*/ 	.word	0x000112f0
        /*1098*/ 	.word	0x00000006
        /*109c*/ 	.word	0x00038830
        /*10a0*/ 	.short	0x0107
        /*10a2*/ 	.byte	0x3f
	.zero		1


	//   ....[42]....
        /*10a4*/ 	.word	0x000113b0
        /*10a8*/ 	.word	0x00000006
        /*10ac*/ 	.word	0x00038830
        /*10b0*/ 	.short	0x0101
        /*10b2*/ 	.byte	0x3f
	.zero		1


	//   ....[43]....
        /*10b4*/ 	.word	0x00011e70
        /*10b8*/ 	.word	0x00000010
        /*10bc*/ 	.word	0x00038800
        /*10c0*/ 	.short	0x0107
        /*10c2*/ 	.byte	0x3f
	.zero		1


	//   ....[44]....
        /*10c4*/ 	.word	0x00011f70
        /*10c8*/ 	.word	0x00000010
        /*10cc*/ 	.word	0x00038800
        /*10d0*/ 	.short	0x0101
        /*10d2*/ 	.byte	0x3f
	.zero		1


	//   ....[45]....
        /*10d4*/ 	.word	0x00011fb0
        /*10d8*/ 	.word	0x00000010
        /*10dc*/ 	.word	0x00038820
        /*10e0*/ 	.short	0x010a
        /*10e2*/ 	.byte	0x3f
	.zero		1


	//   ....[46]....
        /*10e4*/ 	.word	0x000122e0
        /*10e8*/ 	.word	0x00000000
        /*10ec*/ 	.word	0x00038880
        /*10f0*/ 	.short	0x010a
        /*10f2*/ 	.byte	0x3f
	.zero		1


	//   ....[47]....
        /*10f4*/ 	.word	0x000127f0
        /*10f8*/ 	.word	0x00000000
        /*10fc*/ 	.word	0x00038870
        /*1100*/ 	.short	0x0107
        /*1102*/ 	.byte	0x3f
	.zero		1


	//   ....[48]....
        /*1104*/ 	.word	0x000128b0
        /*1108*/ 	.word	0x00000000
        /*110c*/ 	.word	0x00038870
        /*1110*/ 	.short	0x0101
        /*1112*/ 	.byte	0x3f
	.zero		1


	//   ....[49]....
        /*1114*/ 	.word	0x000128e0
        /*1118*/ 	.word	0x00000000
        /*111c*/ 	.word	0x00038840
        /*1120*/ 	.short	0x010a
        /*1122*/ 	.byte	0x3f
	.zero		1


	//   ....[50]....
        /*1124*/ 	.word	0x00012dc0
        /*1128*/ 	.word	0x00000000
        /*112c*/ 	.word	0x00038830
        /*1130*/ 	.short	0x0107
        /*1132*/ 	.byte	0x3f
	.zero		1


	//   ....[51]....
        /*1134*/ 	.word	0x00012e80
        /*1138*/ 	.word	0x00000000
        /*113c*/ 	.word	0x00038830
        /*1140*/ 	.short	0x0101
        /*1142*/ 	.byte	0x3f
	.zero		1


	//   ....[52]....
        /*1144*/ 	.word	0x00012f10
        /*1148*/ 	.word	0x00000000
        /*114c*/ 	.word	0x00038870
        /*1150*/ 	.short	0x010a
        /*1152*/ 	.byte	0x3f
	.zero		1


	//   ....[53]....
        /*1154*/ 	.word	0x00012fa0
        /*1158*/ 	.word	0x00000000
        /*115c*/ 	.word	0x00038860
        /*1160*/ 	.short	0x010a
        /*1162*/ 	.byte	0x3f
	.zero		1


	//   ....[54]....
        /*1164*/ 	.word	0x00013700
        /*1168*/ 	.word	0x00000000
        /*116c*/ 	.word	0x00038850
        /*1170*/ 	.short	0x0101
        /*1172*/ 	.byte	0x3f
	.zero		1


	//   ....[55]....
        /*1174*/ 	.word	0x00013790
        /*1178*/ 	.word	0x00000000
        /*117c*/ 	.word	0x00000000
        /*1180*/ 	.short	0x0101
        /*1182*/ 	.byte	0x3f
	.zero		1


	//   ....[56]....
        /*1184*/ 	.word	0x00013960
        /*1188*/ 	.word	0x00000012
        /*118c*/ 	.word	0x00038870
        /*1190*/ 	.short	0x010a
        /*1192*/ 	.byte	0x3f
	.zero		1


	//   ....[57]....
        /*1194*/ 	.word	0x000139e0
        /*1198*/ 	.word	0x00000012
        /*119c*/ 	.word	0x00038860
        /*11a0*/ 	.short	0x010a
        /*11a2*/ 	.byte	0x3f
	.zero		1


	//   ....[58]....
        /*11a4*/ 	.word	0x00014150
        /*11a8*/ 	.word	0x00000012
        /*11ac*/ 	.word	0x00038850
        /*11b0*/ 	.short	0x0101
        /*11b2*/ 	.byte	0x3f
	.zero		1


	//   ....[59]....
        /*11b4*/ 	.word	0x00014200
        /*11b8*/ 	.word	0x00000012
        /*11bc*/ 	.word	0x00000000
        /*11c0*/ 	.short	0x0101
        /*11c2*/ 	.byte	0x3f
	.zero		1


	//   ....[60]....
        /*11c4*/ 	.word	0x00014f80
        /*11c8*/ 	.word	0x00000005
        /*11cc*/ 	.word	0x00038820
        /*11d0*/ 	.short	0x010a
        /*11d2*/ 	.byte	0x3f
	.zero		1


	//   ....[61]....
        /*11d4*/ 	.word	0x00015100
        /*11d8*/ 	.word	0x00000003
        /*11dc*/ 	.word	0x00038840
        /*11e0*/ 	.short	0x010a
        /*11e2*/ 	.byte	0x3f
	.zero		1


	//   ....[62]....
        /*11e4*/ 	.word	0x000151a0
        /*11e8*/ 	.word	0x0000001d
        /*11ec*/ 	.word	0x00038840
        /*11f0*/ 	.short	0x010a
        /*11f2*/ 	.byte	0x3f
	.zero		1


	//   ....[63]....
        /*11f4*/ 	.word	0x000151e0
        /*11f8*/ 	.word	0x00000003
        /*11fc*/ 	.word	0x00038860
        /*1200*/ 	.short	0x010a
        /*1202*/ 	.byte	0x3f
	.zero		1


	//   ....[64]....
        /*1204*/ 	.word	0x00015220
        /*1208*/ 	.word	0x0000001d
        /*120c*/ 	.word	0x00038860
        /*1210*/ 	.short	0x010a
        /*1212*/ 	.byte	0x3f
	.zero		1


	//   ....[65]....
        /*1214*/ 	.word	0x00015260
        /*1218*/ 	.word	0x00000003
        /*121c*/ 	.word	0x00038880
        /*1220*/ 	.short	0x010a
        /*1222*/ 	.byte	0x3f
	.zero		1


	//   ....[66]....
        /*1224*/ 	.word	0x000152a0
        /*1228*/ 	.word	0x0000001d
        /*122c*/ 	.word	0x00038880
        /*1230*/ 	.short	0x010a
        /*1232*/ 	.byte	0x3f
	.zero		1


	//   ....[67]....
        /*1234*/ 	.word	0x00015310
        /*1238*/ 	.word	0x00000003
        /*123c*/ 	.word	0x00038800
        /*1240*/ 	.short	0x010a
        /*1242*/ 	.byte	0x3f
	.zero		1


	//   ....[68]....
        /*1244*/ 	.word	0x00015370
        /*1248*/ 	.word	0x00000003
        /*124c*/ 	.word	0x00038830
        /*1250*/ 	.short	0x010a
        /*1252*/ 	.byte	0x3f
	.zero		1


	//   ....[69]....
        /*1254*/ 	.word	0x000153d0
        /*1258*/ 	.word	0x00000007
        /*125c*/ 	.word	0x00038850
        /*1260*/ 	.short	0x010a
        /*1262*/ 	.byte	0x3f
	.zero		1


	//   ....[70]....
        /*1264*/ 	.word	0x00015440
        /*1268*/ 	.word	0x00000002
        /*126c*/ 	.word	0x00038830
        /*1270*/ 	.short	0x010a
        /*1272*/ 	.byte	0x3f
	.zero		1


	//   ....[71]....
        /*1274*/ 	.word	0x000154b0
        /*1278*/ 	.word	0x00000005
        /*127c*/ 	.word	0x00038850
        /*1280*/ 	.short	0x010a
        /*1282*/ 	.byte	0x3f
	.zero		1


	//   ....[72]....
        /*1284*/ 	.word	0x000155b0
        /*1288*/ 	.word	0x00000006
        /*128c*/ 	.word	0x00038880
        /*1290*/ 	.short	0x010a
        /*1292*/ 	.byte	0x3f
	.zero		1


	//   ....[73]....
        /*1294*/ 	.word	0x00016140
        /*1298*/ 	.word	0x00000006
        /*129c*/ 	.word	0x00038840
        /*12a0*/ 	.short	0x010a
        /*12a2*/ 	.byte	0x3f
	.zero		1


	//   ....[74]....
        /*12a4*/ 	.word	0x000175a0
        /*12a8*/ 	.word	0x00000010
        /*12ac*/ 	.word	0x00038820
        /*12b0*/ 	.short	0x010a
        /*12b2*/ 	.byte	0x3f
	.zero		1


	//   ....[75]....
        /*12b4*/ 	.word	0x000175f0
        /*12b8*/ 	.word	0x00000000
        /*12bc*/ 	.word	0x00038880
        /*12c0*/ 	.short	0x010a
        /*12c2*/ 	.byte	0x3f
	.zero		1


	//   ....[76]....
        /*12c4*/ 	.word	0x00017f60
        /*12c8*/ 	.word	0x00000000
        /*12cc*/ 	.word	0x00038840
        /*12d0*/ 	.short	0x010a
        /*12d2*/ 	.byte	0x3f
	.zero		1


	//   ....[77]....
        /*12d4*/ 	.word	0x00018840
        /*12d8*/ 	.word	0x00000000
        /*12dc*/ 	.word	0x00038870
        /*12e0*/ 	.short	0x010a
        /*12e2*/ 	.byte	0x3f
	.zero		1


	//   ....[78]....
        /*12e4*/ 	.word	0x00018890
        /*12e8*/ 	.word	0x00000000
        /*12ec*/ 	.word	0x00038860
        /*12f0*/ 	.short	0x010a
        /*12f2*/ 	.byte	0x3f
	.zero		1


	//   ....[79]....
        /*12f4*/ 	.word	0x000188e0
        /*12f8*/ 	.word	0x00000012
        /*12fc*/ 	.word	0x00038870
        /*1300*/ 	.short	0x010a
        /*1302*/ 	.byte	0x3f
	.zero		1


	//   ....[80]....
        /*1304*/ 	.word	0x00018930
        /*1308*/ 	.word	0x00000012
        /*130c*/ 	.word	0x00038860
        /*1310*/ 	.short	0x010a
        /*1312*/ 	.byte	0x3f
	.zero		1


	//   ....[81]....
        /*1314*/ 	.word	0x00018980
        /*1318*/ 	.word	0x00000005
        /*131c*/ 	.word	0x00038820
        /*1320*/ 	.short	0x010a
        /*1322*/ 	.byte	0x3f
	.zero		1


	//   ....[82]....
        /*1324*/ 	.word	0x00018b20
        /*1328*/ 	.word	0x00000003
        /*132c*/ 	.word	0x00038840
        /*1330*/ 	.short	0x010a
        /*1332*/ 	.byte	0x3f
	.zero		1


	//   ....[83]....
        /*1334*/ 	.word	0x00018b70
        /*1338*/ 	.word	0x0000001d
        /*133c*/ 	.word	0x00038840
        /*1340*/ 	.short	0x010a
        /*1342*/ 	.byte	0x3f
	.zero		1


	//   ....[84]....
        /*1344*/ 	.word	0x00018bc0
        /*1348*/ 	.word	0x00000003
        /*134c*/ 	.word	0x00038860
        /*1350*/ 	.short	0x010a
        /*1352*/ 	.byte	0x3f
	.zero		1


	//   ....[85]....
        /*1354*/ 	.word	0x00018c10
        /*1358*/ 	.word	0x0000001d
        /*135c*/ 	.word	0x00038860
        /*1360*/ 	.short	0x010a
        /*1362*/ 	.byte	0x3f
	.zero		1


	//   ....[86]....
        /*1364*/ 	.word	0x00018c60
        /*1368*/ 	.word	0x00000003
        /*136c*/ 	.word	0x00038880
        /*1370*/ 	.short	0x010a
        /*1372*/ 	.byte	0x3f
	.zero		1


	//----- nvinfo : EIATTR_NUM_MBARRIERS
	.align		4
.L_126:
        /*1374*/ 	.byte	0x03, 0x38
        /*1376*/ 	.short	0x0016


	//----- nvinfo : EIATTR_EXIT_INSTR_OFFSETS
	.align		4
        /*1378*/ 	.byte	0x04, 0x1c
        /*137a*/ 	.short	(.L_128 - .L_127)


	//   ....[0]....
.L_127:
        /*137c*/ 	.word	0x000009c0


	//   ....[1]....
        /*1380*/ 	.word	0x0000e270


	//   ....[2]....
        /*1384*/ 	.word	0x000152f0


	//----- nvinfo : EIATTR_MAX_THREADS
	.align		4
.L_128:
        /*1388*/ 	.byte	0x04, 0x05
        /*138a*/ 	.short	(.L_130 - .L_129)
.L_129:
        /*138c*/ 	.word	0x00000180
        /*1390*/ 	.word	0x00000001
        /*1394*/ 	.word	0x00000001


	//----- nvinfo : EIATTR_CRS_STACK_SIZE
	.align		4
.L_130:
        /*1398*/ 	.byte	0x04, 0x1e
        /*139a*/ 	.short	(.L_132 - .L_131)
.L_131:
        /*139c*/ 	.word	0x00000000


	//----- nvinfo : EIATTR_CBANK_PARAM_SIZE
	.align		4
.L_132:
        /*13a0*/ 	.byte	0x03, 0x19
        /*13a2*/ 	.short	0x0af0


	//----- nvinfo : EIATTR_PARAM_CBANK
	.align		4
        /*13a4*/ 	.byte	0x04, 0x0a
        /*13a6*/ 	.short	(.L_134 - .L_133)
	.align		4
.L_133:
        /*13a8*/ 	.word	index@(.nv.constant0._ZN7cutlass13device_kernelIN5flash11enable_sm90INS1_16FlashAttnFwdSm90INS1_25CollectiveMainloopFwdSm90ILi2EN4cute5tupleIJNS5_1CILi1EEES8_S8_EEENS6_IJNS7_ILi128EEESA_NS7_ILi256EEEEEELi256ENS_12float_e4m3_tEfNS_4arch4Sm90ELb0ELb0ELb1ELb1ELb1ELb0ELb0ELb1ELb0ELb1ELb1ELb0EEENS1_21CollectiveEpilogueFwdINS6_IJSA_SB_SA_EEES9_NS_10bfloat16_tESF_Li256ELb1ELb1ELb1ELb1EEENS1_36VarlenDynamicPersistentTileSchedulerILi128ELi128ELi256ELi128ELb1ELb1ELb1ELb0ELb1ELb1EEEEEEEEEvNT_6ParamsE)
        /*13ac*/ 	.short	0x0210
        /*13ae*/ 	.short	0x0af0


	//----- nvinfo : EIATTR_SW_WAR
	.align		4
.L_134:
        /*13b0*/ 	.byte	0x04, 0x36
        /*13b2*/ 	.short	(.L_136 - .L_135)
.L_135:
        /*13b4*/ 	.word	0x00000008
.L_136:


//--------------------- .nv.info._ZN7cutlass13device_kernelIN5flash11enable_sm90INS1_16FlashAttnFwdSm90INS1_25CollectiveMainloopFwdSm90ILi2EN4cute5tupleIJNS5_1CILi1EEES8_S8_EEENS6_IJNS7_ILi128EEESA_NS7_ILi256EEEEEELi256ENS_12float_e4m3_tEfNS_4arch4Sm90ELb0ELb0ELb1ELb1ELb1ELb1ELb0ELb1ELb0ELb1ELb1ELb0EEENS1_21CollectiveEpilogueFwdINS6_IJSA_SB_SA_EEES9_NS_10bfloat16_tESF_Li256ELb1ELb1ELb1ELb1EEENS1_36VarlenDynamicPersistentTileSchedulerILi128ELi128ELi256ELi128ELb1ELb1ELb1ELb0ELb1ELb1EEEEEEEEEvNT_6ParamsE --------------------------
	.section	.nv.info._ZN7cutlass13device_kernelIN5flash11enable_sm90INS1_16FlashAttnFwdSm90INS1_25CollectiveMainloopFwdSm90ILi2EN4cute5tupleIJNS5_1CILi1EEES8_S8_EEENS6_IJNS7_ILi128EEESA_NS7_ILi256EEEEEELi256ENS_12float_e4m3_tEfNS_4arch4Sm90ELb0ELb0ELb1ELb1ELb1ELb1ELb0ELb1ELb0ELb1ELb1ELb0EEENS1_21CollectiveEpilogueFwdINS6_IJSA_SB_SA_EEES9_NS_10bfloat16_tESF_Li256ELb1ELb1ELb1ELb1EEENS1_36VarlenDynamicPersistentTileSchedulerILi128ELi128ELi256ELi128ELb1ELb1ELb1ELb0ELb1ELb1EEEEEEEEEvNT_6ParamsE,"",@"SHT_CUDA_INFO"
	.sectionflags	@""
	.align	4


	//----- nvinfo : EIATTR_CUDA_API_VERSION
	.align		4
        /*0000*/ 	.byte	0x04, 0x37
        /*0002*/ 	.short	(.L_138 - .L_137)
.L_137:
        /*0004*/ 	.word	0x00000082


	//----- nvinfo : EIATTR_KPARAM_INFO
	.align		4
.L_138:
        /*0008*/ 	.byte	0x04, 0x17
        /*000a*/ 	.short	(.L_140 - .L_139)
.L_139:
        /*000c*/ 	.word	0x00000000
        /*0010*/ 	.short	0x0000
        /*0012*/ 	.short	0x0070
        /*0014*/ 	.byte	0x00, 0xf0, 0x01, 0x2a


	//----- nvinfo : EIATTR_SPARSE_MMA_MASK
	.align		4
.L_140:
        /*0018*/ 	.byte	0x03, 0x50
        /*001a*/ 	.short	0x0000


	//----- nvinfo : EIATTR_MAXREG_COUNT
	.align		4
        /*001c*/ 	.byte	0x03, 0x1b
        /*001e*/ 	.short	0x00a8


	//----- nvinfo : EIATTR_NUM_BARRIERS
	.align		4
        /*0020*/ 	.byte	0x02, 0x4c
        /*0022*/ 	.byte	0x10
	.zero		1


	//----- nvinfo : EIATTR_EXTERNS
	.align		4
        /*0024*/ 	.byte	0x04, 0x0f
        /*0026*/ 	.short	(.L_142 - .L_141)


	//   ....[0]....
	.align		4
.L_141:
        /*0028*/ 	.word	index@(__assertfail)


	//----- nvinfo : EIATTR_ANNOTATIONS
	.align		4
.L_142:
        /*002c*/ 	.byte	0x04, 0x55
        /*002e*/ 	.short	(.L_144 - .L_143)


	//   ....[0]....
.L_143:
        /* <DEDUP_REMOVED lines=205> */
        /*0cf4*/ 	.byte	0xd0, 0x09, 0x03, 0x00, 0x01, 0x00, 0x00, 0x00, 0x20, 0x13, 0x03, 0x00


	//----- nvinfo : EIATTR_MERCURY_ISA_VERSION
	.align		4
.L_144:
        /*0d00*/ 	.byte	0x03, 0x5f
        /*0d02*/ 	.short	0x0101


	//----- nvinfo : EIATTR_UNUSED_LOAD_BYTE_OFFSET
	.align		4
        /*0d04*/ 	.byte	0x04, 0x44
        /*0d06*/ 	.short	(.L_146 - .L_145)


	//   ....[0]....
.L_145:
        /*0d08*/ 	.word	0x00000ab0
        /*0d0c*/ 	.word	0x0000fff0


	//   ....[1]....
        /*0d10*/ 	.word	0x0001b1d0
        /*0d14*/ 	.word	0x0000fff0


	//----- nvinfo : EIATTR_INT_WARP_WIDE_INSTR_OFFSETS
	.align		4
.L_146:
        /*0d18*/ 	.byte	0x04, 0x31
        /*0d1a*/ 	.short	(.L_148 - .L_147)


	//   ....[0]....
.L_147:
        /*0d1c*/ 	.word	0x00000130


	//   ....[1]....
        /*0d20*/ 	.word	0x00000170


	//   ....[2]....
        /*0d24*/ 	.word	0x000001e0


	//   ....[3]....
        /*0d28*/ 	.word	0x00024e90


	//   ....[4]....
        /*0d2c*/ 	.word	0x00024f20


	//   ....[5]....
        /*0d30*/ 	.word	0x00028dd0


	//   ....[6]....
        /*0d34*/ 	.word	0x00028e60


	//----- nvinfo : EIATTR_COOP_GROUP_MASK_REGIDS
	.align		4
.L_148:
        /*0d38*/ 	.byte	0x04, 0x29
        /*0d3a*/ 	.short	(.L_150 - .L_149)


	//   ....[0]....
.L_149:
        /*0d3c*/ 	.word	0xffffffff


	//   ....[1]....
        /*0d40*/ 	.word	0xffffffff


	//   ....[2]....
        /*0d44*/ 	.word	0xffffffff


	//   ....[3]....
        /*0d48*/ 	.word	0xffffffff


	//   ....[4]....
        /*0d4c*/ 	.word	0xffffffff


	//   ....[5]....
        /*0d50*/ 	.word	0xffffffff


	//   ....[6]....
        /*0d54*/ 	.word	0xffffffff


	//   ....[7]....
        /*0d58*/ 	.word	0xffffffff


	//   ....[8]....
        /*0d5c*/ 	.word	0xffffffff


	//   ....[9]....
        /*0d60*/ 	.word	0xffffffff


	//   ....[10]....
        /*0d64*/ 	.word	0xffffffff


	//   ....[11]....
        /*0d68*/ 	.word	0xffffffff


	//   ....[12]....
        /*0d6c*/ 	.word	0xffffffff


	//   ....[13]....
        /*0d70*/ 	.word	0xffffffff


	//   ....[14]....
        /*0d74*/ 	.word	0xffffffff


	//   ....[15]....
        /*0d78*/ 	.word	0xffffffff


	//   ....[16]....
        /*0d7c*/ 	.word	0xffffffff


	//   ....[17]....
        /*0d80*/ 	.word	0xffffffff


	//   ....[18]....
        /*0d84*/ 	.word	0xffffffff


	//   ....[19]....
        /*0d88*/ 	.word	0xffffffff


	//   ....[20]....
        /*0d8c*/ 	.word	0xffffffff


	//   ....[21]....
        /*0d90*/ 	.word	0xffffffff


	//   ....[22]....
        /*0d94*/ 	.word	0xffffffff


	//   ....[23]....
        /*0d98*/ 	.word	0xffffffff


	//   ....[24]....
        /*0d9c*/ 	.word	0xffffffff


	//   ....[25]....
        /*0da0*/ 	.word	0xffffffff


	//   ....[26]....
        /*0da4*/ 	.word	0xffffffff


	//   ....[27]....
        /*0da8*/ 	.word	0xffffffff


	//   ....[28]....
        /*0dac*/ 	.word	0xffffffff


	//   ....[29]....
        /*0db0*/ 	.word	0xffffffff


	//   ....[30]....
        /*0db4*/ 	.word	0xffffffff


	//   ....[31]....
        /*0db8*/ 	.word	0xffffffff


	//   ....[32]....
        /*0dbc*/ 	.word	0xffffffff


	//   ....[33]....
        /*0dc0*/ 	.word	0xffffffff


	//   ....[34]....
        /*0dc4*/ 	.word	0xffffffff


	//   ....[35]....
        /*0dc8*/ 	.word	0xffffffff


	//   ....[36]....
        /*0dcc*/ 	.word	0xffffffff


	//   ....[37]....
        /*0dd0*/ 	.word	0xffffffff


	//   ....[38]....
        /*0dd4*/ 	.word	0xffffffff


	//   ....[39]....
        /*0dd8*/ 	.word	0xffffffff


	//   ....[40]....
        /*0ddc*/ 	.word	0xffffffff


	//   ....[41]....
        /*0de0*/ 	.word	0xffffffff


	//   ....[42]....
        /*0de4*/ 	.word	0xffffffff


	//   ....[43]....
        /*0de8*/ 	.word	0xffffffff


	//   ....[44]....
        /*0dec*/ 	.word	0xffffffff


	//   ....[45]....
        /*0df0*/ 	.word	0xffffffff


	//   ....[46]....
        /*0df4*/ 	.word	0xffffffff


	//   ....[47]....
        /*0df8*/ 	.word	0xffffffff


	//   ....[48]....
        /*0dfc*/ 	.word	0xffffffff


	//   ....[49]....
        /*0e00*/ 	.word	0xffffffff


	//   ....[50]....
        /*0e04*/ 	.word	0xffffffff


	//   ....[51]....
        /*0e08*/ 	.word	0xffffffff


	//   ....[52]....
        /*0e0c*/ 	.word	0xffffffff


	//   ....[53]....
        /*0e10*/ 	.word	0xffffffff


	//   ....[54]....
        /*0e14*/ 	.word	0xffffffff


	//   ....[55]....
        /*0e18*/ 	.word	0xffffffff


	//   ....[56]....
        /*0e1c*/ 	.word	0xffffffff


	//   ....[57]....
        /*0e20*/ 	.word	0xffffffff


	//   ....[58]....
        /*0e24*/ 	.word	0xffffffff


	//   ....[59]....
        /*0e28*/ 	.word	0xffffffff


	//   ....[60]....
        /*0e2c*/ 	.word	0xffffffff


	//   ....[61]....
        /*0e30*/ 	.word	0xffffffff


	//   ....[62]....
        /*0e34*/ 	.word	0xffffffff


	//   ....[63]....
        /*0e38*/ 	.word	0xffffffff


	//   ....[64]....
        /*0e3c*/ 	.word	0xffffffff


	//   ....[65]....
        /*0e40*/ 	.word	0xffffffff


	//   ....[66]....
        /*0e44*/ 	.word	0xffffffff


	//   ....[67]....
        /*0e48*/ 	.word	0xffffffff


	//   ....[68]....
        /*0e4c*/ 	.word	0xffffffff


	//   ....[69]....
        /*0e50*/ 	.word	0xffffffff


	//   ....[70]....
        /*0e54*/ 	.word	0xffffffff


	//   ....[71]....
        /*0e58*/ 	.word	0xffffffff


	//   ....[72]....
        /*0e5c*/ 	.word	0xffffffff


	//   ....[73]....
        /*0e60*/ 	.word	0xffffffff


	//   ....[74]....
        /*0e64*/ 	.word	0xffffffff


	//   ....[75]....
        /*0e68*/ 	.word	0xffffffff


	//   ....[76]....
        /*0e6c*/ 	.word	0xffffffff


	//   ....[77]....
        /*0e70*/ 	.word	0xffffffff


	//   ....[78]....
        /*0e74*/ 	.word	0xffffffff


	//   ....[79]....
        /*0e78*/ 	.word	0xffffffff


	//   ....[80]....
        /*0e7c*/ 	.word	0xffffffff


	//   ....[81]....
        /*0e80*/ 	.word	0xffffffff


	//   ....[82]....
        /*0e84*/ 	.word	0xffffffff


	//   ....[83]....
        /*0e88*/ 	.word	0xffffffff


	//   ....[84]....
        /*0e8c*/ 	.word	0xffffffff


	//   ....[85]....
        /*0e90*/ 	.word	0xffffffff


	//   ....[86]....
        /*0e94*/ 	.word	0xffffffff


	//   ....[87]....
        /*0e98*/ 	.word	0xffffffff


	//   ....[88]....
        /*0e9c*/ 	.word	0xffffffff


	//   ....[89]....
        /*0ea0*/ 	.word	0xffffffff


	//   ....[90]....
        /*0ea4*/ 	.word	0xffffffff


	//   ....[91]....
        /*0ea8*/ 	.word	0xffffffff


	//   ....[92]....
        /*0eac*/ 	.word	0xffffffff


	//   ....[93]....
        /*0eb0*/ 	.word	0xffffffff


	//   ....[94]....
        /*0eb4*/ 	.word	0xffffffff


	//   ....[95]....
        /*0eb8*/ 	.word	0xffffffff


	//   ....[96]....
        /*0ebc*/ 	.word	0xffffffff


	//   ....[97]....
        /*0ec0*/ 	.word	0xffffffff


	//   ....[98]....
        /*0ec4*/ 	.word	0xffffffff


	//   ....[99]....
        /*0ec8*/ 	.word	0xffffffff


	//   ....[100]....
        /*0ecc*/ 	.word	0xffffffff


	//   ....[101]....
        /*0ed0*/ 	.word	0xffffffff


	//   ....[102]....
        /*0ed4*/ 	.word	0xffffffff


	//   ....[103]....
        /*0ed8*/ 	.word	0xffffffff


	//   ....[104]....
        /*0edc*/ 	.word	0xffffffff


	//   ....[105]....
        /*0ee0*/ 	.word	0xffffffff


	//   ....[106]....
        /*0ee4*/ 	.word	0xffffffff


	//   ....[107]....
        /*0ee8*/ 	.word	0xffffffff


	//   ....[108]....
        /*0eec*/ 	.word	0xffffffff


	//   ....[109]....
        /*0ef0*/ 	.word	0xffffffff


	//   ....[110]....
        /*0ef4*/ 	.word	0xffffffff


	//   ....[111]....
        /*0ef8*/ 	.word	0xffffffff


	//   ....[112]....
        /*0efc*/ 	.word	0xffffffff


	//   ....[113]....
        /*0f00*/ 	.word	0xffffffff


	//   ....[114]....
        /*0f04*/ 	.word	0xffffffff


	//   ....[115]....
        /*0f08*/ 	.word	0xffffffff


	//   ....[116]....
        /*0f0c*/ 	.word	0xffffffff


	//   ....[117]....
        /*0f10*/ 	.word	0xffffffff


	//   ....[118]....
        /*0f14*/ 	.word	0xffffffff


	//   ....[119]....
        /*0f18*/ 	.word	0xffffffff


	//   ....[120]....
        /*0f1c*/ 	.word	0xffffffff


	//   ....[121]....
        /*0f20*/ 	.word	0xffffffff


	//   ....[122]....
        /*0f24*/ 	.word	0xffffffff


	//   ....[123]....
        /*0f28*/ 	.word	0xffffffff


	//   ....[124]....
        /*0f2c*/ 	.word	0xffffffff


	//   ....[125]....
        /*0f30*/ 	.word	0xffffffff


	//   ....[126]....
        /*0f34*/ 	.word	0xffffffff


	//   ....[127]....
        /*0f38*/ 	.word	0xffffffff


	//   ....[128]....
        /*0f3c*/ 	.word	0xffffffff


	//   ....[129]....
        /*0f40*/ 	.word	0xffffffff


	//   ....[130]....
        /*0f44*/ 	.word	0xffffffff


	//   ....[131]....
        /*0f48*/ 	.word	0xffffffff


	//   ....[132]....
        /*0f4c*/ 	.word	0xffffffff


	//   ....[133]....
        /*0f50*/ 	.word	0xffffffff


	//   ....[134]....
        /*0f54*/ 	.word	0xffffffff


	//   ....[135]....
        /*0f58*/ 	.word	0xffffffff


	//   ....[136]....
        /*0f5c*/ 	.word	0xffffffff


	//   ....[137]....
        /*0f60*/ 	.word	0xffffffff


	//   ....[138]....
        /*0f64*/ 	.word	0xffffffff


	//   ....[139]....
        /*0f68*/ 	.word	0xffffffff


	//   ....[140]....
        /*0f6c*/ 	.word	0xffffffff


	//   ....[141]....
        /*0f70*/ 	.word	0xffffffff


	//   ....[142]....
        /*0f74*/ 	.word	0xffffffff


	//   ....[143]....
        /*0f78*/ 	.word	0xffffffff


	//   ....[144]....
        /*0f7c*/ 	.word	0xffffffff


	//   ....[145]....
        /*0f80*/ 	.word	0xffffffff


	//   ....[146]....
        /*0f84*/ 	.word	0xffffffff


	//   ....[147]....
        /*0f88*/ 	.word	0xffffffff


	//   ....[148]....
        /*0f8c*/ 	.word	0xffffffff


	//   ....[149]....
        /*0f90*/ 	.word	0xffffffff


	//   ....[150]....
        /*0f94*/ 	.word	0xffffffff


	//   ....[151]....
        /*0f98*/ 	.word	0xffffffff


	//   ....[152]....
        /*0f9c*/ 	.word	0xffffffff


	//   ....[153]....
        /*0fa0*/ 	.word	0xffffffff


	//   ....[154]....
        /*0fa4*/ 	.word	0xffffffff


	//   ....[155]....
        /*0fa8*/ 	.word	0xffffffff


	//   ....[156]....
        /*0fac*/ 	.word	0xffffffff


	//   ....[157]....
        /*0fb0*/ 	.word	0xffffffff


	//   ....[158]....
        /*0fb4*/ 	.word	0xffffffff


	//   ....[159]....
        /*0fb8*/ 	.word	0xffffffff


	//   ....[160]....
        /*0fbc*/ 	.word	0xffffffff


	//   ....[161]....
        /*0fc0*/ 	.word	0xffffffff


	//   ....[162]....
        /*0fc4*/ 	.word	0xffffffff


	//   ....[163]....
        /*0fc8*/ 	.word	0xffffffff


	//   ....[164]....
        /*0fcc*/ 	.word	0xffffffff


	//   ....[165]....
        /*0fd0*/ 	.word	0xffffffff


	//   ....[166]....
        /*0fd4*/ 	.word	0xffffffff


	//   ....[167]....
        /*0fd8*/ 	.word	0xffffffff


	//   ....[168]....
        /*0fdc*/ 	.word	0xffffffff


	//   ....[169]....
        /*0fe0*/ 	.word	0xffffffff


	//   ....[170]....
        /*0fe4*/ 	.word	0xffffffff


	//   ....[171]....
        /*0fe8*/ 	.word	0xffffffff


	//   ....[172]....
        /*0fec*/ 	.word	0xffffffff


	//   ....[173]....
        /*0ff0*/ 	.word	0xffffffff


	//   ....[174]....
        /*0ff4*/ 	.word	0xffffffff


	//   ....[175]....
        /*0ff8*/ 	.word	0xffffffff


	//   ....[176]....
        /*0ffc*/ 	.word	0xffffffff


	//   ....[177]....
        /*1000*/ 	.word	0xffffffff


	//   ....[178]....
        /*1004*/ 	.word	0xffffffff


	//   ....[179]....
        /*1008*/ 	.word	0xffffffff


	//   ....[180]....
        /*100c*/ 	.word	0xffffffff


	//   ....[181]....
        /*1010*/ 	.word	0xffffffff


	//   ....[182]....
        /*1014*/ 	.word	0xffffffff


	//   ....[183]....
        /*1018*/ 	.word	0xffffffff


	//   ....[184]....
        /*101c*/ 	.word	0xffffffff


	//   ....[185]....
        /*1020*/ 	.word	0xffffffff


	//   ....[186]....
        /*1024*/ 	.word	0xffffffff


	//   ....[187]....
        /*1028*/ 	.word	0xffffffff


	//   ....[188]....
        /*102c*/ 	.word	0xffffffff


	//   ....[189]....
        /*1030*/ 	.word	0xffffffff


	//   ....[190]....
        /*1034*/ 	.word	0xffffffff


	//   ....[191]....
        /*1038*/ 	.word	0xffffffff


	//   ....[192]....
        /*103c*/ 	.word	0xffffffff


	//   ....[193]....
        /*1040*/ 	.word	0xffffffff


	//   ....[194]....
        /*1044*/ 	.word	0xffffffff


	//   ....[195]....
        /*1048*/ 	.word	0xffffffff


	//   ....[196]....
        /*104c*/ 	.word	0xffffffff


	//   ....[197]....
        /*1050*/ 	.word	0xffffffff


	//   ....[198]....
        /*1054*/ 	.word	0xffffffff


	//   ....[199]....
        /*1058*/ 	.word	0xffffffff


	//   ....[200]....
        /*105c*/ 	.word	0xffffffff


	//   ....[201]....
        /*1060*/ 	.word	0xffffffff


	//   ....[202]....
        /*1064*/ 	.word	0xffffffff


	//   ....[203]....
        /*1068*/ 	.word	0xffffffff


	//   ....[204]....
        /*106c*/ 	.word	0xffffffff


	//   ....[205]....
        /*1070*/ 	.word	0xffffffff


	//   ....[206]....
        /*1074*/ 	.word	0xffffffff


	//   ....[207]....
        /*1078*/ 	.word	0xffffffff


	//   ....[208]....
        /*107c*/ 	.word	0xffffffff


	//   ....[209]....
        /*1080*/ 	.word	0xffffffff


	//   ....[210]....
        /*1084*/ 	.word	0xffffffff


	//   ....[211]....
        /*1088*/ 	.word	0xffffffff


	//   ....[212]....
        /*108c*/ 	.word	0xffffffff


	//   ....[213]....
        /*1090*/ 	.word	0xffffffff


	//   ....[214]....
        /*1094*/ 	.word	0xffffffff


	//   ....[215]....
        /*1098*/ 	.word	0xffffffff


	//   ....[216]....
        /*109c*/ 	.word	0xffffffff


	//   ....[217]....
        /*10a0*/ 	.word	0xffffffff


	//   ....[218]....
        /*10a4*/ 	.word	0xffffffff


	//   ....[219]....
        /*10a8*/ 	.word	0xffffffff


	//   ....[220]....
        /*10ac*/ 	.word	0xffffffff


	//   ....[221]....
        /*10b0*/ 	.word	0xffffffff


	//   ....[222]....
        /*10b4*/ 	.word	0xffffffff


	//   ....[223]....
        /*10b8*/ 	.word	0xffffffff


	//   ....[224]....
        /*10bc*/ 	.word	0xffffffff


	//   ....[225]....
        /*10c0*/ 	.word	0xffffffff


	//   ....[226]....
        /*10c4*/ 	.word	0xffffffff


	//   ....[227]....
        /*10c8*/ 	.word	0xffffffff


	//   ....[228]....
        /*10cc*/ 	.word	0xffffffff


	//   ....[229]....
        /*10d0*/ 	.word	0xffffffff


	//   ....[230]....
        /*10d4*/ 	.word	0xffffffff


	//   ....[231]....
        /*10d8*/ 	.word	0xffffffff


	//   ....[232]....
        /*10dc*/ 	.word	0xffffffff


	//   ....[233]....
        /*10e0*/ 	.word	0xffffffff


	//   ....[234]....
        /*10e4*/ 	.word	0xffffffff


	//   ....[235]....
        /*10e8*/ 	.word	0xffffffff


	//   ....[236]....
        /*10ec*/ 	.word	0xffffffff


	//   ....[237]....
        /*10f0*/ 	.word	0xffffffff


	//   ....[238]....
        /*10f4*/ 	.word	0xffffffff


	//   ....[239]....
        /*10f8*/ 	.word	0xffffffff


	//   ....[240]....
        /*10fc*/ 	.word	0xffffffff


	//   ....[241]....
        /*1100*/ 	.word	0xffffffff


	//   ....[242]....
        /*1104*/ 	.word	0xffffffff


	//   ....[243]....
        /*1108*/ 	.word	0xffffffff


	//   ....[244]....
        /*110c*/ 	.word	0xffffffff


	//   ....[245]....
        /*1110*/ 	.word	0xffffffff


	//   ....[246]....
        /*1114*/ 	.word	0xffffffff


	//   ....[247]....
        /*1118*/ 	.word	0xffffffff


	//   ....[248]....
        /*111c*/ 	.word	0xffffffff


	//   ....[249]....
        /*1120*/ 	.word	0xffffffff


	//   ....[250]....
        /*1124*/ 	.word	0xffffffff


	//   ....[251]....
        /*1128*/ 	.word	0xffffffff


	//   ....[252]....
        /*112c*/ 	.word	0xffffffff


	//   ....[253]....
        /*1130*/ 	.word	0xffffffff


	//   ....[254]....
        /*1134*/ 	.word	0xffffffff


	//   ....[255]....
        /*1138*/ 	.word	0xffffffff


	//   ....[0]....
        /*113c*/ 	.word	0xffffffff


	//   ....[1]....
        /*1140*/ 	.word	0xffffffff


	//   ....[2]....
        /*1144*/ 	.word	0xffffffff


	//   ....[3]....
        /*1148*/ 	.word	0xffffffff


	//   ....[4]....
        /*114c*/ 	.word	0xffffffff


	//   ....[5]....
        /*1150*/ 	.word	0xffffffff


	//   ....[6]....
        /*1154*/ 	.word	0xffffffff


	//   ....[7]....
        /*1158*/ 	.word	0xffffffff


	//   ....[8]....
        /*115c*/ 	.word	0xffffffff


	//   ....[9]....
        /*1160*/ 	.word	0xffffffff


	//   ....[10]....
        /*1164*/ 	.word	0xffffffff


	//   ....[11]....
        /*1168*/ 	.word	0xffffffff


	//   ....[12]....
        /*116c*/ 	.word	0xffffffff


	//   ....[13]....
        /*1170*/ 	.word	0xffffffff


	//   ....[14]....
        /*1174*/ 	.word	0xffffffff


	//   ....[15]....
        /*1178*/ 	.word	0xffffffff


	//   ....[16]....
        /*117c*/ 	.word	0xffffffff


	//   ....[17]....
        /*1180*/ 	.word	0xffffffff


	//   ....[18]....
        /*1184*/ 	.word	0xffffffff


	//   ....[19]....
        /*1188*/ 	.word	0xffffffff


	//   ....[20]....
        /*118c*/ 	.word	0xffffffff


	//   ....[21]....
        /*1190*/ 	.word	0xffffffff


	//   ....[22]....
        /*1194*/ 	.word	0xffffffff


	//   ....[23]....
        /*1198*/ 	.word	0xffffffff


	//   ....[24]....
        /*119c*/ 	.word	0xffffffff


	//   ....[25]....
        /*11a0*/ 	.word	0xffffffff


	//   ....[26]....
        /*11a4*/ 	.word	0xffffffff


	//   ....[27]....
        /*11a8*/ 	.word	0xffffffff


	//   ....[28]....
        /*11ac*/ 	.word	0xffffffff


	//   ....[29]....
        /*11b0*/ 	.word	0xffffffff


	//   ....[30]....
        /*11b4*/ 	.word	0xffffffff


	//   ....[31]....
        /*11b8*/ 	.word	0xffffffff


	//   ....[32]....
        /*11bc*/ 	.word	0xffffffff


	//   ....[33]....
        /*11c0*/ 	.word	0xffffffff


	//   ....[34]....
        /*11c4*/ 	.word	0xffffffff


	//   ....[35]....
        /*11c8*/ 	.word	0xffffffff


	//   ....[36]....
        /*11cc*/ 	.word	0xffffffff


	//   ....[37]....
        /*11d0*/ 	.word	0xffffffff


	//   ....[38]....
        /*11d4*/ 	.word	0xffffffff


	//   ....[39]....
        /*11d8*/ 	.word	0xffffffff


	//   ....[40]....
        /*11dc*/ 	.word	0xffffffff


	//   ....[41]....
        /*11e0*/ 	.word	0xffffffff


	//   ....[42]....
        /*11e4*/ 	.word	0xffffffff


	//   ....[43]....
        /*11e8*/ 	.word	0xffffffff


	//   ....[44]....
        /*11ec*/ 	.word	0xffffffff


	//   ....[45]....
        /*11f0*/ 	.word	0xffffffff


	//   ....[46]....
        /*11f4*/ 	.word	0xffffffff


	//   ....[47]....
        /*11f8*/ 	.word	0xffffffff


	//   ....[48]....
        /*11fc*/ 	.word	0xffffffff


	//   ....[49]....
        /*1200*/ 	.word	0xffffffff


	//   ....[50]....
        /*1204*/ 	.word	0xffffffff


	//   ....[51]....
        /*1208*/ 	.word	0xffffffff


	//   ....[52]....
        /*120c*/ 	.word	0xffffffff


	//   ....[53]....
        /*1210*/ 	.word	0xffffffff


	//   ....[54]....
        /*1214*/ 	.word	0xffffffff


	//   ....[55]....
        /*1218*/ 	.word	0xffffffff


	//   ....[56]....
        /*121c*/ 	.word	0xffffffff


	//   ....[57]....
        /*1220*/ 	.word	0xffffffff


	//   ....[58]....
        /*1224*/ 	.word	0xffffffff


	//   ....[59]....
        /*1228*/ 	.word	0xffffffff


	//   ....[60]....
        /*122c*/ 	.word	0xffffffff


	//   ....[61]....
        /*1230*/ 	.word	0xffffffff


	//   ....[62]....
        /*1234*/ 	.word	0xffffffff


	//   ....[63]....
        /*1238*/ 	.word	0xffffffff


	//   ....[64]....
        /*123c*/ 	.word	0xffffffff


	//   ....[65]....
        /*1240*/ 	.word	0xffffffff


	//   ....[66]....
        /*1244*/ 	.word	0xffffffff


	//   ....[67]....
        /*1248*/ 	.word	0xffffffff


	//   ....[68]....
        /*124c*/ 	.word	0xffffffff


	//   ....[69]....
        /*1250*/ 	.word	0xffffffff


	//   ....[70]....
        /*1254*/ 	.word	0xffffffff


	//   ....[71]....
        /*1258*/ 	.word	0xffffffff


	//   ....[72]....
        /*125c*/ 	.word	0xffffffff


	//   ....[73]....
        /*1260*/ 	.word	0x0500000f


	//   ....[74]....
        /*1264*/ 	.word	0x0500000f


	//   ....[75]....
        /*1268*/ 	.word	0x0500000f


	//   ....[76]....
        /*126c*/ 	.word	0x0500000f


	//   ....[77]....
        /*1270*/ 	.word	0x0500000f


	//   ....[78]....
        /*1274*/ 	.word	0x0500000f


	//   ....[79]....
        /*1278*/ 	.word	0x0500000f


	//   ....[80]....
        /*127c*/ 	.word	0x0500000f


	//   ....[81]....
        /*1280*/ 	.word	0x0500000f


	//   ....[82]....
        /*1284*/ 	.word	0x0500000f


	//   ....[83]....
        /*1288*/ 	.word	0x0500000f


	//   ....[84]....
        /*128c*/ 	.word	0x0500000f


	//   ....[85]....
        /*1290*/ 	.word	0x0500000f


	//   ....[86]....
        /*1294*/ 	.word	0x0500000f


	//   ....[87]....
        /*1298*/ 	.word	0x0500000f


	//   ....[88]....
        /*129c*/ 	.word	0x0500000f


	//   ....[89]....
        /*12a0*/ 	.word	0x0500000f


	//   ....[90]....
        /*12a4*/ 	.word	0x0500000f


	//   ....[91]....
        /*12a8*/ 	.word	0x0500000f


	//   ....[92]....
        /*12ac*/ 	.word	0x0500000f


	//   ....[93]....
        /*12b0*/ 	.word	0x0500000f


	//   ....[94]....
        /*12b4*/ 	.word	0x0500000f


	//   ....[95]....
        /*12b8*/ 	.word	0x0500000f


	//   ....[96]....
        /*12bc*/ 	.word	0x0500000f


	//   ....[97]....
        /*12c0*/ 	.word	0x0500000f


	//   ....[98]....
        /*12c4*/ 	.word	0x0500000f


	//   ....[99]....
        /*12c8*/ 	.word	0x0500000f


	//   ....[100]....
        /*12cc*/ 	.word	0x0500000f


	//   ....[101]....
        /*12d0*/ 	.word	0x0500000f


	//   ....[102]....
        /*12d4*/ 	.word	0x0500000f


	//   ....[103]....
        /*12d8*/ 	.word	0x0500000f


	//   ....[104]....
        /*12dc*/ 	.word	0x0500000f


	//   ....[105]....
        /*12e0*/ 	.word	0x0500000f


	//   ....[106]....
        /*12e4*/ 	.word	0x0500000f


	//   ....[107]....
        /*12e8*/ 	.word	0x0500000f


	//   ....[108]....
        /*12ec*/ 	.word	0x0500000f


	//   ....[109]....
        /*12f0*/ 	.word	0x0500000f


	//   ....[110]....
        /*12f4*/ 	.word	0x0500000f


	//   ....[111]....
        /*12f8*/ 	.word	0x0500000f


	//   ....[112]....
        /*12fc*/ 	.word	0x0500000f


	//   ....[113]....
        /*1300*/ 	.word	0x0500000f


	//   ....[114]....
        /*1304*/ 	.word	0x0500000f


	//   ....[115]....
        /*1308*/ 	.word	0x0500000f


	//   ....[116]....
        /*130c*/ 	.word	0x0500000f


	//   ....[117]....
        /*1310*/ 	.word	0x0500000f


	//   ....[118]....
        /*1314*/ 	.word	0x0500000f


	//   ....[119]....
        /*1318*/ 	.word	0x0500000f


	//   ....[120]....
        /*131c*/ 	.word	0x0500000f


	//   ....[121]....
        /*1320*/ 	.word	0x0500000f


	//   ....[122]....
        /*1324*/ 	.word	0x0500000f


	//   ....[123]....
        /*1328*/ 	.word	0x0500000f


	//   ....[124]....
        /*132c*/ 	.word	0x0500000f


	//   ....[125]....
        /*1330*/ 	.word	0x0500000f


	//   ....[126]....
        /*1334*/ 	.word	0x0500000f


	//   ....[127]....
        /*1338*/ 	.word	0x0500000f


	//   ....[128]....
        /*133c*/ 	.word	0x0500000f


	//   ....[129]....
        /*1340*/ 	.word	0x0500000f


	//   ....[130]....
        /*1344*/ 	.word	0x0500000f


	//   ....[131]....
        /*1348*/ 	.word	0x0500000f


	//   ....[132]....
        /*134c*/ 	.word	0x0500000f


	//   ....[133]....
        /*1350*/ 	.word	0x0500000f


	//   ....[134]....
        /*1354*/ 	.word	0x0500000f


	//   ....[135]....
        /*1358*/ 	.word	0x0500000f


	//   ....[136]....
        /*135c*/ 	.word	0x0500000f


	//   ....[137]....
        /*1360*/ 	.word	0x0500000f


	//   ....[138]....
        /*1364*/ 	.word	0x0500000f


	//   ....[139]....
        /*1368*/ 	.word	0x0500000f


	//   ....[140]....
        /*136c*/ 	.word	0x0500000f


	//   ....[141]....
        /*1370*/ 	.word	0x0500000f


	//   ....[142]....
        /*1374*/ 	.word	0x0500000f


	//   ....[143]....
        /*1378*/ 	.word	0x0500000f


	//   ....[144]....
        /*137c*/ 	.word	0x0500000f


	//   ....[145]....
        /*1380*/ 	.word	0x0500000f


	//   ....[146]....
        /*1384*/ 	.word	0x0500000f


	//   ....[147]....
        /*1388*/ 	.word	0x0500000f


	//   ....[148]....
        /*138c*/ 	.word	0x0500000f


	//   ....[149]....
        /*1390*/ 	.word	0x0500000f


	//   ....[150]....
        /*1394*/ 	.word	0x0500000f


	//   ....[151]....
        /*1398*/ 	.word	0x0500000f


	//   ....[152]....
        /*139c*/ 	.word	0x0500000f


	//   ....[153]....
        /*13a0*/ 	.word	0x0500000f


	//   ....[154]....
        /*13a4*/ 	.word	0x0500000f


	//   ....[155]....
        /*13a8*/ 	.word	0x0500000f


	//   ....[156]....
        /*13ac*/ 	.word	0x0500000f


	//   ....[157]....
        /*13b0*/ 	.word	0x0500000f


	//   ....[158]....
        /*13b4*/ 	.word	0x0500000f


	//   ....[159]....
        /*13b8*/ 	.word	0x0500000f


	//   ....[160]....
        /*13bc*/ 	.word	0x0500000f


	//   ....[161]....
        /*13c0*/ 	.word	0x0500000f


	//   ....[162]....
        /*13c4*/ 	.word	0x0500000f


	//   ....[163]....
        /*13c8*/ 	.word	0x0500000f


	//   ....[164]....
        /*13cc*/ 	.word	0x0500000f


	//   ....[165]....
        /*13d0*/ 	.word	0x0500000f


	//   ....[166]....
        /*13d4*/ 	.word	0x0500000f


	//   ....[167]....
        /*13d8*/ 	.word	0x0500000f


	//   ....[168]....
        /*13dc*/ 	.word	0x0500000f


	//   ....[169]....
        /*13e0*/ 	.word	0x0500000f


	//   ....[170]....
        /*13e4*/ 	.word	0x0500000f


	//   ....[171]....
        /*13e8*/ 	.word	0x0500000f


	//   ....[172]....
        /*13ec*/ 	.word	0x0500000f


	//   ....[173]....
        /*13f0*/ 	.word	0x0500000f


	//   ....[174]....
        /*13f4*/ 	.word	0x0500000f


	//   ....[175]....
        /*13f8*/ 	.word	0x0500000f


	//   ....[176]....
        /*13fc*/ 	.word	0x0500000f


	//   ....[177]....
        /*1400*/ 	.word	0x0500000f


	//   ....[178]....
        /*1404*/ 	.word	0x0500000f


	//   ....[179]....
        /*1408*/ 	.word	0x0500000f


	//   ....[180]....
        /*140c*/ 	.word	0x0500000f


	//   ....[181]....
        /*1410*/ 	.word	0x0500000f


	//   ....[182]....
        /*1414*/ 	.word	0x0500000f


	//   ....[183]....
        /*1418*/ 	.word	0x0500000f


	//   ....[184]....
        /*141c*/ 	.word	0x0500000f


	//   ....[185]....
        /*1420*/ 	.word	0x0500000f


	//   ....[186]....
        /*1424*/ 	.word	0x0500000f


	//   ....[187]....
        /*1428*/ 	.word	0x0500000f


	//   ....[188]....
        /*142c*/ 	.word	0x0500000f


	//   ....[189]....
        /*1430*/ 	.word	0x0500000f


	//   ....[190]....
        /*1434*/ 	.word	0x0500000f


	//   ....[191]....
        /*1438*/ 	.word	0x0500000f


	//   ....[192]....
        /*143c*/ 	.word	0x0500000f


	//   ....[193]....
        /*1440*/ 	.word	0x0500000f


	//   ....[194]....
        /*1444*/ 	.word	0x0500000f


	//   ....[195]....
        /*1448*/ 	.word	0x0500000f


	//   ....[196]....
        /*144c*/ 	.word	0x0500000f


	//   ....[197]....
        /*1450*/ 	.word	0x0500000f


	//   ....[198]....
        /*1454*/ 	.word	0x0500000f


	//   ....[199]....
        /*1458*/ 	.word	0x0500000f


	//   ....[200]....
        /*145c*/ 	.word	0x0500000f


	//   ....[201]....
        /*1460*/ 	.word	0x0500000f


	//   ....[202]....
        /*1464*/ 	.word	0x0500000f


	//   ....[203]....
        /*1468*/ 	.word	0x0500000f


	//   ....[204]....
        /*146c*/ 	.word	0x0500000f


	//   ....[205]....
        /*1470*/ 	.word	0x0500000f


	//   ....[206]....
        /*1474*/ 	.word	0x0500000f


	//   ....[207]....
        /*1478*/ 	.word	0x0500000f


	//   ....[208]....
        /*147c*/ 	.word	0x0500000f


	//   ....[209]....
        /*1480*/ 	.word	0x0500000f


	//   ....[210]....
        /*1484*/ 	.word	0x0500000f


	//   ....[211]....
        /*1488*/ 	.word	0x0500000f


	//   ....[212]....
        /*148c*/ 	.word	0x0500000f


	//   ....[213]....
        /*1490*/ 	.word	0x0500000f


	//   ....[214]....
        /*1494*/ 	.word	0x0500000f


	//   ....[215]....
        /*1498*/ 	.word	0x0500000f


	//   ....[216]....
        /*149c*/ 	.word	0x0500000f


	//   ....[217]....
        /*14a0*/ 	.word	0x0500000f


	//   ....[218]....
        /*14a4*/ 	.word	0x0500000f


	//   ....[219]....
        /*14a8*/ 	.word	0x0500000f


	//   ....[220]....
        /*14ac*/ 	.word	0x0500000f


	//   ....[221]....
        /*14b0*/ 	.word	0x0500000f


	//   ....[222]....
        /*14b4*/ 	.word	0x0500000f


	//   ....[223]....
        /*14b8*/ 	.word	0x0500000f


	//   ....[224]....
        /*14bc*/ 	.word	0x0500000f


	//   ....[225]....
        /*14c0*/ 	.word	0x0500000f


	//   ....[226]....
        /*14c4*/ 	.word	0x0500000f


	//   ....[227]....
        /*14c8*/ 	.word	0x0500000f


	//   ....[228]....
        /*14cc*/ 	.word	0x0500000f


	//   ....[229]....
        /*14d0*/ 	.word	0x0500000f


	//   ....[230]....
        /*14d4*/ 	.word	0x0500000f


	//   ....[231]....
        /*14d8*/ 	.word	0x0500000f


	//   ....[232]....
        /*14dc*/ 	.word	0x0500000f


	//   ....[233]....
        /*14e0*/ 	.word	0x0500000f


	//   ....[234]....
        /*14e4*/ 	.word	0x0500000f


	//   ....[235]....
        /*14e8*/ 	.word	0x0500000f


	//   ....[236]....
        /*14ec*/ 	.word	0x0500000f


	//   ....[237]....
        /*14f0*/ 	.word	0x0500000f


	//   ....[238]....
        /*14f4*/ 	.word	0x0500000f


	//   ....[239]....
        /*14f8*/ 	.word	0x0500000f


	//   ....[240]....
        /*14fc*/ 	.word	0x0500000f


	//   ....[241]....
        /*1500*/ 	.word	0x0500000f


	//   ....[242]....
        /*1504*/ 	.word	0x0500000f


	//   ....[243]....
        /*1508*/ 	.word	0x0500000f


	//   ....[244]....
        /*150c*/ 	.word	0x0500000f


	//   ....[245]....
        /*1510*/ 	.word	0x0500000f


	//   ....[246]....
        /*1514*/ 	.word	0x0500000f


	//   ....[247]....
        /*1518*/ 	.word	0x0500000f


	//   ....[248]....
        /*151c*/ 	.word	0x0500000f


	//   ....[249]....
        /*1520*/ 	.word	0x0500000f


	//   ....[250]....
        /*1524*/ 	.word	0x0500000f


	//   ....[251]....
        /*1528*/ 	.word	0x0500000f


	//   ....[252]....
        /*152c*/ 	.word	0x0500000f


	//   ....[253]....
        /*1530*/ 	.word	0x0500000f


	//   ....[254]....
        /*1534*/ 	.word	0x0500000f


	//   ....[255]....
        /*1538*/ 	.word	0x0500000f


	//   ....[0]....
        /*153c*/ 	.word	0x0500000f


	//   ....[1]....
        /*1540*/ 	.word	0x0500000f


	//   ....[2]....
        /*1544*/ 	.word	0x0500000f


	//   ....[3]....
        /*1548*/ 	.word	0x0500000f


	//   ....[4]....
        /*154c*/ 	.word	0x0500000f


	//   ....[5]....
        /*1550*/ 	.word	0x0500000f


	//   ....[6]....
        /*1554*/ 	.word	0x0500000f


	//   ....[7]....
        /*1558*/ 	.word	0x0500000f


	//   ....[8]....
        /*155c*/ 	.word	0x0500000f


	//   ....[9]....
        /*1560*/ 	.word	0x0500000f


	//   ....[10]....
        /*1564*/ 	.word	0x0500000f


	//   ....[11]....
        /*1568*/ 	.word	0x0500000f


	//   ....[12]....
        /*156c*/ 	.word	0x0500000f


	//   ....[13]....
        /*1570*/ 	.word	0x0500000f


	//   ....[14]....
        /*1574*/ 	.word	0x0500000f


	//   ....[15]....
        /*1578*/ 	.word	0x0500000f


	//   ....[16]....
        /*157c*/ 	.word	0x0500000f


	//   ....[17]....
        /*1580*/ 	.word	0x0500000f


	//   ....[18]....
        /*1584*/ 	.word	0x0500000f


	//   ....[19]....
        /*1588*/ 	.word	0x0500000f


	//   ....[20]....
        /*158c*/ 	.word	0x0500000f


	//   ....[21]....
        /*1590*/ 	.word	0x0500000f


	//   ....[22]....
        /*1594*/ 	.word	0x0500000f


	//   ....[23]....
        /*1598*/ 	.word	0x0500000f


	//   ....[24]....
        /*159c*/ 	.word	0x0500000f


	//   ....[25]....
        /*15a0*/ 	.word	0x0500000f


	//   ....[26]....
        /*15a4*/ 	.word	0x0500000f


	//   ....[27]....
        /*15a8*/ 	.word	0x0500000f


	//   ....[28]....
        /*15ac*/ 	.word	0x0500000f


	//   ....[29]....
        /*15b0*/ 	.word	0x0500000f


	//   ....[30]....
        /*15b4*/ 	.word	0x0500000f


	//   ....[31]....
        /*15b8*/ 	.word	0x0500000f


	//   ....[32]....
        /*15bc*/ 	.word	0x0500000f


	//   ....[33]....
        /*15c0*/ 	.word	0x0500000f


	//   ....[34]....
        /*15c4*/ 	.word	0x0500000f


	//   ....[35]....
        /*15c8*/ 	.word	0x0500000f


	//   ....[36]....
        /*15cc*/ 	.word	0x0500000f


	//   ....[37]....
        /*15d0*/ 	.word	0x0500000f


	//   ....[38]....
        /*15d4*/ 	.word	0x0500000f


	//   ....[39]....
        /*15d8*/ 	.word	0x0500000f


	//   ....[40]....
        /*15dc*/ 	.word	0x0500000f


	//   ....[41]....
        /*15e0*/ 	.word	0x0500000f


	//   ....[42]....
        /*15e4*/ 	.word	0x0500000f


	//   ....[43]....
        /*15e8*/ 	.word	0x0500000f


	//   ....[44]....
        /*15ec*/ 	.word	0x0500000f


	//   ....[45]....
        /*15f0*/ 	.word	0x0500000f


	//   ....[46]....
        /*15f4*/ 	.word	0x0500000f


	//   ....[47]....
        /*15f8*/ 	.word	0x0500000f


	//   ....[48]....
        /*15fc*/ 	.word	0x0500000f


	//   ....[49]....
        /*1600*/ 	.word	0x0500000f


	//   ....[50]....
        /*1604*/ 	.word	0x0500000f


	//   ....[51]....
        /*1608*/ 	.word	0x0500000f


	//   ....[52]....
        /*160c*/ 	.word	0x0500000f


	//   ....[53]....
        /*1610*/ 	.word	0x0500000f


	//   ....[54]....
        /*1614*/ 	.word	0x0500000f


	//   ....[55]....
        /*1618*/ 	.word	0x0500000f


	//   ....[56]....
        /*161c*/ 	.word	0x0500000f


	//   ....[57]....
        /*1620*/ 	.word	0x0500000f


	//   ....[58]....
        /*1624*/ 	.word	0x0500000f


	//   ....[59]....
        /*1628*/ 	.word	0x0500000f


	//   ....[60]....
        /*162c*/ 	.word	0x0500000f


	//   ....[61]....
        /*1630*/ 	.word	0x0500000f


	//   ....[62]....
        /*1634*/ 	.word	0x0500000f


	//   ....[63]....
        /*1638*/ 	.word	0x0500000f


	//   ....[64]....
        /*163c*/ 	.word	0x0500000f


	//   ....[65]....
        /*1640*/ 	.word	0x0500000f


	//   ....[66]....
        /*1644*/ 	.word	0x0500000f


	//   ....[67]....
        /*1648*/ 	.word	0x0500000f


	//   ....[68]....
        /*164c*/ 	.word	0x0500000f


	//   ....[69]....
        /*1650*/ 	.word	0x0500000f


	//   ....[70]....
        /*1654*/ 	.word	0x0500000f


	//   ....[71]....
        /*1658*/ 	.word	0x0500000f


	//   ....[72]....
        /*165c*/ 	.word	0x0500000f


	//   ....[73]....
        /*1660*/ 	.word	0x0500000f


	//   ....[74]....
        /*1664*/ 	.word	0x0500000f


	//   ....[75]....
        /*1668*/ 	.word	0x0500000f


	//   ....[76]....
        /*166c*/ 	.word	0x0500000f


	//   ....[77]....
        /*1670*/ 	.word	0x0500000f


	//   ....[78]....
        /*1674*/ 	.word	0x0500000f


	//   ....[79]....
        /*1678*/ 	.word	0x0500000f


	//   ....[80]....
        /*167c*/ 	.word	0x0500000f


	//   ....[81]....
        /*1680*/ 	.word	0x0500000f


	//   ....[82]....
        /*1684*/ 	.word	0x0500000f


	//   ....[83]....
        /*1688*/ 	.word	0x0500000f


	//   ....[84]....
        /*168c*/ 	.word	0x0500000f


	//   ....[85]....
        /*1690*/ 	.word	0x0500000f


	//   ....[86]....
        /*1694*/ 	.word	0x0500000f


	//   ....[87]....
        /*1698*/ 	.word	0x0500000f


	//   ....[88]....
        /*169c*/ 	.word	0x0500000f


	//   ....[89]....
        /*16a0*/ 	.word	0x0500000f


	//   ....[90]....
        /*16a4*/ 	.word	0x0500000f


	//   ....[91]....
        /*16a8*/ 	.word	0x0500000f


	//   ....[92]....
        /*16ac*/ 	.word	0x0500000f


	//   ....[93]....
        /*16b0*/ 	.word	0x0500000f


	//   ....[94]....
        /*16b4*/ 	.word	0x0500000f


	//   ....[95]....
        /*16b8*/ 	.word	0x0500000f


	//   ....[96]....
        /*16bc*/ 	.word	0x0500000f


	//   ....[97]....
        /*16c0*/ 	.word	0x0500000f


	//   ....[98]....
        /*16c4*/ 	.word	0x0500000f


	//----- nvinfo : EIATTR_COOP_GROUP_INSTR_OFFSETS
	.align		4
.L_150:
        /*16c8*/ 	.byte	0x04, 0x28
        /*16ca*/ 	.short	(.L_152 - .L_151)


	//   ....[0]....
.L_151:
        /*16cc*/ 	.word	0x00000070


	//   ....[1]....
        /*16d0*/ 	.word	0x00000140


	//   ....[2]....
        /*16d4*/ 	.word	0x00000190


	//   ....[3]....
        /*16d8*/ 	.word	0x000003c0


	//   ....[4]....
        /*16dc*/ 	.word	0x00000520


	//   ....[5]....
        /*16e0*/ 	.word	0x00000640


	//   ....[6]....
        /*16e4*/ 	.word	0x000007a0


	//   ....[7]....
        /*16e8*/ 	.word	0x00003c70


	//   ....[8]....
        /*16ec*/ 	.word	0x00003c80


	//   ....[9]....
        /*16f0*/ 	.word	0x00004b70


	//   ....[10]....
        /*16f4*/ 	.word	0x00004b80


	//   ....[11]....
        /*16f8*/ 	.word	0x00005a40


	//   ....[12]....
        /*16fc*/ 	.word	0x00005a50


	//   ....[13]....
        /*1700*/ 	.word	0x00006930


	//   ....[14]....
        /*1704*/ 	.word	0x00006940


	//   ....[15]....
        /*1708*/ 	.word	0x00007ea0


	//   ....[16]....
        /*170c*/ 	.word	0x00007eb0


	//   ....[17]....
        /*1710*/ 	.word	0x00008eb0


	//   ....[18]....
        /*1714*/ 	.word	0x00008ec0


	//   ....[19]....
        /*1718*/ 	.word	0x00009ed0


	//   ....[20]....
        /*171c*/ 	.word	0x00009ee0


	//   ....[21]....
        /*1720*/ 	.word	0x0000ae90


	//   ....[22]....
        /*1724*/ 	.word	0x0000aea0


	//   ....[23]....
        /*1728*/ 	.word	0x0000c080


	//   ....[24]....
        /*172c*/ 	.word	0x0000c090


	//   ....[25]....
        /*1730*/ 	.word	0x0000c1a0


	//   ....[26]....
        /*1734*/ 	.word	0x0000c1b0


	//   ....[27]....
        /*1738*/ 	.word	0x0000c2d0


	//   ....[28]....
        /*173c*/ 	.word	0x0000c2e0


	//   ....[29]....
        /*1740*/ 	.word	0x0000c400


	//   ....[30]....
        /*1744*/ 	.word	0x0000c410


	//   ....[31]....
        /*1748*/ 	.word	0x0000c780


	//   ....[32]....
        /*174c*/ 	.word	0x0000c7a0


	//   ....[33]....
        /*1750*/ 	.word	0x0000c880


	//   ....[34]....
        /*1754*/ 	.word	0x0000c8a0


	//   ....[35]....
        /*1758*/ 	.word	0x0000c980


	//   ....[36]....
        /*175c*/ 	.word	0x0000c9a0


	//   ....[37]....
        /*1760*/ 	.word	0x0000ca80


	//   ....[38]....
        /*1764*/ 	.word	0x0000caa0


	//   ....[39]....
        /*1768*/ 	.word	0x0000d480


	//   ....[40]....
        /*176c*/ 	.word	0x0000dc10


	//   ....[41]....
        /*1770*/ 	.word	0x0000dc20


	//   ....[42]....
        /*1774*/ 	.word	0x0000dc30


	//   ....[43]....
        /*1778*/ 	.word	0x0000dc40


	//   ....[44]....
        /*177c*/ 	.word	0x00011280


	//   ....[45]....
        /*1780*/ 	.word	0x00011290


	//   ....[46]....
        /*1784*/ 	.word	0x000112a0


	//   ....[47]....
        /*1788*/ 	.word	0x000112b0


	//   ....[48]....
        /*178c*/ 	.word	0x00016300


	//   ....[49]....
        /*1790*/ 	.word	0x00016320


	//   ....[50]....
        /*1794*/ 	.word	0x000168b0


	//   ....[51]....
        /*1798*/ 	.word	0x00016940


	//   ....[52]....
        /*179c*/ 	.word	0x00018570


	//   ....[53]....
        /*17a0*/ 	.word	0x00018590


	//   ....[54]....
        /*17a4*/ 	.word	0x00019230


	//   ....[55]....
        /*17a8*/ 	.word	0x000192a0


	//   ....[56]....
        /*17ac*/ 	.word	0x0001a5a0


	//   ....[57]....
        /*17b0*/ 	.word	0x0001a600


	//   ....[58]....
        /*17b4*/ 	.word	0x0001a6e0


	//   ....[59]....
        /*17b8*/ 	.word	0x0001a700


	//   ....[60]....
        /*17bc*/ 	.word	0x0001b9f0


	//   ....[61]....
        /*17c0*/ 	.word	0x0001ba20


	//   ....[62]....
        /*17c4*/ 	.word	0x0001ba50


	//   ....[63]....
        /*17c8*/ 	.word	0x0001ba80


	//   ....[64]....
        /*17cc*/ 	.word	0x0001bab0


	//   ....[65]....
        /*17d0*/ 	.word	0x0001bae0


	//   ....[66]....
        /*17d4*/ 	.word	0x0001bb10


	//   ....[67]....
        /*17d8*/ 	.word	0x0001bb40


	//   ....[68]....
        /*17dc*/ 	.word	0x0001bb70


	//   ....[69]....
        /*17e0*/ 	.word	0x0001bba0


	//   ....[70]....
        /*17e4*/ 	.word	0x0001bbd0


	//   ....[71]....
        /*17e8*/ 	.word	0x0001bc00


	//   ....[72]....
        /*17ec*/ 	.word	0x0001bc30


	//   ....[73]....
        /*17f0*/ 	.word	0x0001bc60


	//   ....[74]....
        /*17f4*/ 	.word	0x0001bca0


	//   ....[75]....
        /*17f8*/ 	.word	0x0001bcd0


	//   ....[76]....
        /*17fc*/ 	.word	0x0001bd00


	//   ....[77]....
        /*1800*/ 	.word	0x0001bd30


	//   ....[78]....
        /*1804*/ 	.word	0x0001bd60


	//   ....[79]....
        /*1808*/ 	.word	0x0001bd90


	//   ....[80]....
        /*180c*/ 	.word	0x0001bdc0


	//   ....[81]....
        /*1810*/ 	.word	0x0001bdf0


	//   ....[82]....
        /*1814*/ 	.word	0x0001be20


	//   ....[83]....
        /*1818*/ 	.word	0x0001be60


	//   ....[84]....
        /*181c*/ 	.word	0x0001be90


	//   ....[85]....
        /*1820*/ 	.word	0x0001bec0


	//   ....[86]....
        /*1824*/ 	.word	0x0001bef0


	//   ....[87]....
        /*1828*/ 	.word	0x0001bf20


	//   ....[88]....
        /*182c*/ 	.word	0x0001bf50


	//   ....[89]....
        /*1830*/ 	.word	0x0001bf80


	//   ....[90]....
        /*1834*/ 	.word	0x0001bfb0


	//   ....[91]....
        /*1838*/ 	.word	0x0001bfe0


	//   ....[92]....
        /*183c*/ 	.word	0x0001c010


	//   ....[93]....
        /*1840*/ 	.word	0x0001c040


	//   ....[94]....
        /*1844*/ 	.word	0x0001c070


	//   ....[95]....
        /*1848*/ 	.word	0x0001c0a0


	//   ....[96]....
        /*184c*/ 	.word	0x0001c0d0


	//   ....[97]....
        /*1850*/ 	.word	0x0001c100


	//   ....[98]....
        /*1854*/ 	.word	0x0001c130


	//   ....[99]....
        /*1858*/ 	.word	0x0001c160


	//   ....[100]....
        /*185c*/ 	.word	0x0001c190


	//   ....[101]....
        /*1860*/ 	.word	0x0001c1c0


	//   ....[102]....
        /*1864*/ 	.word	0x0001c1f0


	//   ....[103]....
        /*1868*/ 	.word	0x0001c220


	//   ....[104]....
        /*186c*/ 	.word	0x0001c250


	//   ....[105]....
        /*1870*/ 	.word	0x0001c280


	//   ....[106]....
        /*1874*/ 	.word	0x0001c2b0


	//   ....[107]....
        /*1878*/ 	.word	0x0001c2e0


	//   ....[108]....
        /*187c*/ 	.word	0x0001c310


	//   ....[109]....
        /*1880*/ 	.word	0x0001c340


	//   ....[110]....
        /*1884*/ 	.word	0x0001c370


	//   ....[111]....
        /*1888*/ 	.word	0x0001c3a0


	//   ....[112]....
        /*188c*/ 	.word	0x0001c3d0


	//   ....[113]....
        /*1890*/ 	.word	0x0001c400


	//   ....[114]....
        /*1894*/ 	.word	0x0001c430


	//   ....[115]....
        /*1898*/ 	.word	0x0001c460


	//   ....[116]....
        /*189c*/ 	.word	0x0001c490


	//   ....[117]....
        /*18a0*/ 	.word	0x0001c4c0


	//   ....[118]....
        /*18a4*/ 	.word	0x0001c4f0


	//   ....[119]....
        /*18a8*/ 	.word	0x0001c520


	//   ....[120]....
        /*18ac*/ 	.word	0x0001c550


	//   ....[121]....
        /*18b0*/ 	.word	0x0001c580


	//   ....[122]....
        /*18b4*/ 	.word	0x0001c5b0


	//   ....[123]....
        /*18b8*/ 	.word	0x0001c5e0


	//   ....[124]....
        /*18bc*/ 	.word	0x0001c610


	//   ....[125]....
        /*18c0*/ 	.word	0x0001c640


	//   ....[126]....
        /*18c4*/ 	.word	0x0001c670


	//   ....[127]....
        /*18c8*/ 	.word	0x0001c6a0


	//   ....[128]....
        /*18cc*/ 	.word	0x0001c6d0


	//   ....[129]....
        /*18d0*/ 	.word	0x0001c700


	//   ....[130]....
        /*18d4*/ 	.word	0x0001c730


	//   ....[131]....
        /*18d8*/ 	.word	0x0001c760


	//   ....[132]....
        /*18dc*/ 	.word	0x0001c790


	//   ....[133]....
        /*18e0*/ 	.word	0x0001c7c0


	//   ....[134]....
        /*18e4*/ 	.word	0x0001c7f0


	//   ....[135]....
        /*18e8*/ 	.word	0x0001c820


	//   ....[136]....
        /*18ec*/ 	.word	0x0001c850


	//   ....[137]....
        /*18f0*/ 	.word	0x0001c880


	//   ....[138]....
        /*18f4*/ 	.word	0x0001c8b0


	//   ....[139]....
        /*18f8*/ 	.word	0x0001c8e0


	//   ....[140]....
        /*18fc*/ 	.word	0x0001c910


	//   ....[141]....
        /*1900*/ 	.word	0x0001c940


	//   ....[142]....
        /*1904*/ 	.word	0x0001c970


	//   ....[143]....
        /*1908*/ 	.word	0x0001c9a0


	//   ....[144]....
        /*190c*/ 	.word	0x0001c9d0


	//   ....[145]....
        /*1910*/ 	.word	0x0001ca00


	//   ....[146]....
        /*1914*/ 	.word	0x0001ca30


	//   ....[147]....
        /*1918*/ 	.word	0x0001ca60


	//   ....[148]....
        /*191c*/ 	.word	0x0001ca90


	//   ....[149]....
        /*1920*/ 	.word	0x0001cac0


	//   ....[150]....
        /*1924*/ 	.word	0x0001caf0


	//   ....[151]....
        /*1928*/ 	.word	0x0001cb20


	//   ....[152]....
        /*192c*/ 	.word	0x0001cb50


	//   ....[153]....
        /*1930*/ 	.word	0x0001cb80


	//   ....[154]....
        /*1934*/ 	.word	0x0001cbb0


	//   ....[155]....
        /*1938*/ 	.word	0x0001cbe0


	//   ....[156]....
        /*193c*/ 	.word	0x0001cc10


	//   ....[157]....
        /*1940*/ 	.word	0x0001cc40


	//   ....[158]....
        /*1944*/ 	.word	0x0001cc70


	//   ....[159]....
        /*1948*/ 	.word	0x0001cca0


	//   ....[160]....
        /*194c*/ 	.word	0x0001ccd0


	//   ....[161]....
        /*1950*/ 	.word	0x0001cd00


	//   ....[162]....
        /*1954*/ 	.word	0x0001cd30


	//   ....[163]....
        /*1958*/ 	.word	0x0001cd60


	//   ....[164]....
        /*195c*/ 	.word	0x0001cd90


	//   ....[165]....
        /*1960*/ 	.word	0x0001cdc0


	//   ....[166]....
        /*1964*/ 	.word	0x0001cdf0


	//   ....[167]....
        /*1968*/ 	.word	0x0001ce20


	//   ....[168]....
        /*196c*/ 	.word	0x0001ce50


	//   ....[169]....
        /*1970*/ 	.word	0x0001ce80


	//   ....[170]....
        /*1974*/ 	.word	0x0001ceb0


	//   ....[171]....
        /*1978*/ 	.word	0x0001cee0


	//   ....[172]....
        /*197c*/ 	.word	0x0001cf10


	//   ....[173]....
        /*1980*/ 	.word	0x0001cf20


	//   ....[174]....
        /*1984*/ 	.word	0x0001cf50


	//   ....[175]....
        /*1988*/ 	.word	0x0001cf60


	//   ....[176]....
        /*198c*/ 	.word	0x0001cf90


	//   ....[177]....
        /*1990*/ 	.word	0x0001cfc0


	//   ....[178]....
        /*1994*/ 	.word	0x0001cff0


	//   ....[179]....
        /*1998*/ 	.word	0x0001d020


	//   ....[180]....
        /*199c*/ 	.word	0x0001d050


	//   ....[181]....
        /*19a0*/ 	.word	0x0001d060


	//   ....[182]....
        /*19a4*/ 	.word	0x0001d090


	//   ....[183]....
        /*19a8*/ 	.word	0x0001d0a0


	//   ....[184]....
        /*19ac*/ 	.word	0x0001d0d0


	//   ....[185]....
        /*19b0*/ 	.word	0x0001d0e0


	//   ....[186]....
        /*19b4*/ 	.word	0x0001d110


	//   ....[187]....
        /*19b8*/ 	.word	0x0001d130


	//   ....[188]....
        /*19bc*/ 	.word	0x0001dc50


	//   ....[189]....
        /*19c0*/ 	.word	0x0001dc70


	//   ....[190]....
        /*19c4*/ 	.word	0x0001dc80


	//   ....[191]....
        /*19c8*/ 	.word	0x0001dc90


	//   ....[192]....
        /*19cc*/ 	.word	0x0001e6a0


	//   ....[193]....
        /*19d0*/ 	.word	0x0001e6b0


	//   ....[194]....
        /*19d4*/ 	.word	0x0001e880


	//   ....[195]....
        /*19d8*/ 	.word	0x0001e890


	//   ....[196]....
        /*19dc*/ 	.word	0x0001ea70


	//   ....[197]....
        /*19e0*/ 	.word	0x0001ea80


	//   ....[198]....
        /*19e4*/ 	.word	0x0001ec60


	//   ....[199]....
        /*19e8*/ 	.word	0x0001ec70


	//   ....[200]....
        /*19ec*/ 	.word	0x0001f0f0


	//   ....[201]....
        /*19f0*/ 	.word	0x0001f100


	//   ....[202]....
        /*19f4*/ 	.word	0x00020110


	//   ....[203]....
        /*19f8*/ 	.word	0x00020120


	//   ....[204]....
        /*19fc*/ 	.word	0x00021c40


	//   ....[205]....
        /*1a00*/ 	.word	0x00021c50


	//   ....[206]....
        /*1a04*/ 	.word	0x00021e30


	//   ....[207]....
        /*1a08*/ 	.word	0x00021e40


	//   ....[208]....
        /*1a0c*/ 	.word	0x00022020


	//   ....[209]....
        /*1a10*/ 	.word	0x00022030


	//   ....[210]....
        /*1a14*/ 	.word	0x00022210


	//   ....[211]....
        /*1a18*/ 	.word	0x00022220


	//   ....[212]....
        /*1a1c*/ 	.word	0x00022450


	//   ....[213]....
        /*1a20*/ 	.word	0x00022660


	//   ....[214]....
        /*1a24*/ 	.word	0x00022690


	//   ....[215]....
        /*1a28*/ 	.word	0x000226c0


	//   ....[216]....
        /*1a2c*/ 	.word	0x000226f0


	//   ....[217]....
        /*1a30*/ 	.word	0x00022720


	//   ....[218]....
        /*1a34*/ 	.word	0x00022750


	//   ....[219]....
        /*1a38*/ 	.word	0x000228e0


	//   ....[220]....
        /*1a3c*/ 	.word	0x00022910


	//   ....[221]....
        /*1a40*/ 	.word	0x00022940


	//   ....[222]....
        /*1a44*/ 	.word	0x00022970


	//   ....[223]....
        /*1a48*/ 	.word	0x000229a0


	//   ....[224]....
        /*1a4c*/ 	.word	0x000229d0


	//   ....[225]....
        /*1a50*/ 	.word	0x00022a60


	//   ....[226]....
        /*1a54*/ 	.word	0x00022a90


	//   ....[227]....
        /*1a58*/ 	.word	0x00022aa0


	//   ....[228]....
        /*1a5c*/ 	.word	0x00022b30


	//   ....[229]....
        /*1a60*/ 	.word	0x00023c00


	//   ....[230]....
        /*1a64*/ 	.word	0x00025ac0


	//   ....[231]....
        /*1a68*/ 	.word	0x00025ae0


	//   ....[232]....
        /*1a6c*/ 	.word	0x00025be0


	//   ....[233]....
        /*1a70*/ 	.word	0x00025bf0


	//   ....[234]....
        /*1a74*/ 	.word	0x00025c60


	//   ....[235]....
        /*1a78*/ 	.word	0x00025c70


	//   ....[236]....
        /*1a7c*/ 	.word	0x00025ce0


	//   ....[237]....
        /*1a80*/ 	.word	0x00025cf0


	//   ....[238]....
        /*1a84*/ 	.word	0x00025d60


	//   ....[239]....
        /*1a88*/ 	.word	0x00025d70


	//   ....[240]....
        /*1a8c*/ 	.word	0x00025e20


	//   ....[241]....
        /*1a90*/ 	.word	0x00025e30


	//   ....[242]....
        /*1a94*/ 	.word	0x00025ea0


	//   ....[243]....
        /*1a98*/ 	.word	0x00025eb0


	//   ....[244]....
        /*1a9c*/ 	.word	0x00025ec0


	//   ....[245]....
        /*1aa0*/ 	.word	0x00025f40


	//   ....[246]....
        /*1aa4*/ 	.word	0x000262d0


	//   ....[247]....
        /*1aa8*/ 	.word	0x00026300


	//   ....[248]....
        /*1aac*/ 	.word	0x00026430


	//   ....[249]....
        /*1ab0*/ 	.word	0x00026440


	//   ....[250]....
        /*1ab4*/ 	.word	0x000264d0


	//   ....[251]....
        /*1ab8*/ 	.word	0x000264e0


	//   ....[252]....
        /*1abc*/ 	.word	0x00026570


	//   ....[253]....
        /*1ac0*/ 	.word	0x00026580


	//   ....[254]....
        /*1ac4*/ 	.word	0x00026600


	//   ....[255]....
        /*1ac8*/ 	.word	0x00026610


	//   ....[0]....
        /*1acc*/ 	.word	0x00026690


	//   ....[1]....
        /*1ad0*/ 	.word	0x000266a0


	//   ....[2]....
        /*1ad4*/ 	.word	0x00026720


	//   ....[3]....
        /*1ad8*/ 	.word	0x00026730


	//   ....[4]....
        /*1adc*/ 	.word	0x00026740


	//   ....[5]....
        /*1ae0*/ 	.word	0x00026750


	//   ....[6]....
        /*1ae4*/ 	.word	0x00026ee0


	//   ....[7]....
        /*1ae8*/ 	.word	0x00026f10


	//   ....[8]....
        /*1aec*/ 	.word	0x00026f30


	//   ....[9]....
        /*1af0*/ 	.word	0x00026fb0


	//   ....[10]....
        /*1af4*/ 	.word	0x00026fd0


	//   ....[11]....
        /*1af8*/ 	.word	0x00027050


	//   ....[12]....
        /*1afc*/ 	.word	0x00027070


	//   ....[13]....
        /*1b00*/ 	.word	0x000270f0


	//   ....[14]....
        /*1b04*/ 	.word	0x00027110


	//   ....[15]....
        /*1b08*/ 	.word	0x00027190


	//   ....[16]....
        /*1b0c*/ 	.word	0x000271b0


	//   ....[17]....
        /*1b10*/ 	.word	0x00027230


	//   ....[18]....
        /*1b14*/ 	.word	0x00027250


	//   ....[19]....
        /*1b18*/ 	.word	0x000272d0


	//   ....[20]....
        /*1b1c*/ 	.word	0x000272e0


	//   ....[21]....
        /*1b20*/ 	.word	0x000272f0


	//   ....[22]....
        /*1b24*/ 	.word	0x00027a10


	//   ....[23]....
        /*1b28*/ 	.word	0x00027a30


	//   ....[24]....
        /*1b2c*/ 	.word	0x00027a90


	//   ....[25]....
        /*1b30*/ 	.word	0x00027aa0


	//   ....[26]....
        /*1b34*/ 	.word	0x00027af0


	//   ....[27]....
        /*1b38*/ 	.word	0x00027b00


	//   ....[28]....
        /*1b3c*/ 	.word	0x00027b50


	//   ....[29]....
        /*1b40*/ 	.word	0x00027b60


	//   ....[30]....
        /*1b44*/ 	.word	0x00027bb0


	//   ....[31]....
        /*1b48*/ 	.word	0x00027bc0


	//   ....[32]....
        /*1b4c*/ 	.word	0x00027c10


	//   ....[33]....
        /*1b50*/ 	.word	0x00027c20


	//   ....[34]....
        /*1b54*/ 	.word	0x00027c70


	//   ....[35]....
        /*1b58*/ 	.word	0x00027c80


	//   ....[36]....
        /*1b5c*/ 	.word	0x00027c90


	//   ....[37]....
        /*1b60*/ 	.word	0x00027ce0


	//   ....[38]....
        /*1b64*/ 	.word	0x00028000


	//   ....[39]....
        /*1b68*/ 	.word	0x00028010


	//   ....[40]....
        /*1b6c*/ 	.word	0x00028070


	//   ....[41]....
        /*1b70*/ 	.word	0x00028080


	//   ....[42]....
        /*1b74*/ 	.word	0x000280d0


	//   ....[43]....
        /*1b78*/ 	.word	0x000280e0


	//   ....[44]....
        /*1b7c*/ 	.word	0x00028130


	//   ....[45]....
        /*1b80*/ 	.word	0x00028140


	//   ....[46]....
        /*1b84*/ 	.word	0x00028190


	//   ....[47]....
        /*1b88*/ 	.word	0x000281a0


	//   ....[48]....
        /*1b8c*/ 	.word	0x000281f0


	//   ....[49]....
        /*1b90*/ 	.word	0x00028200


	//   ....[50]....
        /*1b94*/ 	.word	0x00028250


	//   ....[51]....
        /*1b98*/ 	.word	0x00028260


	//   ....[52]....
        /*1b9c*/ 	.word	0x00028270


	//   ....[53]....
        /*1ba0*/ 	.word	0x000282c0


	//   ....[54]....
        /*1ba4*/ 	.word	0x000299b0


	//   ....[55]....
        /*1ba8*/ 	.word	0x000299e0


	//   ....[56]....
        /*1bac*/ 	.word	0x00029a40


	//   ....[57]....
        /*1bb0*/ 	.word	0x00029a70


	//   ....[58]....
        /*1bb4*/ 	.word	0x00029aa0


	//   ....[59]....
        /*1bb8*/ 	.word	0x00029ad0


	//   ....[60]....
        /*1bbc*/ 	.word	0x00029b00


	//   ....[61]....
        /*1bc0*/ 	.word	0x00029b30


	//   ....[62]....
        /*1bc4*/ 	.word	0x00029cd0


	//   ....[63]....
        /*1bc8*/ 	.word	0x00029d00


	//   ....[64]....
        /*1bcc*/ 	.word	0x00029d30


	//   ....[65]....
        /*1bd0*/ 	.word	0x00029d60


	//   ....[66]....
        /*1bd4*/ 	.word	0x00029d90


	//   ....[67]....
        /*1bd8*/ 	.word	0x00029dc0


	//   ....[68]....
        /*1bdc*/ 	.word	0x00029e80


	//   ....[69]....
        /*1be0*/ 	.word	0x00029ea0


	//   ....[70]....
        /*1be4*/ 	.word	0x00029eb0


	//   ....[71]....
        /*1be8*/ 	.word	0x00029f10


	//   ....[72]....
        /*1bec*/ 	.word	0x0002a550


	//   ....[73]....
        /*1bf0*/ 	.word	0x0002a910


	//   ....[74]....
        /*1bf4*/ 	.word	0x0002a9a0


	//   ....[75]....
        /*1bf8*/ 	.word	0x0002aa40


	//   ....[76]....
        /*1bfc*/ 	.word	0x0002aad0


	//   ....[77]....
        /*1c00*/ 	.word	0x0002ab70


	//   ....[78]....
        /*1c04*/ 	.word	0x0002ac00


	//   ....[79]....
        /*1c08*/ 	.word	0x0002aca0


	//   ....[80]....
        /*1c0c*/ 	.word	0x0002ad30


	//   ....[81]....
        /*1c10*/ 	.word	0x0002ae20


	//   ....[82]....
        /*1c14*/ 	.word	0x0002aeb0


	//   ....[83]....
        /*1c18*/ 	.word	0x0002af50


	//   ....[84]....
        /*1c1c*/ 	.word	0x0002afe0


	//   ....[85]....
        /*1c20*/ 	.word	0x0002b080


	//   ....[86]....
        /*1c24*/ 	.word	0x0002b110


	//   ....[87]....
        /*1c28*/ 	.word	0x0002b1b0


	//   ....[88]....
        /*1c2c*/ 	.word	0x0002b240


	//   ....[89]....
        /*1c30*/ 	.word	0x0002b330


	//   ....[90]....
        /*1c34*/ 	.word	0x0002b3c0


	//   ....[91]....
        /*1c38*/ 	.word	0x0002b450


	//   ....[92]....
        /*1c3c*/ 	.word	0x0002b4e0


	//   ....[93]....
        /*1c40*/ 	.word	0x0002b570


	//   ....[94]....
        /*1c44*/ 	.word	0x0002b600


	//   ....[95]....
        /*1c48*/ 	.word	0x0002b690


	//   ....[96]....
        /*1c4c*/ 	.word	0x0002b720


	//   ....[97]....
        /*1c50*/ 	.word	0x0002b7f0


	//   ....[98]....
        /*1c54*/ 	.word	0x0002b890


	//   ....[99]....
        /*1c58*/ 	.word	0x0002b920


	//   ....[100]....
        /*1c5c*/ 	.word	0x0002b970


	//   ....[101]....
        /*1c60*/ 	.word	0x0002b9c0


	//   ....[102]....
        /*1c64*/ 	.word	0x0002bab0


	//   ....[103]....
        /*1c68*/ 	.word	0x0002bb40


	//   ....[104]....
        /*1c6c*/ 	.word	0x0002bb90


	//   ....[105]....
        /*1c70*/ 	.word	0x0002bbe0


	//   ....[106]....
        /*1c74*/ 	.word	0x0002be50


	//   ....[107]....
        /*1c78*/ 	.word	0x0002bf60


	//   ....[108]....
        /*1c7c*/ 	.word	0x0002c080


	//   ....[109]....
        /*1c80*/ 	.word	0x0002c1a0


	//   ....[110]....
        /*1c84*/ 	.word	0x0002c2c0


	//   ....[111]....
        /*1c88*/ 	.word	0x0002c3e0


	//   ....[112]....
        /*1c8c*/ 	.word	0x0002c500


	//   ....[113]....
        /*1c90*/ 	.word	0x0002c610


	//   ....[114]....
        /*1c94*/ 	.word	0x0002c740


	//   ....[115]....
        /*1c98*/ 	.word	0x0002c850


	//   ....[116]....
        /*1c9c*/ 	.word	0x0002c970


	//   ....[117]....
        /*1ca0*/ 	.word	0x0002ca00


	//   ....[118]....
        /*1ca4*/ 	.word	0x0002ca80


	//   ....[119]....
        /*1ca8*/ 	.word	0x0002caf0


	//   ....[120]....
        /*1cac*/ 	.word	0x0002cb50


	//   ....[121]....
        /*1cb0*/ 	.word	0x0002cba0


	//   ....[122]....
        /*1cb4*/ 	.word	0x0002cc20


	//   ....[123]....
        /*1cb8*/ 	.word	0x0002cc90


	//   ....[124]....
        /*1cbc*/ 	.word	0x0002ccf0


	//   ....[125]....
        /*1cc0*/ 	.word	0x0002cd40


	//   ....[126]....
        /*1cc4*/ 	.word	0x0002cdc0


	//   ....[127]....
        /*1cc8*/ 	.word	0x0002ce30


	//   ....[128]....
        /*1ccc*/ 	.word	0x0002ce90


	//   ....[129]....
        /*1cd0*/ 	.word	0x0002cee0


	//   ....[130]....
        /*1cd4*/ 	.word	0x0002cf60


	//   ....[131]....
        /*1cd8*/ 	.word	0x0002cfd0


	//   ....[132]....
        /*1cdc*/ 	.word	0x0002d030


	//   ....[133]....
        /*1ce0*/ 	.word	0x0002d080


	//   ....[134]....
        /*1ce4*/ 	.word	0x0002d100


	//   ....[135]....
        /*1ce8*/ 	.word	0x0002d170


	//   ....[136]....
        /*1cec*/ 	.word	0x0002d1d0


	//   ....[137]....
        /*1cf0*/ 	.word	0x0002d220


	//   ....[138]....
        /*1cf4*/ 	.word	0x0002d2a0


	//   ....[139]....
        /*1cf8*/ 	.word	0x0002d310


	//   ....[140]....
        /*1cfc*/ 	.word	0x0002d370


	//   ....[141]....
        /*1d00*/ 	.word	0x0002d3c0


	//   ....[142]....
        /*1d04*/ 	.word	0x0002d440


	//   ....[143]....
        /*1d08*/ 	.word	0x0002d4b0


	//   ....[144]....
        /*1d0c*/ 	.word	0x0002d510


	//   ....[145]....
        /*1d10*/ 	.word	0x0002d560


	//   ....[146]....
        /*1d14*/ 	.word	0x0002d5e0


	//   ....[147]....
        /*1d18*/ 	.word	0x0002d650


	//   ....[148]....
        /*1d1c*/ 	.word	0x0002d6b0


	//   ....[149]....
        /*1d20*/ 	.word	0x0002d700


	//   ....[150]....
        /*1d24*/ 	.word	0x0002d780


	//   ....[151]....
        /*1d28*/ 	.word	0x0002d7f0


	//   ....[152]....
        /*1d2c*/ 	.word	0x0002d850


	//   ....[153]....
        /*1d30*/ 	.word	0x0002d8a0


	//   ....[154]....
        /*1d34*/ 	.word	0x0002d920


	//   ....[155]....
        /*1d38*/ 	.word	0x0002d990


	//   ....[156]....
        /*1d3c*/ 	.word	0x0002d9f0


	//   ....[157]....
        /*1d40*/ 	.word	0x0002da40


	//   ....[158]....
        /*1d44*/ 	.word	0x0002dac0


	//   ....[159]....
        /*1d48*/ 	.word	0x0002db30


	//   ....[160]....
        /*1d4c*/ 	.word	0x0002db90


	//   ....[161]....
        /*1d50*/ 	.word	0x0002dbe0


	//   ....[162]....
        /*1d54*/ 	.word	0x0002dc60


	//   ....[163]....
        /*1d58*/ 	.word	0x0002dcd0


	//   ....[164]....
        /*1d5c*/ 	.word	0x0002dd30


	//   ....[165]....
        /*1d60*/ 	.word	0x0002dd80


	//   ....[166]....
        /*1d64*/ 	.word	0x0002de00


	//   ....[167]....
        /*1d68*/ 	.word	0x0002de70


	//   ....[168]....
        /*1d6c*/ 	.word	0x0002ded0


	//   ....[169]....
        /*1d70*/ 	.word	0x0002df20


	//   ....[170]....
        /*1d74*/ 	.word	0x0002dfa0


	//   ....[171]....
        /*1d78*/ 	.word	0x0002e010


	//   ....[172]....
        /*1d7c*/ 	.word	0x0002e070


	//   ....[173]....
        /*1d80*/ 	.word	0x0002e0c0


	//   ....[174]....
        /*1d84*/ 	.word	0x0002e140


	//   ....[175]....
        /*1d88*/ 	.word	0x0002e1b0


	//   ....[176]....
        /*1d8c*/ 	.word	0x0002e210


	//   ....[177]....
        /*1d90*/ 	.word	0x0002e260


	//   ....[178]....
        /*1d94*/ 	.word	0x0002e2e0


	//   ....[179]....
        /*1d98*/ 	.word	0x0002e350


	//   ....[180]....
        /*1d9c*/ 	.word	0x0002e3b0


	//   ....[181]....
        /*1da0*/ 	.word	0x0002e400


	//   ....[182]....
        /*1da4*/ 	.word	0x0002e480


	//   ....[183]....
        /*1da8*/ 	.word	0x0002e4f0


	//   ....[184]....
        /*1dac*/ 	.word	0x0002e550


	//   ....[185]....
        /*1db0*/ 	.word	0x0002e5a0


	//   ....[186]....
        /*1db4*/ 	.word	0x0002e620


	//   ....[187]....
        /*1db8*/ 	.word	0x0002e690


	//   ....[188]....
        /*1dbc*/ 	.word	0x0002e6f0


	//   ....[189]....
        /*1dc0*/ 	.word	0x0002e740


	//   ....[190]....
        /*1dc4*/ 	.word	0x0002e7c0


	//   ....[191]....
        /*1dc8*/ 	.word	0x0002e830


	//   ....[192]....
        /*1dcc*/ 	.word	0x0002e890


	//   ....[193]....
        /*1dd0*/ 	.word	0x0002e8e0


	//   ....[194]....
        /*1dd4*/ 	.word	0x0002e960


	//   ....[195]....
        /*1dd8*/ 	.word	0x0002e9d0


	//   ....[196]....
        /*1ddc*/ 	.word	0x0002ea30


	//   ....[197]....
        /*1de0*/ 	.word	0x0002ea80


	//   ....[198]....
        /*1de4*/ 	.word	0x0002eb00


	//   ....[199]....
        /*1de8*/ 	.word	0x0002eb70


	//   ....[200]....
        /*1dec*/ 	.word	0x0002ebd0


	//   ....[201]....
        /*1df0*/ 	.word	0x0002ec20


	//   ....[202]....
        /*1df4*/ 	.word	0x0002eca0


	//   ....[203]....
        /*1df8*/ 	.word	0x0002ed10


	//   ....[204]....
        /*1dfc*/ 	.word	0x0002ed70


	//   ....[205]....
        /*1e00*/ 	.word	0x0002edc0


	//   ....[206]....
        /*1e04*/ 	.word	0x0002ee40


	//   ....[207]....
        /*1e08*/ 	.word	0x0002eeb0


	//   ....[208]....
        /*1e0c*/ 	.word	0x0002ef10


	//   ....[209]....
        /*1e10*/ 	.word	0x0002ef60


	//   ....[210]....
        /*1e14*/ 	.word	0x0002efe0


	//   ....[211]....
        /*1e18*/ 	.word	0x0002f050


	//   ....[212]....
        /*1e1c*/ 	.word	0x0002f0b0


	//   ....[213]....
        /*1e20*/ 	.word	0x0002f100


	//   ....[214]....
        /*1e24*/ 	.word	0x0002f180


	//   ....[215]....
        /*1e28*/ 	.word	0x0002f1f0


	//   ....[216]....
        /*1e2c*/ 	.word	0x0002f250


	//   ....[217]....
        /*1e30*/ 	.word	0x0002f2a0


	//   ....[218]....
        /*1e34*/ 	.word	0x0002f320


	//   ....[219]....
        /*1e38*/ 	.word	0x0002f390


	//   ....[220]....
        /*1e3c*/ 	.word	0x0002f3f0


	//   ....[221]....
        /*1e40*/ 	.word	0x0002f440


	//   ....[222]....
        /*1e44*/ 	.word	0x0002f4c0


	//   ....[223]....
        /*1e48*/ 	.word	0x0002f530


	//   ....[224]....
        /*1e4c*/ 	.word	0x0002f590


	//   ....[225]....
        /*1e50*/ 	.word	0x0002f5e0


	//   ....[226]....
        /*1e54*/ 	.word	0x0002f660


	//   ....[227]....
        /*1e58*/ 	.word	0x0002f6d0


	//   ....[228]....
        /*1e5c*/ 	.word	0x0002f730


	//   ....[229]....
        /*1e60*/ 	.word	0x0002f780


	//   ....[230]....
        /*1e64*/ 	.word	0x0002f800


	//   ....[231]....
        /*1e68*/ 	.word	0x0002f870


	//   ....[232]....
        /*1e6c*/ 	.word	0x0002f8e0


	//   ....[233]....
        /*1e70*/ 	.word	0x0002f930


	//   ....[234]....
        /*1e74*/ 	.word	0x0002f9c0


	//   ....[235]....
        /*1e78*/ 	.word	0x0002fa10


	//   ....[236]....
        /*1e7c*/ 	.word	0x0002faa0


	//   ....[237]....
        /*1e80*/ 	.word	0x0002fb30


	//   ....[238]....
        /*1e84*/ 	.word	0x0002fbc0


	//   ....[239]....
        /*1e88*/ 	.word	0x0002fc50


	//   ....[240]....
        /*1e8c*/ 	.word	0x0002fce0


	//   ....[241]....
        /*1e90*/ 	.word	0x0002fd70


	//   ....[242]....
        /*1e94*/ 	.word	0x0002fdf0


	//   ....[243]....
        /*1e98*/ 	.word	0x0002fe40


	//   ....[244]....
        /*1e9c*/ 	.word	0x0002fee0


	//   ....[245]....
        /*1ea0*/ 	.word	0x0002ff70


	//   ....[246]....
        /*1ea4*/ 	.word	0x00030000


	//   ....[247]....
        /*1ea8*/ 	.word	0x00030050


	//   ....[248]....
        /*1eac*/ 	.word	0x000300e0


	//   ....[249]....
        /*1eb0*/ 	.word	0x00030170


	//   ....[250]....
        /*1eb4*/ 	.word	0x00030200


	//   ....[251]....
        /*1eb8*/ 	.word	0x00030290


	//   ....[252]....
        /*1ebc*/ 	.word	0x00030320


	//   ....[253]....
        /*1ec0*/ 	.word	0x000303b0


	//   ....[254]....
        /*1ec4*/ 	.word	0x00030470


	//   ....[255]....
        /*1ec8*/ 	.word	0x00030750


	//   ....[0]....
        /*1ecc*/ 	.word	0x00030840


	//   ....[1]....
        /*1ed0*/ 	.word	0x000308f0


	//   ....[2]....
        /*1ed4*/ 	.word	0x00030980


	//   ....[3]....
        /*1ed8*/ 	.word	0x00030aa0


	//   ....[4]....
        /*1edc*/ 	.word	0x00030b00


	//   ....[5]....
        /*1ee0*/ 	.word	0x00030be0


	//   ....[6]....
        /*1ee4*/ 	.word	0x00030c40


	//   ....[7]....
        /*1ee8*/ 	.word	0x00030d20


	//   ....[8]....
        /*1eec*/ 	.word	0x00030d80


	//   ....[9]....
        /*1ef0*/ 	.word	0x00030e60


	//   ....[10]....
        /*1ef4*/ 	.word	0x00030ec0


	//   ....[11]....
        /*1ef8*/ 	.word	0x00030fe0


	//   ....[12]....
        /*1efc*/ 	.word	0x00031040


	//   ....[13]....
        /*1f00*/ 	.word	0x00031120


	//   ....[14]....
        /*1f04*/ 	.word	0x00031180


	//   ....[15]....
        /*1f08*/ 	.word	0x00031250


	//   ....[16]....
        /*1f0c*/ 	.word	0x000313f0


	//   ....[17]....
        /*1f10*/ 	.word	0x00031480


	//   ....[18]....
        /*1f14*/ 	.word	0x000315a0


	//   ....[19]....
        /*1f18*/ 	.word	0x000315f0


	//   ....[20]....
        /*1f1c*/ 	.word	0x00031710


	//   ....[21]....
        /*1f20*/ 	.word	0x00031760


	//   ....[22]....
        /*1f24*/ 	.word	0x00031880


	//   ....[23]....
        /*1f28*/ 	.word	0x000318d0


	//   ....[24]....
        /*1f2c*/ 	.word	0x000319d0


	//   ....[25]....
        /*1f30*/ 	.word	0x00031a70


	//   ....[26]....
        /*1f34*/ 	.word	0x00031ad0


	//   ....[27]....
        /*1f38*/ 	.word	0x00031bc0


	//   ....[28]....
        /*1f3c*/ 	.word	0x00031c20


	//   ....[29]....
        /*1f40*/ 	.word	0x00031d10


	//   ....[30]....
        /*1f44*/ 	.word	0x00031d70


	//   ....[31]....
        /*1f48*/ 	.word	0x00031e10


	//   ....[32]....
        /*1f4c*/ 	.word	0x00031f10


	//   ....[33]....
        /*1f50*/ 	.word	0x00031f70


	//   ....[34]....
        /*1f54*/ 	.word	0x00031fd0


	//   ....[35]....
        /*1f58*/ 	.word	0x000320c0


	//   ....[36]....
        /*1f5c*/ 	.word	0x00032120


	//   ....[37]....
        /*1f60*/ 	.word	0x00032210


	//   ....[38]....
        /*1f64*/ 	.word	0x00032270


	//   ....[39]....
        /*1f68*/ 	.word	0x00032360


	//   ....[40]....
        /*1f6c*/ 	.word	0x000323c0


	//   ....[41]....
        /*1f70*/ 	.word	0x000324b0


	//   ....[42]....
        /*1f74*/ 	.word	0x00032510


	//   ....[43]....
        /*1f78*/ 	.word	0x00032600


	//   ....[44]....
        /*1f7c*/ 	.word	0x00032660


	//   ....[45]....
        /*1f80*/ 	.word	0x00032750


	//   ....[46]....
        /*1f84*/ 	.word	0x000327b0


	//   ....[47]....
        /*1f88*/ 	.word	0x00032890


	//   ....[48]....
        /*1f8c*/ 	.word	0x000329c0


	//   ....[49]....
        /*1f90*/ 	.word	0x00032a60


	//   ....[50]....
        /*1f94*/ 	.word	0x00032ac0


	//   ....[51]....
        /*1f98*/ 	.word	0x00032b80


	//   ....[52]....
        /*1f9c*/ 	.word	0x00032be0


	//   ....[53]....
        /*1fa0*/ 	.word	0x00032ca0


	//   ....[54]....
        /*1fa4*/ 	.word	0x00032d00


	//   ....[55]....
        /*1fa8*/ 	.word	0x00032dc0


	//   ....[56]....
        /*1fac*/ 	.word	0x00032e20


	//   ....[57]....
        /*1fb0*/ 	.word	0x00032ee0


	//   ....[58]....
        /*1fb4*/ 	.word	0x00032f40


	//   ....[59]....
        /*1fb8*/ 	.word	0x00033000


	//   ....[60]....
        /*1fbc*/ 	.word	0x00033060


	//   ....[61]....
        /*1fc0*/ 	.word	0x00033120


	//   ....[62]....
        /*1fc4*/ 	.word	0x00033180


	//   ....[63]....
        /*1fc8*/ 	.word	0x00033240


	//   ....[64]....
        /*1fcc*/ 	.word	0x00033330


	//   ....[65]....
        /*1fd0*/ 	.word	0x000333c0


	//   ....[66]....
        /*1fd4*/ 	.word	0x00033420


	//   ....[67]....
        /*1fd8*/ 	.word	0x000334e0


	//   ....[68]....
        /*1fdc*/ 	.word	0x00033540


	//   ....[69]....
        /*1fe0*/ 	.word	0x00033600


	//   ....[70]....
        /*1fe4*/ 	.word	0x00033660


	//   ....[71]....
        /*1fe8*/ 	.word	0x00033720


	//   ....[72]....
        /*1fec*/ 	.word	0x00033780


	//   ....[73]....
        /*1ff0*/ 	.word	0x00033840


	//   ....[74]....
        /*1ff4*/ 	.word	0x000338a0


	//   ....[75]....
        /*1ff8*/ 	.word	0x00033960


	//   ....[76]....
        /*1ffc*/ 	.word	0x000339c0


	//   ....[77]....
        /*2000*/ 	.word	0x00033a80


	//   ....[78]....
        /*2004*/ 	.word	0x00033ae0


	//   ....[79]....
        /*2008*/ 	.word	0x00033ba0


	//   ....[80]....
        /*200c*/ 	.word	0x00033d80


	//   ....[81]....
        /*2010*/ 	.word	0x00033e20


	//   ....[82]....
        /*2014*/ 	.word	0x00033fa0


	//   ....[83]....
        /*2018*/ 	.word	0x00034010


	//   ....[84]....
        /*201c*/ 	.word	0x00034080


	//   ....[85]....
        /*2020*/ 	.word	0x000340f0


	//   ....[86]....
        /*2024*/ 	.word	0x00034160


	//   ....[87]....
        /*2028*/ 	.word	0x000341e0


	//   ....[88]....
        /*202c*/ 	.word	0x00034260


	//   ....[89]....
        /*2030*/ 	.word	0x000342f0


	//   ....[90]....
        /*2034*/ 	.word	0x00034360


	//   ....[91]....
        /*2038*/ 	.word	0x000343d0


	//   ....[92]....
        /*203c*/ 	.word	0x00034440


	//   ....[93]....
        /*2040*/ 	.word	0x000344c0


	//   ....[94]....
        /*2044*/ 	.word	0x00034530


	//   ....[95]....
        /*2048*/ 	.word	0x000345d0


	//   ....[96]....
        /*204c*/ 	.word	0x00034620


	//   ....[97]....
        /*2050*/ 	.word	0x000346b0


	//   ....[98]....
        /*2054*/ 	.word	0x000347e0


	//----- nvinfo : EIATTR_REG_RECONFIG
	.align		4
.L_152:
        /*2058*/ 	.byte	0x01, 0x54
	.zero		2


	//----- nvinfo : EIATTR_SYSCALL_OFFSETS
	.align		4
        /*205c*/ 	.byte	0x04, 0x46
        /*205e*/ 	.short	(.L_154 - .L_153)


	//   ....[0]....
.L_153:
        /*2060*/ 	.word	0x000025a0


	//   ....[1]....
        /*2064*/ 	.word	0x000026f0


	//   ....[2]....
        /*2068*/ 	.word	0x0000d640


	//   ....[3]....
        /*206c*/ 	.word	0x0000db90


	//   ....[4]....
        /*2070*/ 	.word	0x00025080


	//   ....[5]....
        /*2074*/ 	.word	0x00025210


	//   ....[6]....
        /*2078*/ 	.word	0x00025360


	//   ....[7]....
        /*207c*/ 	.word	0x000254b0


	//   ....[8]....
        /*2080*/ 	.word	0x00026b80


	//----- nvinfo : EIATTR_MBARRIER_INSTR_OFFSETS
	.align		4
.L_154:
        /*2084*/ 	.byte	0x04, 0x39
        /*2086*/ 	.short	(.L_156 - .L_155)


	//   ....[0]....
.L_155:
        /*2088*/ 	.word	0x00000270
        /*208c*/ 	.word	0x000000ff
        /*2090*/ 	.word	0x00038800
        /*2094*/ 	.short	0x0100
        /*2096*/ 	.byte	0x08
	.zero		1


	//   ....[1]....
        /*2098*/ 	.word	0x00000280
        /*209c*/ 	.word	0x000000ff
        /*20a0*/ 	.word	0x00038820
        /*20a4*/ 	.short	0x0100
        /*20a6*/ 	.byte	0x08
	.zero		1


	//   ....[2]....
        /*20a8*/ 	.word	0x00000370
        /*20ac*/ 	.word	0x000000ff
        /*20b0*/ 	.word	0x00038830
        /*20b4*/ 	.short	0x0100
        /*20b6*/ 	.byte	0x08
	.zero		1


	//   ....[3]....
        /*20b8*/ 	.word	0x00000380
        /*20bc*/ 	.word	0x000000ff
        /*20c0*/ 	.word	0x00038840
        /*20c4*/ 	.short	0x0100
        /*20c6*/ 	.byte	0x08
	.zero		1


	//   ....[4]....
        /*20c8*/ 	.word	0x00000390
        /*20cc*/ 	.word	0x000000ff
        /*20d0*/ 	.word	0x00038838
        /*20d4*/ 	.short	0x0100
        /*20d6*/ 	.byte	0x08
	.zero		1


	//   ....[5]....
        /*20d8*/ 	.word	0x000003a0
        /*20dc*/ 	.word	0x000000ff
        /*20e0*/ 	.word	0x00038848
        /*20e4*/ 	.short	0x0100
        /*20e6*/ 	.byte	0x08
	.zero		1


	//   ....[6]....
        /*20e8*/ 	.word	0x000004d0
        /*20ec*/ 	.word	0x000000ff
        /*20f0*/ 	.word	0x00038850
        /*20f4*/ 	.short	0x0100
        /*20f6*/ 	.byte	0x08
	.zero		1


	//   ....[7]....
        /*20f8*/ 	.word	0x000004e0
        /*20fc*/ 	.word	0x000000ff
        /*2100*/ 	.word	0x00038860
        /*2104*/ 	.short	0x0100
        /*2106*/ 	.byte	0x08
	.zero		1


	//   ....[8]....
        /*2108*/ 	.word	0x000004f0
        /*210c*/ 	.word	0x000000ff
        /*2110*/ 	.word	0x00038858
        /*2114*/ 	.short	0x0100
        /*2116*/ 	.byte	0x08
	.zero		1


	//   ....[9]....
        /*2118*/ 	.word	0x00000500
        /*211c*/ 	.word	0x000000ff
        /*2120*/ 	.word	0x00038868
        /*2124*/ 	.short	0x0100
        /*2126*/ 	.byte	0x08
	.zero		1


	//   ....[10]....
        /*2128*/ 	.word	0x000005f0
        /*212c*/ 	.word	0x000000ff
        /*2130*/ 	.word	0x00038870
        /*2134*/ 	.short	0x0100
        /*2136*/ 	.byte	0x06
	.zero		1


	//   ....[11]....
        /*2138*/ 	.word	0x00000600
        /*213c*/ 	.word	0x000000ff
        /*2140*/ 	.word	0x00038880
        /*2144*/ 	.short	0x0100
        /*2146*/ 	.byte	0x06
	.zero		1


	//   ....[12]....
        /*2148*/ 	.word	0x00000610
        /*214c*/ 	.word	0x000000ff
        /*2150*/ 	.word	0x00038878
        /*2154*/ 	.short	0x0100
        /*2156*/ 	.byte	0x06
	.zero		1


	//   ....[13]....
        /*2158*/ 	.word	0x00000620
        /*215c*/ 	.word	0x000000ff
        /*2160*/ 	.word	0x00038888
        /*2164*/ 	.short	0x0100
        /*2166*/ 	.byte	0x06
	.zero		1


	//   ....[14]....
        /*2168*/ 	.word	0x00000750
        /*216c*/ 	.word	0x000000ff
        /*2170*/ 	.word	0x00038890
        /*2174*/ 	.short	0x0100
        /*2176*/ 	.byte	0x08
	.zero		1


	//   ....[15]....
        /*2178*/ 	.word	0x00000760
        /*217c*/ 	.word	0x000000ff
        /*2180*/ 	.word	0x000388a0
        /*2184*/ 	.short	0x0100
        /*2186*/ 	.byte	0x08
	.zero		1


	//   ....[16]....
        /*2188*/ 	.word	0x00000770
        /*218c*/ 	.word	0x000000ff
        /*2190*/ 	.word	0x00038898
        /*2194*/ 	.short	0x0100
        /*2196*/ 	.byte	0x08
	.zero		1


	//   ....[17]....
        /*2198*/ 	.word	0x00000780
        /*219c*/ 	.word	0x000000ff
        /*21a0*/ 	.word	0x000388a8
        /*21a4*/ 	.short	0x0100
        /*21a6*/ 	.byte	0x08
	.zero		1


	//   ....[18]....
        /*21a8*/ 	.word	0x000008c0
        /*21ac*/ 	.word	0x000000ff
        /*21b0*/ 	.word	0x000388b0
        /*21b4*/ 	.short	0x0100
        /*21b6*/ 	.byte	0x08
	.zero		1


	//   ....[19]....
        /*21b8*/ 	.word	0x000008d0
        /*21bc*/ 	.word	0x000000ff
        /*21c0*/ 	.word	0x000388c0
        /*21c4*/ 	.short	0x0100
        /*21c6*/ 	.byte	0x08
	.zero		1


	//   ....[20]....
        /*21c8*/ 	.word	0x000008e0
        /*21cc*/ 	.word	0x000000ff
        /*21d0*/ 	.word	0x000388b8
        /*21d4*/ 	.short	0x0100
        /*21d6*/ 	.byte	0x08
	.zero		1


	//   ....[21]....
        /*21d8*/ 	.word	0x000008f0
        /*21dc*/ 	.word	0x000000ff
        /*21e0*/ 	.word	0x000388c8
        /*21e4*/ 	.short	0x0100
        /*21e6*/ 	.byte	0x08
	.zero		1


	//   ....[22]....
        /*21e8*/ 	.word	0x00003c20
        /*21ec*/ 	.word	0x00000051
        /*21f0*/ 	.word	0x00038890
        /*21f4*/ 	.short	0x010a
        /*21f6*/ 	.byte	0x3f
	.zero		1


	//   ....[23]....
        /*21f8*/ 	.word	0x00007e40
        /*21fc*/ 	.word	0x00000051
        /*2200*/ 	.word	0x00038890
        /*2204*/ 	.short	0x010a
        /*2206*/ 	.byte	0x3f
	.zero		1


	//   ....[24]....
        /*2208*/ 	.word	0x0000bee0
        /*220c*/ 	.word	0x00000051
        /*2210*/ 	.word	0x00038890
        /*2214*/ 	.short	0x010a
        /*2216*/ 	.byte	0x3f
	.zero		1


	//   ....[25]....
        /*2218*/ 	.word	0x0000c5d0
        /*221c*/ 	.word	0x0000000b
        /*2220*/ 	.word	0x00000000
        /*2224*/ 	.short	0x0101
        /*2226*/ 	.byte	0x3f
	.zero		1


	//   ....[26]....
        /*2228*/ 	.word	0x0000c610
        /*222c*/ 	.word	0x00000051
        /*2230*/ 	.word	0x000388b0
        /*2234*/ 	.short	0x010a
        /*2236*/ 	.byte	0x3f
	.zero		1


	//   ....[27]....
        /*2238*/ 	.word	0x0000cc20
        /*223c*/ 	.word	0x00000051
        /*2240*/ 	.word	0x00000000
        /*2244*/ 	.short	0x0101
        /*2246*/ 	.byte	0x3f
	.zero		1


	//   ....[28]....
        /*2248*/ 	.word	0x0000d900
        /*224c*/ 	.word	0x00000013
        /*2250*/ 	.word	0x00038800
        /*2254*/ 	.short	0x010a
        /*2256*/ 	.byte	0x3f
	.zero		1


	//   ....[29]....
        /*2258*/ 	.word	0x0000d950
        /*225c*/ 	.word	0x00000013
        /*2260*/ 	.word	0x00038800
        /*2264*/ 	.short	0x010a
        /*2266*/ 	.byte	0x3f
	.zero		1


	//   ....[30]....
        /*2268*/ 	.word	0x0000de70
        /*226c*/ 	.word	0x00000013
        /*2270*/ 	.word	0x00038800
        /*2274*/ 	.short	0x010a
        /*2276*/ 	.byte	0x3f
	.zero		1


	//   ....[31]....
        /*2278*/ 	.word	0x000114b0
        /*227c*/ 	.word	0x00000013
        /*2280*/ 	.word	0x00038800
        /*2284*/ 	.short	0x010a
        /*2286*/ 	.byte	0x3f
	.zero		1


	//   ....[32]....
        /*2288*/ 	.word	0x00014d00
        /*228c*/ 	.word	0x00000000
        /*2290*/ 	.word	0x00038830
        /*2294*/ 	.short	0x010a
        /*2296*/ 	.byte	0x3f
	.zero		1


	//   ....[33]....
        /*2298*/ 	.word	0x00014d40
        /*229c*/ 	.word	0x00000000
        /*22a0*/ 	.word	0x00038830
        /*22a4*/ 	.short	0x010a
        /*22a6*/ 	.byte	0x3f
	.zero		1


	//   ....[34]....
        /*22a8*/ 	.word	0x00017090
        /*22ac*/ 	.word	0x0000002b
        /*22b0*/ 	.word	0x00000000
        /*22b4*/ 	.short	0x0101
        /*22b6*/ 	.byte	0x3f
	.zero		1


	//   ....[35]....
        /*22b8*/ 	.word	0x000174c0
        /*22bc*/ 	.word	0x00000000
        /*22c0*/ 	.word	0x00038850
        /*22c4*/ 	.short	0x010a
        /*22c6*/ 	.byte	0x3f
	.zero		1


	//   ....[36]....
        /*22c8*/ 	.word	0x00017510
        /*22cc*/ 	.word	0x00000000
        /*22d0*/ 	.word	0x00038850
        /*22d4*/ 	.short	0x010a
        /*22d6*/ 	.byte	0x3f
	.zero		1


	//   ....[37]....
        /*22d8*/ 	.word	0x00017800
        /*22dc*/ 	.word	0x00000000
        /*22e0*/ 	.word	0x00000000
        /*22e4*/ 	.short	0x0101
        /*22e6*/ 	.byte	0x3f
	.zero		1


	//   ....[38]....
        /*22e8*/ 	.word	0x00017940
        /*22ec*/ 	.word	0x00000005
        /*22f0*/ 	.word	0x00038830
        /*22f4*/ 	.short	0x010a
        /*22f6*/ 	.byte	0x3f
	.zero		1


	//   ....[39]....
        /*22f8*/ 	.word	0x000179e0
        /*22fc*/ 	.word	0x00000005
        /*2300*/ 	.word	0x00038830
        /*2304*/ 	.short	0x010a
        /*2306*/ 	.byte	0x3f
	.zero		1


	//   ....[40]....
        /*2308*/ 	.word	0x00019890
        /*230c*/ 	.word	0x000000a6
        /*2310*/ 	.word	0x00000000
        /*2314*/ 	.short	0x0101
        /*2316*/ 	.byte	0x3f
	.zero		1


	//   ....[41]....
        /*2318*/ 	.word	0x0001a220
        /*231c*/ 	.word	0x00000005
        /*2320*/ 	.word	0x00038850
        /*2324*/ 	.short	0x010a
        /*2326*/ 	.byte	0x3f
	.zero		1


	//   ....[42]....
        /*2328*/ 	.word	0x0001a270
        /*232c*/ 	.word	0x00000005
        /*2330*/ 	.word	0x00038850
        /*2334*/ 	.short	0x010a
        /*2336*/ 	.byte	0x3f
	.zero		1


	//   ....[43]....
        /*2338*/ 	.word	0x0001a550
        /*233c*/ 	.word	0x00000005
        /*2340*/ 	.word	0x00000000
        /*2344*/ 	.short	0x0101
        /*2346*/ 	.byte	0x3f
	.zero		1


	//   ....[44]....
        /*2348*/ 	.word	0x0001e5a0
        /*234c*/ 	.word	0x00000000
        /*2350*/ 	.word	0x00000000
        /*2354*/ 	.short	0x0101
        /*2356*/ 	.byte	0x3f
	.zero		1


	//   ....[45]....
        /*2358*/ 	.word	0x0001ef40
        /*235c*/ 	.word	0x0000000b
        /*2360*/ 	.word	0x00000000
        /*2364*/ 	.short	0x0101
        /*2366*/ 	.byte	0x3f
	.zero		1


	//   ....[46]....
        /*2368*/ 	.word	0x00023ce0
        /*236c*/ 	.word	0x00000010
        /*2370*/ 	.word	0x00038820
        /*2374*/ 	.short	0x010a
        /*2376*/ 	.byte	0x3f
	.zero		1


	//   ....[47]....
        /*2378*/ 	.word	0x00023d70
        /*237c*/ 	.word	0x0000000b
        /*2380*/ 	.word	0x000388a0
        /*2384*/ 	.short	0x010a
        /*2386*/ 	.byte	0x3f
	.zero		1


	//   ....[48]....
        /*2388*/ 	.word	0x000240c0
        /*238c*/ 	.word	0x0000000b
        /*2390*/ 	.word	0x000388c0
        /*2394*/ 	.short	0x010a
        /*2396*/ 	.byte	0x3f
	.zero		1


	//   ....[49]....
        /*2398*/ 	.word	0x000244e0
        /*239c*/ 	.word	0x0000000a
        /*23a0*/ 	.word	0x000388a0
        /*23a4*/ 	.short	0x010a
        /*23a6*/ 	.byte	0x3f
	.zero		1


	//   ....[50]....
        /*23a8*/ 	.word	0x00024820
        /*23ac*/ 	.word	0x0000000a
        /*23b0*/ 	.word	0x000388c0
        /*23b4*/ 	.short	0x010a
        /*23b6*/ 	.byte	0x3f
	.zero		1


	//   ....[51]....
        /*23b8*/ 	.word	0x000258b0
        /*23bc*/ 	.word	0x00000006
        /*23c0*/ 	.word	0x00038880
        /*23c4*/ 	.short	0x010a
        /*23c6*/ 	.byte	0x3f
	.zero		1


	//   ....[52]....
        /*23c8*/ 	.word	0x00026040
        /*23cc*/ 	.word	0x00000006
        /*23d0*/ 	.word	0x00038870
        /*23d4*/ 	.short	0x0107
        /*23d6*/ 	.byte	0x3f
	.zero		1


	//   ....[53]....
        /*23d8*/ 	.word	0x00026100
        /*23dc*/ 	.word	0x00000006
        /*23e0*/ 	.word	0x00038870
        /*23e4*/ 	.short	0x0101
        /*23e6*/ 	.byte	0x3f
	.zero		1


	//   ....[54]....
        /*23e8*/ 	.word	0x00026130
        /*23ec*/ 	.word	0x00000006
        /*23f0*/ 	.word	0x00038840
        /*23f4*/ 	.short	0x010a
        /*23f6*/ 	.byte	0x3f
	.zero		1


	//   ....[55]....
        /*23f8*/ 	.word	0x00026880
        /*23fc*/ 	.word	0x00000006
        /*2400*/ 	.word	0x00038830
        /*2404*/ 	.short	0x0107
        /*2406*/ 	.byte	0x3f
	.zero		1


	//   ....[56]....
        /*2408*/ 	.word	0x00026950
        /*240c*/ 	.word	0x00000006
        /*2410*/ 	.word	0x00038830
        /*2414*/ 	.short	0x0101
        /*2416*/ 	.byte	0x3f
	.zero		1


	//   ....[57]....
        /*2418*/ 	.word	0x00027420
        /*241c*/ 	.word	0x00000010
        /*2420*/ 	.word	0x00038800
        /*2424*/ 	.short	0x0107
        /*2426*/ 	.byte	0x3f
	.zero		1


	//   ....[58]....
        /*2428*/ 	.word	0x00027530
        /*242c*/ 	.word	0x00000010
        /*2430*/ 	.word	0x00038800
        /*2434*/ 	.short	0x0101
        /*2436*/ 	.byte	0x3f
	.zero		1


	//   ....[59]....
        /*2438*/ 	.word	0x00027550
        /*243c*/ 	.word	0x00000010
        /*2440*/ 	.word	0x00038820
        /*2444*/ 	.short	0x010a
        /*2446*/ 	.byte	0x3f
	.zero		1


	//   ....[60]....
        /*2448*/ 	.word	0x00027860
        /*244c*/ 	.word	0x00000000
        /*2450*/ 	.word	0x00038880
        /*2454*/ 	.short	0x010a
        /*2456*/ 	.byte	0x3f
	.zero		1


	//   ....[61]....
        /*2458*/ 	.word	0x00027d70
        /*245c*/ 	.word	0x00000000
        /*2460*/ 	.word	0x00038870
        /*2464*/ 	.short	0x0107
        /*2466*/ 	.byte	0x3f
	.zero		1


	//   ....[62]....
        /*2468*/ 	.word	0x00027e30
        /*246c*/ 	.word	0x00000000
        /*2470*/ 	.word	0x00038870
        /*2474*/ 	.short	0x0101
        /*2476*/ 	.byte	0x3f
	.zero		1


	//   ....[63]....
        /*2478*/ 	.word	0x00027e60
        /*247c*/ 	.word	0x00000000
        /*2480*/ 	.word	0x00038840
        /*2484*/ 	.short	0x010a
        /*2486*/ 	.byte	0x3f
	.zero		1


	//   ....[64]....
        /*2488*/ 	.word	0x00028350
        /*248c*/ 	.word	0x00000000
        /*2490*/ 	.word	0x00038830
        /*2494*/ 	.short	0x0107
        /*2496*/ 	.byte	0x3f
	.zero		1


	//   ....[65]....
        /*2498*/ 	.word	0x00028410
        /*249c*/ 	.word	0x00000000
        /*24a0*/ 	.word	0x00038830
        /*24a4*/ 	.short	0x0101
        /*24a6*/ 	.byte	0x3f
	.zero		1


	//   ....[66]....
        /*24a8*/ 	.word	0x000284a0
        /*24ac*/ 	.word	0x00000012
        /*24b0*/ 	.word	0x00038870
        /*24b4*/ 	.short	0x010a
        /*24b6*/ 	.byte	0x3f
	.zero		1


	//   ....[67]....
        /*24b8*/ 	.word	0x00028530
        /*24bc*/ 	.word	0x00000012
        /*24c0*/ 	.word	0x00038860
        /*24c4*/ 	.short	0x010a
        /*24c6*/ 	.byte	0x3f
	.zero		1


	//   ....[68]....
        /*24c8*/ 	.word	0x00028ca0
        /*24cc*/ 	.word	0x00000012
        /*24d0*/ 	.word	0x00038850
        /*24d4*/ 	.short	0x0101
        /*24d6*/ 	.byte	0x3f
	.zero		1


	//   ....[69]....
        /*24d8*/ 	.word	0x00028d30
        /*24dc*/ 	.word	0x00000012
        /*24e0*/ 	.word	0x00000000
        /*24e4*/ 	.short	0x0101
        /*24e6*/ 	.byte	0x3f
	.zero		1


	//   ....[70]....
        /*24e8*/ 	.word	0x00028ef0
        /*24ec*/ 	.word	0x00000012
        /*24f0*/ 	.word	0x00038870
        /*24f4*/ 	.short	0x010a
        /*24f6*/ 	.byte	0x3f
	.zero		1


	//   ....[71]....
        /*24f8*/ 	.word	0x00028f70
        /*24fc*/ 	.word	0x00000012
        /*2500*/ 	.word	0x00038860
        /*2504*/ 	.short	0x010a
        /*2506*/ 	.byte	0x3f
	.zero		1


	//   ....[72]....
        /*2508*/ 	.word	0x000296f0
        /*250c*/ 	.word	0x00000012
        /*2510*/ 	.word	0x00038850
        /*2514*/ 	.short	0x0101
        /*2516*/ 	.byte	0x3f
	.zero		1


	//   ....[73]....
        /*2518*/ 	.word	0x000297a0
        /*251c*/ 	.word	0x00000012
        /*2520*/ 	.word	0x00000000
        /*2524*/ 	.short	0x0101
        /*2526*/ 	.byte	0x3f
	.zero		1


	//   ....[74]....
        /*2528*/ 	.word	0x0002a4d0
        /*252c*/ 	.word	0x00000005
        /*2530*/ 	.word	0x00038820
        /*2534*/ 	.short	0x010a
        /*2536*/ 	.byte	0x3f
	.zero		1


	//   ....[75]....
        /*2538*/ 	.word	0x0002a660
        /*253c*/ 	.word	0x00000003
        /*2540*/ 	.word	0x00038840
        /*2544*/ 	.short	0x010a
        /*2546*/ 	.byte	0x3f
	.zero		1


	//   ....[76]....
        /*2548*/ 	.word	0x0002a700
        /*254c*/ 	.word	0x00000005
        /*2550*/ 	.word	0x00038840
        /*2554*/ 	.short	0x010a
        /*2556*/ 	.byte	0x3f
	.zero		1


	//   ....[77]....
        /*2558*/ 	.word	0x0002a740
        /*255c*/ 	.word	0x00000003
        /*2560*/ 	.word	0x00038860
        /*2564*/ 	.short	0x010a
        /*2566*/ 	.byte	0x3f
	.zero		1


	//   ....[78]....
        /*2568*/ 	.word	0x0002a780
        /*256c*/ 	.word	0x00000005
        /*2570*/ 	.word	0x00038860
        /*2574*/ 	.short	0x010a
        /*2576*/ 	.byte	0x3f
	.zero		1


	//   ....[79]....
        /*2578*/ 	.word	0x0002a7c0
        /*257c*/ 	.word	0x00000003
        /*2580*/ 	.word	0x00038880
        /*2584*/ 	.short	0x010a
        /*2586*/ 	.byte	0x3f
	.zero		1


	//   ....[80]....
        /*2588*/ 	.word	0x0002a800
        /*258c*/ 	.word	0x00000005
        /*2590*/ 	.word	0x00038880
        /*2594*/ 	.short	0x010a
        /*2596*/ 	.byte	0x3f
	.zero		1


	//   ....[81]....
        /*2598*/ 	.word	0x0002a860
        /*259c*/ 	.word	0x00000051
        /*25a0*/ 	.word	0x00038890
        /*25a4*/ 	.short	0x010a
        /*25a6*/ 	.byte	0x3f
	.zero		1


	//   ....[82]....
        /*25a8*/ 	.word	0x0002ad70
        /*25ac*/ 	.word	0x00000051
        /*25b0*/ 	.word	0x00038890
        /*25b4*/ 	.short	0x010a
        /*25b6*/ 	.byte	0x3f
	.zero		1


	//   ....[83]....
        /*25b8*/ 	.word	0x0002b280
        /*25bc*/ 	.word	0x00000051
        /*25c0*/ 	.word	0x00038890
        /*25c4*/ 	.short	0x010a
        /*25c6*/ 	.byte	0x3f
	.zero		1


	//   ....[84]....
        /*25c8*/ 	.word	0x0002b750
        /*25cc*/ 	.word	0x00000051
        /*25d0*/ 	.word	0x000388b0
        /*25d4*/ 	.short	0x010a
        /*25d6*/ 	.byte	0x3f
	.zero		1


	//   ....[85]....
        /*25d8*/ 	.word	0x0002ba00
        /*25dc*/ 	.word	0x00000013
        /*25e0*/ 	.word	0x00038800
        /*25e4*/ 	.short	0x010a
        /*25e6*/ 	.byte	0x3f
	.zero		1


	//   ....[86]....
        /*25e8*/ 	.word	0x0002bc10
        /*25ec*/ 	.word	0x00000013
        /*25f0*/ 	.word	0x00038800
        /*25f4*/ 	.short	0x010a
        /*25f6*/ 	.byte	0x3f
	.zero		1


	//   ....[87]....
        /*25f8*/ 	.word	0x0002bc60
        /*25fc*/ 	.word	0x00000000
        /*2600*/ 	.word	0x00038830
        /*2604*/ 	.short	0x010a
        /*2606*/ 	.byte	0x3f
	.zero		1


	//   ....[88]....
        /*2608*/ 	.word	0x0002bcb0
        /*260c*/ 	.word	0x00000000
        /*2610*/ 	.word	0x00038850
        /*2614*/ 	.short	0x010a
        /*2616*/ 	.byte	0x3f
	.zero		1


	//   ....[89]....
        /*2618*/ 	.word	0x0002bd00
        /*261c*/ 	.word	0x00000005
        /*2620*/ 	.word	0x00038830
        /*2624*/ 	.short	0x010a
        /*2626*/ 	.byte	0x3f
	.zero		1


	//   ....[90]....
        /*2628*/ 	.word	0x0002bd50
        /*262c*/ 	.word	0x00000005
        /*2630*/ 	.word	0x00038850
        /*2634*/ 	.short	0x010a
        /*2636*/ 	.byte	0x3f
	.zero		1


	//   ....[91]....
        /*2638*/ 	.word	0x00030530
        /*263c*/ 	.word	0x00000010
        /*2640*/ 	.word	0x00038820
        /*2644*/ 	.short	0x010a
        /*2646*/ 	.byte	0x3f
	.zero		1


	//   ....[92]....
        /*2648*/ 	.word	0x00030580
        /*264c*/ 	.word	0x0000000b
        /*2650*/ 	.word	0x000388a0
        /*2654*/ 	.short	0x010a
        /*2656*/ 	.byte	0x3f
	.zero		1


	//   ....[93]....
        /*2658*/ 	.word	0x000305d0
        /*265c*/ 	.word	0x0000000b
        /*2660*/ 	.word	0x000388c0
        /*2664*/ 	.short	0x010a
        /*2666*/ 	.byte	0x3f
	.zero		1


	//   ....[94]....
        /*2668*/ 	.word	0x00030620
        /*266c*/ 	.word	0x0000000a
        /*2670*/ 	.word	0x000388a0
        /*2674*/ 	.short	0x010a
        /*2676*/ 	.byte	0x3f
	.zero		1


	//   ....[95]....
        /*2678*/ 	.word	0x00030670
        /*267c*/ 	.word	0x0000000a
        /*2680*/ 	.word	0x000388c0
        /*2684*/ 	.short	0x010a
        /*2686*/ 	.byte	0x3f
	.zero		1


	//   ....[96]....
        /*2688*/ 	.word	0x00030790
        /*268c*/ 	.word	0x00000006
        /*2690*/ 	.word	0x00038880
        /*2694*/ 	.short	0x010a
        /*2696*/ 	.byte	0x3f
	.zero		1


	//   ....[97]....
        /*2698*/ 	.word	0x00031340
        /*269c*/ 	.word	0x00000006
        /*26a0*/ 	.word	0x00038840
        /*26a4*/ 	.short	0x010a
        /*26a6*/ 	.byte	0x3f
	.zero		1


	//   ....[98]....
        /*26a8*/ 	.word	0x000328c0
        /*26ac*/ 	.word	0x00000010
        /*26b0*/ 	.word	0x00038820
        /*26b4*/ 	.short	0x010a
        /*26b6*/ 	.byte	0x3f
	.zero		1


	//   ....[99]....
        /*26b8*/ 	.word	0x00032910
        /*26bc*/ 	.word	0x00000000
        /*26c0*/ 	.word	0x00038880
        /*26c4*/ 	.short	0x010a
        /*26c6*/ 	.byte	0x3f
	.zero		1


	//   ....[100]....
        /*26c8*/ 	.word	0x00033280
        /*26cc*/ 	.word	0x00000000
        /*26d0*/ 	.word	0x00038840
        /*26d4*/ 	.short	0x010a
        /*26d6*/ 	.byte	0x3f
	.zero		1


	//   ....[101]....
        /*26d8*/ 	.word	0x00033be0
        /*26dc*/ 	.word	0x00000012
        /*26e0*/ 	.word	0x00038870
        /*26e4*/ 	.short	0x010a
        /*26e6*/ 	.byte	0x3f
	.zero		1


	//   ....[102]....
        /*26e8*/ 	.word	0x00033c30
        /*26ec*/ 	.word	0x00000012
        /*26f0*/ 	.word	0x00038860
        /*26f4*/ 	.short	0x010a
        /*26f6*/ 	.byte	0x3f
	.zero		1


	//   ....[103]....
        /*26f8*/ 	.word	0x00033c80
        /*26fc*/ 	.word	0x00000012
        /*2700*/ 	.word	0x00038870
        /*2704*/ 	.short	0x010a
        /*2706*/ 	.byte	0x3f
	.zero		1


	//   ....[104]....
        /*2708*/ 	.word	0x00033cd0
        /*270c*/ 	.word	0x00000012
        /*2710*/ 	.word	0x00038860
        /*2714*/ 	.short	0x010a
        /*2716*/ 	.byte	0x3f
	.zero		1


	//   ....[105]....
        /*2718*/ 	.word	0x00034700
        /*271c*/ 	.word	0x00000005
        /*2720*/ 	.word	0x00038820
        /*2724*/ 	.short	0x010a
        /*2726*/ 	.byte	0x3f
	.zero		1


	//   ....[106]....
        /*2728*/ 	.word	0x000348a0
        /*272c*/ 	.word	0x00000003
        /*2730*/ 	.word	0x00038840
        /*2734*/ 	.short	0x010a
        /*2736*/ 	.byte	0x3f
	.zero		1


	//   ....[107]....
        /*2738*/ 	.word	0x000348f0
        /*273c*/ 	.word	0x00000005
        /*2740*/ 	.word	0x00038840
        /*2744*/ 	.short	0x010a
        /*2746*/ 	.byte	0x3f
	.zero		1


	//   ....[108]....
        /*2748*/ 	.word	0x00034940
        /*274c*/ 	.word	0x00000003
        /*2750*/ 	.word	0x00038860
        /*2754*/ 	.short	0x010a
        /*2756*/ 	.byte	0x3f
	.zero		1


	//   ....[109]....
        /*2758*/ 	.word	0x00034990
        /*275c*/ 	.word	0x00000005
        /*2760*/ 	.word	0x00038860
        /*2764*/ 	.short	0x010a
        /*2766*/ 	.byte	0x3f
	.zero		1


	//   ....[110]....
        /*2768*/ 	.word	0x000349e0
        /*276c*/ 	.word	0x00000003
        /*2770*/ 	.word	0x00038880
        /*2774*/ 	.short	0x010a
        /*2776*/ 	.byte	0x3f
	.zero		1


	//----- nvinfo : EIATTR_NUM_MBARRIERS
	.align		4
.L_156:
        /*2778*/ 	.byte	0x03, 0x38
        /*277a*/ 	.short	0x0016


	//----- nvinfo : EIATTR_EXIT_INSTR_OFFSETS
	.align		4
        /*277c*/ 	.byte	0x04, 0x1c
        /*277e*/ 	.short	(.L_158 - .L_157)


	//   ....[0]....
.L_157:
        /*2780*/ 	.word	0x0002a850


	//----- nvinfo : EIATTR_MAX_THREADS
	.align		4
.L_158:
        /*2784*/ 	.byte	0x04, 0x05
        /*2786*/ 	.short	(.L_160 - .L_159)
.L_159:
        /*2788*/ 	.word	0x00000180
        /*278c*/ 	.word	0x00000001
        /*2790*/ 	.word	0x00000001


	//----- nvinfo : EIATTR_CRS_STACK_SIZE
	.align		4
.L_160:
        /*2794*/ 	.byte	0x04, 0x1e
        /*2796*/ 	.short	(.L_162 - .L_161)
.L_161:
        /*2798*/ 	.word	0x00000000


	//----- nvinfo : EIATTR_CBANK_PARAM_SIZE
	.align		4
.L_162:
        /*279c*/ 	.byte	0x03, 0x19
        /*279e*/ 	.short	0x0af0


	//----- nvinfo : EIATTR_PARAM_CBANK
	.align		4
        /*27a0*/ 	.byte	0x04, 0x0a
        /*27a2*/ 	.short	(.L_164 - .L_163)
	.align		4
.L_163:
        /*27a4*/ 	.word	index@(.nv.constant0._ZN7cutlass13device_kernelIN5flash11enable_sm90INS1_16FlashAttnFwdSm90INS1_25CollectiveMainloopFwdSm90ILi2EN4cute5tupleIJNS5_1CILi1EEES8_S8_EEENS6_IJNS7_ILi128EEESA_NS7_ILi256EEEEEELi256ENS_12float_e4m3_tEfNS_4arch4Sm90ELb0ELb0ELb1ELb1ELb1ELb1ELb0ELb1ELb0ELb1ELb1ELb0EEENS1_21CollectiveEpilogueFwdINS6_IJSA_SB_SA_EEES9_NS_10bfloat16_tESF_Li256ELb1ELb1ELb1ELb1EEENS1_36VarlenDynamicPersistentTileSchedulerILi128ELi128ELi256ELi128ELb1ELb1ELb1ELb0ELb1ELb1EEEEEEEEEvNT_6ParamsE)
        /*27a8*/ 	.short	0x0210
        /*27aa*/ 	.short	0x0af0


	//----- nvinfo : EIATTR_SW_WAR
	.align		4
.L_164:
        /*27ac*/ 	.byte	0x04, 0x36
        /*27ae*/ 	.short	(.L_166 - .L_165)
.L_165:
        /*27b0*/ 	.word	0x00000008
.L_166:


//--------------------- .nv.info._ZN7cutlass13device_kernelIN5flash11enable_sm90INS1_16FlashAttnFwdSm90INS1_25CollectiveMainloopFwdSm90ILi2EN4cute5tupleIJNS5_1CILi1EEES8_S8_EEENS6_IJNS7_ILi128EEENS7_ILi64EEENS7_ILi256EEEEEELi256ENS_12float_e4m3_tEfNS_4arch4Sm90ELb0ELb1ELb1ELb0ELb1ELb0ELb0ELb1ELb0ELb1ELb1ELb0EEENS1_21CollectiveEpilogueFwdINS6_IJSA_SC_SB_EEES9_NS_10bfloat16_tESG_Li256ELb0ELb1ELb1ELb1EEENS1_19SingleTileSchedulerILb0ELb1ELb1ELi128EEEEEEEEEvNT_6ParamsE --------------------------
	.section	.nv.info._ZN7cutlass13device_kernelIN5flash11enable_sm90INS1_16FlashAttnFwdSm90INS1_25CollectiveMainloopFwdSm90ILi2EN4cute5tupleIJNS5_1CILi1EEES8_S8_EEENS6_IJNS7_ILi128EEENS7_ILi64EEENS7_ILi256EEEEEELi256ENS_12float_e4m3_tEfNS_4arch4Sm90ELb0ELb1ELb1ELb0ELb1ELb0ELb0ELb1ELb0ELb1ELb1ELb0EEENS1_21CollectiveEpilogueFwdINS6_IJSA_SC_SB_EEES9_NS_10bfloat16_tESG_Li256ELb0ELb1ELb1ELb1EEENS1_19SingleTileSchedulerILb0ELb1ELb1ELi128EEEEEEEEEvNT_6ParamsE,"",@"SHT_CUDA_INFO"
	.sectionflags	@""
	.align	4


	//----- nvinfo : EIATTR_CUDA_API_VERSION
	.align		4
        /*0000*/ 	.byte	0x04, 0x37
        /*0002*/ 	.short	(.L_168 - .L_167)
.L_167:
        /*0004*/ 	.word	0x00000082


	//----- nvinfo : EIATTR_KPARAM_INFO
	.align		4
.L_168:
        /*0008*/ 	.byte	0x04, 0x17
        /*000a*/ 	.short	(.L_170 - .L_169)
.L_169:
        /*000c*/ 	.word	0x00000000
        /*0010*/ 	.short	0x0000
        /*0012*/ 	.short	0x0070
        /*0014*/ 	.byte	0x00, 0xf0, 0x01, 0x28


	//----- nvinfo : EIATTR_SPARSE_MMA_MASK
	.align		4
.L_170:
        /*0018*/ 	.byte	0x03, 0x50
        /*001a*/ 	.short	0x0000


	//----- nvinfo : EIATTR_MAXREG_COUNT
	.align		4
        /*001c*/ 	.byte	0x03, 0x1b
        /*001e*/ 	.short	0x00a8


	//----- nvinfo : EIATTR_NUM_BARRIERS
	.align		4
        /*0020*/ 	.byte	0x02, 0x4c
        /*0022*/ 	.byte	0x10
	.zero		1


	//----- nvinfo : EIATTR_EXTERNS
	.align		4
        /*0024*/ 	.byte	0x04, 0x0f
        /*0026*/ 	.short	(.L_172 - .L_171)


	//   ....[0]....
	.align		4
.L_171:
        /*0028*/ 	.word	index@(__assertfail)


	//----- nvinfo : EIATTR_ANNOTATIONS
	.align		4
.L_172:
        /*002c*/ 	.byte	0x04, 0x55
        /*002e*/ 	.short	(.L_174 - .L_173)


	//   ....[0]....
.L_173:
        /*0030*/ 	.word	0x00000001
        /*0034*/ 	.byte	0x00, 0x0e, 0x01, 0x00, 0x01, 0x00, 0x00, 0x00, 0x40, 0x0f, 0x01, 0x00, 0x01, 0x00, 0x00, 0x00
        /*0044*/ 	.byte	0x70, 0x31, 0x01, 0x00, 0x01, 0x00, 0x00, 0x00, 0x80, 0x31, 0x01, 0x00, 0x01, 0x00, 0x00, 0x00
        /*0054*/ 	.byte	0x10, 0x38, 0x01, 0x00, 0x01, 0x00, 0x00, 0x00, 0xd0, 0x38, 0x01, 0x00


	//----- nvinfo : EIATTR_MERCURY_ISA_VERSION
	.align		4
.L_174:
        /*0060*/ 	.byte	0x03, 0x5f
        /*0062*/ 	.short	0x0101


	//----- nvinfo : EIATTR_INT_WARP_WIDE_INSTR_OFFSETS
	.align		4
        /*0064*/ 	.byte	0x04, 0x31
        /*0066*/ 	.short	(.L_176 - .L_175)


	//   ....[0]....
.L_175:
        /*0068*/ 	.word	0x000000c0


	//   ....[1]....
        /*006c*/ 	.word	0x000000d0


	//   ....[2]....
        /*0070*/ 	.word	0x00000170


	//----- nvinfo : EIATTR_COOP_GROUP_MASK_REGIDS
	.align		4
.L_176:
        /*0074*/ 	.byte	0x04, 0x29
        /*0076*/ 	.short	(.L_178 - .L_177)


	//   ....[0]....
.L_177:
        /*0078*/ 	.word	0xffffffff


	//   ....[1]....
        /*007c*/ 	.word	0xffffffff


	//   ....[2]....
        /*0080*/ 	.word	0xffffffff


	//   ....[3]....
        /*0084*/ 	.word	0xffffffff


	//   ....[4]....
        /*0088*/ 	.word	0xffffffff


	//   ....[5]....
        /*008c*/ 	.word	0xffffffff


	//   ....[6]....
        /*0090*/ 	.word	0xffffffff


	//   ....[7]....
        /*0094*/ 	.word	0xffffffff


	//   ....[8]....
        /*0098*/ 	.word	0xffffffff


	//   ....[9]....
        /*009c*/ 	.word	0xffffffff


	//   ....[10]....
        /*00a0*/ 	.word	0xffffffff


	//   ....[11]....
        /*00a4*/ 	.word	0xffffffff


	//   ....[12]....
        /*00a8*/ 	.word	0xffffffff


	//   ....[13]....
        /*00ac*/ 	.word	0xffffffff


	//   ....[14]....
        /*00b0*/ 	.word	0xffffffff


	//   ....[15]....
        /*00b4*/ 	.word	0xffffffff


	//   ....[16]....
        /*00b8*/ 	.word	0xffffffff


	//   ....[17]....
        /*00bc*/ 	.word	0xffffffff


	//   ....[18]....
        /*00c0*/ 	.word	0xffffffff


	//   ....[19]....
        /*00c4*/ 	.word	0xffffffff


	//   ....[20]....
        /*00c8*/ 	.word	0xffffffff


	//   ....[21]....
        /*00cc*/ 	.word	0xffffffff


	//   ....[22]....
        /*00d0*/ 	.word	0xffffffff


	//   ....[23]....
        /*00d4*/ 	.word	0xffffffff


	//   ....[24]....
        /*00d8*/ 	.word	0xffffffff


	//   ....[25]....
        /*00dc*/ 	.word	0xffffffff


	//   ....[26]....
        /*00e0*/ 	.word	0xffffffff


	//   ....[27]....
        /*00e4*/ 	.word	0xffffffff


	//   ....[28]....
        /*00e8*/ 	.word	0xffffffff


	//   ....[29]....
        /*00ec*/ 	.word	0xffffffff


	//   ....[30]....
        /*00f0*/ 	.word	0xffffffff


	//   ....[31]....
        /*00f4*/ 	.word	0xffffffff


	//   ....[32]....
        /*00f8*/ 	.word	0xffffffff


	//   ....[33]....
        /*00fc*/ 	.word	0xffffffff


	//   ....[34]....
        /*0100*/ 	.word	0xffffffff


	//   ....[35]....
        /*0104*/ 	.word	0xffffffff


	//   ....[36]....
        /*0108*/ 	.word	0xffffffff


	//   ....[37]....
        /*010c*/ 	.word	0xffffffff


	//   ....[38]....
        /*0110*/ 	.word	0xffffffff


	//   ....[39]....
        /*0114*/ 	.word	0xffffffff


	//   ....[40]....
        /*0118*/ 	.word	0xffffffff


	//   ....[41]....
        /*011c*/ 	.word	0xffffffff


	//   ....[42]....
        /*0120*/ 	.word	0xffffffff


	//   ....[43]....
        /*0124*/ 	.word	0xffffffff


	//   ....[44]....
        /*0128*/ 	.word	0xffffffff


	//   ....[45]....
        /*012c*/ 	.word	0xffffffff


	//   ....[46]....
        /*0130*/ 	.word	0xffffffff


	//   ....[47]....
        /*0134*/ 	.word	0xffffffff


	//   ....[48]....
        /*0138*/ 	.word	0xffffffff


	//   ....[49]....
        /*013c*/ 	.word	0xffffffff


	//   ....[50]....
        /*0140*/ 	.word	0xffffffff


	//   ....[51]....
        /*0144*/ 	.word	0xffffffff


	//   ....[52]....
        /*0148*/ 	.word	0xffffffff


	//   ....[53]....
        /*014c*/ 	.word	0xffffffff


	//   ....[54]....
        /*0150*/ 	.word	0xffffffff


	//   ....[55]....
        /*0154*/ 	.word	0xffffffff


	//   ....[56]....
        /*0158*/ 	.word	0xffffffff


	//   ....[57]....
        /*015c*/ 	.word	0xffffffff


	//   ....[58]....
        /*0160*/ 	.word	0xffffffff


	//   ....[59]....
        /*0164*/ 	.word	0xffffffff


	//   ....[60]....
        /*0168*/ 	.word	0xffffffff


	//   ....[61]....
        /*016c*/ 	.word	0xffffffff


	//   ....[62]....
        /*0170*/ 	.word	0xffffffff


	//   ....[63]....
        /*0174*/ 	.word	0xffffffff


	//   ....[64]....
        /*0178*/ 	.word	0xffffffff


	//   ....[65]....
        /*017c*/ 	.word	0xffffffff


	//   ....[66]....
        /*0180*/ 	.word	0xffffffff


	//   ....[67]....
        /*0184*/ 	.word	0xffffffff


	//   ....[68]....
        /*0188*/ 	.word	0xffffffff


	//   ....[69]....
        /*018c*/ 	.word	0xffffffff


	//   ....[70]....
        /*0190*/ 	.word	0xffffffff


	//   ....[71]....
        /*0194*/ 	.word	0xffffffff


	//   ....[72]....
        /*0198*/ 	.word	0xffffffff


	//   ....[73]....
        /*019c*/ 	.word	0xffffffff


	//   ....[74]....
        /*01a0*/ 	.word	0xffffffff


	//   ....[75]....
        /*01a4*/ 	.word	0xffffffff


	//   ....[76]....
        /*01a8*/ 	.word	0xffffffff


	//   ....[77]....
        /*01ac*/ 	.word	0xffffffff


	//   ....[78]....
        /*01b0*/ 	.word	0xffffffff


	//   ....[79]....
        /*01b4*/ 	.word	0xffffffff


	//   ....[80]....
        /*01b8*/ 	.word	0xffffffff


	//   ....[81]....
        /*01bc*/ 	.word	0xffffffff


	//   ....[82]....
        /*01c0*/ 	.word	0xffffffff


	//   ....[83]....
        /*01c4*/ 	.word	0xffffffff


	//   ....[84]....
        /*01c8*/ 	.word	0xffffffff


	//   ....[85]....
        /*01cc*/ 	.word	0xffffffff


	//   ....[86]....
        /*01d0*/ 	.word	0xffffffff


	//   ....[87]....
        /*01d4*/ 	.word	0xffffffff


	//   ....[88]....
        /*01d8*/ 	.word	0xffffffff


	//   ....[89]....
        /*01dc*/ 	.word	0xffffffff


	//   ....[90]....
        /*01e0*/ 	.word	0xffffffff


	//   ....[91]....
        /*01e4*/ 	.word	0xffffffff


	//   ....[92]....
        /*01e8*/ 	.word	0xffffffff


	//   ....[93]....
        /*01ec*/ 	.word	0xffffffff


	//   ....[94]....
        /*01f0*/ 	.word	0xffffffff


	//   ....[95]....
        /*01f4*/ 	.word	0xffffffff


	//   ....[96]....
        /*01f8*/ 	.word	0xffffffff


	//   ....[97]....
        /*01fc*/ 	.word	0xffffffff


	//   ....[98]....
        /*0200*/ 	.word	0xffffffff


	//   ....[99]....
        /*0204*/ 	.word	0xffffffff


	//   ....[100]....
        /*0208*/ 	.word	0xffffffff


	//   ....[101]....
        /*020c*/ 	.word	0xffffffff


	//   ....[102]....
        /*0210*/ 	.word	0xffffffff


	//   ....[103]....
        /*0214*/ 	.word	0xffffffff


	//   ....[104]....
        /*0218*/ 	.word	0xffffffff


	//   ....[105]....
        /*021c*/ 	.word	0xffffffff


	//   ....[106]....
        /*0220*/ 	.word	0xffffffff


	//   ....[107]....
        /*0224*/ 	.word	0xffffffff


	//   ....[108]....
        /*0228*/ 	.word	0xffffffff


	//   ....[109]....
        /*022c*/ 	.word	0xffffffff


	//   ....[110]....
        /*0230*/ 	.word	0xffffffff


	//   ....[111]....
        /*0234*/ 	.word	0xffffffff


	//   ....[112]....
        /*0238*/ 	.word	0xffffffff


	//   ....[113]....
        /*023c*/ 	.word	0xffffffff


	//   ....[114]....
        /*0240*/ 	.word	0xffffffff


	//   ....[115]....
        /*0244*/ 	.word	0xffffffff


	//   ....[116]....
        /*0248*/ 	.word	0xffffffff


	//   ....[117]....
        /*024c*/ 	.word	0xffffffff


	//   ....[118]....
        /*0250*/ 	.word	0xffffffff


	//   ....[119]....
        /*0254*/ 	.word	0xffffffff


	//   ....[120]....
        /*0258*/ 	.word	0xffffffff


	//   ....[121]....
        /*025c*/ 	.word	0xffffffff


	//   ....[122]....
        /*0260*/ 	.word	0xffffffff


	//   ....[123]....
        /*0264*/ 	.word	0xffffffff


	//   ....[124]....
        /*0268*/ 	.word	0xffffffff


	//   ....[125]....
        /*026c*/ 	.word	0xffffffff


	//   ....[126]....
        /*0270*/ 	.word	0xffffffff


	//   ....[127]....
        /*0274*/ 	.word	0xffffffff


	//   ....[128]....
        /*0278*/ 	.word	0xffffffff


	//   ....[129]....
        /*027c*/ 	.word	0xffffffff


	//   ....[130]....
        /*0280*/ 	.word	0xffffffff


	//   ....[131]....
        /*0284*/ 	.word	0xffffffff


	//   ....[132]....
        /*0288*/ 	.word	0xffffffff


	//   ....[133]....
        /*028c*/ 	.word	0xffffffff


	//   ....[134]....
        /*0290*/ 	.word	0xffffffff


	//   ....[135]....
        /*0294*/ 	.word	0xffffffff


	//   ....[136]....
        /*0298*/ 	.word	0xffffffff


	//   ....[137]....
        /*029c*/ 	.word	0xffffffff


	//   ....[138]....
        /*02a0*/ 	.word	0xffffffff


	//   ....[139]....
        /*02a4*/ 	.word	0xffffffff


	//   ....[140]....
        /*02a8*/ 	.word	0xffffffff


	//   ....[141]....
        /*02ac*/ 	.word	0xffffffff


	//   ....[142]....
        /*02b0*/ 	.word	0xffffffff


	//   ....[143]....
        /*02b4*/ 	.word	0xffffffff


	//   ....[144]....
        /*02b8*/ 	.word	0xffffffff


	//   ....[145]....
        /*02bc*/ 	.word	0xffffffff


	//   ....[146]....
        /*02c0*/ 	.word	0xffffffff


	//   ....[147]....
        /*02c4*/ 	.word	0xffffffff


	//   ....[148]....
        /*02c8*/ 	.word	0xffffffff


	//   ....[149]....
        /*02cc*/ 	.word	0xffffffff


	//   ....[150]....
        /*02d0*/ 	.word	0xffffffff


	//   ....[151]....
        /*02d4*/ 	.word	0xffffffff


	//   ....[152]....
        /*02d8*/ 	.word	0xffffffff


	//   ....[153]....
        /*02dc*/ 	.word	0xffffffff


	//   ....[154]....
        /*02e0*/ 	.word	0xffffffff


	//   ....[155]....
        /*02e4*/ 	.word	0xffffffff


	//   ....[156]....
        /*02e8*/ 	.word	0xffffffff


	//   ....[157]....
        /*02ec*/ 	.word	0xffffffff


	//   ....[158]....
        /*02f0*/ 	.word	0xffffffff


	//   ....[159]....
        /*02f4*/ 	.word	0xffffffff


	//   ....[160]....
        /*02f8*/ 	.word	0xffffffff


	//   ....[161]....
        /*02fc*/ 	.word	0xffffffff


	//   ....[162]....
        /*0300*/ 	.word	0xffffffff


	//   ....[163]....
        /*0304*/ 	.word	0xffffffff


	//   ....[164]....
        /*0308*/ 	.word	0xffffffff


	//   ....[165]....
        /*030c*/ 	.word	0xffffffff


	//   ....[166]....
        /*0310*/ 	.word	0xffffffff


	//   ....[167]....
        /*0314*/ 	.word	0xffffffff


	//   ....[168]....
        /*0318*/ 	.word	0xffffffff


	//   ....[169]....
        /*031c*/ 	.word	0xffffffff


	//   ....[170]....
        /*0320*/ 	.word	0xffffffff


	//   ....[171]....
        /*0324*/ 	.word	0xffffffff


	//   ....[172]....
        /*0328*/ 	.word	0xffffffff


	//   ....[173]....
        /*032c*/ 	.word	0xffffffff


	//   ....[174]....
        /*0330*/ 	.word	0xffffffff


	//   ....[175]....
        /*0334*/ 	.word	0xffffffff


	//   ....[176]....
        /*0338*/ 	.word	0xffffffff


	//   ....[177]....
        /*033c*/ 	.word	0xffffffff


	//   ....[178]....
        /*0340*/ 	.word	0xffffffff


	//   ....[179]....
        /*0344*/ 	.word	0xffffffff


	//   ....[180]....
        /*0348*/ 	.word	0xffffffff


	//   ....[181]....
        /*034c*/ 	.word	0xffffffff


	//   ....[182]....
        /*0350*/ 	.word	0xffffffff


	//   ....[183]....
        /*0354*/ 	.word	0xffffffff


	//   ....[184]....
        /*0358*/ 	.word	0xffffffff


	//   ....[185]....
        /*035c*/ 	.word	0xffffffff


	//   ....[186]....
        /*0360*/ 	.word	0xffffffff


	//   ....[187]....
        /*0364*/ 	.word	0xffffffff


	//   ....[188]....
        /*0368*/ 	.word	0xffffffff


	//   ....[189]....
        /*036c*/ 	.word	0xffffffff


	//   ....[190]....
        /*0370*/ 	.word	0xffffffff


	//   ....[191]....
        /*0374*/ 	.word	0xffffffff


	//   ....[192]....
        /*0378*/ 	.word	0xffffffff


	//   ....[193]....
        /*037c*/ 	.word	0xffffffff


	//   ....[194]....
        /*0380*/ 	.word	0xffffffff


	//   ....[195]....
        /*0384*/ 	.word	0xffffffff


	//   ....[196]....
        /*0388*/ 	.word	0xffffffff


	//   ....[197]....
        /*038c*/ 	.word	0xffffffff


	//   ....[198]....
        /*0390*/ 	.word	0xffffffff


	//   ....[199]....
        /*0394*/ 	.word	0xffffffff


	//   ....[200]....
        /*0398*/ 	.word	0xffffffff


	//   ....[201]....
        /*039c*/ 	.word	0xffffffff


	//   ....[202]....
        /*03a0*/ 	.word	0xffffffff


	//   ....[203]....
        /*03a4*/ 	.word	0xffffffff


	//   ....[204]....
        /*03a8*/ 	.word	0xffffffff


	//   ....[205]....
        /*03ac*/ 	.word	0xffffffff


	//   ....[206]....
        /*03b0*/ 	.word	0xffffffff


	//   ....[207]....
        /*03b4*/ 	.word	0xffffffff


	//   ....[208]....
        /*03b8*/ 	.word	0xffffffff


	//   ....[209]....
        /*03bc*/ 	.word	0xffffffff


	//   ....[210]....
        /*03c0*/ 	.word	0xffffffff


	//   ....[211]....
        /*03c4*/ 	.word	0xffffffff


	//   ....[212]....
        /*03c8*/ 	.word	0xffffffff


	//   ....[213]....
        /*03cc*/ 	.word	0xffffffff


	//   ....[214]....
        /*03d0*/ 	.word	0xffffffff


	//   ....[215]....
        /*03d4*/ 	.word	0xffffffff


	//   ....[216]....
        /*03d8*/ 	.word	0xffffffff


	//   ....[217]....
        /*03dc*/ 	.word	0xffffffff


	//   ....[218]....
        /*03e0*/ 	.word	0xffffffff


	//   ....[219]....
        /*03e4*/ 	.word	0x0500000f


	//   ....[220]....
        /*03e8*/ 	.word	0x0500000f


	//   ....[221]....
        /*03ec*/ 	.word	0x0500000f


	//   ....[222]....
        /*03f0*/ 	.word	0x0500000f


	//   ....[223]....
        /*03f4*/ 	.word	0x0500000f


	//   ....[224]....
        /*03f8*/ 	.word	0x0500000f


	//   ....[225]....
        /*03fc*/ 	.word	0x0500000f


	//   ....[226]....
        /*0400*/ 	.word	0x0500000f


	//   ....[227]....
        /*0404*/ 	.word	0x0500000f


	//   ....[228]....
        /*0408*/ 	.word	0x0500000f


	//   ....[229]....
        /*040c*/ 	.word	0x0500000f


	//   ....[230]....
        /*0410*/ 	.word	0x0500000f


	//   ....[231]....
        /*0414*/ 	.word	0x0500000f


	//   ....[232]....
        /*0418*/ 	.word	0x0500000f


	//   ....[233]....
        /*041c*/ 	.word	0x0500000f


	//   ....[234]....
        /*0420*/ 	.word	0x0500000f


	//   ....[235]....
        /*0424*/ 	.word	0x0500000f


	//   ....[236]....
        /*0428*/ 	.word	0x0500000f


	//   ....[237]....
        /*042c*/ 	.word	0x0500000f


	//   ....[238]....
        /*0430*/ 	.word	0x0500000f


	//   ....[239]....
        /*0434*/ 	.word	0x0500000f


	//   ....[240]....
        /*0438*/ 	.word	0x0500000f


	//   ....[241]....
        /*043c*/ 	.word	0x0500000f


	//   ....[242]....
        /*0440*/ 	.word	0x0500000f


	//   ....[243]....
        /*0444*/ 	.word	0x0500000f


	//   ....[244]....
        /*0448*/ 	.word	0x0500000f


	//   ....[245]....
        /*044c*/ 	.word	0x0500000f


	//   ....[246]....
        /*0450*/ 	.word	0x0500000f


	//   ....[247]....
        /*0454*/ 	.word	0x0500000f


	//   ....[248]....
        /*0458*/ 	.word	0x0500000f


	//   ....[249]....
        /*045c*/ 	.word	0x0500000f


	//   ....[250]....
        /*0460*/ 	.word	0x0500000f


	//   ....[251]....
        /*0464*/ 	.word	0x0500000f


	//   ....[252]....
        /*0468*/ 	.word	0x0500000f


	//   ....[253]....
        /*046c*/ 	.word	0x0500000f


	//   ....[254]....
        /*0470*/ 	.word	0x0500000f


	//   ....[255]....
        /*0474*/ 	.word	0x0500000f


	//   ....[0]....
        /*0478*/ 	.word	0x0500000f


	//   ....[1]....
        /*047c*/ 	.word	0x0500000f


	//   ....[2]....
        /*0480*/ 	.word	0x0500000f


	//   ....[3]....
        /*0484*/ 	.word	0x0500000f


	//   ....[4]....
        /*0488*/ 	.word	0x0500000f


	//   ....[5]....
        /*048c*/ 	.word	0x0500000f


	//   ....[6]....
        /*0490*/ 	.word	0x0500000f


	//   ....[7]....
        /*0494*/ 	.word	0x0500000f


	//   ....[8]....
        /*0498*/ 	.word	0x0500000f


	//   ....[9]....
        /*049c*/ 	.word	0x0500000f


	//   ....[10]....
        /*04a0*/ 	.word	0x0500000f


	//   ....[11]....
        /*04a4*/ 	.word	0x0500000f


	//----- nvinfo : EIATTR_COOP_GROUP_INSTR_OFFSETS
	.align		4
.L_178:
        /*04a8*/ 	.byte	0x04, 0x28
        /*04aa*/ 	.short	(.L_180 - .L_179)


	//   ....[0]....
.L_179:
        /*04ac*/ 	.word	0x00000080


	//   ....[1]....
        /*04b0*/ 	.word	0x00000090


	//   ....[2]....
        /*04b4*/ 	.word	0x000002d0


	//   ....[3]....
        /*04b8*/ 	.word	0x00000430


	//   ....[4]....
        /*04bc*/ 	.word	0x00000550


	//   ....[5]....
        /*04c0*/ 	.word	0x000006b0


	//   ....[6]....
        /*04c4*/ 	.word	0x00001730


	//   ....[7]....
        /*04c8*/ 	.word	0x000024b0


	//   ....[8]....
        /*04cc*/ 	.word	0x00002a70


	//   ....[9]....
        /*04d0*/ 	.word	0x000034b0


	//   ....[10]....
        /*04d4*/ 	.word	0x00003580


	//   ....[11]....
        /*04d8*/ 	.word	0x00003820


	//   ....[12]....
        /*04dc*/ 	.word	0x00003880


	//   ....[13]....
        /*04e0*/ 	.word	0x00004940


	//   ....[14]....
        /*04e4*/ 	.word	0x00004e80


	//   ....[15]....
        /*04e8*/ 	.word	0x00005560


	//   ....[16]....
        /*04ec*/ 	.word	0x00005660


	//   ....[17]....
        /*04f0*/ 	.word	0x00005a30


	//   ....[18]....
        /*04f4*/ 	.word	0x00005aa0


	//   ....[19]....
        /*04f8*/ 	.word	0x00007630


	//   ....[20]....
        /*04fc*/ 	.word	0x000076b0


	//   ....[21]....
        /*0500*/ 	.word	0x000079d0


	//   ....[22]....
        /*0504*/ 	.word	0x00007b90


	//   ....[23]....
        /*0508*/ 	.word	0x00009070


	//   ....[24]....
        /*050c*/ 	.word	0x000095a0


	//   ....[25]....
        /*0510*/ 	.word	0x00009c80


	//   ....[26]....
        /*0514*/ 	.word	0x00009d80


	//   ....[27]....
        /*0518*/ 	.word	0x0000a120


	//   ....[28]....
        /*051c*/ 	.word	0x0000a190


	//   ....[29]....
        /*0520*/ 	.word	0x0000b390


	//   ....[30]....
        /*0524*/ 	.word	0x0000b3a0


	//   ....[31]....
        /*0528*/ 	.word	0x0000b3f0


	//   ....[32]....
        /*052c*/ 	.word	0x0000b400


	//   ....[33]....
        /*0530*/ 	.word	0x0000c960


	//   ....[34]....
        /*0534*/ 	.word	0x0000c990


	//   ....[35]....
        /*0538*/ 	.word	0x0000c9d0


	//   ....[36]....
        /*053c*/ 	.word	0x0000c9f0


	//   ....[37]....
        /*0540*/ 	.word	0x0000ca00


	//   ....[38]....
        /*0544*/ 	.word	0x0000ca10


	//   ....[39]....
        /*0548*/ 	.word	0x0000ca20


	//   ....[40]....
        /*054c*/ 	.word	0x0000ca30


	//   ....[41]....
        /*0550*/ 	.word	0x0000ca40


	//   ....[42]....
        /*0554*/ 	.word	0x0000ca50


	//   ....[43]....
        /*0558*/ 	.word	0x0000ca60


	//   ....[44]....
        /*055c*/ 	.word	0x0000ca80


	//   ....[45]....
        /*0560*/ 	.word	0x0000ca90


	//   ....[46]....
        /*0564*/ 	.word	0x0000caa0


	//   ....[47]....
        /*0568*/ 	.word	0x0000cab0


	//   ....[48]....
        /*056c*/ 	.word	0x0000cac0


	//   ....[49]....
        /*0570*/ 	.word	0x0000cad0


	//   ....[50]....
        /*0574*/ 	.word	0x0000cae0


	//   ....[51]....
        /*0578*/ 	.word	0x0000caf0


	//   ....[52]....
        /*057c*/ 	.word	0x0000cb10


	//   ....[53]....
        /*0580*/ 	.word	0x0000cb20


	//   ....[54]....
        /*0584*/ 	.word	0x0000cb30


	//   ....[55]....
        /*0588*/ 	.word	0x0000cb40


	//   ....[56]....
        /*058c*/ 	.word	0x0000cb50


	//   ....[57]....
        /*0590*/ 	.word	0x0000cb60


	//   ....[58]....
        /*0594*/ 	.word	0x0000cb70


	//   ....[59]....
        /*0598*/ 	.word	0x0000cb80


	//   ....[60]....
        /*059c*/ 	.word	0x0000cb90


	//   ....[61]....
        /*05a0*/ 	.word	0x0000cba0


	//   ....[62]....
        /*05a4*/ 	.word	0x0000cbb0


	//   ....[63]....
        /*05a8*/ 	.word	0x0000cbc0


	//   ....[64]....
        /*05ac*/ 	.word	0x0000cbd0


	//   ....[65]....
        /*05b0*/ 	.word	0x0000cbe0


	//   ....[66]....
        /*05b4*/ 	.word	0x0000cbf0


	//   ....[67]....
        /*05b8*/ 	.word	0x0000cc00


	//   ....[68]....
        /*05bc*/ 	.word	0x0000cc20


	//   ....[69]....
        /*05c0*/ 	.word	0x0000cc40


	//   ....[70]....
        /*05c4*/ 	.word	0x0000cc50


	//   ....[71]....
        /*05c8*/ 	.word	0x0000cc60


	//   ....[72]....
        /*05cc*/ 	.word	0x0000cc70


	//   ....[73]....
        /*05d0*/ 	.word	0x0000cc90


	//   ....[74]....
        /*05d4*/ 	.word	0x0000ccb0


	//   ....[75]....
        /*05d8*/ 	.word	0x0000ccd0


	//   ....[76]....
        /*05dc*/ 	.word	0x0000cce0


	//   ....[77]....
        /*05e0*/ 	.word	0x0000ccf0


	//   ....[78]....
        /*05e4*/ 	.word	0x0000cd10


	//   ....[79]....
        /*05e8*/ 	.word	0x0000cd20


	//   ....[80]....
        /*05ec*/ 	.word	0x0000cd30


	//   ....[81]....
        /*05f0*/ 	.word	0x0000cd40


	//   ....[82]....
        /*05f4*/ 	.word	0x0000cd50


	//   ....[83]....
        /*05f8*/ 	.word	0x0000cd60


	//   ....[84]....
        /*05fc*/ 	.word	0x0000cd70


	//   ....[85]....
        /*0600*/ 	.word	0x0000cd90


	//   ....[86]....
        /*0604*/ 	.word	0x0000cda0


	//   ....[87]....
        /*0608*/ 	.word	0x0000cdc0


	//   ....[88]....
        /*060c*/ 	.word	0x0000cde0


	//   ....[89]....
        /*0610*/ 	.word	0x0000ce00


	//   ....[90]....
        /*0614*/ 	.word	0x0000ce30


	//   ....[91]....
        /*0618*/ 	.word	0x0000ce40


	//   ....[92]....
        /*061c*/ 	.word	0x0000ce50


	//   ....[93]....
        /*0620*/ 	.word	0x0000ce60


	//   ....[94]....
        /*0624*/ 	.word	0x0000ce70


	//   ....[95]....
        /*0628*/ 	.word	0x0000ce80


	//   ....[96]....
        /*062c*/ 	.word	0x0000ce90


	//   ....[97]....
        /*0630*/ 	.word	0x0000cea0


	//   ....[98]....
        /*0634*/ 	.word	0x0000ceb0


	//   ....[99]....
        /*0638*/ 	.word	0x0000ced0


	//   ....[100]....
        /*063c*/ 	.word	0x0000cf00


	//   ....[101]....
        /*0640*/ 	.word	0x0000cf30


	//   ....[102]....
        /*0644*/ 	.word	0x0000cf60


	//   ....[103]....
        /*0648*/ 	.word	0x0000cf90


	//   ....[104]....
        /*064c*/ 	.word	0x0000cfb0


	//   ....[105]....
        /*0650*/ 	.word	0x0000cfe0


	//   ....[106]....
        /*0654*/ 	.word	0x0000d000


	//   ....[107]....
        /*0658*/ 	.word	0x0000d010


	//   ....[108]....
        /*065c*/ 	.word	0x0000d020


	//   ....[109]....
        /*0660*/ 	.word	0x0000d030


	//   ....[110]....
        /*0664*/ 	.word	0x0000d040


	//   ....[111]....
        /*0668*/ 	.word	0x0000d050


	//   ....[112]....
        /*066c*/ 	.word	0x0000d060


	//   ....[113]....
        /*0670*/ 	.word	0x0000d070


	//   ....[114]....
        /*0674*/ 	.word	0x0000d080


	//   ....[115]....
        /*0678*/ 	.word	0x0000d090


	//   ....[116]....
        /*067c*/ 	.word	0x0000d0a0


	//   ....[117]....
        /*0680*/ 	.word	0x0000d0b0


	//   ....[118]....
        /*0684*/ 	.word	0x0000d0c0


	//   ....[119]....
        /*0688*/ 	.word	0x0000d0d0


	//   ....[120]....
        /*068c*/ 	.word	0x0000d0e0


	//   ....[121]....
        /*0690*/ 	.word	0x0000d0f0


	//   ....[122]....
        /*0694*/ 	.word	0x0000d100


	//   ....[123]....
        /*0698*/ 	.word	0x0000d110


	//   ....[124]....
        /*069c*/ 	.word	0x0000d120


	//   ....[125]....
        /*06a0*/ 	.word	0x0000d130


	//   ....[126]....
        /*06a4*/ 	.word	0x0000d140


	//   ....[127]....
        /*06a8*/ 	.word	0x0000d150


	//   ....[128]....
        /*06ac*/ 	.word	0x0000d160


	//   ....[129]....
        /*06b0*/ 	.word	0x0000d170


	//   ....[130]....
        /*06b4*/ 	.word	0x0000d180


	//   ....[131]....
        /*06b8*/ 	.word	0x0000d1a0


	//   ....[132]....
        /*06bc*/ 	.word	0x0000d1b0


	//   ....[133]....
        /*06c0*/ 	.word	0x0000d1c0


	//   ....[134]....
        /*06c4*/ 	.word	0x0000d1d0


	//   ....[135]....
        /*06c8*/ 	.word	0x0000d200


	//   ....[136]....
        /*06cc*/ 	.word	0x0000d230


	//   ....[137]....
        /*06d0*/ 	.word	0x0000d260


	//   ....[138]....
        /*06d4*/ 	.word	0x0000d290


	//   ....[139]....
        /*06d8*/ 	.word	0x0000d2c0


	//   ....[140]....
        /*06dc*/ 	.word	0x0000d2f0


	//   ....[141]....
        /*06e0*/ 	.word	0x0000d320


	//   ....[142]....
        /*06e4*/ 	.word	0x0000d350


	//   ....[143]....
        /*06e8*/ 	.word	0x0000d370


	//   ....[144]....
        /*06ec*/ 	.word	0x0000d380


	//   ....[145]....
        /*06f0*/ 	.word	0x0000d3b0


	//   ....[146]....
        /*06f4*/ 	.word	0x0000d3e0


	//   ....[147]....
        /*06f8*/ 	.word	0x0000d410


	//   ....[148]....
        /*06fc*/ 	.word	0x0000d440


	//   ....[149]....
        /*0700*/ 	.word	0x0000d470


	//   ....[150]....
        /*0704*/ 	.word	0x0000d4a0


	//   ....[151]....
        /*0708*/ 	.word	0x0000d4d0


	//   ....[152]....
        /*070c*/ 	.word	0x0000d500


	//   ....[153]....
        /*0710*/ 	.word	0x0000d530


	//   ....[154]....
        /*0714*/ 	.word	0x0000d560


	//   ....[155]....
        /*0718*/ 	.word	0x0000d590


	//   ....[156]....
        /*071c*/ 	.word	0x0000d5c0


	//   ....[157]....
        /*0720*/ 	.word	0x0000d5f0


	//   ....[158]....
        /*0724*/ 	.word	0x0000d630


	//   ....[159]....
        /*0728*/ 	.word	0x0000d660


	//   ....[160]....
        /*072c*/ 	.word	0x0000d6a0


	//   ....[161]....
        /*0730*/ 	.word	0x0000dbc0


	//   ....[162]....
        /*0734*/ 	.word	0x0000dc00


	//   ....[163]....
        /*0738*/ 	.word	0x0000dc40


	//   ....[164]....
        /*073c*/ 	.word	0x0000dc80


	//   ....[165]....
        /*0740*/ 	.word	0x0000dce0


	//   ....[166]....
        /*0744*/ 	.word	0x0000dd10


	//   ....[167]....
        /*0748*/ 	.word	0x0000e9c0


	//   ....[168]....
        /*074c*/ 	.word	0x0000e9f0


	//   ....[169]....
        /*0750*/ 	.word	0x0000fb40


	//   ....[170]....
        /*0754*/ 	.word	0x00011260


	//   ....[171]....
        /*0758*/ 	.word	0x000112a0


	//   ....[172]....
        /*075c*/ 	.word	0x000112c0


	//   ....[173]....
        /*0760*/ 	.word	0x000112f0


	//   ....[174]....
        /*0764*/ 	.word	0x00011360


	//   ....[175]....
        /*0768*/ 	.word	0x00011380


	//   ....[176]....
        /*076c*/ 	.word	0x000113e0


	//   ....[177]....
        /*0770*/ 	.word	0x00011400


	//   ....[178]....
        /*0774*/ 	.word	0x00011760


	//   ....[179]....
        /*0778*/ 	.word	0x00011780


	//   ....[180]....
        /*077c*/ 	.word	0x00011790


	//   ....[181]....
        /*0780*/ 	.word	0x000117d0


	//   ....[182]....
        /*0784*/ 	.word	0x00011830


	//   ....[183]....
        /*0788*/ 	.word	0x00011850


	//   ....[184]....
        /*078c*/ 	.word	0x000118c0


	//   ....[185]....
        /*0790*/ 	.word	0x000118f0


	//   ....[186]....
        /*0794*/ 	.word	0x00011e70


	//   ....[187]....
        /*0798*/ 	.word	0x00011ea0


	//   ....[188]....
        /*079c*/ 	.word	0x00011ed0


	//   ....[189]....
        /*07a0*/ 	.word	0x00011f20


	//   ....[190]....
        /*07a4*/ 	.word	0x00011fa0


	//   ....[191]....
        /*07a8*/ 	.word	0x00011fc0


	//   ....[192]....
        /*07ac*/ 	.word	0x00012040


	//   ....[193]....
        /*07b0*/ 	.word	0x00012060


	//   ....[194]....
        /*07b4*/ 	.word	0x000120e0


	//   ....[195]....
        /*07b8*/ 	.word	0x00012100


	//   ....[196]....
        /*07bc*/ 	.word	0x00012180


	//   ....[197]....
        /*07c0*/ 	.word	0x000121a0


	//   ....[198]....
        /*07c4*/ 	.word	0x00012220


	//   ....[199]....
        /*07c8*/ 	.word	0x00012240


	//   ....[200]....
        /*07cc*/ 	.word	0x000122c0


	//   ....[201]....
        /*07d0*/ 	.word	0x000122f0


	//   ....[202]....
        /*07d4*/ 	.word	0x00012980


	//   ....[203]....
        /*07d8*/ 	.word	0x000129a0


	//   ....[204]....
        /*07dc*/ 	.word	0x000129b0


	//   ....[205]....
        /*07e0*/ 	.word	0x000129c0


	//   ....[206]....
        /*07e4*/ 	.word	0x000129d0


	//   ....[207]....
        /*07e8*/ 	.word	0x000129e0


	//   ....[208]....
        /*07ec*/ 	.word	0x00012a00


	//   ....[209]....
        /*07f0*/ 	.word	0x00012a20


	//   ....[210]....
        /*07f4*/ 	.word	0x00012dc0


	//   ....[211]....
        /*07f8*/ 	.word	0x00012de0


	//   ....[212]....
        /*07fc*/ 	.word	0x00012e00


	//   ....[213]....
        /*0800*/ 	.word	0x00012e10


	//   ....[214]....
        /*0804*/ 	.word	0x00012e20


	//   ....[215]....
        /*0808*/ 	.word	0x00012e30


	//   ....[216]....
        /*080c*/ 	.word	0x00012e50


	//   ....[217]....
        /*0810*/ 	.word	0x00012ee0


	//   ....[218]....
        /*0814*/ 	.word	0x00013e70


	//   ....[219]....
        /*0818*/ 	.word	0x000144f0


	//   ....[220]....
        /*081c*/ 	.word	0x000145e0


	//   ....[221]....
        /*0820*/ 	.word	0x000146b0


	//   ....[222]....
        /*0824*/ 	.word	0x00014730


	//   ....[223]....
        /*0828*/ 	.word	0x00014800


	//   ....[224]....
        /*082c*/ 	.word	0x00014860


	//   ....[225]....
        /*0830*/ 	.word	0x00014930


	//   ....[226]....
        /*0834*/ 	.word	0x00014990


	//   ....[227]....
        /*0838*/ 	.word	0x00014a50


	//   ....[228]....
        /*083c*/ 	.word	0x00014b90


	//   ....[229]....
        /*0840*/ 	.word	0x00014c20


	//   ....[230]....
        /*0844*/ 	.word	0x00014cf0


	//   ....[231]....
        /*0848*/ 	.word	0x00014d90


	//   ....[232]....
        /*084c*/ 	.word	0x00014e10


	//   ....[233]....
        /*0850*/ 	.word	0x00014ec0


	//   ....[234]....
        /*0854*/ 	.word	0x00014f30


	//   ....[235]....
        /*0858*/ 	.word	0x00014ff0


	//   ....[236]....
        /*085c*/ 	.word	0x00015080


	//   ....[237]....
        /*0860*/ 	.word	0x000150e0


	//   ....[238]....
        /*0864*/ 	.word	0x00015190


	//   ....[239]....
        /*0868*/ 	.word	0x00015250


	//   ....[240]....
        /*086c*/ 	.word	0x000152c0


	//   ....[241]....
        /*0870*/ 	.word	0x000153a0


	//   ....[242]....
        /*0874*/ 	.word	0x00015420


	//   ....[243]....
        /*0878*/ 	.word	0x000154f0


	//   ....[244]....
        /*087c*/ 	.word	0x00015560


	//   ....[245]....
        /*0880*/ 	.word	0x00015640


	//   ....[246]....
        /*0884*/ 	.word	0x000156b0


	//   ....[247]....
        /*0888*/ 	.word	0x00015790


	//   ....[248]....
        /*088c*/ 	.word	0x00015810


	//   ....[249]....
        /*0890*/ 	.word	0x000158d0


	//   ....[250]....
        /*0894*/ 	.word	0x00015940


	//   ....[251]....
        /*0898*/ 	.word	0x00015a00


	//   ....[252]....
        /*089c*/ 	.word	0x00015b40


	//   ....[253]....
        /*08a0*/ 	.word	0x00015be0


	//   ....[254]....
        /*08a4*/ 	.word	0x00015c40


	//   ....[255]....
        /*08a8*/ 	.word	0x00015cf0


	//   ....[0]....
        /*08ac*/ 	.word	0x00015d70


	//   ....[1]....
        /*08b0*/ 	.word	0x00015e10


	//   ....[2]....
        /*08b4*/ 	.word	0x00015ea0


	//   ....[3]....
        /*08b8*/ 	.word	0x00015f40


	//   ....[4]....
        /*08bc*/ 	.word	0x00016020


	//   ....[5]....
        /*08c0*/ 	.word	0x000160c0


	//   ....[6]....
        /*08c4*/ 	.word	0x00016130


	//   ....[7]....
        /*08c8*/ 	.word	0x000161e0


	//   ....[8]....
        /*08cc*/ 	.word	0x00016240


	//   ....[9]....
        /*08d0*/ 	.word	0x00016300


	//   ....[10]....
        /*08d4*/ 	.word	0x00016360


	//   ....[11]....
        /*08d8*/ 	.word	0x00016410


	//----- nvinfo : EIATTR_REG_RECONFIG
	.align		4
.L_180:
        /*08dc*/ 	.byte	0x01, 0x54
	.zero		2


	//----- nvinfo : EIATTR_SYSCALL_OFFSETS
	.align		4
        /*08e0*/ 	.byte	0x04, 0x46
        /*08e2*/ 	.short	(.L_182 - .L_181)


	//   ....[0]....
.L_181:
        /*08e4*/ 	.word	0x000018f0


	//   ....[1]....
        /*08e8*/ 	.word	0x00010710


	//   ....[2]....
        /*08ec*/ 	.word	0x00010850


	//   ....[3]....
        /*08f0*/ 	.word	0x00010990


	//   ....[4]....
        /*08f4*/ 	.word	0x00010ab0


	//   ....[5]....
        /*08f8*/ 	.word	0x00011be0


	//----- nvinfo : EIATTR_MBARRIER_INSTR_OFFSETS
	.align		4
.L_182:
        /*08fc*/ 	.byte	0x04, 0x39
        /*08fe*/ 	.short	(.L_184 - .L_183)


	//   ....[0]....
.L_183:
        /*0900*/ 	.word	0x00000180
        /*0904*/ 	.word	0x000000ff
        /*0908*/ 	.word	0x00020800
        /*090c*/ 	.short	0x0100
        /*090e*/ 	.byte	0x08
	.zero		1


	//   ....[1]....
        /*0910*/ 	.word	0x00000190
        /*0914*/ 	.word	0x000000ff
        /*0918*/ 	.word	0x00020820
        /*091c*/ 	.short	0x0100
        /*091e*/ 	.byte	0x08
	.zero		1


	//   ....[2]....
        /*0920*/ 	.word	0x00000280
        /*0924*/ 	.word	0x000000ff
        /*0928*/ 	.word	0x00020830
        /*092c*/ 	.short	0x0100
        /*092e*/ 	.byte	0x08
	.zero		1


	//   ....[3]....
        /*0930*/ 	.word	0x00000290
        /*0934*/ 	.word	0x000000ff
        /*0938*/ 	.word	0x00020840
        /*093c*/ 	.short	0x0100
        /*093e*/ 	.byte	0x08
	.zero		1


	//   ....[4]....
        /*0940*/ 	.word	0x000002a0
        /*0944*/ 	.word	0x000000ff
        /*0948*/ 	.word	0x00020838
        /*094c*/ 	.short	0x0100
        /*094e*/ 	.byte	0x08
	.zero		1


	//   ....[5]....
        /*0950*/ 	.word	0x000002b0
        /*0954*/ 	.word	0x000000ff
        /*0958*/ 	.word	0x00020848
        /*095c*/ 	.short	0x0100
        /*095e*/ 	.byte	0x08
	.zero		1


	//   ....[6]....
        /*0960*/ 	.word	0x000003e0
        /*0964*/ 	.word	0x000000ff
        /*0968*/ 	.word	0x00020850
        /*096c*/ 	.short	0x0100
        /*096e*/ 	.byte	0x08
	.zero		1


	//   ....[7]....
        /*0970*/ 	.word	0x000003f0
        /*0974*/ 	.word	0x000000ff
        /*0978*/ 	.word	0x00020860
        /*097c*/ 	.short	0x0100
        /*097e*/ 	.byte	0x08
	.zero		1


	//   ....[8]....
        /*0980*/ 	.word	0x00000400
        /*0984*/ 	.word	0x000000ff
        /*0988*/ 	.word	0x00020858
        /*098c*/ 	.short	0x0100
        /*098e*/ 	.byte	0x08
	.zero		1


	//   ....[9]....
        /*0990*/ 	.word	0x00000410
        /*0994*/ 	.word	0x000000ff
        /*0998*/ 	.word	0x00020868
        /*099c*/ 	.short	0x0100
        /*099e*/ 	.byte	0x08
	.zero		1


	//   ....[10]....
        /*09a0*/ 	.word	0x00000500
        /*09a4*/ 	.word	0x000000ff
        /*09a8*/ 	.word	0x00020870
        /*09ac*/ 	.short	0x0100
        /*09ae*/ 	.byte	0x06
	.zero		1


	//   ....[11]....
        /*09b0*/ 	.word	0x00000510
        /*09b4*/ 	.word	0x000000ff
        /*09b8*/ 	.word	0x00020880
        /*09bc*/ 	.short	0x0100
        /*09be*/ 	.byte	0x06
	.zero		1


	//   ....[12]....
        /*09c0*/ 	.word	0x00000520
        /*09c4*/ 	.word	0x000000ff
        /*09c8*/ 	.word	0x00020878
        /*09cc*/ 	.short	0x0100
        /*09ce*/ 	.byte	0x06
	.zero		1


	//   ....[13]....
        /*09d0*/ 	.word	0x00000530
        /*09d4*/ 	.word	0x000000ff
        /*09d8*/ 	.word	0x00020888
        /*09dc*/ 	.short	0x0100
        /*09de*/ 	.byte	0x06
	.zero		1


	//   ....[14]....
        /*09e0*/ 	.word	0x00000660
        /*09e4*/ 	.word	0x000000ff
        /*09e8*/ 	.word	0x00020890
        /*09ec*/ 	.short	0x0100
        /*09ee*/ 	.byte	0x08
	.zero		1


	//   ....[15]....
        /*09f0*/ 	.word	0x00000670
        /*09f4*/ 	.word	0x000000ff
        /*09f8*/ 	.word	0x000208a0
        /*09fc*/ 	.short	0x0100
        /*09fe*/ 	.byte	0x08
	.zero		1


	//   ....[16]....
        /*0a00*/ 	.word	0x00000680
        /*0a04*/ 	.word	0x000000ff
        /*0a08*/ 	.word	0x00020898
        /*0a0c*/ 	.short	0x0100
        /*0a0e*/ 	.byte	0x08
	.zero		1


	//   ....[17]....
        /*0a10*/ 	.word	0x00000690
        /*0a14*/ 	.word	0x000000ff
        /*0a18*/ 	.word	0x000208a8
        /*0a1c*/ 	.short	0x0100
        /*0a1e*/ 	.byte	0x08
	.zero		1


	//   ....[18]....
        /*0a20*/ 	.word	0x000007d0
        /*0a24*/ 	.word	0x000000ff
        /*0a28*/ 	.word	0x000208b0
        /*0a2c*/ 	.short	0x0100
        /*0a2e*/ 	.byte	0x08
	.zero		1


	//   ....[19]....
        /*0a30*/ 	.word	0x000007e0
        /*0a34*/ 	.word	0x000000ff
        /*0a38*/ 	.word	0x000208c0
        /*0a3c*/ 	.short	0x0100
        /*0a3e*/ 	.byte	0x08
	.zero		1


	//   ....[20]....
        /*0a40*/ 	.word	0x000007f0
        /*0a44*/ 	.word	0x000000ff
        /*0a48*/ 	.word	0x000208b8
        /*0a4c*/ 	.short	0x0100
        /*0a4e*/ 	.byte	0x08
	.zero		1


	//   ....[21]....
        /*0a50*/ 	.word	0x00000800
        /*0a54*/ 	.word	0x000000ff
        /*0a58*/ 	.word	0x000208c8
        /*0a5c*/ 	.short	0x0100
        /*0a5e*/ 	.byte	0x08
	.zero		1


	//   ....[22]....
        /*0a60*/ 	.word	0x00001bc0
        /*0a64*/ 	.word	0x000000ff
        /*0a68*/ 	.word	0x00020800
        /*0a6c*/ 	.short	0x010a
        /*0a6e*/ 	.byte	0x29
	.zero		1


	//   ....[23]....
        /*0a70*/ 	.word	0x00001c90
        /*0a74*/ 	.word	0x000000ff
        /*0a78*/ 	.word	0x00020830
        /*0a7c*/ 	.short	0x010a
        /*0a7e*/ 	.byte	0x29
	.zero		1


	//   ....[24]....
        /*0a80*/ 	.word	0x00001cd0
        /*0a84*/ 	.word	0x000000ff
        /*0a88*/ 	.word	0x00020830
        /*0a8c*/ 	.short	0x010a
        /*0a8e*/ 	.byte	0x29
	.zero		1


	//   ....[25]....
        /*0a90*/ 	.word	0x00002680
        /*0a94*/ 	.word	0x000000ff
        /*0a98*/ 	.word	0x00000000
        /*0a9c*/ 	.short	0x0101
        /*0a9e*/ 	.byte	0x06
	.zero		1


	//   ....[26]....
        /*0aa0*/ 	.word	0x00003ea0
        /*0aa4*/ 	.word	0x000000ff
        /*0aa8*/ 	.word	0x00020850
        /*0aac*/ 	.short	0x010a
        /*0aae*/ 	.byte	0x29
	.zero		1


	//   ....[27]....
        /*0ab0*/ 	.word	0x00003ee0
        /*0ab4*/ 	.word	0x000000ff
        /*0ab8*/ 	.word	0x00020850
        /*0abc*/ 	.short	0x010a
        /*0abe*/ 	.byte	0x29
	.zero		1


	//   ....[28]....
        /*0ac0*/ 	.word	0x000040d0
        /*0ac4*/ 	.word	0x000000ff
        /*0ac8*/ 	.word	0x00000000
        /*0acc*/ 	.short	0x0101
        /*0ace*/ 	.byte	0x0a
	.zero		1


	//   ....[29]....
        /*0ad0*/ 	.word	0x00004440
        /*0ad4*/ 	.word	0x000000ff
        /*0ad8*/ 	.word	0x00020830
        /*0adc*/ 	.short	0x010a
        /*0ade*/ 	.byte	0x37
	.zero		1


	//   ....[30]....
        /*0ae0*/ 	.word	0x00004480
        /*0ae4*/ 	.word	0x000000ff
        /*0ae8*/ 	.word	0x00020830
        /*0aec*/ 	.short	0x010a
        /*0aee*/ 	.byte	0x37
	.zero		1


	//   ....[31]....
        /*0af0*/ 	.word	0x00004ae0
        /*0af4*/ 	.word	0x000000ff
        /*0af8*/ 	.word	0x00000000
        /*0afc*/ 	.short	0x0101
        /*0afe*/ 	.byte	0x06
	.zero		1


	//   ....[32]....
        /*0b00*/ 	.word	0x00006910
        /*0b04*/ 	.word	0x000000ff
        /*0b08*/ 	.word	0x00020850
        /*0b0c*/ 	.short	0x010a
        /*0b0e*/ 	.byte	0x37
	.zero		1


	//   ....[33]....
        /*0b10*/ 	.word	0x00006950
        /*0b14*/ 	.word	0x000000ff
        /*0b18*/ 	.word	0x00020850
        /*0b1c*/ 	.short	0x010a
        /*0b1e*/ 	.byte	0x37
	.zero		1


	//   ....[34]....
        /*0b20*/ 	.word	0x00006ac0
        /*0b24*/ 	.word	0x000000ff
        /*0b28*/ 	.word	0x00000000
        /*0b2c*/ 	.short	0x0101
        /*0b2e*/ 	.byte	0x37
	.zero		1


	//   ....[35]....
        /*0b30*/ 	.word	0x00006ec0
        /*0b34*/ 	.word	0x000000ff
        /*0b38*/ 	.word	0x00020830
        /*0b3c*/ 	.short	0x010a
        /*0b3e*/ 	.byte	0x35
	.zero		1


	//   ....[36]....
        /*0b40*/ 	.word	0x00006f00
        /*0b44*/ 	.word	0x000000ff
        /*0b48*/ 	.word	0x00020830
        /*0b4c*/ 	.short	0x010a
        /*0b4e*/ 	.byte	0x35
	.zero		1


	//   ....[37]....
        /*0b50*/ 	.word	0x00007440
        /*0b54*/ 	.word	0x000000ff
        /*0b58*/ 	.word	0x00000000
        /*0b5c*/ 	.short	0x0101
        /*0b5e*/ 	.byte	0x06
	.zero		1


	//   ....[38]....
        /*0b60*/ 	.word	0x00008880
        /*0b64*/ 	.word	0x000000ff
        /*0b68*/ 	.word	0x00020850
        /*0b6c*/ 	.short	0x010a
        /*0b6e*/ 	.byte	0x35
	.zero		1


	//   ....[39]....
        /*0b70*/ 	.word	0x000088c0
        /*0b74*/ 	.word	0x000000ff
        /*0b78*/ 	.word	0x00020850
        /*0b7c*/ 	.short	0x010a
        /*0b7e*/ 	.byte	0x35
	.zero		1


	//   ....[40]....
        /*0b80*/ 	.word	0x00008a10
        /*0b84*/ 	.word	0x000000ff
        /*0b88*/ 	.word	0x00000000
        /*0b8c*/ 	.short	0x0101
        /*0b8e*/ 	.byte	0x35
	.zero		1


	//   ....[41]....
        /*0b90*/ 	.word	0x00008b80
        /*0b94*/ 	.word	0x000000ff
        /*0b98*/ 	.word	0x00020830
        /*0b9c*/ 	.short	0x010a
        /*0b9e*/ 	.byte	0x39
	.zero		1


	//   ....[42]....
        /*0ba0*/ 	.word	0x00008bc0
        /*0ba4*/ 	.word	0x000000ff
        /*0ba8*/ 	.word	0x00020830
        /*0bac*/ 	.short	0x010a
        /*0bae*/ 	.byte	0x39
	.zero		1


	//   ....[43]....
        /*0bb0*/ 	.word	0x000091f0
        /*0bb4*/ 	.word	0x000000ff
        /*0bb8*/ 	.word	0x00000000
        /*0bbc*/ 	.short	0x0101
        /*0bbe*/ 	.byte	0x06
	.zero		1


	//   ....[44]....
        /*0bc0*/ 	.word	0x0000b030
        /*0bc4*/ 	.word	0x000000ff
        /*0bc8*/ 	.word	0x00020850
        /*0bcc*/ 	.short	0x010a
        /*0bce*/ 	.byte	0x39
	.zero		1


	//   ....[45]....
        /*0bd0*/ 	.word	0x0000b070
        /*0bd4*/ 	.word	0x000000ff
        /*0bd8*/ 	.word	0x00020850
        /*0bdc*/ 	.short	0x010a
        /*0bde*/ 	.byte	0x39
	.zero		1


	//   ....[46]....
        /*0be0*/ 	.word	0x0000b1e0
        /*0be4*/ 	.word	0x000000ff
        /*0be8*/ 	.word	0x00000000
        /*0bec*/ 	.short	0x0101
        /*0bee*/ 	.byte	0x39
	.zero		1


	//   ....[47]....
        /*0bf0*/ 	.word	0x0000dcc0
        /*0bf4*/ 	.word	0x000000ff
        /*0bf8*/ 	.word	0x00000000
        /*0bfc*/ 	.short	0x0101
        /*0bfe*/ 	.byte	0x04
	.zero		1


	//   ....[48]....
        /*0c00*/ 	.word	0x00011050
        /*0c04*/ 	.word	0x000000ff
        /*0c08*/ 	.word	0x00020880
        /*0c0c*/ 	.short	0x010a
        /*0c0e*/ 	.byte	0x2e
	.zero		1


	//   ....[49]....
        /*0c10*/ 	.word	0x00011500
        /*0c14*/ 	.word	0x000000ff
        /*0c18*/ 	.word	0x00020870
        /*0c1c*/ 	.short	0x0107
        /*0c1e*/ 	.byte	0x2e
	.zero		1


	//   ....[50]....
        /*0c20*/ 	.word	0x00011590
        /*0c24*/ 	.word	0x000000ff
        /*0c28*/ 	.word	0x00020870
        /*0c2c*/ 	.short	0x0101
        /*0c2e*/ 	.byte	0x2e
	.zero		1


	//   ....[51]....
        /*0c30*/ 	.word	0x000115c0
        /*0c34*/ 	.word	0x000000ff
        /*0c38*/ 	.word	0x00020840
        /*0c3c*/ 	.short	0x010a
        /*0c3e*/ 	.byte	0x2e
	.zero		1


	//   ....[52]....
        /*0c40*/ 	.word	0x00011980
        /*0c44*/ 	.word	0x000000ff
        /*0c48*/ 	.word	0x00020830
        /*0c4c*/ 	.short	0x0107
        /*0c4e*/ 	.byte	0x2e
	.zero		1


	//   ....[53]....
        /*0c50*/ 	.word	0x00011a10
        /*0c54*/ 	.word	0x000000ff
        /*0c58*/ 	.word	0x00020830
        /*0c5c*/ 	.short	0x0101
        /*0c5e*/ 	.byte	0x2e
	.zero		1


	//   ....[54]....
        /*0c60*/ 	.word	0x000123e0
        /*0c64*/ 	.word	0x000000ff
        /*0c68*/ 	.word	0x00020800
        /*0c6c*/ 	.short	0x0107
        /*0c6e*/ 	.byte	0x2e
	.zero		1


	//   ....[55]....
        /*0c70*/ 	.word	0x00012420
        /*0c74*/ 	.word	0x000000ff
        /*0c78*/ 	.word	0x00020800
        /*0c7c*/ 	.short	0x0101
        /*0c7e*/ 	.byte	0x2e
	.zero		1


	//   ....[56]....
        /*0c80*/ 	.word	0x00012450
        /*0c84*/ 	.word	0x000000ff
        /*0c88*/ 	.word	0x00020820
        /*0c8c*/ 	.short	0x010a
        /*0c8e*/ 	.byte	0x2e
	.zero		1


	//   ....[57]....
        /*0c90*/ 	.word	0x00012780
        /*0c94*/ 	.word	0x00000004
        /*0c98*/ 	.word	0x00020880
        /*0c9c*/ 	.short	0x010a
        /*0c9e*/ 	.byte	0x3f
	.zero		1


	//   ....[58]....
        /*0ca0*/ 	.word	0x00012b50
        /*0ca4*/ 	.word	0x00000004
        /*0ca8*/ 	.word	0x00020870
        /*0cac*/ 	.short	0x0107
        /*0cae*/ 	.byte	0x3f
	.zero		1


	//   ....[59]....
        /*0cb0*/ 	.word	0x00012be0
        /*0cb4*/ 	.word	0x00000004
        /*0cb8*/ 	.word	0x00020870
        /*0cbc*/ 	.short	0x0101
        /*0cbe*/ 	.byte	0x3f
	.zero		1


	//   ....[60]....
        /*0cc0*/ 	.word	0x00012c10
        /*0cc4*/ 	.word	0x00000004
        /*0cc8*/ 	.word	0x00020840
        /*0ccc*/ 	.short	0x010a
        /*0cce*/ 	.byte	0x3f
	.zero		1


	//   ....[61]....
        /*0cd0*/ 	.word	0x00012fa0
        /*0cd4*/ 	.word	0x00000004
        /*0cd8*/ 	.word	0x00020830
        /*0cdc*/ 	.short	0x0107
        /*0cde*/ 	.byte	0x3f
	.zero		1


	//   ....[62]....
        /*0ce0*/ 	.word	0x00013040
        /*0ce4*/ 	.word	0x00000004
        /*0ce8*/ 	.word	0x00020830
        /*0cec*/ 	.short	0x0101
        /*0cee*/ 	.byte	0x3f
	.zero		1


	//   ....[63]....
        /*0cf0*/ 	.word	0x000130c0
        /*0cf4*/ 	.word	0x00000002
        /*0cf8*/ 	.word	0x00020870
        /*0cfc*/ 	.short	0x010a
        /*0cfe*/ 	.byte	0x3f
	.zero		1


	//   ....[64]....
        /*0d00*/ 	.word	0x00013150
        /*0d04*/ 	.word	0x00000002
        /*0d08*/ 	.word	0x00020860
        /*0d0c*/ 	.short	0x010a
        /*0d0e*/ 	.byte	0x3f
	.zero		1


	//   ....[65]....
        /*0d10*/ 	.word	0x00013620
        /*0d14*/ 	.word	0x00000002
        /*0d18*/ 	.word	0x00020850
        /*0d1c*/ 	.short	0x0101
        /*0d1e*/ 	.byte	0x3f
	.zero		1


	//   ....[66]....
        /*0d20*/ 	.word	0x000136c0
        /*0d24*/ 	.word	0x00000002
        /*0d28*/ 	.word	0x00000000
        /*0d2c*/ 	.short	0x0101
        /*0d2e*/ 	.byte	0x3f
	.zero		1


	//   ....[67]....
        /*0d30*/ 	.word	0x00013790
        /*0d34*/ 	.word	0x00000011
        /*0d38*/ 	.word	0x00020870
        /*0d3c*/ 	.short	0x010a
        /*0d3e*/ 	.byte	0x3f
	.zero		1


	//   ....[68]....
        /*0d40*/ 	.word	0x00013850
        /*0d44*/ 	.word	0x00000011
        /*0d48*/ 	.word	0x00020860
        /*0d4c*/ 	.short	0x010a
        /*0d4e*/ 	.byte	0x3f
	.zero		1


	//   ....[69]....
        /*0d50*/ 	.word	0x00013d00
        /*0d54*/ 	.word	0x00000011
        /*0d58*/ 	.word	0x00020850
        /*0d5c*/ 	.short	0x0101
        /*0d5e*/ 	.byte	0x3f
	.zero		1


	//   ....[70]....
        /*0d60*/ 	.word	0x00013dd0
        /*0d64*/ 	.word	0x00000011
        /*0d68*/ 	.word	0x00000000
        /*0d6c*/ 	.short	0x0101
        /*0d6e*/ 	.byte	0x3f
	.zero		1


	//   ....[71]....
        /*0d70*/ 	.word	0x00013e20
        /*0d74*/ 	.word	0x00000005
        /*0d78*/ 	.word	0x00020820
        /*0d7c*/ 	.short	0x010a
        /*0d7e*/ 	.byte	0x3f
	.zero		1


	//   ....[72]....
        /*0d80*/ 	.word	0x00013f40
        /*0d84*/ 	.word	0x00000004
        /*0d88*/ 	.word	0x00020840
        /*0d8c*/ 	.short	0x010a
        /*0d8e*/ 	.byte	0x3f
	.zero		1


	//   ....[73]....
        /*0d90*/ 	.word	0x00013fe0
        /*0d94*/ 	.word	0x00000005
        /*0d98*/ 	.word	0x00020840
        /*0d9c*/ 	.short	0x010a
        /*0d9e*/ 	.byte	0x3f
	.zero		1


	//   ....[74]....
        /*0da0*/ 	.word	0x00014020
        /*0da4*/ 	.word	0x00000004
        /*0da8*/ 	.word	0x00020860
        /*0dac*/ 	.short	0x010a
        /*0dae*/ 	.byte	0x3f
	.zero		1


	//   ....[75]....
        /*0db0*/ 	.word	0x00014060
        /*0db4*/ 	.word	0x00000005
        /*0db8*/ 	.word	0x00020860
        /*0dbc*/ 	.short	0x010a
        /*0dbe*/ 	.byte	0x3f
	.zero		1


	//   ....[76]....
        /*0dc0*/ 	.word	0x000140a0
        /*0dc4*/ 	.word	0x00000004
        /*0dc8*/ 	.word	0x00020880
        /*0dcc*/ 	.short	0x010a
        /*0dce*/ 	.byte	0x3f
	.zero		1


	//   ....[77]....
        /*0dd0*/ 	.word	0x000140e0
        /*0dd4*/ 	.word	0x00000005
        /*0dd8*/ 	.word	0x00020880
        /*0ddc*/ 	.short	0x010a
        /*0dde*/ 	.byte	0x3f
	.zero		1


	//   ....[78]....
        /*0de0*/ 	.word	0x00014150
        /*0de4*/ 	.word	0x00000004
        /*0de8*/ 	.word	0x00020800
        /*0dec*/ 	.short	0x010a
        /*0dee*/ 	.byte	0x3f
	.zero		1


	//   ....[79]....
        /*0df0*/ 	.word	0x000141b0
        /*0df4*/ 	.word	0x00000004
        /*0df8*/ 	.word	0x00020830
        /*0dfc*/ 	.short	0x010a
        /*0dfe*/ 	.byte	0x3f
	.zero		1


	//   ....[80]....
        /*0e00*/ 	.word	0x00014210
        /*0e04*/ 	.word	0x0000000a
        /*0e08*/ 	.word	0x00020850
        /*0e0c*/ 	.short	0x010a
        /*0e0e*/ 	.byte	0x3f
	.zero		1


	//   ....[81]....
        /*0e10*/ 	.word	0x00014270
        /*0e14*/ 	.word	0x0000000d
        /*0e18*/ 	.word	0x00020830
        /*0e1c*/ 	.short	0x010a
        /*0e1e*/ 	.byte	0x3f
	.zero		1


	//   ....[82]....
        /*0e20*/ 	.word	0x000142d0
        /*0e24*/ 	.word	0x0000000b
        /*0e28*/ 	.word	0x00020850
        /*0e2c*/ 	.short	0x010a
        /*0e2e*/ 	.byte	0x3f
	.zero		1


	//   ....[83]....
        /*0e30*/ 	.word	0x00014330
        /*0e34*/ 	.word	0x00000006
        /*0e38*/ 	.word	0x00020830
        /*0e3c*/ 	.short	0x010a
        /*0e3e*/ 	.byte	0x3f
	.zero		1


	//   ....[84]....
        /*0e40*/ 	.word	0x00014390
        /*0e44*/ 	.word	0x0000000c
        /*0e48*/ 	.word	0x00020850
        /*0e4c*/ 	.short	0x010a
        /*0e4e*/ 	.byte	0x3f
	.zero		1


	//   ....[85]....
        /*0e50*/ 	.word	0x000143f0
        /*0e54*/ 	.word	0x0000000e
        /*0e58*/ 	.word	0x00020830
        /*0e5c*/ 	.short	0x010a
        /*0e5e*/ 	.byte	0x3f
	.zero		1


	//   ....[86]....
        /*0e60*/ 	.word	0x00014450
        /*0e64*/ 	.word	0x0000000c
        /*0e68*/ 	.word	0x00020850
        /*0e6c*/ 	.short	0x010a
        /*0e6e*/ 	.byte	0x3f
	.zero		1


	//   ....[87]....
        /*0e70*/ 	.word	0x00014530
        /*0e74*/ 	.word	0x00000003
        /*0e78*/ 	.word	0x00020880
        /*0e7c*/ 	.short	0x010a
        /*0e7e*/ 	.byte	0x3f
	.zero		1


	//   ....[88]....
        /*0e80*/ 	.word	0x00014ae0
        /*0e84*/ 	.word	0x00000003
        /*0e88*/ 	.word	0x00020840
        /*0e8c*/ 	.short	0x010a
        /*0e8e*/ 	.byte	0x3f
	.zero		1


	//   ....[89]....
        /*0e90*/ 	.word	0x00015a40
        /*0e94*/ 	.word	0x00000003
        /*0e98*/ 	.word	0x00020820
        /*0e9c*/ 	.short	0x010a
        /*0e9e*/ 	.byte	0x3f
	.zero		1


	//   ....[90]....
        /*0ea0*/ 	.word	0x00015a90
        /*0ea4*/ 	.word	0x00000004
        /*0ea8*/ 	.word	0x00020880
        /*0eac*/ 	.short	0x010a
        /*0eae*/ 	.byte	0x3f
	.zero		1


	//   ....[91]....
        /*0eb0*/ 	.word	0x00015f70
        /*0eb4*/ 	.word	0x00000004
        /*0eb8*/ 	.word	0x00020840
        /*0ebc*/ 	.short	0x010a
        /*0ebe*/ 	.byte	0x3f
	.zero		1


	//   ....[92]....
        /*0ec0*/ 	.word	0x00016440
        /*0ec4*/ 	.word	0x00000002
        /*0ec8*/ 	.word	0x00020870
        /*0ecc*/ 	.short	0x010a
        /*0ece*/ 	.byte	0x3f
	.zero		1


	//   ....[93]....
        /*0ed0*/ 	.word	0x00016490
        /*0ed4*/ 	.word	0x00000002
        /*0ed8*/ 	.word	0x00020860
        /*0edc*/ 	.short	0x010a
        /*0ede*/ 	.byte	0x3f
	.zero		1


	//   ....[94]....
        /*0ee0*/ 	.word	0x000164e0
        /*0ee4*/ 	.word	0x00000011
        /*0ee8*/ 	.word	0x00020870
        /*0eec*/ 	.short	0x010a
        /*0eee*/ 	.byte	0x3f
	.zero		1


	//   ....[95]....
        /*0ef0*/ 	.word	0x00016530
        /*0ef4*/ 	.word	0x00000011
        /*0ef8*/ 	.word	0x00020860
        /*0efc*/ 	.short	0x010a
        /*0efe*/ 	.byte	0x3f
	.zero		1


	//   ....[96]....
        /*0f00*/ 	.word	0x00016580
        /*0f04*/ 	.word	0x00000005
        /*0f08*/ 	.word	0x00020820
        /*0f0c*/ 	.short	0x010a
        /*0f0e*/ 	.byte	0x3f
	.zero		1


	//   ....[97]....
        /*0f10*/ 	.word	0x000165d0
        /*0f14*/ 	.word	0x00000004
        /*0f18*/ 	.word	0x00020840
        /*0f1c*/ 	.short	0x010a
        /*0f1e*/ 	.byte	0x3f
	.zero		1


	//   ....[98]....
        /*0f20*/ 	.word	0x00016620
        /*0f24*/ 	.word	0x00000005
        /*0f28*/ 	.word	0x00020840
        /*0f2c*/ 	.short	0x010a
        /*0f2e*/ 	.byte	0x3f
	.zero		1


	//   ....[99]....
        /*0f30*/ 	.word	0x00016670
        /*0f34*/ 	.word	0x00000004
        /*0f38*/ 	.word	0x00020860
        /*0f3c*/ 	.short	0x010a
        /*0f3e*/ 	.byte	0x3f
	.zero		1


	//   ....[100]....
        /*0f40*/ 	.word	0x000166c0
        /*0f44*/ 	.word	0x00000005
        /*0f48*/ 	.word	0x00020860
        /*0f4c*/ 	.short	0x010a
        /*0f4e*/ 	.byte	0x3f
	.zero		1


	//   ....[101]....
        /*0f50*/ 	.word	0x00016710
        /*0f54*/ 	.word	0x00000004
        /*0f58*/ 	.word	0x00020880
        /*0f5c*/ 	.short	0x010a
        /*0f5e*/ 	.byte	0x3f
	.zero		1


	//----- nvinfo : EIATTR_NUM_MBARRIERS
	.align		4
.L_184:
        /*0f60*/ 	.byte	0x03, 0x38
        /*0f62*/ 	.short	0x0016


	//----- nvinfo : EIATTR_EXIT_INSTR_OFFSETS
	.align		4
        /*0f64*/ 	.byte	0x04, 0x1c
        /*0f66*/ 	.short	(.L_186 - .L_185)


	//   ....[0]....
.L_185:
        /*0f68*/ 	.word	0x00014130


	//----- nvinfo : EIATTR_MAX_THREADS
	.align		4
.L_186:
        /*0f6c*/ 	.byte	0x04, 0x05
        /*0f6e*/ 	.short	(.L_188 - .L_187)
.L_187:
        /*0f70*/ 	.word	0x00000180
        /*0f74*/ 	.word	0x00000001
        /*0f78*/ 	.word	0x00000001


	//----- nvinfo : EIATTR_CRS_STACK_SIZE
	.align		4
.L_188:
        /*0f7c*/ 	.byte	0x04, 0x1e
        /*0f7e*/ 	.short	(.L_190 - .L_189)
.L_189:
        /*0f80*/ 	.word	0x00000000


	//----- nvinfo : EIATTR_CBANK_PARAM_SIZE
	.align		4
.L_190:
        /*0f84*/ 	.byte	0x03, 0x19
        /*0f86*/ 	.short	0x0a70


	//----- nvinfo : EIATTR_PARAM_CBANK
	.align		4
        /*0f88*/ 	.byte	0x04, 0x0a
        /*0f8a*/ 	.short	(.L_192 - .L_191)
	.align		4
.L_191:
        /*0f8c*/ 	.word	index@(.nv.constant0._ZN7cutlass13device_kernelIN5flash11enable_sm90INS1_16FlashAttnFwdSm90INS1_25CollectiveMainloopFwdSm90ILi2EN4cute5tupleIJNS5_1CILi1EEES8_S8_EEENS6_IJNS7_ILi128EEENS7_ILi64EEENS7_ILi256EEEEEELi256ENS_12float_e4m3_tEfNS_4arch4Sm90ELb0ELb1ELb1ELb0ELb1ELb0ELb0ELb1ELb0ELb1ELb1ELb0EEENS1_21CollectiveEpilogueFwdINS6_IJSA_SC_SB_EEES9_NS_10bfloat16_tESG_Li256ELb0ELb1ELb1ELb1EEENS1_19SingleTileSchedulerILb0ELb1ELb1ELi128EEEEEEEEEvNT_6ParamsE)
        /*0f90*/ 	.short	0x0210
        /*0f92*/ 	.short	0x0a70


	//----- nvinfo : EIATTR_SW_WAR
	.align		4
.L_192:
        /*0f94*/ 	.byte	0x04, 0x36
        /*0f96*/ 	.short	(.L_194 - .L_193)
.L_193:
        /*0f98*/ 	.word	0x00000008
.L_194:


//--------------------- .nv.info._ZN7cutlass13device_kernelIN5flash11enable_sm90INS1_16FlashAttnFwdSm90INS1_25CollectiveMainloopFwdSm90ILi2EN4cute5tupleIJNS5_1CILi1EEES8_S8_EEENS6_IJNS7_ILi128EEENS7_ILi64EEENS7_ILi256EEEEEELi256ENS_12float_e4m3_tEfNS_4arch4Sm90ELb0ELb1ELb1ELb1ELb1ELb0ELb0ELb1ELb0ELb1ELb1ELb0EEENS1_21CollectiveEpilogueFwdINS6_IJSA_SC_SB_EEES9_NS_10bfloat16_tESG_Li256ELb1ELb1ELb1ELb1EEENS1_36VarlenDynamicPersistentTileSchedulerILi128ELi64ELi256ELi128ELb1ELb1ELb1ELb1ELb0ELb1EEEEEEEEEvNT_6ParamsE --------------------------
	.section	.nv.info._ZN7cutlass13device_kernelIN5flash11enable_sm90INS1_16FlashAttnFwdSm90INS1_25CollectiveMainloopFwdSm90ILi2EN4cute5tupleIJNS5_1CILi1EEES8_S8_EEENS6_IJNS7_ILi128EEENS7_ILi64EEENS7_ILi256EEEEEELi256ENS_12float_e4m3_tEfNS_4arch4Sm90ELb0ELb1ELb1ELb1ELb1ELb0ELb0ELb1ELb0ELb1ELb1ELb0EEENS1_21CollectiveEpilogueFwdINS6_IJSA_SC_SB_EEES9_NS_10bfloat16_tESG_Li256ELb1ELb1ELb1ELb1EEENS1_36VarlenDynamicPersistentTileSchedulerILi128ELi64ELi256ELi128ELb1ELb1ELb1ELb1ELb0ELb1EEEEEEEEEvNT_6ParamsE,"",@"SHT_CUDA_INFO"
	.sectionflags	@""
	.align	4


	//----- nvinfo : EIATTR_CUDA_API_VERSION
	.align		4
        /*0000*/ 	.byte	0x04, 0x37
        /*0002*/ 	.short	(.L_196 - .L_195)
.L_195:
        /*0004*/ 	.word	0x00000082


	//----- nvinfo : EIATTR_KPARAM_INFO
	.align		4
.L_196:
        /*0008*/ 	.byte	0x04, 0x17
        /*000a*/ 	.short	(.L_198 - .L_197)
.L_197:
        /*000c*/ 	.word	0x00000000
        /*0010*/ 	.short	0x0000
        /*0012*/ 	.short	0x0070
        /*0014*/ 	.byte	0x00, 0xf0, 0x01, 0x2a


	//----- nvinfo : EIATTR_SPARSE_MMA_MASK
	.align		4
.L_198:
        /*0018*/ 	.byte	0x03, 0x50
        /*001a*/ 	.short	0x0000


	//----- nvinfo : EIATTR_MAXREG_COUNT
	.align		4
        /*001c*/ 	.byte	0x03, 0x1b
        /*001e*/ 	.short	0x00a8


	//----- nvinfo : EIATTR_NUM_BARRIERS
	.align		4
        /*0020*/ 	.byte	0x02, 0x4c
        /*0022*/ 	.byte	0x10
	.zero		1


	//----- nvinfo : EIATTR_EXTERNS
	.align		4
        /*0024*/ 	.byte	0x04, 0x0f
        /*0026*/ 	.short	(.L_200 - .L_199)


	//   ....[0]....
	.align		4
.L_199:
        /*0028*/ 	.word	index@(__assertfail)


	//----- nvinfo : EIATTR_ANNOTATIONS
	.align		4
.L_200:
        /*002c*/ 	.byte	0x04, 0x55
        /*002e*/ 	.short	(.L_202 - .L_201)


	//   ....[0]....
.L_201:
        /* <DEDUP_REMOVED lines=9> */


	//----- nvinfo : EIATTR_MERCURY_ISA_VERSION
	.align		4
.L_202:
        /*00a8*/ 	.byte	0x03, 0x5f
        /*00aa*/ 	.short	0x0101


	//----- nvinfo : EIATTR_UNUSED_LOAD_BYTE_OFFSET
	.align		4
        /*00ac*/ 	.byte	0x04, 0x44
        /*00ae*/ 	.short	(.L_204 - .L_203)


	//   ....[0]....
.L_203:
        /*00b0*/ 	.word	0x000009a0
        /*00b4*/ 	.word	0x0000fff0


	//   ....[1]....
        /*00b8*/ 	.word	0x0000ce90
        /*00bc*/ 	.word	0x0000fff0


	//----- nvinfo : EIATTR_INT_WARP_WIDE_INSTR_OFFSETS
	.align		4
.L_204:
        /*00c0*/ 	.byte	0x04, 0x31
        /*00c2*/ 	.short	(.L_206 - .L_205)


	//   ....[0]....
.L_205:
        /*00c4*/ 	.word	0x000000c0


	//   ....[1]....
        /*00c8*/ 	.word	0x000000d0


	//   ....[2]....
        /*00cc*/ 	.word	0x00000170


	//   ....[3]....
        /*00d0*/ 	.word	0x00014e50


	//   ....[4]....
        /*00d4*/ 	.word	0x00014ee0


	//   ....[5]....
        /*00d8*/ 	.word	0x00017fd0


	//   ....[6]....
        /*00dc*/ 	.word	0x00018060


	//----- nvinfo : EIATTR_COOP_GROUP_MASK_REGIDS
	.align		4
.L_206:
        /*00e0*/ 	.byte	0x04, 0x29
        /*00e2*/ 	.short	(.L_208 - .L_207)


	//   ....[0]....
.L_207:
        /*00e4*/ 	.word	0xffffffff


	//   ....[1]....
        /*00e8*/ 	.word	0xffffffff


	//   ....[2]....
        /*00ec*/ 	.word	0xffffffff


	//   ....[3]....
        /*00f0*/ 	.word	0xffffffff


	//   ....[4]....
        /*00f4*/ 	.word	0xffffffff


	//   ....[5]....
        /*00f8*/ 	.word	0xffffffff


	//   ....[6]....
        /*00fc*/ 	.word	0xffffffff


	//   ....[7]....
        /*0100*/ 	.word	0xffffffff


	//   ....[8]....
        /*0104*/ 	.word	0xffffffff


	//   ....[9]....
        /*0108*/ 	.word	0xffffffff


	//   ....[10]....
        /*010c*/ 	.word	0xffffffff


	//   ....[11]....
        /*0110*/ 	.word	0xffffffff


	//   ....[12]....
        /*0114*/ 	.word	0xffffffff


	//   ....[13]....
        /*0118*/ 	.word	0xffffffff


	//   ....[14]....
        /*011c*/ 	.word	0xffffffff


	//   ....[15]....
        /*0120*/ 	.word	0xffffffff


	//   ....[16]....
        /*0124*/ 	.word	0xffffffff


	//   ....[17]....
        /*0128*/ 	.word	0xffffffff


	//   ....[18]....
        /*012c*/ 	.word	0xffffffff


	//   ....[19]....
        /*0130*/ 	.word	0xffffffff


	//   ....[20]....
        /*0134*/ 	.word	0xffffffff


	//   ....[21]....
        /*0138*/ 	.word	0xffffffff


	//   ....[22]....
        /*013c*/ 	.word	0xffffffff


	//   ....[23]....
        /*0140*/ 	.word	0xffffffff


	//   ....[24]....
        /*0144*/ 	.word	0xffffffff


	//   ....[25]....
        /*0148*/ 	.word	0xffffffff


	//   ....[26]....
        /*014c*/ 	.word	0xffffffff


	//   ....[27]....
        /*0150*/ 	.word	0xffffffff


	//   ....[28]....
        /*0154*/ 	.word	0xffffffff


	//   ....[29]....
        /*0158*/ 	.word	0xffffffff


	//   ....[30]....
        /*015c*/ 	.word	0xffffffff


	//   ....[31]....
        /*0160*/ 	.word	0xffffffff


	//   ....[32]....
        /*0164*/ 	.word	0xffffffff


	//   ....[33]....
        /*0168*/ 	.word	0xffffffff


	//   ....[34]....
        /*016c*/ 	.word	0xffffffff


	//   ....[35]....
        /*0170*/ 	.word	0xffffffff


	//   ....[36]....
        /*0174*/ 	.word	0xffffffff


	//   ....[37]....
        /*0178*/ 	.word	0xffffffff


	//   ....[38]....
        /*017c*/ 	.word	0xffffffff


	//   ....[39]....
        /*0180*/ 	.word	0xffffffff


	//   ....[40]....
        /*0184*/ 	.word	0xffffffff


	//   ....[41]....
        /*0188*/ 	.word	0xffffffff


	//   ....[42]....
        /*018c*/ 	.word	0xffffffff


	//   ....[43]....
        /*0190*/ 	.word	0xffffffff


	//   ....[44]....
        /*0194*/ 	.word	0xffffffff


	//   ....[45]....
        /*0198*/ 	.word	0xffffffff


	//   ....[46]....
        /*019c*/ 	.word	0xffffffff


	//   ....[47]....
        /*01a0*/ 	.word	0xffffffff


	//   ....[48]....
        /*01a4*/ 	.word	0xffffffff


	//   ....[49]....
        /*01a8*/ 	.word	0xffffffff


	//   ....[50]....
        /*01ac*/ 	.word	0xffffffff


	//   ....[51]....
        /*01b0*/ 	.word	0xffffffff


	//   ....[52]....
        /*01b4*/ 	.word	0xffffffff


	//   ....[53]....
        /*01b8*/ 	.word	0xffffffff


	//   ....[54]....
        /*01bc*/ 	.word	0xffffffff


	//   ....[55]....
        /*01c0*/ 	.word	0xffffffff


	//   ....[56]....
        /*01c4*/ 	.word	0xffffffff


	//   ....[57]....
        /*01c8*/ 	.word	0xffffffff


	//   ....[58]....
        /*01cc*/ 	.word	0xffffffff


	//   ....[59]....
        /*01d0*/ 	.word	0xffffffff


	//   ....[60]....
        /*01d4*/ 	.word	0xffffffff


	//   ....[61]....
        /*01d8*/ 	.word	0xffffffff


	//   ....[62]....
        /*01dc*/ 	.word	0xffffffff


	//   ....[63]....
        /*01e0*/ 	.word	0xffffffff


	//   ....[64]....
        /*01e4*/ 	.word	0xffffffff


	//   ....[65]....
        /*01e8*/ 	.word	0xffffffff


	//   ....[66]....
        /*01ec*/ 	.word	0xffffffff


	//   ....[67]....
        /*01f0*/ 	.word	0xffffffff


	//   ....[68]....
        /*01f4*/ 	.word	0xffffffff


	//   ....[69]....
        /*01f8*/ 	.word	0xffffffff


	//   ....[70]....
        /*01fc*/ 	.word	0xffffffff


	//   ....[71]....
        /*0200*/ 	.word	0xffffffff


	//   ....[72]....
        /*0204*/ 	.word	0xffffffff


	//   ....[73]....
        /*0208*/ 	.word	0xffffffff


	//   ....[74]....
        /*020c*/ 	.word	0xffffffff


	//   ....[75]....
        /*0210*/ 	.word	0xffffffff


	//   ....[76]....
        /*0214*/ 	.word	0xffffffff


	//   ....[77]....
        /*0218*/ 	.word	0xffffffff


	//   ....[78]....
        /*021c*/ 	.word	0xffffffff


	//   ....[79]....
        /*0220*/ 	.word	0xffffffff


	//   ....[80]....
        /*0224*/ 	.word	0xffffffff


	//   ....[81]....
        /*0228*/ 	.word	0xffffffff


	//   ....[82]....
        /*022c*/ 	.word	0xffffffff


	//   ....[83]....
        /*0230*/ 	.word	0xffffffff


	//   ....[84]....
        /*0234*/ 	.word	0xffffffff


	//   ....[85]....
        /*0238*/ 	.word	0xffffffff


	//   ....[86]....
        /*023c*/ 	.word	0xffffffff


	//   ....[87]....
        /*0240*/ 	.word	0xffffffff


	//   ....[88]....
        /*0244*/ 	.word	0xffffffff


	//   ....[89]....
        /*0248*/ 	.word	0xffffffff


	//   ....[90]....
        /*024c*/ 	.word	0xffffffff


	//   ....[91]....
        /*0250*/ 	.word	0xffffffff


	//   ....[92]....
        /*0254*/ 	.word	0xffffffff


	//   ....[93]....
        /*0258*/ 	.word	0xffffffff


	//   ....[94]....
        /*025c*/ 	.word	0xffffffff


	//   ....[95]....
        /*0260*/ 	.word	0xffffffff


	//   ....[96]....
        /*0264*/ 	.word	0xffffffff


	//   ....[97]....
        /*0268*/ 	.word	0xffffffff


	//   ....[98]....
        /*026c*/ 	.word	0xffffffff


	//   ....[99]....
        /*0270*/ 	.word	0xffffffff


	//   ....[100]....
        /*0274*/ 	.word	0xffffffff


	//   ....[101]....
        /*0278*/ 	.word	0xffffffff


	//   ....[102]....
        /*027c*/ 	.word	0xffffffff


	//   ....[103]....
        /*0280*/ 	.word	0xffffffff


	//   ....[104]....
        /*0284*/ 	.word	0xffffffff


	//   ....[105]....
        /*0288*/ 	.word	0xffffffff


	//   ....[106]....
        /*028c*/ 	.word	0xffffffff


	//   ....[107]....
        /*0290*/ 	.word	0xffffffff


	//   ....[108]....
        /*0294*/ 	.word	0xffffffff


	//   ....[109]....
        /*0298*/ 	.word	0xffffffff


	//   ....[110]....
        /*029c*/ 	.word	0xffffffff


	//   ....[111]....
        /*02a0*/ 	.word	0xffffffff


	//   ....[112]....
        /*02a4*/ 	.word	0xffffffff


	//   ....[113]....
        /*02a8*/ 	.word	0xffffffff


	//   ....[114]....
        /*02ac*/ 	.word	0xffffffff


	//   ....[115]....
        /*02b0*/ 	.word	0xffffffff


	//   ....[116]....
        /*02b4*/ 	.word	0xffffffff


	//   ....[117]....
        /*02b8*/ 	.word	0xffffffff


	//   ....[118]....
        /*02bc*/ 	.word	0xffffffff


	//   ....[119]....
        /*02c0*/ 	.word	0xffffffff


	//   ....[120]....
        /*02c4*/ 	.word	0xffffffff


	//   ....[121]....
        /*02c8*/ 	.word	0xffffffff


	//   ....[122]....
        /*02cc*/ 	.word	0xffffffff


	//   ....[123]....
        /*02d0*/ 	.word	0xffffffff


	//   ....[124]....
        /*02d4*/ 	.word	0xffffffff


	//   ....[125]....
        /*02d8*/ 	.word	0xffffffff


	//   ....[126]....
        /*02dc*/ 	.word	0xffffffff


	//   ....[127]....
        /*02e0*/ 	.word	0xffffffff


	//   ....[128]....
        /*02e4*/ 	.word	0xffffffff


	//   ....[129]....
        /*02e8*/ 	.word	0xffffffff


	//   ....[130]....
        /*02ec*/ 	.word	0xffffffff


	//   ....[131]....
        /*02f0*/ 	.word	0xffffffff


	//   ....[132]....
        /*02f4*/ 	.word	0xffffffff


	//   ....[133]....
        /*02f8*/ 	.word	0xffffffff


	//   ....[134]....
        /*02fc*/ 	.word	0xffffffff


	//   ....[135]....
        /*0300*/ 	.word	0xffffffff


	//   ....[136]....
        /*0304*/ 	.word	0xffffffff


	//   ....[137]....
        /*0308*/ 	.word	0xffffffff


	//   ....[138]....
        /*030c*/ 	.word	0xffffffff


	//   ....[139]....
        /*0310*/ 	.word	0xffffffff


	//   ....[140]....
        /*0314*/ 	.word	0xffffffff


	//   ....[141]....
        /*0318*/ 	.word	0xffffffff


	//   ....[142]....
        /*031c*/ 	.word	0xffffffff


	//   ....[143]....
        /*0320*/ 	.word	0xffffffff


	//   ....[144]....
        /*0324*/ 	.word	0xffffffff


	//   ....[145]....
        /*0328*/ 	.word	0xffffffff


	//   ....[146]....
        /*032c*/ 	.word	0xffffffff


	//   ....[147]....
        /*0330*/ 	.word	0xffffffff


	//   ....[148]....
        /*0334*/ 	.word	0xffffffff


	//   ....[149]....
        /*0338*/ 	.word	0xffffffff


	//   ....[150]....
        /*033c*/ 	.word	0xffffffff


	//   ....[151]....
        /*0340*/ 	.word	0xffffffff


	//   ....[152]....
        /*0344*/ 	.word	0xffffffff


	//   ....[153]....
        /*0348*/ 	.word	0xffffffff


	//   ....[154]....
        /*034c*/ 	.word	0xffffffff


	//   ....[155]....
        /*0350*/ 	.word	0xffffffff


	//   ....[156]....
        /*0354*/ 	.word	0xffffffff


	//   ....[157]....
        /*0358*/ 	.word	0xffffffff


	//   ....[158]....
        /*035c*/ 	.word	0xffffffff


	//   ....[159]....
        /*0360*/ 	.word	0xffffffff


	//   ....[160]....
        /*0364*/ 	.word	0xffffffff


	//   ....[161]....
        /*0368*/ 	.word	0xffffffff


	//   ....[162]....
        /*036c*/ 	.word	0xffffffff


	//   ....[163]....
        /*0370*/ 	.word	0xffffffff


	//   ....[164]....
        /*0374*/ 	.word	0xffffffff


	//   ....[165]....
        /*0378*/ 	.word	0xffffffff


	//   ....[166]....
        /*037c*/ 	.word	0xffffffff


	//   ....[167]....
        /*0380*/ 	.word	0xffffffff


	//   ....[168]....
        /*0384*/ 	.word	0xffffffff


	//   ....[169]....
        /*0388*/ 	.word	0xffffffff


	//   ....[170]....
        /*038c*/ 	.word	0xffffffff


	//   ....[171]....
        /*0390*/ 	.word	0xffffffff


	//   ....[172]....
        /*0394*/ 	.word	0xffffffff


	//   ....[173]....
        /*0398*/ 	.word	0xffffffff


	//   ....[174]....
        /*039c*/ 	.word	0xffffffff


	//   ....[175]....
        /*03a0*/ 	.word	0xffffffff


	//   ....[176]....
        /*03a4*/ 	.word	0xffffffff


	//   ....[177]....
        /*03a8*/ 	.word	0xffffffff


	//   ....[178]....
        /*03ac*/ 	.word	0xffffffff


	//   ....[179]....
        /*03b0*/ 	.word	0xffffffff


	//   ....[180]....
        /*03b4*/ 	.word	0xffffffff


	//   ....[181]....
        /*03b8*/ 	.word	0xffffffff


	//   ....[182]....
        /*03bc*/ 	.word	0xffffffff


	//   ....[183]....
        /*03c0*/ 	.word	0xffffffff


	//   ....[184]....
        /*03c4*/ 	.word	0xffffffff


	//   ....[185]....
        /*03c8*/ 	.word	0xffffffff


	//   ....[186]....
        /*03cc*/ 	.word	0xffffffff


	//   ....[187]....
        /*03d0*/ 	.word	0xffffffff


	//   ....[188]....
        /*03d4*/ 	.word	0xffffffff


	//   ....[189]....
        /*03d8*/ 	.word	0xffffffff


	//   ....[190]....
        /*03dc*/ 	.word	0xffffffff


	//   ....[191]....
        /*03e0*/ 	.word	0xffffffff


	//   ....[192]....
        /*03e4*/ 	.word	0xffffffff


	//   ....[193]....
        /*03e8*/ 	.word	0xffffffff


	//   ....[194]....
        /*03ec*/ 	.word	0xffffffff


	//   ....[195]....
        /*03f0*/ 	.word	0xffffffff


	//   ....[196]....
        /*03f4*/ 	.word	0xffffffff


	//   ....[197]....
        /*03f8*/ 	.word	0xffffffff


	//   ....[198]....
        /*03fc*/ 	.word	0xffffffff


	//   ....[199]....
        /*0400*/ 	.word	0xffffffff


	//   ....[200]....
        /*0404*/ 	.word	0xffffffff


	//   ....[201]....
        /*0408*/ 	.word	0xffffffff


	//   ....[202]....
        /*040c*/ 	.word	0xffffffff


	//   ....[203]....
        /*0410*/ 	.word	0xffffffff


	//   ....[204]....
        /*0414*/ 	.word	0xffffffff


	//   ....[205]....
        /*0418*/ 	.word	0xffffffff


	//   ....[206]....
        /*041c*/ 	.word	0xffffffff


	//   ....[207]....
        /*0420*/ 	.word	0xffffffff


	//   ....[208]....
        /*0424*/ 	.word	0xffffffff


	//   ....[209]....
        /*0428*/ 	.word	0xffffffff


	//   ....[210]....
        /*042c*/ 	.word	0xffffffff


	//   ....[211]....
        /*0430*/ 	.word	0xffffffff


	//   ....[212]....
        /*0434*/ 	.word	0xffffffff


	//   ....[213]....
        /*0438*/ 	.word	0xffffffff


	//   ....[214]....
        /*043c*/ 	.word	0xffffffff


	//   ....[215]....
        /*0440*/ 	.word	0xffffffff


	//   ....[216]....
        /*0444*/ 	.word	0xffffffff


	//   ....[217]....
        /*0448*/ 	.word	0xffffffff


	//   ....[218]....
        /*044c*/ 	.word	0xffffffff


	//   ....[219]....
        /*0450*/ 	.word	0xffffffff


	//   ....[220]....
        /*0454*/ 	.word	0xffffffff


	//   ....[221]....
        /*0458*/ 	.word	0xffffffff


	//   ....[222]....
        /*045c*/ 	.word	0xffffffff


	//   ....[223]....
        /*0460*/ 	.word	0xffffffff


	//   ....[224]....
        /*0464*/ 	.word	0xffffffff


	//   ....[225]....
        /*0468*/ 	.word	0xffffffff


	//   ....[226]....
        /*046c*/ 	.word	0xffffffff


	//   ....[227]....
        /*0470*/ 	.word	0xffffffff


	//   ....[228]....
        /*0474*/ 	.word	0xffffffff


	//   ....[229]....
        /*0478*/ 	.word	0xffffffff


	//   ....[230]....
        /*047c*/ 	.word	0xffffffff


	//   ....[231]....
        /*0480*/ 	.word	0xffffffff


	//   ....[232]....
        /*0484*/ 	.word	0xffffffff


	//   ....[233]....
        /*0488*/ 	.word	0xffffffff


	//   ....[234]....
        /*048c*/ 	.word	0xffffffff


	//   ....[235]....
        /*0490*/ 	.word	0xffffffff


	//   ....[236]....
        /*0494*/ 	.word	0xffffffff


	//   ....[237]....
        /*0498*/ 	.word	0xffffffff


	//   ....[238]....
        /*049c*/ 	.word	0xffffffff


	//   ....[239]....
        /*04a0*/ 	.word	0xffffffff


	//   ....[240]....
        /*04a4*/ 	.word	0xffffffff


	//   ....[241]....
        /*04a8*/ 	.word	0xffffffff


	//   ....[242]....
        /*04ac*/ 	.word	0xffffffff


	//   ....[243]....
        /*04b0*/ 	.word	0xffffffff


	//   ....[244]....
        /*04b4*/ 	.word	0xffffffff


	//   ....[245]....
        /*04b8*/ 	.word	0xffffffff


	//   ....[246]....
        /*04bc*/ 	.word	0xffffffff


	//   ....[247]....
        /*04c0*/ 	.word	0xffffffff


	//   ....[248]....
        /*04c4*/ 	.word	0xffffffff


	//   ....[249]....
        /*04c8*/ 	.word	0xffffffff


	//   ....[250]....
        /*04cc*/ 	.word	0xffffffff


	//   ....[251]....
        /*04d0*/ 	.word	0xffffffff


	//   ....[252]....
        /*04d4*/ 	.word	0xffffffff


	//   ....[253]....
        /*04d8*/ 	.word	0xffffffff


	//   ....[254]....
        /*04dc*/ 	.word	0xffffffff


	//   ....[255]....
        /*04e0*/ 	.word	0xffffffff


	//   ....[0]....
        /*04e4*/ 	.word	0xffffffff


	//   ....[1]....
        /*04e8*/ 	.word	0xffffffff


	//   ....[2]....
        /*04ec*/ 	.word	0xffffffff


	//   ....[3]....
        /*04f0*/ 	.word	0xffffffff


	//   ....[4]....
        /*04f4*/ 	.word	0xffffffff


	//   ....[5]....
        /*04f8*/ 	.word	0xffffffff


	//   ....[6]....
        /*04fc*/ 	.word	0xffffffff


	//   ....[7]....
        /*0500*/ 	.word	0xffffffff


	//   ....[8]....
        /*0504*/ 	.word	0xffffffff


	//   ....[9]....
        /*0508*/ 	.word	0xffffffff


	//   ....[10]....
        /*050c*/ 	.word	0xffffffff


	//   ....[11]....
        /*0510*/ 	.word	0xffffffff


	//   ....[12]....
        /*0514*/ 	.word	0xffffffff


	//   ....[13]....
        /*0518*/ 	.word	0x0500000f


	//   ....[14]....
        /*051c*/ 	.word	0x0500000f


	//   ....[15]....
        /*0520*/ 	.word	0x0500000f


	//   ....[16]....
        /*0524*/ 	.word	0x0500000f


	//   ....[17]....
        /*0528*/ 	.word	0x0500000f


	//   ....[18]....
        /*052c*/ 	.word	0x0500000f


	//   ....[19]....
        /*0530*/ 	.word	0x0500000f


	//   ....[20]....
        /*0534*/ 	.word	0x0500000f


	//   ....[21]....
        /*0538*/ 	.word	0x0500000f


	//   ....[22]....
        /*053c*/ 	.word	0x0500000f


	//   ....[23]....
        /*0540*/ 	.word	0x0500000f


	//   ....[24]....
        /*0544*/ 	.word	0x0500000f


	//   ....[25]....
        /*0548*/ 	.word	0x0500000f


	//   ....[26]....
        /*054c*/ 	.word	0x0500000f


	//   ....[27]....
        /*0550*/ 	.word	0x0500000f


	//   ....[28]....
        /*0554*/ 	.word	0x0500000f


	//   ....[29]....
        /*0558*/ 	.word	0x0500000f


	//   ....[30]....
        /*055c*/ 	.word	0x0500000f


	//   ....[31]....
        /*0560*/ 	.word	0x0500000f


	//   ....[32]....
        /*0564*/ 	.word	0x0500000f


	//   ....[33]....
        /*0568*/ 	.word	0x0500000f


	//   ....[34]....
        /*056c*/ 	.word	0x0500000f


	//   ....[35]....
        /*0570*/ 	.word	0x0500000f


	//   ....[36]....
        /*0574*/ 	.word	0x0500000f


	//   ....[37]....
        /*0578*/ 	.word	0x0500000f


	//   ....[38]....
        /*057c*/ 	.word	0x0500000f


	//   ....[39]....
        /*0580*/ 	.word	0x0500000f


	//   ....[40]....
        /*0584*/ 	.word	0x0500000f


	//   ....[41]....
        /*0588*/ 	.word	0x0500000f


	//   ....[42]....
        /*058c*/ 	.word	0x0500000f


	//   ....[43]....
        /*0590*/ 	.word	0x0500000f


	//   ....[44]....
        /*0594*/ 	.word	0x0500000f


	//   ....[45]....
        /*0598*/ 	.word	0x0500000f


	//   ....[46]....
        /*059c*/ 	.word	0x0500000f


	//   ....[47]....
        /*05a0*/ 	.word	0x0500000f


	//   ....[48]....
        /*05a4*/ 	.word	0x0500000f


	//   ....[49]....
        /*05a8*/ 	.word	0x0500000f


	//   ....[50]....
        /*05ac*/ 	.word	0x0500000f


	//   ....[51]....
        /*05b0*/ 	.word	0x0500000f


	//   ....[52]....
        /*05b4*/ 	.word	0x0500000f


	//   ....[53]....
        /*05b8*/ 	.word	0x0500000f


	//   ....[54]....
        /*05bc*/ 	.word	0x0500000f


	//   ....[55]....
        /*05c0*/ 	.word	0x0500000f


	//   ....[56]....
        /*05c4*/ 	.word	0x0500000f


	//   ....[57]....
        /*05c8*/ 	.word	0x0500000f


	//   ....[58]....
        /*05cc*/ 	.word	0x0500000f


	//   ....[59]....
        /*05d0*/ 	.word	0x0500000f


	//   ....[60]....
        /*05d4*/ 	.word	0x0500000f


	//   ....[61]....
        /*05d8*/ 	.word	0x0500000f


	//   ....[62]....
        /*05dc*/ 	.word	0x0500000f


	//----- nvinfo : EIATTR_COOP_GROUP_INSTR_OFFSETS
	.align		4
.L_208:
        /*05e0*/ 	.byte	0x04, 0x28
        /*05e2*/ 	.short	(.L_210 - .L_209)


	//   ....[0]....
.L_209:
        /*05e4*/ 	.word	0x00000080


	//   ....[1]....
        /*05e8*/ 	.word	0x00000090


	//   ....[2]....
        /*05ec*/ 	.word	0x000002d0


	//   ....[3]....
        /*05f0*/ 	.word	0x00000430


	//   ....[4]....
        /*05f4*/ 	.word	0x00000550


	//   ....[5]....
        /*05f8*/ 	.word	0x000006b0


	//   ....[6]....
        /*05fc*/ 	.word	0x00002270


	//   ....[7]....
        /*0600*/ 	.word	0x00002e40


	//   ....[8]....
        /*0604*/ 	.word	0x000033e0


	//   ....[9]....
        /*0608*/ 	.word	0x00003cc0


	//   ....[10]....
        /*060c*/ 	.word	0x00003de0


	//   ....[11]....
        /*0610*/ 	.word	0x000041a0


	//   ....[12]....
        /*0614*/ 	.word	0x00004200


	//   ....[13]....
        /*0618*/ 	.word	0x00005300


	//   ....[14]....
        /*061c*/ 	.word	0x00005820


	//   ....[15]....
        /*0620*/ 	.word	0x000060e0


	//   ....[16]....
        /*0624*/ 	.word	0x000061c0


	//   ....[17]....
        /*0628*/ 	.word	0x00006850


	//   ....[18]....
        /*062c*/ 	.word	0x00006a20


	//   ....[19]....
        /*0630*/ 	.word	0x00008240


	//   ....[20]....
        /*0634*/ 	.word	0x00008260


	//   ....[21]....
        /*0638*/ 	.word	0x00008b80


	//   ....[22]....
        /*063c*/ 	.word	0x00008c20


	//   ....[23]....
        /*0640*/ 	.word	0x00009e10


	//   ....[24]....
        /*0644*/ 	.word	0x0000a320


	//   ....[25]....
        /*0648*/ 	.word	0x0000abe0


	//   ....[26]....
        /*064c*/ 	.word	0x0000acc0


	//   ....[27]....
        /*0650*/ 	.word	0x0000b350


	//   ....[28]....
        /*0654*/ 	.word	0x0000b520


	//   ....[29]....
        /*0658*/ 	.word	0x0000c3d0


	//   ....[30]....
        /*065c*/ 	.word	0x0000c400


	//   ....[31]....
        /*0660*/ 	.word	0x0000c480


	//   ....[32]....
        /*0664*/ 	.word	0x0000c4a0


	//   ....[33]....
        /*0668*/ 	.word	0x0000d6c0


	//   ....[34]....
        /*066c*/ 	.word	0x0000d6d0


	//   ....[35]....
        /*0670*/ 	.word	0x0000d6e0


	//   ....[36]....
        /*0674*/ 	.word	0x0000d6f0


	//   ....[37]....
        /*0678*/ 	.word	0x0000d720


	//   ....[38]....
        /*067c*/ 	.word	0x0000d740


	//   ....[39]....
        /*0680*/ 	.word	0x0000d750


	//   ....[40]....
        /*0684*/ 	.word	0x0000d760


	//   ....[41]....
        /*0688*/ 	.word	0x0000d780


	//   ....[42]....
        /*068c*/ 	.word	0x0000d790


	//   ....[43]....
        /*0690*/ 	.word	0x0000d7a0


	//   ....[44]....
        /*0694*/ 	.word	0x0000d7b0


	//   ....[45]....
        /*0698*/ 	.word	0x0000d7c0


	//   ....[46]....
        /*069c*/ 	.word	0x0000d7d0


	//   ....[47]....
        /*06a0*/ 	.word	0x0000d7e0


	//   ....[48]....
        /*06a4*/ 	.word	0x0000d7f0


	//   ....[49]....
        /*06a8*/ 	.word	0x0000e000


	//   ....[50]....
        /*06ac*/ 	.word	0x0000e030


	//   ....[51]....
        /*06b0*/ 	.word	0x0000e070


	//   ....[52]....
        /*06b4*/ 	.word	0x0000e0a0


	//   ....[53]....
        /*06b8*/ 	.word	0x0000e0d0


	//   ....[54]....
        /*06bc*/ 	.word	0x0000e100


	//   ....[55]....
        /*06c0*/ 	.word	0x0000e120


	//   ....[56]....
        /*06c4*/ 	.word	0x0000e140


	//   ....[57]....
        /*06c8*/ 	.word	0x0000e150


	//   ....[58]....
        /*06cc*/ 	.word	0x0000e160


	//   ....[59]....
        /*06d0*/ 	.word	0x0000e170


	//   ....[60]....
        /*06d4*/ 	.word	0x0000e190


	//   ....[61]....
        /*06d8*/ 	.word	0x0000e1a0


	//   ....[62]....
        /*06dc*/ 	.word	0x0000e1b0


	//   ....[63]....
        /*06e0*/ 	.word	0x0000e1c0


	//   ....[64]....
        /*06e4*/ 	.word	0x0000e1d0


	//   ....[65]....
        /*06e8*/ 	.word	0x0000e1e0


	//   ....[66]....
        /*06ec*/ 	.word	0x0000e1f0


	//   ....[67]....
        /*06f0*/ 	.word	0x0000e200


	//   ....[68]....
        /*06f4*/ 	.word	0x0000e210


	//   ....[69]....
        /*06f8*/ 	.word	0x0000e220


	//   ....[70]....
        /*06fc*/ 	.word	0x0000e230


	//   ....[71]....
        /*0700*/ 	.word	0x0000e240


	//   ....[72]....
        /*0704*/ 	.word	0x0000e250


	//   ....[73]....
        /*0708*/ 	.word	0x0000e260


	//   ....[74]....
        /*070c*/ 	.word	0x0000e270


	//   ....[75]....
        /*0710*/ 	.word	0x0000e280


	//   ....[76]....
        /*0714*/ 	.word	0x0000e290


	//   ....[77]....
        /*0718*/ 	.word	0x0000e2a0


	//   ....[78]....
        /*071c*/ 	.word	0x0000e2b0


	//   ....[79]....
        /*0720*/ 	.word	0x0000e2d0


	//   ....[80]....
        /*0724*/ 	.word	0x0000e2e0


	//   ....[81]....
        /*0728*/ 	.word	0x0000e2f0


	//   ....[82]....
        /*072c*/ 	.word	0x0000e300


	//   ....[83]....
        /*0730*/ 	.word	0x0000e310


	//   ....[84]....
        /*0734*/ 	.word	0x0000e320


	//   ....[85]....
        /*0738*/ 	.word	0x0000e330


	//   ....[86]....
        /*073c*/ 	.word	0x0000e340


	//   ....[87]....
        /*0740*/ 	.word	0x0000e350


	//   ....[88]....
        /*0744*/ 	.word	0x0000e360


	//   ....[89]....
        /*0748*/ 	.word	0x0000e370


	//   ....[90]....
        /*074c*/ 	.word	0x0000e380


	//   ....[91]....
        /*0750*/ 	.word	0x0000e390


	//   ....[92]....
        /*0754*/ 	.word	0x0000e3a0


	//   ....[93]....
        /*0758*/ 	.word	0x0000e3b0


	//   ....[94]....
        /*075c*/ 	.word	0x0000e3c0


	//   ....[95]....
        /*0760*/ 	.word	0x0000e3d0


	//   ....[96]....
        /*0764*/ 	.word	0x0000e3e0


	//   ....[97]....
        /*0768*/ 	.word	0x0000e3f0


	//   ....[98]....
        /*076c*/ 	.word	0x0000e400


	//   ....[99]....
        /*0770*/ 	.word	0x0000e410


	//   ....[100]....
        /*0774*/ 	.word	0x0000e420


	//   ....[101]....
        /*0778*/ 	.word	0x0000e430


	//   ....[102]....
        /*077c*/ 	.word	0x0000e440


	//   ....[103]....
        /*0780*/ 	.word	0x0000e450


	//   ....[104]....
        /*0784*/ 	.word	0x0000e460


	//   ....[105]....
        /*0788*/ 	.word	0x0000e470


	//   ....[106]....
        /*078c*/ 	.word	0x0000e480


	//   ....[107]....
        /*0790*/ 	.word	0x0000e490


	//   ....[108]....
        /*0794*/ 	.word	0x0000e4a0


	//   ....[109]....
        /*0798*/ 	.word	0x0000e4b0


	//   ....[110]....
        /*079c*/ 	.word	0x0000e4c0


	//   ....[111]....
        /*07a0*/ 	.word	0x0000e4d0


	//   ....[112]....
        /*07a4*/ 	.word	0x0000e4e0


	//   ....[113]....
        /*07a8*/ 	.word	0x0000e4f0


	//   ....[114]....
        /*07ac*/ 	.word	0x0000e500


	//   ....[115]....
        /*07b0*/ 	.word	0x0000e510


	//   ....[116]....
        /*07b4*/ 	.word	0x0000e520


	//   ....[117]....
        /*07b8*/ 	.word	0x0000e530


	//   ....[118]....
        /*07bc*/ 	.word	0x0000e540


	//   ....[119]....
        /*07c0*/ 	.word	0x0000e550


	//   ....[120]....
        /*07c4*/ 	.word	0x0000e560


	//   ....[121]....
        /*07c8*/ 	.word	0x0000e570


	//   ....[122]....
        /*07cc*/ 	.word	0x0000e580


	//   ....[123]....
        /*07d0*/ 	.word	0x0000e590


	//   ....[124]....
        /*07d4*/ 	.word	0x0000e5a0


	//   ....[125]....
        /*07d8*/ 	.word	0x0000e5b0


	//   ....[126]....
        /*07dc*/ 	.word	0x0000e5c0


	//   ....[127]....
        /*07e0*/ 	.word	0x0000e5d0


	//   ....[128]....
        /*07e4*/ 	.word	0x0000e5e0


	//   ....[129]....
        /*07e8*/ 	.word	0x0000e5f0


	//   ....[130]....
        /*07ec*/ 	.word	0x0000e600


	//   ....[131]....
        /*07f0*/ 	.word	0x0000e610


	//   ....[132]....
        /*07f4*/ 	.word	0x0000e620


	//   ....[133]....
        /*07f8*/ 	.word	0x0000e630


	//   ....[134]....
        /*07fc*/ 	.word	0x0000e640


	//   ....[135]....
        /*0800*/ 	.word	0x0000e650


	//   ....[136]....
        /*0804*/ 	.word	0x0000e660


	//   ....[137]....
        /*0808*/ 	.word	0x0000e670


	//   ....[138]....
        /*080c*/ 	.word	0x0000e680


	//   ....[139]....
        /*0810*/ 	.word	0x0000e690


	//   ....[140]....
        /*0814*/ 	.word	0x0000e6a0


	//   ....[141]....
        /*0818*/ 	.word	0x0000e6b0


	//   ....[142]....
        /*081c*/ 	.word	0x0000e6c0


	//   ....[143]....
        /*0820*/ 	.word	0x0000e6d0


	//   ....[144]....
        /*0824*/ 	.word	0x0000e6e0


	//   ....[145]....
        /*0828*/ 	.word	0x0000e6f0


	//   ....[146]....
        /*082c*/ 	.word	0x0000e700


	//   ....[147]....
        /*0830*/ 	.word	0x0000e710


	//   ....[148]....
        /*0834*/ 	.word	0x0000e720


	//   ....[149]....
        /*0838*/ 	.word	0x0000e750


	//   ....[150]....
        /*083c*/ 	.word	0x0000e780


	//   ....[151]....
        /*0840*/ 	.word	0x0000e7a0


	//   ....[152]....
        /*0844*/ 	.word	0x0000e7d0


	//   ....[153]....
        /*0848*/ 	.word	0x0000e800


	//   ....[154]....
        /*084c*/ 	.word	0x0000e830


	//   ....[155]....
        /*0850*/ 	.word	0x0000e870


	//   ....[156]....
        /*0854*/ 	.word	0x0000e8a0


	//   ....[157]....
        /*0858*/ 	.word	0x0000e8f0


	//   ....[158]....
        /*085c*/ 	.word	0x0000eaf0


	//   ....[159]....
        /*0860*/ 	.word	0x0000eb20


	//   ....[160]....
        /*0864*/ 	.word	0x0000eb60


	//   ....[161]....
        /*0868*/ 	.word	0x0000f870


	//   ....[162]....
        /*086c*/ 	.word	0x0000f890


	//   ....[163]....
        /*0870*/ 	.word	0x0000f8a0


	//   ....[164]....
        /*0874*/ 	.word	0x0000f8b0


	//   ....[165]....
        /*0878*/ 	.word	0x00010360


	//   ....[166]....
        /*087c*/ 	.word	0x00010380


	//   ....[167]....
        /*0880*/ 	.word	0x00010530


	//   ....[168]....
        /*0884*/ 	.word	0x00010550


	//   ....[169]....
        /*0888*/ 	.word	0x00010690


	//   ....[170]....
        /*088c*/ 	.word	0x000106b0


	//   ....[171]....
        /*0890*/ 	.word	0x00010800


	//   ....[172]....
        /*0894*/ 	.word	0x00010820


	//   ....[173]....
        /*0898*/ 	.word	0x00010d20


	//   ....[174]....
        /*089c*/ 	.word	0x00010d30


	//   ....[175]....
        /*08a0*/ 	.word	0x000115e0


	//   ....[176]....
        /*08a4*/ 	.word	0x000115f0


	//   ....[177]....
        /*08a8*/ 	.word	0x00012810


	//   ....[178]....
        /*08ac*/ 	.word	0x00012840


	//   ....[179]....
        /*08b0*/ 	.word	0x000129b0


	//   ....[180]....
        /*08b4*/ 	.word	0x000129d0


	//   ....[181]....
        /*08b8*/ 	.word	0x00012b10


	//   ....[182]....
        /*08bc*/ 	.word	0x00012b30


	//   ....[183]....
        /*08c0*/ 	.word	0x00012c80


	//   ....[184]....
        /*08c4*/ 	.word	0x00012ca0


	//   ....[185]....
        /*08c8*/ 	.word	0x00012e70


	//   ....[186]....
        /*08cc*/ 	.word	0x00013050


	//   ....[187]....
        /*08d0*/ 	.word	0x00013080


	//   ....[188]....
        /*08d4*/ 	.word	0x000130b0


	//   ....[189]....
        /*08d8*/ 	.word	0x000130e0


	//   ....[190]....
        /*08dc*/ 	.word	0x00013110


	//   ....[191]....
        /*08e0*/ 	.word	0x00013160


	//   ....[192]....
        /*08e4*/ 	.word	0x000132e0


	//   ....[193]....
        /*08e8*/ 	.word	0x00013310


	//   ....[194]....
        /*08ec*/ 	.word	0x00013340


	//   ....[195]....
        /*08f0*/ 	.word	0x00013370


	//   ....[196]....
        /*08f4*/ 	.word	0x000133a0


	//   ....[197]....
        /*08f8*/ 	.word	0x000133d0


	//   ....[198]....
        /*08fc*/ 	.word	0x00013480


	//   ....[199]....
        /*0900*/ 	.word	0x000134e0


	//   ....[200]....
        /*0904*/ 	.word	0x000134f0


	//   ....[201]....
        /*0908*/ 	.word	0x00013540


	//   ....[202]....
        /*090c*/ 	.word	0x00015a20


	//   ....[203]....
        /*0910*/ 	.word	0x00015a60


	//   ....[204]....
        /*0914*/ 	.word	0x00015b10


	//   ....[205]....
        /*0918*/ 	.word	0x00015b20


	//   ....[206]....
        /*091c*/ 	.word	0x00015b90


	//   ....[207]....
        /*0920*/ 	.word	0x00015ba0


	//   ....[208]....
        /*0924*/ 	.word	0x00015bb0


	//   ....[209]....
        /*0928*/ 	.word	0x00015c30


	//   ....[210]....
        /*092c*/ 	.word	0x00015f50


	//   ....[211]....
        /*0930*/ 	.word	0x00015f70


	//   ....[212]....
        /*0934*/ 	.word	0x00015fb0


	//   ....[213]....
        /*0938*/ 	.word	0x00015fe0


	//   ....[214]....
        /*093c*/ 	.word	0x00016030


	//   ....[215]....
        /*0940*/ 	.word	0x00016060


	//   ....[216]....
        /*0944*/ 	.word	0x000160b0


	//   ....[217]....
        /*0948*/ 	.word	0x000160e0


	//   ....[218]....
        /*094c*/ 	.word	0x00016780


	//   ....[219]....
        /*0950*/ 	.word	0x000167b0


	//   ....[220]....
        /*0954*/ 	.word	0x000167e0


	//   ....[221]....
        /*0958*/ 	.word	0x00016820


	//   ....[222]....
        /*095c*/ 	.word	0x00016890


	//   ....[223]....
        /*0960*/ 	.word	0x000168b0


	//   ....[224]....
        /*0964*/ 	.word	0x00016930


	//   ....[225]....
        /*0968*/ 	.word	0x00016950


	//   ....[226]....
        /*096c*/ 	.word	0x000169d0


	//   ....[227]....
        /*0970*/ 	.word	0x000169f0


	//   ....[228]....
        /*0974*/ 	.word	0x00016a70


	//   ....[229]....
        /*0978*/ 	.word	0x00016a90


	//   ....[230]....
        /*097c*/ 	.word	0x00016b10


	//   ....[231]....
        /*0980*/ 	.word	0x00016b30


	//   ....[232]....
        /*0984*/ 	.word	0x00016b80


	//   ....[233]....
        /*0988*/ 	.word	0x00016bd0


	//   ....[234]....
        /*098c*/ 	.word	0x000172c0


	//   ....[235]....
        /*0990*/ 	.word	0x000172e0


	//   ....[236]....
        /*0994*/ 	.word	0x00017340


	//   ....[237]....
        /*0998*/ 	.word	0x00017350


	//   ....[238]....
        /*099c*/ 	.word	0x000173a0


	//   ....[239]....
        /*09a0*/ 	.word	0x000173b0


	//   ....[240]....
        /*09a4*/ 	.word	0x000173c0


	//   ....[241]....
        /*09a8*/ 	.word	0x00017410


	//   ....[242]....
        /*09ac*/ 	.word	0x00017720


	//   ....[243]....
        /*09b0*/ 	.word	0x00017730


	//   ....[244]....
        /*09b4*/ 	.word	0x00017740


	//   ....[245]....
        /*09b8*/ 	.word	0x00017760


	//   ....[246]....
        /*09bc*/ 	.word	0x000177b0


	//   ....[247]....
        /*09c0*/ 	.word	0x000177c0


	//   ....[248]....
        /*09c4*/ 	.word	0x000177e0


	//   ....[249]....
        /*09c8*/ 	.word	0x00017820


	//   ....[250]....
        /*09cc*/ 	.word	0x00018850


	//   ....[251]....
        /*09d0*/ 	.word	0x00018890


	//   ....[252]....
        /*09d4*/ 	.word	0x000188c0


	//   ....[253]....
        /*09d8*/ 	.word	0x000188d0


	//   ....[254]....
        /*09dc*/ 	.word	0x00018900


	//   ....[255]....
        /*09e0*/ 	.word	0x00018910


	//   ....[0]....
        /*09e4*/ 	.word	0x00018940


	//   ....[1]....
        /*09e8*/ 	.word	0x00018970


	//   ....[2]....
        /*09ec*/ 	.word	0x00018ae0


	//   ....[3]....
        /*09f0*/ 	.word	0x00018b10


	//   ....[4]....
        /*09f4*/ 	.word	0x00018b50


	//   ....[5]....
        /*09f8*/ 	.word	0x00018b80


	//   ....[6]....
        /*09fc*/ 	.word	0x00018bb0


	//   ....[7]....
        /*0a00*/ 	.word	0x00018be0


	//   ....[8]....
        /*0a04*/ 	.word	0x00018c70


	//   ....[9]....
        /*0a08*/ 	.word	0x00018cc0


	//   ....[10]....
        /*0a0c*/ 	.word	0x00018cd0


	//   ....[11]....
        /*0a10*/ 	.word	0x00018d10


	//   ....[12]....
        /*0a14*/ 	.word	0x00019730


	//   ....[13]....
        /*0a18*/ 	.word	0x00019e30


	//   ....[14]....
        /*0a1c*/ 	.word	0x00019f10


	//   ....[15]....
        /*0a20*/ 	.word	0x00019fe0


	//   ....[16]....
        /*0a24*/ 	.word	0x0001a0b0


	//   ....[17]....
        /*0a28*/ 	.word	0x0001a160


	//   ....[18]....
        /*0a2c*/ 	.word	0x0001a1c0


	//   ....[19]....
        /*0a30*/ 	.word	0x0001a2a0


	//   ....[20]....
        /*0a34*/ 	.word	0x0001a300


	//   ....[21]....
        /*0a38*/ 	.word	0x0001a3d0


	//   ....[22]....
        /*0a3c*/ 	.word	0x0001a510


	//   ....[23]....
        /*0a40*/ 	.word	0x0001a5a0


	//   ....[24]....
        /*0a44*/ 	.word	0x0001a670


	//   ....[25]....
        /*0a48*/ 	.word	0x0001a710


	//   ....[26]....
        /*0a4c*/ 	.word	0x0001a790


	//   ....[27]....
        /*0a50*/ 	.word	0x0001a840


	//   ....[28]....
        /*0a54*/ 	.word	0x0001a8c0


	//   ....[29]....
        /*0a58*/ 	.word	0x0001a970


	//   ....[30]....
        /*0a5c*/ 	.word	0x0001aa10


	//   ....[31]....
        /*0a60*/ 	.word	0x0001aa80


	//   ....[32]....
        /*0a64*/ 	.word	0x0001ab00


	//   ....[33]....
        /*0a68*/ 	.word	0x0001abb0


	//   ....[34]....
        /*0a6c*/ 	.word	0x0001ac20


	//   ....[35]....
        /*0a70*/ 	.word	0x0001ad00


	//   ....[36]....
        /*0a74*/ 	.word	0x0001ad70


	//   ....[37]....
        /*0a78*/ 	.word	0x0001ae50


	//   ....[38]....
        /*0a7c*/ 	.word	0x0001aec0


	//   ....[39]....
        /*0a80*/ 	.word	0x0001afa0


	//   ....[40]....
        /*0a84*/ 	.word	0x0001b010


	//   ....[41]....
        /*0a88*/ 	.word	0x0001b0f0


	//   ....[42]....
        /*0a8c*/ 	.word	0x0001b160


	//   ....[43]....
        /*0a90*/ 	.word	0x0001b240


	//   ....[44]....
        /*0a94*/ 	.word	0x0001b2b0


	//   ....[45]....
        /*0a98*/ 	.word	0x0001b370


	//   ....[46]....
        /*0a9c*/ 	.word	0x0001b4a0


	//   ....[47]....
        /*0aa0*/ 	.word	0x0001b540


	//   ....[48]....
        /*0aa4*/ 	.word	0x0001b5a0


	//   ....[49]....
        /*0aa8*/ 	.word	0x0001b660


	//   ....[50]....
        /*0aac*/ 	.word	0x0001b6c0


	//   ....[51]....
        /*0ab0*/ 	.word	0x0001b780


	//   ....[52]....
        /*0ab4*/ 	.word	0x0001b7e0


	//   ....[53]....
        /*0ab8*/ 	.word	0x0001b8a0


	//   ....[54]....
        /*0abc*/ 	.word	0x0001b990


	//   ....[55]....
        /*0ac0*/ 	.word	0x0001ba20


	//   ....[56]....
        /*0ac4*/ 	.word	0x0001ba80


	//   ....[57]....
        /*0ac8*/ 	.word	0x0001bb30


	//   ....[58]....
        /*0acc*/ 	.word	0x0001bb90


	//   ....[59]....
        /*0ad0*/ 	.word	0x0001bc40


	//   ....[60]....
        /*0ad4*/ 	.word	0x0001bca0


	//   ....[61]....
        /*0ad8*/ 	.word	0x0001bd50


	//   ....[62]....
        /*0adc*/ 	.word	0x0001bfa0


	//----- nvinfo : EIATTR_REG_RECONFIG
	.align		4
.L_210:
        /*0ae0*/ 	.byte	0x01, 0x54
	.zero		2


	//----- nvinfo : EIATTR_SYSCALL_OFFSETS
	.align		4
        /*0ae4*/ 	.byte	0x04, 0x46
        /*0ae6*/ 	.short	(.L_212 - .L_211)


	//   ....[0]....
.L_211:
        /*0ae8*/ 	.word	0x000023f0


	//   ....[1]....
        /*0aec*/ 	.word	0x00015040


	//   ....[2]....
        /*0af0*/ 	.word	0x000151b0


	//   ....[3]....
        /*0af4*/ 	.word	0x00015300


	//   ....[4]....
        /*0af8*/ 	.word	0x00015440


	//   ....[5]....
        /*0afc*/ 	.word	0x000163f0


	//----- nvinfo : EIATTR_MBARRIER_INSTR_OFFSETS
	.align		4
.L_212:
        /*0b00*/ 	.byte	0x04, 0x39
        /*0b02*/ 	.short	(.L_214 - .L_213)


	//   ....[0]....
.L_213:
        /*0b04*/ 	.word	0x00000180
        /*0b08*/ 	.word	0x000000ff
        /*0b0c*/ 	.word	0x00028400
        /*0b10*/ 	.short	0x0100
        /*0b12*/ 	.byte	0x08
	.zero		1


	//   ....[1]....
        /*0b14*/ 	.word	0x00000190
        /*0b18*/ 	.word	0x000000ff
        /*0b1c*/ 	.word	0x00028420
        /*0b20*/ 	.short	0x0100
        /*0b22*/ 	.byte	0x08
	.zero		1


	//   ....[2]....
        /*0b24*/ 	.word	0x00000280
        /*0b28*/ 	.word	0x000000ff
        /*0b2c*/ 	.word	0x00028430
        /*0b30*/ 	.short	0x0100
        /*0b32*/ 	.byte	0x08
	.zero		1


	//   ....[3]....
        /*0b34*/ 	.word	0x00000290
        /*0b38*/ 	.word	0x000000ff
        /*0b3c*/ 	.word	0x00028440
        /*0b40*/ 	.short	0x0100
        /*0b42*/ 	.byte	0x08
	.zero		1


	//   ....[4]....
        /*0b44*/ 	.word	0x000002a0
        /*0b48*/ 	.word	0x000000ff
        /*0b4c*/ 	.word	0x00028438
        /*0b50*/ 	.short	0x0100
        /*0b52*/ 	.byte	0x08
	.zero		1


	//   ....[5]....
        /*0b54*/ 	.word	0x000002b0
        /*0b58*/ 	.word	0x000000ff
        /*0b5c*/ 	.word	0x00028448
        /*0b60*/ 	.short	0x0100
        /*0b62*/ 	.byte	0x08
	.zero		1


	//   ....[6]....
        /*0b64*/ 	.word	0x000003e0
        /*0b68*/ 	.word	0x000000ff
        /*0b6c*/ 	.word	0x00028450
        /*0b70*/ 	.short	0x0100
        /*0b72*/ 	.byte	0x08
	.zero		1


	//   ....[7]....
        /*0b74*/ 	.word	0x000003f0
        /*0b78*/ 	.word	0x000000ff
        /*0b7c*/ 	.word	0x00028460
        /*0b80*/ 	.short	0x0100
        /*0b82*/ 	.byte	0x08
	.zero		1


	//   ....[8]....
        /*0b84*/ 	.word	0x00000400
        /*0b88*/ 	.word	0x000000ff
        /*0b8c*/ 	.word	0x00028458
        /*0b90*/ 	.short	0x0100
        /*0b92*/ 	.byte	0x08
	.zero		1


	//   ....[9]....
        /*0b94*/ 	.word	0x00000410
        /*0b98*/ 	.word	0x000000ff
        /*0b9c*/ 	.word	0x00028468
        /*0ba0*/ 	.short	0x0100
        /*0ba2*/ 	.byte	0x08
	.zero		1


	//   ....[10]....
        /*0ba4*/ 	.word	0x00000500
        /*0ba8*/ 	.word	0x000000ff
        /*0bac*/ 	.word	0x00028470
        /*0bb0*/ 	.short	0x0100
        /*0bb2*/ 	.byte	0x06
	.zero		1


	//   ....[11]....
        /*0bb4*/ 	.word	0x00000510
        /*0bb8*/ 	.word	0x000000ff
        /*0bbc*/ 	.word	0x00028480
        /*0bc0*/ 	.short	0x0100
        /*0bc2*/ 	.byte	0x06
	.zero		1


	//   ....[12]....
        /*0bc4*/ 	.word	0x00000520
        /*0bc8*/ 	.word	0x000000ff
        /*0bcc*/ 	.word	0x00028478
        /*0bd0*/ 	.short	0x0100
        /*0bd2*/ 	.byte	0x06
	.zero		1


	//   ....[13]....
        /*0bd4*/ 	.word	0x00000530
        /*0bd8*/ 	.word	0x000000ff
        /*0bdc*/ 	.word	0x00028488
        /*0be0*/ 	.short	0x0100
        /*0be2*/ 	.byte	0x06
	.zero		1


	//   ....[14]....
        /*0be4*/ 	.word	0x00000660
        /*0be8*/ 	.word	0x000000ff
        /*0bec*/ 	.word	0x00028490
        /*0bf0*/ 	.short	0x0100
        /*0bf2*/ 	.byte	0x08
	.zero		1


	//   ....[15]....
        /*0bf4*/ 	.word	0x00000670
        /*0bf8*/ 	.word	0x000000ff
        /*0bfc*/ 	.word	0x000284a0
        /*0c00*/ 	.short	0x0100
        /*0c02*/ 	.byte	0x08
	.zero		1


	//   ....[16]....
        /*0c04*/ 	.word	0x00000680
        /*0c08*/ 	.word	0x000000ff
        /*0c0c*/ 	.word	0x00028498
        /*0c10*/ 	.short	0x0100
        /*0c12*/ 	.byte	0x08
	.zero		1


	//   ....[17]....
        /*0c14*/ 	.word	0x00000690
        /*0c18*/ 	.word	0x000000ff
        /*0c1c*/ 	.word	0x000284a8
        /*0c20*/ 	.short	0x0100
        /*0c22*/ 	.byte	0x08
	.zero		1


	//   ....[18]....
        /*0c24*/ 	.word	0x000007e0
        /*0c28*/ 	.word	0x000000ff
        /*0c2c*/ 	.word	0x000284b0
        /*0c30*/ 	.short	0x0100
        /*0c32*/ 	.byte	0x08
	.zero		1


	//   ....[19]....
        /*0c34*/ 	.word	0x000007f0
        /*0c38*/ 	.word	0x000000ff
        /*0c3c*/ 	.word	0x000284c0
        /*0c40*/ 	.short	0x0100
        /*0c42*/ 	.byte	0x08
	.zero		1


	//   ....[20]....
        /*0c44*/ 	.word	0x00000800
        /*0c48*/ 	.word	0x000000ff
        /*0c4c*/ 	.word	0x000284b8
        /*0c50*/ 	.short	0x0100
        /*0c52*/ 	.byte	0x08
	.zero		1


	//   ....[21]....
        /*0c54*/ 	.word	0x00000810
        /*0c58*/ 	.word	0x000000ff
        /*0c5c*/ 	.word	0x000284c8
        /*0c60*/ 	.short	0x0100
        /*0c62*/ 	.byte	0x08
	.zero		1


	//   ....[22]....
        /*0c64*/ 	.word	0x000026e0
        /*0c68*/ 	.word	0x000000ff
        /*0c6c*/ 	.word	0x00028400
        /*0c70*/ 	.short	0x010a
        /*0c72*/ 	.byte	0x2b
	.zero		1


	//   ....[23]....
        /*0c74*/ 	.word	0x000027e0
        /*0c78*/ 	.word	0x000000ff
        /*0c7c*/ 	.word	0x00028430
        /*0c80*/ 	.short	0x010a
        /*0c82*/ 	.byte	0x2d
	.zero		1


	//   ....[24]....
        /*0c84*/ 	.word	0x00002820
        /*0c88*/ 	.word	0x000000ff
        /*0c8c*/ 	.word	0x00028430
        /*0c90*/ 	.short	0x010a
        /*0c92*/ 	.byte	0x2d
	.zero		1


	//   ....[25]....
        /*0c94*/ 	.word	0x00002f60
        /*0c98*/ 	.word	0x000000ff
        /*0c9c*/ 	.word	0x00000000
        /*0ca0*/ 	.short	0x0101
        /*0ca2*/ 	.byte	0x06
	.zero		1


	//   ....[26]....
        /*0ca4*/ 	.word	0x00004810
        /*0ca8*/ 	.word	0x000000ff
        /*0cac*/ 	.word	0x00028450
        /*0cb0*/ 	.short	0x010a
        /*0cb2*/ 	.byte	0x2d
	.zero		1


	//   ....[27]....
        /*0cb4*/ 	.word	0x00004850
        /*0cb8*/ 	.word	0x000000ff
        /*0cbc*/ 	.word	0x00028450
        /*0cc0*/ 	.short	0x010a
        /*0cc2*/ 	.byte	0x2d
	.zero		1


	//   ....[28]....
        /*0cc4*/ 	.word	0x00004a60
        /*0cc8*/ 	.word	0x000000ff
        /*0ccc*/ 	.word	0x00000000
        /*0cd0*/ 	.short	0x0101
        /*0cd2*/ 	.byte	0x2d
	.zero		1


	//   ....[29]....
        /*0cd4*/ 	.word	0x00004da0
        /*0cd8*/ 	.word	0x000000ff
        /*0cdc*/ 	.word	0x00028430
        /*0ce0*/ 	.short	0x010a
        /*0ce2*/ 	.byte	0x2d
	.zero		1


	//   ....[30]....
        /*0ce4*/ 	.word	0x00004de0
        /*0ce8*/ 	.word	0x000000ff
        /*0cec*/ 	.word	0x00028430
        /*0cf0*/ 	.short	0x010a
        /*0cf2*/ 	.byte	0x2d
	.zero		1


	//   ....[31]....
        /*0cf4*/ 	.word	0x00005440
        /*0cf8*/ 	.word	0x000000ff
        /*0cfc*/ 	.word	0x00000000
        /*0d00*/ 	.short	0x0101
        /*0d02*/ 	.byte	0x06
	.zero		1


	//   ....[32]....
        /*0d04*/ 	.word	0x00007570
        /*0d08*/ 	.word	0x000000ff
        /*0d0c*/ 	.word	0x00028450
        /*0d10*/ 	.short	0x010a
        /*0d12*/ 	.byte	0x2d
	.zero		1


	//   ....[33]....
        /*0d14*/ 	.word	0x000075c0
        /*0d18*/ 	.word	0x000000ff
        /*0d1c*/ 	.word	0x00028450
        /*0d20*/ 	.short	0x010a
        /*0d22*/ 	.byte	0x2d
	.zero		1


	//   ....[34]....
        /*0d24*/ 	.word	0x00007740
        /*0d28*/ 	.word	0x000000ff
        /*0d2c*/ 	.word	0x00000000
        /*0d30*/ 	.short	0x0101
        /*0d32*/ 	.byte	0x2d
	.zero		1


	//   ....[35]....
        /*0d34*/ 	.word	0x00007b50
        /*0d38*/ 	.word	0x000000ff
        /*0d3c*/ 	.word	0x00028430
        /*0d40*/ 	.short	0x010a
        /*0d42*/ 	.byte	0x2b
	.zero		1


	//   ....[36]....
        /*0d44*/ 	.word	0x00007b90
        /*0d48*/ 	.word	0x000000ff
        /*0d4c*/ 	.word	0x00028430
        /*0d50*/ 	.short	0x010a
        /*0d52*/ 	.byte	0x2b
	.zero		1


	//   ....[37]....
        /*0d54*/ 	.word	0x00008070
        /*0d58*/ 	.word	0x000000ff
        /*0d5c*/ 	.word	0x00000000
        /*0d60*/ 	.short	0x0101
        /*0d62*/ 	.byte	0x06
	.zero		1


	//   ....[38]....
        /*0d64*/ 	.word	0x00009550
        /*0d68*/ 	.word	0x000000ff
        /*0d6c*/ 	.word	0x00028450
        /*0d70*/ 	.short	0x010a
        /*0d72*/ 	.byte	0x2b
	.zero		1


	//   ....[39]....
        /*0d74*/ 	.word	0x000095a0
        /*0d78*/ 	.word	0x000000ff
        /*0d7c*/ 	.word	0x00028450
        /*0d80*/ 	.short	0x010a
        /*0d82*/ 	.byte	0x2b
	.zero		1


	//   ....[40]....
        /*0d84*/ 	.word	0x00009700
        /*0d88*/ 	.word	0x000000ff
        /*0d8c*/ 	.word	0x00000000
        /*0d90*/ 	.short	0x0101
        /*0d92*/ 	.byte	0x2b
	.zero		1


	//   ....[41]....
        /*0d94*/ 	.word	0x000098b0
        /*0d98*/ 	.word	0x000000ff
        /*0d9c*/ 	.word	0x00028430
        /*0da0*/ 	.short	0x010a
        /*0da2*/ 	.byte	0x2c
	.zero		1


	//   ....[42]....
        /*0da4*/ 	.word	0x000098f0
        /*0da8*/ 	.word	0x000000ff
        /*0dac*/ 	.word	0x00028430
        /*0db0*/ 	.short	0x010a
        /*0db2*/ 	.byte	0x2c
	.zero		1


	//   ....[43]....
        /*0db4*/ 	.word	0x00009f40
        /*0db8*/ 	.word	0x000000ff
        /*0dbc*/ 	.word	0x00000000
        /*0dc0*/ 	.short	0x0101
        /*0dc2*/ 	.byte	0x06
	.zero		1


	//   ....[44]....
        /*0dc4*/ 	.word	0x0000c070
        /*0dc8*/ 	.word	0x000000ff
        /*0dcc*/ 	.word	0x00028450
        /*0dd0*/ 	.short	0x010a
        /*0dd2*/ 	.byte	0x2c
	.zero		1


	//   ....[45]....
        /*0dd4*/ 	.word	0x0000c0c0
        /*0dd8*/ 	.word	0x000000ff
        /*0ddc*/ 	.word	0x00028450
        /*0de0*/ 	.short	0x010a
        /*0de2*/ 	.byte	0x2c
	.zero		1


	//   ....[46]....
        /*0de4*/ 	.word	0x0000c240
        /*0de8*/ 	.word	0x000000ff
        /*0dec*/ 	.word	0x00000000
        /*0df0*/ 	.short	0x0101
        /*0df2*/ 	.byte	0x2c
	.zero		1


	//   ....[47]....
        /*0df4*/ 	.word	0x00010390
        /*0df8*/ 	.word	0x000000ff
        /*0dfc*/ 	.word	0x00000000
        /*0e00*/ 	.short	0x0101
        /*0e02*/ 	.byte	0x07
	.zero		1


	//   ....[48]....
        /*0e04*/ 	.word	0x00010c00
        /*0e08*/ 	.word	0x000000ff
        /*0e0c*/ 	.word	0x00000000
        /*0e10*/ 	.short	0x0101
        /*0e12*/ 	.byte	0x07
	.zero		1


	//   ....[49]....
        /*0e14*/ 	.word	0x00015880
        /*0e18*/ 	.word	0x00000000
        /*0e1c*/ 	.word	0x00028480
        /*0e20*/ 	.short	0x010a
        /*0e22*/ 	.byte	0x3f
	.zero		1


	//   ....[50]....
        /*0e24*/ 	.word	0x00015ce0
        /*0e28*/ 	.word	0x00000000
        /*0e2c*/ 	.word	0x00028470
        /*0e30*/ 	.short	0x0107
        /*0e32*/ 	.byte	0x3f
	.zero		1


	//   ....[51]....
        /*0e34*/ 	.word	0x00015d90
        /*0e38*/ 	.word	0x00000000
        /*0e3c*/ 	.word	0x00028470
        /*0e40*/ 	.short	0x0101
        /*0e42*/ 	.byte	0x3f
	.zero		1


	//   ....[52]....
        /*0e44*/ 	.word	0x00015dc0
        /*0e48*/ 	.word	0x00000000
        /*0e4c*/ 	.word	0x00028440
        /*0e50*/ 	.short	0x010a
        /*0e52*/ 	.byte	0x3f
	.zero		1


	//   ....[53]....
        /*0e54*/ 	.word	0x00016180
        /*0e58*/ 	.word	0x00000000
        /*0e5c*/ 	.word	0x00028430
        /*0e60*/ 	.short	0x0107
        /*0e62*/ 	.byte	0x3f
	.zero		1


	//   ....[54]....
        /*0e64*/ 	.word	0x00016230
        /*0e68*/ 	.word	0x00000000
        /*0e6c*/ 	.word	0x00028430
        /*0e70*/ 	.short	0x0101
        /*0e72*/ 	.byte	0x3f
	.zero		1


	//   ....[55]....
        /*0e74*/ 	.word	0x00016cc0
        /*0e78*/ 	.word	0x00000011
        /*0e7c*/ 	.word	0x00028400
        /*0e80*/ 	.short	0x0107
        /*0e82*/ 	.byte	0x3f
	.zero		1


	//   ....[56]....
        /*0e84*/ 	.word	0x00016dc0
        /*0e88*/ 	.word	0x00000011
        /*0e8c*/ 	.word	0x00028400
        /*0e90*/ 	.short	0x0101
        /*0e92*/ 	.byte	0x3f
	.zero		1


	//   ....[57]....
        /*0e94*/ 	.word	0x00016df0
        /*0e98*/ 	.word	0x00000011
        /*0e9c*/ 	.word	0x00028420
        /*0ea0*/ 	.short	0x010a
        /*0ea2*/ 	.byte	0x3f
	.zero		1


	//   ....[58]....
        /*0ea4*/ 	.word	0x00017110
        /*0ea8*/ 	.word	0x00000000
        /*0eac*/ 	.word	0x00028480
        /*0eb0*/ 	.short	0x010a
        /*0eb2*/ 	.byte	0x3f
	.zero		1


	//   ....[59]....
        /*0eb4*/ 	.word	0x000174a0
        /*0eb8*/ 	.word	0x00000000
        /*0ebc*/ 	.word	0x00028470
        /*0ec0*/ 	.short	0x0107
        /*0ec2*/ 	.byte	0x3f
	.zero		1


	//   ....[60]....
        /*0ec4*/ 	.word	0x00017550
        /*0ec8*/ 	.word	0x00000000
        /*0ecc*/ 	.word	0x00028470
        /*0ed0*/ 	.short	0x0101
        /*0ed2*/ 	.byte	0x3f
	.zero		1


	//   ....[61]....
        /*0ed4*/ 	.word	0x00017580
        /*0ed8*/ 	.word	0x00000000
        /*0edc*/ 	.word	0x00028440
        /*0ee0*/ 	.short	0x010a
        /*0ee2*/ 	.byte	0x3f
	.zero		1


	//   ....[62]....
        /*0ee4*/ 	.word	0x000178e0
        /*0ee8*/ 	.word	0x00000000
        /*0eec*/ 	.word	0x00028430
        /*0ef0*/ 	.short	0x0107
        /*0ef2*/ 	.byte	0x3f
	.zero		1


	//   ....[63]....
        /*0ef4*/ 	.word	0x00017990
        /*0ef8*/ 	.word	0x00000000
        /*0efc*/ 	.word	0x00028430
        /*0f00*/ 	.short	0x0101
        /*0f02*/ 	.byte	0x3f
	.zero		1


	//   ....[64]....
        /*0f04*/ 	.word	0x00017a20
        /*0f08*/ 	.word	0x00000000
        /*0f0c*/ 	.word	0x00028470
        /*0f10*/ 	.short	0x010a
        /*0f12*/ 	.byte	0x3f
	.zero		1


	//   ....[65]....
        /*0f14*/ 	.word	0x00017aa0
        /*0f18*/ 	.word	0x00000000
        /*0f1c*/ 	.word	0x00028460
        /*0f20*/ 	.short	0x010a
        /*0f22*/ 	.byte	0x3f
	.zero		1


	//   ....[66]....
        /*0f24*/ 	.word	0x00017eb0
        /*0f28*/ 	.word	0x00000000
        /*0f2c*/ 	.word	0x00028450
        /*0f30*/ 	.short	0x0101
        /*0f32*/ 	.byte	0x3f
	.zero		1


	//   ....[67]....
        /*0f34*/ 	.word	0x00017f30
        /*0f38*/ 	.word	0x00000000
        /*0f3c*/ 	.word	0x00000000
        /*0f40*/ 	.short	0x0101
        /*0f42*/ 	.byte	0x3f
	.zero		1


	//   ....[68]....
        /*0f44*/ 	.word	0x000180f0
        /*0f48*/ 	.word	0x00000012
        /*0f4c*/ 	.word	0x00028470
        /*0f50*/ 	.short	0x010a
        /*0f52*/ 	.byte	0x3f
	.zero		1


	//   ....[69]....
        /*0f54*/ 	.word	0x00018160
        /*0f58*/ 	.word	0x00000012
        /*0f5c*/ 	.word	0x00028460
        /*0f60*/ 	.short	0x010a
        /*0f62*/ 	.byte	0x3f
	.zero		1


	//   ....[70]....
        /*0f64*/ 	.word	0x00018580
        /*0f68*/ 	.word	0x00000012
        /*0f6c*/ 	.word	0x00028450
        /*0f70*/ 	.short	0x0101
        /*0f72*/ 	.byte	0x3f
	.zero		1


	//   ....[71]....
        /*0f74*/ 	.word	0x00018600
        /*0f78*/ 	.word	0x00000012
        /*0f7c*/ 	.word	0x00000000
        /*0f80*/ 	.short	0x0101
        /*0f82*/ 	.byte	0x3f
	.zero		1


	//   ....[72]....
        /*0f84*/ 	.word	0x000196b0
        /*0f88*/ 	.word	0x00000005
        /*0f8c*/ 	.word	0x00028420
        /*0f90*/ 	.short	0x010a
        /*0f92*/ 	.byte	0x3f
	.zero		1


	//   ....[73]....
        /*0f94*/ 	.word	0x00019850
        /*0f98*/ 	.word	0x00000003
        /*0f9c*/ 	.word	0x00028440
        /*0fa0*/ 	.short	0x010a
        /*0fa2*/ 	.byte	0x3f
	.zero		1


	//   ....[74]....
        /*0fa4*/ 	.word	0x000198f0
        /*0fa8*/ 	.word	0x00000005
        /*0fac*/ 	.word	0x00028440
        /*0fb0*/ 	.short	0x010a
        /*0fb2*/ 	.byte	0x3f
	.zero		1


	//   ....[75]....
        /*0fb4*/ 	.word	0x00019930
        /*0fb8*/ 	.word	0x00000003
        /*0fbc*/ 	.word	0x00028460
        /*0fc0*/ 	.short	0x010a
        /*0fc2*/ 	.byte	0x3f
	.zero		1


	//   ....[76]....
        /*0fc4*/ 	.word	0x00019970
        /*0fc8*/ 	.word	0x00000005
        /*0fcc*/ 	.word	0x00028460
        /*0fd0*/ 	.short	0x010a
        /*0fd2*/ 	.byte	0x3f
	.zero		1


	//   ....[77]....
        /*0fd4*/ 	.word	0x000199b0
        /*0fd8*/ 	.word	0x00000003
        /*0fdc*/ 	.word	0x00028480
        /*0fe0*/ 	.short	0x010a
        /*0fe2*/ 	.byte	0x3f
	.zero		1


	//   ....[78]....
        /*0fe4*/ 	.word	0x000199f0
        /*0fe8*/ 	.word	0x00000005
        /*0fec*/ 	.word	0x00028480
        /*0ff0*/ 	.short	0x010a
        /*0ff2*/ 	.byte	0x3f
	.zero		1


	//   ....[79]....
        /*0ff4*/ 	.word	0x00019a60
        /*0ff8*/ 	.word	0x00000004
        /*0ffc*/ 	.word	0x00028400
        /*1000*/ 	.short	0x010a
        /*1002*/ 	.byte	0x3f
	.zero		1


	//   ....[80]....
        /*1004*/ 	.word	0x00019ac0
        /*1008*/ 	.word	0x00000004
        /*100c*/ 	.word	0x00028430
        /*1010*/ 	.short	0x010a
        /*1012*/ 	.byte	0x3f
	.zero		1


	//   ....[81]....
        /*1014*/ 	.word	0x00019b20
        /*1018*/ 	.word	0x00000008
        /*101c*/ 	.word	0x00028450
        /*1020*/ 	.short	0x010a
        /*1022*/ 	.byte	0x3f
	.zero		1


	//   ....[82]....
        /*1024*/ 	.word	0x00019b80
        /*1028*/ 	.word	0x00000005
        /*102c*/ 	.word	0x00028430
        /*1030*/ 	.short	0x010a
        /*1032*/ 	.byte	0x3f
	.zero		1


	//   ....[83]....
        /*1034*/ 	.word	0x00019be0
        /*1038*/ 	.word	0x00000007
        /*103c*/ 	.word	0x00028450
        /*1040*/ 	.short	0x010a
        /*1042*/ 	.byte	0x3f
	.zero		1


	//   ....[84]....
        /*1044*/ 	.word	0x00019c40
        /*1048*/ 	.word	0x00000005
        /*104c*/ 	.word	0x00028430
        /*1050*/ 	.short	0x010a
        /*1052*/ 	.byte	0x3f
	.zero		1


	//   ....[85]....
        /*1054*/ 	.word	0x00019ca0
        /*1058*/ 	.word	0x0000000b
        /*105c*/ 	.word	0x00028450
        /*1060*/ 	.short	0x010a
        /*1062*/ 	.byte	0x3f
	.zero		1


	//   ....[86]....
        /*1064*/ 	.word	0x00019d00
        /*1068*/ 	.word	0x00000005
        /*106c*/ 	.word	0x00028430
        /*1070*/ 	.short	0x010a
        /*1072*/ 	.byte	0x3f
	.zero		1


	//   ....[87]....
        /*1074*/ 	.word	0x00019d60
        /*1078*/ 	.word	0x00000007
        /*107c*/ 	.word	0x00028450
        /*1080*/ 	.short	0x010a
        /*1082*/ 	.byte	0x3f
	.zero		1


	//   ....[88]....
        /*1084*/ 	.word	0x00019e60
        /*1088*/ 	.word	0x00000000
        /*108c*/ 	.word	0x00028480
        /*1090*/ 	.short	0x010a
        /*1092*/ 	.byte	0x3f
	.zero		1


	//   ....[89]....
        /*1094*/ 	.word	0x0001a460
        /*1098*/ 	.word	0x00000000
        /*109c*/ 	.word	0x00028440
        /*10a0*/ 	.short	0x010a
        /*10a2*/ 	.byte	0x3f
	.zero		1


	//   ....[90]....
        /*10a4*/ 	.word	0x0001b3a0
        /*10a8*/ 	.word	0x00000011
        /*10ac*/ 	.word	0x00028420
        /*10b0*/ 	.short	0x010a
        /*10b2*/ 	.byte	0x3f
	.zero		1


	//   ....[91]....
        /*10b4*/ 	.word	0x0001b3f0
        /*10b8*/ 	.word	0x00000000
        /*10bc*/ 	.word	0x00028480
        /*10c0*/ 	.short	0x010a
        /*10c2*/ 	.byte	0x3f
	.zero		1


	//   ....[92]....
        /*10c4*/ 	.word	0x0001b8e0
        /*10c8*/ 	.word	0x00000000
        /*10cc*/ 	.word	0x00028440
        /*10d0*/ 	.short	0x010a
        /*10d2*/ 	.byte	0x3f
	.zero		1


	//   ....[93]....
        /*10d4*/ 	.word	0x0001bd80
        /*10d8*/ 	.word	0x00000000
        /*10dc*/ 	.word	0x00028470
        /*10e0*/ 	.short	0x010a
        /*10e2*/ 	.byte	0x3f
	.zero		1


	//   ....[94]....
        /*10e4*/ 	.word	0x0001bdd0
        /*10e8*/ 	.word	0x00000000
        /*10ec*/ 	.word	0x00028460
        /*10f0*/ 	.short	0x010a
        /*10f2*/ 	.byte	0x3f
	.zero		1


	//   ....[95]....
        /*10f4*/ 	.word	0x0001be20
        /*10f8*/ 	.word	0x00000012
        /*10fc*/ 	.word	0x00028470
        /*1100*/ 	.short	0x010a
        /*1102*/ 	.byte	0x3f
	.zero		1


	//   ....[96]....
        /*1104*/ 	.word	0x0001be70
        /*1108*/ 	.word	0x00000012
        /*110c*/ 	.word	0x00028460
        /*1110*/ 	.short	0x010a
        /*1112*/ 	.byte	0x3f
	.zero		1


	//   ....[97]....
        /*1114*/ 	.word	0x0001bec0
        /*1118*/ 	.word	0x00000005
        /*111c*/ 	.word	0x00028420
        /*1120*/ 	.short	0x010a
        /*1122*/ 	.byte	0x3f
	.zero		1


	//   ....[98]....
        /*1124*/ 	.word	0x0001c060
        /*1128*/ 	.word	0x00000003
        /*112c*/ 	.word	0x00028440
        /*1130*/ 	.short	0x010a
        /*1132*/ 	.byte	0x3f
	.zero		1


	//   ....[99]....
        /*1134*/ 	.word	0x0001c0b0
        /*1138*/ 	.word	0x00000005
        /*113c*/ 	.word	0x00028440
        /*1140*/ 	.short	0x010a
        /*1142*/ 	.byte	0x3f
	.zero		1


	//   ....[100]....
        /*1144*/ 	.word	0x0001c100
        /*1148*/ 	.word	0x00000003
        /*114c*/ 	.word	0x00028460
        /*1150*/ 	.short	0x010a
        /*1152*/ 	.byte	0x3f
	.zero		1


	//   ....[101]....
        /*1154*/ 	.word	0x0001c150
        /*1158*/ 	.word	0x00000005
        /*115c*/ 	.word	0x00028460
        /*1160*/ 	.short	0x010a
        /*1162*/ 	.byte	0x3f
	.zero		1


	//   ....[102]....
        /*1164*/ 	.word	0x0001c1a0
        /*1168*/ 	.word	0x00000003
        /*116c*/ 	.word	0x00028480
        /*1170*/ 	.short	0x010a
        /*1172*/ 	.byte	0x3f
	.zero		1


	//----- nvinfo : EIATTR_NUM_MBARRIERS
	.align		4
.L_214:
        /*1174*/ 	.byte	0x03, 0x38
        /*1176*/ 	.short	0x0016


	//----- nvinfo : EIATTR_EXIT_INSTR_OFFSETS
	.align		4
        /*1178*/ 	.byte	0x04, 0x1c
        /*117a*/ 	.short	(.L_216 - .L_215)


	//   ....[0]....
.L_215:
        /*117c*/ 	.word	0x000009e0


	//   ....[1]....
        /*1180*/ 	.word	0x00012e20


	//   ....[2]....
        /*1184*/ 	.word	0x00019a40


	//----- nvinfo : EIATTR_MAX_THREADS
	.align		4
.L_216:
        /*1188*/ 	.byte	0x04, 0x05
        /*118a*/ 	.short	(.L_218 - .L_217)
.L_217:
        /*118c*/ 	.word	0x00000180
        /*1190*/ 	.word	0x00000001
        /*1194*/ 	.word	0x00000001


	//----- nvinfo : EIATTR_CRS_STACK_SIZE
	.align		4
.L_218:
        /*1198*/ 	.byte	0x04, 0x1e
        /*119a*/ 	.short	(.L_220 - .L_219)
.L_219:
        /*119c*/ 	.word	0x00000000


	//----- nvinfo : EIATTR_CBANK_PARAM_SIZE
	.align		4
.L_220:
        /*11a0*/ 	.byte	0x03, 0x19
        /*11a2*/ 	.short	0x0af0


	//----- nvinfo : EIATTR_PARAM_CBANK
	.align		4
        /*11a4*/ 	.byte	0x04, 0x0a
        /*11a6*/ 	.short	(.L_222 - .L_221)
	.align		4
.L_221:
        /*11a8*/ 	.word	index@(.nv.constant0._ZN7cutlass13device_kernelIN5flash11enable_sm90INS1_16FlashAttnFwdSm90INS1_25CollectiveMainloopFwdSm90ILi2EN4cute5tupleIJNS5_1CILi1EEES8_S8_EEENS6_IJNS7_ILi128EEENS7_ILi64EEENS7_ILi256EEEEEELi256ENS_12float_e4m3_tEfNS_4arch4Sm90ELb0ELb1ELb1ELb1ELb1ELb0ELb0ELb1ELb0ELb1ELb1ELb0EEENS1_21CollectiveEpilogueFwdINS6_IJSA_SC_SB_EEES9_NS_10bfloat16_tESG_Li256ELb1ELb1ELb1ELb1EEENS1_36VarlenDynamicPersistentTileSchedulerILi128ELi64ELi256ELi128ELb1ELb1ELb1ELb1ELb0ELb1EEEEEEEEEvNT_6ParamsE)
        /*11ac*/ 	.short	0x0210
        /*11ae*/ 	.short	0x0af0


	//----- nvinfo : EIATTR_SW_WAR
	.align		4
.L_222:
        /*11b0*/ 	.byte	0x04, 0x36
        /*11b2*/ 	.short	(.L_224 - .L_223)
.L_223:
        /*11b4*/ 	.word	0x00000008
.L_224:


//--------------------- .nv.info._ZN7cutlass13device_kernelIN5flash11enable_sm90INS1_16FlashAttnFwdSm90INS1_25CollectiveMainloopFwdSm90ILi2EN4cute5tupleIJNS5_1CILi1EEES8_S8_EEENS6_IJNS7_ILi128EEENS7_ILi64EEENS7_ILi256EEEEEELi256ENS_12float_e4m3_tEfNS_4arch4Sm90ELb0ELb1ELb1ELb1ELb1ELb1ELb0ELb1ELb0ELb1ELb1ELb0EEENS1_21CollectiveEpilogueFwdINS6_IJSA_SC_SB_EEES9_NS_10bfloat16_tESG_Li256ELb1ELb1ELb1ELb1EEENS1_36VarlenDynamicPersistentTileSchedulerILi128ELi64ELi256ELi128ELb1ELb1ELb1ELb1ELb0ELb1EEEEEEEEEvNT_6ParamsE --------------------------
	.section	.nv.info._ZN7cutlass13device_kernelIN5flash11enable_sm90INS1_16FlashAttnFwdSm90INS1_25CollectiveMainloopFwdSm90ILi2EN4cute5tupleIJNS5_1CILi1EEES8_S8_EEENS6_IJNS7_ILi128EEENS7_ILi64EEENS7_ILi256EEEEEELi256ENS_12float_e4m3_tEfNS_4arch4Sm90ELb0ELb1ELb1ELb1ELb1ELb1ELb0ELb1ELb0ELb1ELb1ELb0EEENS1_21CollectiveEpilogueFwdINS6_IJSA_SC_SB_EEES9_NS_10bfloat16_tESG_Li256ELb1ELb1ELb1ELb1EEENS1_36VarlenDynamicPersistentTileSchedulerILi128ELi64ELi256ELi128ELb1ELb1ELb1ELb1ELb0ELb1EEEEEEEEEvNT_6ParamsE,"",@"SHT_CUDA_INFO"
	.sectionflags	@""
	.align	4


	//----- nvinfo : EIATTR_CUDA_API_VERSION
	.align		4
        /*0000*/ 	.byte	0x04, 0x37
        /*0002*/ 	.short	(.L_226 - .L_225)
.L_225:
        /*0004*/ 	.word	0x00000082


	//----- nvinfo : EIATTR_KPARAM_INFO
	.align		4
.L_226:
        /*0008*/ 	.byte	0x04, 0x17
        /*000a*/ 	.short	(.L_228 - .L_227)
.L_227:
        /*000c*/ 	.word	0x00000000
        /*0010*/ 	.short	0x0000
        /*0012*/ 	.short	0x0070
        /*0014*/ 	.byte	0x00, 0xf0, 0x01, 0x2a


	//----- nvinfo : EIATTR_SPARSE_MMA_MASK
	.align		4
.L_228:
        /*0018*/ 	.byte	0x03, 0x50
        /*001a*/ 	.short	0x0000


	//----- nvinfo : EIATTR_MAXREG_COUNT
	.align		4
        /*001c*/ 	.byte	0x03, 0x1b
        /*001e*/ 	.short	0x00a8


	//----- nvinfo : EIATTR_NUM_BARRIERS
	.align		4
        /*0020*/ 	.byte	0x02, 0x4c
        /*0022*/ 	.byte	0x10
	.zero		1


	//----- nvinfo : EIATTR_EXTERNS
	.align		4
        /*0024*/ 	.byte	0x04, 0x0f
        /*0026*/ 	.short	(.L_230 - .L_229)


	//   ....[0]....
	.align		4
.L_229:
        /*0028*/ 	.word	index@(__assertfail)


	//----- nvinfo : EIATTR_ANNOTATIONS
	.align		4
.L_230:
        /*002c*/ 	.byte	0x04, 0x55
        /*002e*/ 	.short	(.L_232 - .L_231)


	//   ....[0]....
.L_231:
        /* <DEDUP_REMOVED lines=52> */


	//----- nvinfo : EIATTR_MERCURY_ISA_VERSION
	.align		4
.L_232:
        /*0358*/ 	.byte	0x03, 0x5f
        /*035a*/ 	.short	0x0101


	//----- nvinfo : EIATTR_UNUSED_LOAD_BYTE_OFFSET
	.align		4
        /*035c*/ 	.byte	0x04, 0x44
        /*035e*/ 	.short	(.L_234 - .L_233)


	//   ....[0]....
.L_233:
        /*0360*/ 	.word	0x00000aa0
        /*0364*/ 	.word	0x0000fff0


	//   ....[1]....
        /*0368*/ 	.word	0x0001cb40
        /*036c*/ 	.word	0x0000fff0


	//----- nvinfo : EIATTR_INT_WARP_WIDE_INSTR_OFFSETS
	.align		4
.L_234:
        /*0370*/ 	.byte	0x04, 0x31
        /*0372*/ 	.short	(.L_236 - .L_235)


	//   ....[0]....
.L_235:
        /*0374*/ 	.word	0x00000130


	//   ....[1]....
        /*0378*/ 	.word	0x00000170


	//   ....[2]....
        /*037c*/ 	.word	0x000001e0


	//   ....[3]....
        /*0380*/ 	.word	0x00027080


	//   ....[4]....
        /*0384*/ 	.word	0x00027110


	//   ....[5]....
        /*0388*/ 	.word	0x0002a390


	//   ....[6]....
        /*038c*/ 	.word	0x0002a420


	//----- nvinfo : EIATTR_COOP_GROUP_MASK_REGIDS
	.align		4
.L_236:
        /*0390*/ 	.byte	0x04, 0x29
        /*0392*/ 	.short	(.L_238 - .L_237)


	//   ....[0]....
.L_237:
        /*0394*/ 	.word	0xffffffff


	//   ....[1]....
        /*0398*/ 	.word	0xffffffff


	//   ....[2]....
        /*039c*/ 	.word	0xffffffff


	//   ....[3]....
        /*03a0*/ 	.word	0xffffffff


	//   ....[4]....
        /*03a4*/ 	.word	0xffffffff


	//   ....[5]....
        /*03a8*/ 	.word	0xffffffff


	//   ....[6]....
        /*03ac*/ 	.word	0xffffffff


	//   ....[7]....
        /*03b0*/ 	.word	0xffffffff


	//   ....[8]....
        /*03b4*/ 	.word	0xffffffff


	//   ....[9]....
        /*03b8*/ 	.word	0xffffffff


	//   ....[10]....
        /*03bc*/ 	.word	0xffffffff


	//   ....[11]....
        /*03c0*/ 	.word	0xffffffff


	//   ....[12]....
        /*03c4*/ 	.word	0xffffffff


	//   ....[13]....
        /*03c8*/ 	.word	0xffffffff


	//   ....[14]....
        /*03cc*/ 	.word	0xffffffff


	//   ....[15]....
        /*03d0*/ 	.word	0xffffffff


	//   ....[16]....
        /*03d4*/ 	.word	0xffffffff


	//   ....[17]....
        /*03d8*/ 	.word	0xffffffff


	//   ....[18]....
        /*03dc*/ 	.word	0xffffffff


	//   ....[19]....
        /*03e0*/ 	.word	0xffffffff


	//   ....[20]....
        /*03e4*/ 	.word	0xffffffff


	//   ....[21]....
        /*03e8*/ 	.word	0xffffffff


	//   ....[22]....
        /*03ec*/ 	.word	0xffffffff


	//   ....[23]....
        /*03f0*/ 	.word	0xffffffff


	//   ....[24]....
        /*03f4*/ 	.word	0xffffffff


	//   ....[25]....
        /*03f8*/ 	.word	0xffffffff


	//   ....[26]....
        /*03fc*/ 	.word	0xffffffff


	//   ....[27]....
        /*0400*/ 	.word	0xffffffff


	//   ....[28]....
        /*0404*/ 	.word	0xffffffff


	//   ....[29]....
        /*0408*/ 	.word	0xffffffff


	//   ....[30]....
        /*040c*/ 	.word	0xffffffff


	//   ....[31]....
        /*0410*/ 	.word	0xffffffff


	//   ....[32]....
        /*0414*/ 	.word	0xffffffff


	//   ....[33]....
        /*0418*/ 	.word	0xffffffff


	//   ....[34]....
        /*041c*/ 	.word	0xffffffff


	//   ....[35]....
        /*0420*/ 	.word	0xffffffff


	//   ....[36]....
        /*0424*/ 	.word	0xffffffff


	//   ....[37]....
        /*0428*/ 	.word	0xffffffff


	//   ....[38]....
        /*042c*/ 	.word	0xffffffff


	//   ....[39]....
        /*0430*/ 	.word	0xffffffff


	//   ....[40]....
        /*0434*/ 	.word	0xffffffff


	//   ....[41]....
        /*0438*/ 	.word	0xffffffff


	//   ....[42]....
        /*043c*/ 	.word	0xffffffff


	//   ....[43]....
        /*0440*/ 	.word	0xffffffff


	//   ....[44]....
        /*0444*/ 	.word	0xffffffff


	//   ....[45]....
        /*0448*/ 	.word	0xffffffff


	//   ....[46]....
        /*044c*/ 	.word	0xffffffff


	//   ....[47]....
        /*0450*/ 	.word	0xffffffff


	//   ....[48]....
        /*0454*/ 	.word	0xffffffff


	//   ....[49]....
        /*0458*/ 	.word	0xffffffff


	//   ....[50]....
        /*045c*/ 	.word	0xffffffff


	//   ....[51]....
        /*0460*/ 	.word	0xffffffff


	//   ....[52]....
        /*0464*/ 	.word	0xffffffff


	//   ....[53]....
        /*0468*/ 	.word	0xffffffff


	//   ....[54]....
        /*046c*/ 	.word	0xffffffff


	//   ....[55]....
        /*0470*/ 	.word	0xffffffff


	//   ....[56]....
        /*0474*/ 	.word	0xffffffff


	//   ....[57]....
        /*0478*/ 	.word	0xffffffff


	//   ....[58]....
        /*047c*/ 	.word	0xffffffff


	//   ....[59]....
        /*0480*/ 	.word	0xffffffff


	//   ....[60]....
        /*0484*/ 	.word	0xffffffff


	//   ....[61]....
        /*0488*/ 	.word	0xffffffff


	//   ....[62]....
        /*048c*/ 	.word	0xffffffff


	//   ....[63]....
        /*0490*/ 	.word	0xffffffff


	//   ....[64]....
        /*0494*/ 	.word	0xffffffff


	//   ....[65]....
        /*0498*/ 	.word	0xffffffff


	//   ....[66]....
        /*049c*/ 	.word	0xffffffff


	//   ....[67]....
        /*04a0*/ 	.word	0xffffffff


	//   ....[68]....
        /*04a4*/ 	.word	0xffffffff


	//   ....[69]....
        /*04a8*/ 	.word	0xffffffff


	//   ....[70]....
        /*04ac*/ 	.word	0xffffffff


	//   ....[71]....
        /*04b0*/ 	.word	0xffffffff


	//   ....[72]....
        /*04b4*/ 	.word	0xffffffff


	//   ....[73]....
        /*04b8*/ 	.word	0xffffffff


	//   ....[74]....
        /*04bc*/ 	.word	0xffffffff


	//   ....[75]....
        /*04c0*/ 	.word	0xffffffff


	//   ....[76]....
        /*04c4*/ 	.word	0xffffffff


	//   ....[77]....
        /*04c8*/ 	.word	0xffffffff


	//   ....[78]....
        /*04cc*/ 	.word	0xffffffff


	//   ....[79]....
        /*04d0*/ 	.word	0xffffffff


	//   ....[80]....
        /*04d4*/ 	.word	0xffffffff


	//   ....[81]....
        /*04d8*/ 	.word	0xffffffff


	//   ....[82]....
        /*04dc*/ 	.word	0xffffffff


	//   ....[83]....
        /*04e0*/ 	.word	0xffffffff


	//   ....[84]....
        /*04e4*/ 	.word	0xffffffff


	//   ....[85]....
        /*04e8*/ 	.word	0xffffffff


	//   ....[86]....
        /*04ec*/ 	.word	0xffffffff


	//   ....[87]....
        /*04f0*/ 	.word	0xffffffff


	//   ....[88]....
        /*04f4*/ 	.word	0xffffffff


	//   ....[89]....
        /*04f8*/ 	.word	0xffffffff


	//   ....[90]....
        /*04fc*/ 	.word	0xffffffff


	//   ....[91]....
        /*0500*/ 	.word	0xffffffff


	//   ....[92]....
        /*0504*/ 	.word	0xffffffff


	//   ....[93]....
        /*0508*/ 	.word	0xffffffff


	//   ....[94]....
        /*050c*/ 	.word	0xffffffff


	//   ....[95]....
        /*0510*/ 	.word	0xffffffff


	//   ....[96]....
        /*0514*/ 	.word	0xffffffff


	//   ....[97]....
        /*0518*/ 	.word	0xffffffff


	//   ....[98]....
        /*051c*/ 	.word	0xffffffff


	//   ....[99]....
        /*0520*/ 	.word	0xffffffff


	//   ....[100]....
        /*0524*/ 	.word	0xffffffff


	//   ....[101]....
        /*0528*/ 	.word	0xffffffff


	//   ....[102]....
        /*052c*/ 	.word	0xffffffff


	//   ....[103]....
        /*0530*/ 	.word	0xffffffff


	//   ....[104]....
        /*0534*/ 	.word	0xffffffff


	//   ....[105]....
        /*0538*/ 	.word	0xffffffff


	//   ....[106]....
        /*053c*/ 	.word	0xffffffff


	//   ....[107]....
        /*0540*/ 	.word	0xffffffff


	//   ....[108]....
        /*0544*/ 	.word	0xffffffff


	//   ....[109]....
        /*0548*/ 	.word	0xffffffff


	//   ....[110]....
        /*054c*/ 	.word	0xffffffff


	//   ....[111]....
        /*0550*/ 	.word	0xffffffff


	//   ....[112]....
        /*0554*/ 	.word	0xffffffff


	//   ....[113]....
        /*0558*/ 	.word	0xffffffff


	//   ....[114]....
        /*055c*/ 	.word	0xffffffff


	//   ....[115]....
        /*0560*/ 	.word	0xffffffff


	//   ....[116]....
        /*0564*/ 	.word	0xffffffff


	//   ....[117]....
        /*0568*/ 	.word	0xffffffff


	//   ....[118]....
        /*056c*/ 	.word	0xffffffff


	//   ....[119]....
        /*0570*/ 	.word	0xffffffff


	//   ....[120]....
        /*0574*/ 	.word	0xffffffff


	//   ....[121]....
        /*0578*/ 	.word	0xffffffff


	//   ....[122]....
        /*057c*/ 	.word	0xffffffff


	//   ....[123]....
        /*0580*/ 	.word	0xffffffff


	//   ....[124]....
        /*0584*/ 	.word	0xffffffff


	//   ....[125]....
        /*0588*/ 	.word	0xffffffff


	//   ....[126]....
        /*058c*/ 	.word	0xffffffff


	//   ....[127]....
        /*0590*/ 	.word	0xffffffff


	//   ....[128]....
        /*0594*/ 	.word	0xffffffff


	//   ....[129]....
        /*0598*/ 	.word	0xffffffff


	//   ....[130]....
        /*059c*/ 	.word	0xffffffff


	//   ....[131]....
        /*05a0*/ 	.word	0xffffffff


	//   ....[132]....
        /*05a4*/ 	.word	0xffffffff


	//   ....[133]....
        /*05a8*/ 	.word	0xffffffff


	//   ....[134]....
        /*05ac*/ 	.word	0xffffffff


	//   ....[135]....
        /*05b0*/ 	.word	0xffffffff


	//   ....[136]....
        /*05b4*/ 	.word	0xffffffff


	//   ....[137]....
        /*05b8*/ 	.word	0xffffffff


	//   ....[138]....
        /*05bc*/ 	.word	0xffffffff


	//   ....[139]....
        /*05c0*/ 	.word	0xffffffff


	//   ....[140]....
        /*05c4*/ 	.word	0xffffffff


	//   ....[141]....
        /*05c8*/ 	.word	0xffffffff


	//   ....[142]....
        /*05cc*/ 	.word	0xffffffff


	//   ....[143]....
        /*05d0*/ 	.word	0xffffffff


	//   ....[144]....
        /*05d4*/ 	.word	0xffffffff


	//   ....[145]....
        /*05d8*/ 	.word	0xffffffff


	//   ....[146]....
        /*05dc*/ 	.word	0xffffffff


	//   ....[147]....
        /*05e0*/ 	.word	0xffffffff


	//   ....[148]....
        /*05e4*/ 	.word	0xffffffff


	//   ....[149]....
        /*05e8*/ 	.word	0xffffffff


	//   ....[150]....
        /*05ec*/ 	.word	0xffffffff


	//   ....[151]....
        /*05f0*/ 	.word	0xffffffff


	//   ....[152]....
        /*05f4*/ 	.word	0xffffffff


	//   ....[153]....
        /*05f8*/ 	.word	0xffffffff


	//   ....[154]....
        /*05fc*/ 	.word	0xffffffff


	//   ....[155]....
        /*0600*/ 	.word	0xffffffff


	//   ....[156]....
        /*0604*/ 	.word	0xffffffff


	//   ....[157]....
        /*0608*/ 	.word	0xffffffff


	//   ....[158]....
        /*060c*/ 	.word	0xffffffff


	//   ....[159]....
        /*0610*/ 	.word	0xffffffff


	//   ....[160]....
        /*0614*/ 	.word	0xffffffff


	//   ....[161]....
        /*0618*/ 	.word	0xffffffff


	//   ....[162]....
        /*061c*/ 	.word	0xffffffff


	//   ....[163]....
        /*0620*/ 	.word	0xffffffff


	//   ....[164]....
        /*0624*/ 	.word	0xffffffff


	//   ....[165]....
        /*0628*/ 	.word	0xffffffff


	//   ....[166]....
        /*062c*/ 	.word	0xffffffff


	//   ....[167]....
        /*0630*/ 	.word	0xffffffff


	//   ....[168]....
        /*0634*/ 	.word	0xffffffff


	//   ....[169]....
        /*0638*/ 	.word	0xffffffff


	//   ....[170]....
        /*063c*/ 	.word	0xffffffff


	//   ....[171]....
        /*0640*/ 	.word	0xffffffff


	//   ....[172]....
        /*0644*/ 	.word	0xffffffff


	//   ....[173]....
        /*0648*/ 	.word	0xffffffff


	//   ....[174]....
        /*064c*/ 	.word	0xffffffff


	//   ....[175]....
        /*0650*/ 	.word	0xffffffff


	//   ....[176]....
        /*0654*/ 	.word	0xffffffff


	//   ....[177]....
        /*0658*/ 	.word	0xffffffff


	//   ....[178]....
        /*065c*/ 	.word	0xffffffff


	//   ....[179]....
        /*0660*/ 	.word	0xffffffff


	//   ....[180]....
        /*0664*/ 	.word	0xffffffff


	//   ....[181]....
        /*0668*/ 	.word	0xffffffff


	//   ....[182]....
        /*066c*/ 	.word	0xffffffff


	//   ....[183]....
        /*0670*/ 	.word	0xffffffff


	//   ....[184]....
        /*0674*/ 	.word	0xffffffff


	//   ....[185]....
        /*0678*/ 	.word	0xffffffff


	//   ....[186]....
        /*067c*/ 	.word	0xffffffff


	//   ....[187]....
        /*0680*/ 	.word	0xffffffff


	//   ....[188]....
        /*0684*/ 	.word	0xffffffff


	//   ....[189]....
        /*0688*/ 	.word	0xffffffff


	//   ....[190]....
        /*068c*/ 	.word	0xffffffff


	//   ....[191]....
        /*0690*/ 	.word	0xffffffff


	//   ....[192]....
        /*0694*/ 	.word	0xffffffff


	//   ....[193]....
        /*0698*/ 	.word	0xffffffff


	//   ....[194]....
        /*069c*/ 	.word	0xffffffff


	//   ....[195]....
        /*06a0*/ 	.word	0xffffffff


	//   ....[196]....
        /*06a4*/ 	.word	0xffffffff


	//   ....[197]....
        /*06a8*/ 	.word	0xffffffff


	//   ....[198]....
        /*06ac*/ 	.word	0xffffffff


	//   ....[199]....
        /*06b0*/ 	.word	0xffffffff


	//   ....[200]....
        /*06b4*/ 	.word	0xffffffff


	//   ....[201]....
        /*06b8*/ 	.word	0xffffffff


	//   ....[202]....
        /*06bc*/ 	.word	0xffffffff


	//   ....[203]....
        /*06c0*/ 	.word	0xffffffff


	//   ....[204]....
        /*06c4*/ 	.word	0xffffffff


	//   ....[205]....
        /*06c8*/ 	.word	0xffffffff


	//   ....[206]....
        /*06cc*/ 	.word	0xffffffff


	//   ....[207]....
        /*06d0*/ 	.word	0xffffffff


	//   ....[208]....
        /*06d4*/ 	.word	0xffffffff


	//   ....[209]....
        /*06d8*/ 	.word	0xffffffff


	//   ....[210]....
        /*06dc*/ 	.word	0xffffffff


	//   ....[211]....
        /*06e0*/ 	.word	0xffffffff


	//   ....[212]....
        /*06e4*/ 	.word	0xffffffff


	//   ....[213]....
        /*06e8*/ 	.word	0xffffffff


	//   ....[214]....
        /*06ec*/ 	.word	0xffffffff


	//   ....[215]....
        /*06f0*/ 	.word	0xffffffff


	//   ....[216]....
        /*06f4*/ 	.word	0xffffffff


	//   ....[217]....
        /*06f8*/ 	.word	0xffffffff


	//   ....[218]....
        /*06fc*/ 	.word	0xffffffff


	//   ....[219]....
        /*0700*/ 	.word	0xffffffff


	//   ....[220]....
        /*0704*/ 	.word	0xffffffff


	//   ....[221]....
        /*0708*/ 	.word	0xffffffff


	//   ....[222]....
        /*070c*/ 	.word	0xffffffff


	//   ....[223]....
        /*0710*/ 	.word	0xffffffff


	//   ....[224]....
        /*0714*/ 	.word	0xffffffff


	//   ....[225]....
        /*0718*/ 	.word	0xffffffff


	//   ....[226]....
        /*071c*/ 	.word	0xffffffff


	//   ....[227]....
        /*0720*/ 	.word	0xffffffff


	//   ....[228]....
        /*0724*/ 	.word	0xffffffff


	//   ....[229]....
        /*0728*/ 	.word	0xffffffff


	//   ....[230]....
        /*072c*/ 	.word	0xffffffff


	//   ....[231]....
        /*0730*/ 	.word	0xffffffff


	//   ....[232]....
        /*0734*/ 	.word	0xffffffff


	//   ....[233]....
        /*0738*/ 	.word	0xffffffff


	//   ....[234]....
        /*073c*/ 	.word	0xffffffff


	//   ....[235]....
        /*0740*/ 	.word	0xffffffff


	//   ....[236]....
        /*0744*/ 	.word	0xffffffff


	//   ....[237]....
        /*0748*/ 	.word	0xffffffff


	//   ....[238]....
        /*074c*/ 	.word	0xffffffff


	//   ....[239]....
        /*0750*/ 	.word	0xffffffff


	//   ....[240]....
        /*0754*/ 	.word	0xffffffff


	//   ....[241]....
        /*0758*/ 	.word	0xffffffff


	//   ....[242]....
        /*075c*/ 	.word	0xffffffff


	//   ....[243]....
        /*0760*/ 	.word	0xffffffff


	//   ....[244]....
        /*0764*/ 	.word	0xffffffff


	//   ....[245]....
        /*0768*/ 	.word	0xffffffff


	//   ....[246]....
        /*076c*/ 	.word	0xffffffff


	//   ....[247]....
        /*0770*/ 	.word	0xffffffff


	//   ....[248]....
        /*0774*/ 	.word	0xffffffff


	//   ....[249]....
        /*0778*/ 	.word	0xffffffff


	//   ....[250]....
        /*077c*/ 	.word	0xffffffff


	//   ....[251]....
        /*0780*/ 	.word	0xffffffff


	//   ....[252]....
        /*0784*/ 	.word	0xffffffff


	//   ....[253]....
        /*0788*/ 	.word	0xffffffff


	//   ....[254]....
        /*078c*/ 	.word	0xffffffff


	//   ....[255]....
        /*0790*/ 	.word	0xffffffff


	//   ....[0]....
        /*0794*/ 	.word	0xffffffff


	//   ....[1]....
        /*0798*/ 	.word	0xffffffff


	//   ....[2]....
        /*079c*/ 	.word	0xffffffff


	//   ....[3]....
        /*07a0*/ 	.word	0xffffffff


	//   ....[4]....
        /*07a4*/ 	.word	0xffffffff


	//   ....[5]....
        /*07a8*/ 	.word	0xffffffff


	//   ....[6]....
        /*07ac*/ 	.word	0xffffffff


	//   ....[7]....
        /*07b0*/ 	.word	0xffffffff


	//   ....[8]....
        /*07b4*/ 	.word	0xffffffff


	//   ....[9]....
        /*07b8*/ 	.word	0xffffffff


	//   ....[10]....
        /*07bc*/ 	.word	0xffffffff


	//   ....[11]....
        /*07c0*/ 	.word	0xffffffff


	//   ....[12]....
        /*07c4*/ 	.word	0xffffffff


	//   ....[13]....
        /*07c8*/ 	.word	0xffffffff


	//   ....[14]....
        /*07cc*/ 	.word	0xffffffff


	//   ....[15]....
        /*07d0*/ 	.word	0xffffffff


	//   ....[16]....
        /*07d4*/ 	.word	0xffffffff


	//   ....[17]....
        /*07d8*/ 	.word	0xffffffff


	//   ....[18]....
        /*07dc*/ 	.word	0xffffffff


	//   ....[19]....
        /*07e0*/ 	.word	0xffffffff


	//   ....[20]....
        /*07e4*/ 	.word	0xffffffff


	//   ....[21]....
        /*07e8*/ 	.word	0xffffffff


	//   ....[22]....
        /*07ec*/ 	.word	0xffffffff


	//   ....[23]....
        /*07f0*/ 	.word	0xffffffff


	//   ....[24]....
        /*07f4*/ 	.word	0xffffffff


	//   ....[25]....
        /*07f8*/ 	.word	0xffffffff


	//   ....[26]....
        /*07fc*/ 	.word	0xffffffff


	//   ....[27]....
        /*0800*/ 	.word	0xffffffff


	//   ....[28]....
        /*0804*/ 	.word	0xffffffff


	//   ....[29]....
        /*0808*/ 	.word	0xffffffff


	//   ....[30]....
        /*080c*/ 	.word	0xffffffff


	//   ....[31]....
        /*0810*/ 	.word	0xffffffff


	//   ....[32]....
        /*0814*/ 	.word	0xffffffff


	//   ....[33]....
        /*0818*/ 	.word	0xffffffff


	//   ....[34]....
        /*081c*/ 	.word	0xffffffff


	//   ....[35]....
        /*0820*/ 	.word	0xffffffff


	//   ....[36]....
        /*0824*/ 	.word	0xffffffff


	//   ....[37]....
        /*0828*/ 	.word	0xffffffff


	//   ....[38]....
        /*082c*/ 	.word	0xffffffff


	//   ....[39]....
        /*0830*/ 	.word	0xffffffff


	//   ....[40]....
        /*0834*/ 	.word	0xffffffff


	//   ....[41]....
        /*0838*/ 	.word	0xffffffff


	//   ....[42]....
        /*083c*/ 	.word	0xffffffff


	//   ....[43]....
        /*0840*/ 	.word	0xffffffff


	//   ....[44]....
        /*0844*/ 	.word	0xffffffff


	//   ....[45]....
        /*0848*/ 	.word	0xffffffff


	//   ....[46]....
        /*084c*/ 	.word	0xffffffff


	//   ....[47]....
        /*0850*/ 	.word	0xffffffff


	//   ....[48]....
        /*0854*/ 	.word	0xffffffff


	//   ....[49]....
        /*0858*/ 	.word	0xffffffff


	//   ....[50]....
        /*085c*/ 	.word	0xffffffff


	//   ....[51]....
        /*0860*/ 	.word	0xffffffff


	//   ....[52]....
        /*0864*/ 	.word	0xffffffff


	//   ....[53]....
        /*0868*/ 	.word	0xffffffff


	//   ....[54]....
        /*086c*/ 	.word	0xffffffff


	//   ....[55]....
        /*0870*/ 	.word	0xffffffff


	//   ....[56]....
        /*0874*/ 	.word	0xffffffff


	//   ....[57]....
        /*0878*/ 	.word	0xffffffff


	//   ....[58]....
        /*087c*/ 	.word	0xffffffff


	//   ....[59]....
        /*0880*/ 	.word	0xffffffff


	//   ....[60]....
        /*0884*/ 	.word	0xffffffff


	//   ....[61]....
        /*0888*/ 	.word	0xffffffff


	//   ....[62]....
        /*088c*/ 	.word	0xffffffff


	//   ....[63]....
        /*0890*/ 	.word	0x0500000f


	//   ....[64]....
        /*0894*/ 	.word	0x0500000f


	//   ....[65]....
        /*0898*/ 	.word	0x0500000f


	//   ....[66]....
        /*089c*/ 	.word	0x0500000f


	//   ....[67]....
        /*08a0*/ 	.word	0x0500000f


	//   ....[68]....
        /*08a4*/ 	.word	0x0500000f


	//   ....[69]....
        /*08a8*/ 	.word	0x0500000f


	//   ....[70]....
        /*08ac*/ 	.word	0x0500000f


	//   ....[71]....
        /*08b0*/ 	.word	0x0500000f


	//   ....[72]....
        /*08b4*/ 	.word	0x0500000f


	//   ....[73]....
        /*08b8*/ 	.word	0x0500000f


	//   ....[74]....
        /*08bc*/ 	.word	0x0500000f


	//   ....[75]....
        /*08c0*/ 	.word	0x0500000f


	//   ....[76]....
        /*08c4*/ 	.word	0x0500000f


	//   ....[77]....
        /*08c8*/ 	.word	0x0500000f


	//   ....[78]....
        /*08cc*/ 	.word	0x0500000f


	//   ....[79]....
        /*08d0*/ 	.word	0x0500000f


	//   ....[80]....
        /*08d4*/ 	.word	0x0500000f


	//   ....[81]....
        /*08d8*/ 	.word	0x0500000f


	//   ....[82]....
        /*08dc*/ 	.word	0x0500000f


	//   ....[83]....
        /*08e0*/ 	.word	0x0500000f


	//   ....[84]....
        /*08e4*/ 	.word	0x0500000f


	//   ....[85]....
        /*08e8*/ 	.word	0x0500000f


	//   ....[86]....
        /*08ec*/ 	.word	0x0500000f


	//   ....[87]....
        /*08f0*/ 	.word	0x0500000f


	//   ....[88]....
        /*08f4*/ 	.word	0x0500000f


	//   ....[89]....
        /*08f8*/ 	.word	0x0500000f


	//   ....[90]....
        /*08fc*/ 	.word	0x0500000f


	//   ....[91]....
        /*0900*/ 	.word	0x0500000f


	//   ....[92]....
        /*0904*/ 	.word	0x0500000f


	//   ....[93]....
        /*0908*/ 	.word	0x0500000f


	//   ....[94]....
        /*090c*/ 	.word	0x0500000f


	//   ....[95]....
        /*0910*/ 	.word	0x0500000f


	//   ....[96]....
        /*0914*/ 	.word	0x0500000f


	//   ....[97]....
        /*0918*/ 	.word	0x0500000f


	//   ....[98]....
        /*091c*/ 	.word	0x0500000f


	//   ....[99]....
        /*0920*/ 	.word	0x0500000f


	//   ....[100]....
        /*0924*/ 	.word	0x0500000f


	//   ....[101]....
        /*0928*/ 	.word	0x0500000f


	//   ....[102]....
        /*092c*/ 	.word	0x0500000f


	//   ....[103]....
        /*0930*/ 	.word	0x0500000f


	//   ....[104]....
        /*0934*/ 	.word	0x0500000f


	//   ....[105]....
        /*0938*/ 	.word	0x0500000f


	//   ....[106]....
        /*093c*/ 	.word	0x0500000f


	//   ....[107]....
        /*0940*/ 	.word	0x0500000f


	//   ....[108]....
        /*0944*/ 	.word	0x0500000f


	//   ....[109]....
        /*0948*/ 	.word	0x0500000f


	//   ....[110]....
        /*094c*/ 	.word	0x0500000f


	//   ....[111]....
        /*0950*/ 	.word	0x0500000f


	//   ....[112]....
        /*0954*/ 	.word	0x0500000f


	//   ....[113]....
        /*0958*/ 	.word	0x0500000f


	//   ....[114]....
        /*095c*/ 	.word	0x0500000f


	//   ....[115]....
        /*0960*/ 	.word	0x0500000f


	//   ....[116]....
        /*0964*/ 	.word	0x0500000f


	//   ....[117]....
        /*0968*/ 	.word	0x0500000f


	//   ....[118]....
        /*096c*/ 	.word	0x0500000f


	//   ....[119]....
        /*0970*/ 	.word	0x0500000f


	//   ....[120]....
        /*0974*/ 	.word	0x0500000f


	//   ....[121]....
        /*0978*/ 	.word	0x0500000f


	//   ....[122]....
        /*097c*/ 	.word	0x0500000f


	//   ....[123]....
        /*0980*/ 	.word	0x0500000f


	//   ....[124]....
        /*0984*/ 	.word	0x0500000f


	//   ....[125]....
        /*0988*/ 	.word	0x0500000f


	//   ....[126]....
        /*098c*/ 	.word	0x0500000f


	//   ....[127]....
        /*0990*/ 	.word	0x0500000f


	//   ....[128]....
        /*0994*/ 	.word	0x0500000f


	//   ....[129]....
        /*0998*/ 	.word	0x0500000f


	//   ....[130]....
        /*099c*/ 	.word	0x0500000f


	//   ....[131]....
        /*09a0*/ 	.word	0x0500000f


	//   ....[132]....
        /*09a4*/ 	.word	0x0500000f


	//   ....[133]....
        /*09a8*/ 	.word	0x0500000f


	//   ....[134]....
        /*09ac*/ 	.word	0x0500000f


	//   ....[135]....
        /*09b0*/ 	.word	0x0500000f


	//   ....[136]....
        /*09b4*/ 	.word	0x0500000f


	//   ....[137]....
        /*09b8*/ 	.word	0x0500000f


	//   ....[138]....
        /*09bc*/ 	.word	0x0500000f


	//   ....[139]....
        /*09c0*/ 	.word	0x0500000f


	//   ....[140]....
        /*09c4*/ 	.word	0x0500000f


	//   ....[141]....
        /*09c8*/ 	.word	0x0500000f


	//   ....[142]....
        /*09cc*/ 	.word	0x0500000f


	//   ....[143]....
        /*09d0*/ 	.word	0x0500000f


	//   ....[144]....
        /*09d4*/ 	.word	0x0500000f


	//   ....[145]....
        /*09d8*/ 	.word	0x0500000f


	//   ....[146]....
        /*09dc*/ 	.word	0x0500000f


	//   ....[147]....
        /*09e0*/ 	.word	0x0500000f


	//   ....[148]....
        /*09e4*/ 	.word	0x0500000f


	//   ....[149]....
        /*09e8*/ 	.word	0x0500000f


	//   ....[150]....
        /*09ec*/ 	.word	0x0500000f


	//   ....[151]....
        /*09f0*/ 	.word	0x0500000f


	//   ....[152]....
        /*09f4*/ 	.word	0x0500000f


	//   ....[153]....
        /*09f8*/ 	.word	0x0500000f


	//   ....[154]....
        /*09fc*/ 	.word	0x0500000f


	//   ....[155]....
        /*0a00*/ 	.word	0x0500000f


	//   ....[156]....
        /*0a04*/ 	.word	0x0500000f


	//   ....[157]....
        /*0a08*/ 	.word	0x0500000f


	//   ....[158]....
        /*0a0c*/ 	.word	0x0500000f


	//   ....[159]....
        /*0a10*/ 	.word	0x0500000f


	//   ....[160]....
        /*0a14*/ 	.word	0x0500000f


	//   ....[161]....
        /*0a18*/ 	.word	0x0500000f


	//   ....[162]....
        /*0a1c*/ 	.word	0x0500000f


	//   ....[163]....
        /*0a20*/ 	.word	0x0500000f


	//   ....[164]....
        /*0a24*/ 	.word	0x0500000f


	//   ....[165]....
        /*0a28*/ 	.word	0x0500000f


	//   ....[166]....
        /*0a2c*/ 	.word	0x0500000f


	//   ....[167]....
        /*0a30*/ 	.word	0x0500000f


	//   ....[168]....
        /*0a34*/ 	.word	0x0500000f


	//   ....[169]....
        /*0a38*/ 	.word	0x0500000f


	//   ....[170]....
        /*0a3c*/ 	.word	0x0500000f


	//   ....[171]....
        /*0a40*/ 	.word	0x0500000f


	//   ....[172]....
        /*0a44*/ 	.word	0x0500000f


	//   ....[173]....
        /*0a48*/ 	.word	0x0500000f


	//   ....[174]....
        /*0a4c*/ 	.word	0x0500000f


	//   ....[175]....
        /*0a50*/ 	.word	0x0500000f


	//   ....[176]....
        /*0a54*/ 	.word	0x0500000f


	//   ....[177]....
        /*0a58*/ 	.word	0x0500000f


	//   ....[178]....
        /*0a5c*/ 	.word	0x0500000f


	//   ....[179]....
        /*0a60*/ 	.word	0x0500000f


	//   ....[180]....
        /*0a64*/ 	.word	0x0500000f


	//   ....[181]....
        /*0a68*/ 	.word	0x0500000f


	//   ....[182]....
        /*0a6c*/ 	.word	0x0500000f


	//   ....[183]....
        /*0a70*/ 	.word	0x0500000f


	//   ....[184]....
        /*0a74*/ 	.word	0x0500000f


	//   ....[185]....
        /*0a78*/ 	.word	0x0500000f


	//   ....[186]....
        /*0a7c*/ 	.word	0x0500000f


	//   ....[187]....
        /*0a80*/ 	.word	0x0500000f


	//   ....[188]....
        /*0a84*/ 	.word	0x0500000f


	//   ....[189]....
        /*0a88*/ 	.word	0x0500000f


	//   ....[190]....
        /*0a8c*/ 	.word	0x0500000f


	//   ....[191]....
        /*0a90*/ 	.word	0x0500000f


	//   ....[192]....
        /*0a94*/ 	.word	0x0500000f


	//   ....[193]....
        /*0a98*/ 	.word	0x0500000f


	//   ....[194]....
        /*0a9c*/ 	.word	0x0500000f


	//   ....[195]....
        /*0aa0*/ 	.word	0x0500000f


	//   ....[196]....
        /*0aa4*/ 	.word	0x0500000f


	//   ....[197]....
        /*0aa8*/ 	.word	0x0500000f


	//   ....[198]....
        /*0aac*/ 	.word	0x0500000f


	//   ....[199]....
        /*0ab0*/ 	.word	0x0500000f


	//   ....[200]....
        /*0ab4*/ 	.word	0x0500000f


	//   ....[201]....
        /*0ab8*/ 	.word	0x0500000f


	//   ....[202]....
        /*0abc*/ 	.word	0x0500000f


	//   ....[203]....
        /*0ac0*/ 	.word	0x0500000f


	//   ....[204]....
        /*0ac4*/ 	.word	0x0500000f


	//   ....[205]....
        /*0ac8*/ 	.word	0x0500000f


	//   ....[206]....
        /*0acc*/ 	.word	0x0500000f


	//   ....[207]....
        /*0ad0*/ 	.word	0x0500000f


	//   ....[208]....
        /*0ad4*/ 	.word	0x0500000f


	//   ....[209]....
        /*0ad8*/ 	.word	0x0500000f


	//   ....[210]....
        /*0adc*/ 	.word	0x0500000f


	//   ....[211]....
        /*0ae0*/ 	.word	0x0500000f


	//   ....[212]....
        /*0ae4*/ 	.word	0x0500000f


	//   ....[213]....
        /*0ae8*/ 	.word	0x0500000f


	//   ....[214]....
        /*0aec*/ 	.word	0x0500000f


	//   ....[215]....
        /*0af0*/ 	.word	0x0500000f


	//   ....[216]....
        /*0af4*/ 	.word	0x0500000f


	//   ....[217]....
        /*0af8*/ 	.word	0x0500000f


	//   ....[218]....
        /*0afc*/ 	.word	0x0500000f


	//   ....[219]....
        /*0b00*/ 	.word	0x0500000f


	//   ....[220]....
        /*0b04*/ 	.word	0x0500000f


	//   ....[221]....
        /*0b08*/ 	.word	0x0500000f


	//   ....[222]....
        /*0b0c*/ 	.word	0x0500000f


	//   ....[223]....
        /*0b10*/ 	.word	0x0500000f


	//   ....[224]....
        /*0b14*/ 	.word	0x0500000f


	//   ....[225]....
        /*0b18*/ 	.word	0x0500000f


	//   ....[226]....
        /*0b1c*/ 	.word	0x0500000f


	//   ....[227]....
        /*0b20*/ 	.word	0x0500000f


	//   ....[228]....
        /*0b24*/ 	.word	0x0500000f


	//   ....[229]....
        /*0b28*/ 	.word	0x0500000f


	//   ....[230]....
        /*0b2c*/ 	.word	0x0500000f


	//   ....[231]....
        /*0b30*/ 	.word	0x0500000f


	//   ....[232]....
        /*0b34*/ 	.word	0x0500000f


	//   ....[233]....
        /*0b38*/ 	.word	0x0500000f


	//   ....[234]....
        /*0b3c*/ 	.word	0x0500000f


	//   ....[235]....
        /*0b40*/ 	.word	0x0500000f


	//   ....[236]....
        /*0b44*/ 	.word	0x0500000f


	//   ....[237]....
        /*0b48*/ 	.word	0x0500000f


	//   ....[238]....
        /*0b4c*/ 	.word	0x0500000f


	//   ....[239]....
        /*0b50*/ 	.word	0x0500000f


	//   ....[240]....
        /*0b54*/ 	.word	0x0500000f


	//   ....[241]....
        /*0b58*/ 	.word	0x0500000f


	//   ....[242]....
        /*0b5c*/ 	.word	0x0500000f


	//   ....[243]....
        /*0b60*/ 	.word	0x0500000f


	//   ....[244]....
        /*0b64*/ 	.word	0x0500000f


	//   ....[245]....
        /*0b68*/ 	.word	0x0500000f


	//   ....[246]....
        /*0b6c*/ 	.word	0x0500000f


	//   ....[247]....
        /*0b70*/ 	.word	0x0500000f


	//   ....[248]....
        /*0b74*/ 	.word	0x0500000f


	//   ....[249]....
        /*0b78*/ 	.word	0x0500000f


	//   ....[250]....
        /*0b7c*/ 	.word	0x0500000f


	//   ....[251]....
        /*0b80*/ 	.word	0x0500000f


	//   ....[252]....
        /*0b84*/ 	.word	0x0500000f


	//   ....[253]....
        /*0b88*/ 	.word	0x0500000f


	//   ....[254]....
        /*0b8c*/ 	.word	0x0500000f


	//   ....[255]....
        /*0b90*/ 	.word	0x0500000f


	//   ....[0]....
        /*0b94*/ 	.word	0x0500000f


	//   ....[1]....
        /*0b98*/ 	.word	0x0500000f


	//   ....[2]....
        /*0b9c*/ 	.word	0x0500000f


	//   ....[3]....
        /*0ba0*/ 	.word	0x0500000f


	//   ....[4]....
        /*0ba4*/ 	.word	0x0500000f


	//   ....[5]....
        /*0ba8*/ 	.word	0x0500000f


	//   ....[6]....
        /*0bac*/ 	.word	0x0500000f


	//   ....[7]....
        /*0bb0*/ 	.word	0x0500000f


	//   ....[8]....
        /*0bb4*/ 	.word	0x0500000f


	//   ....[9]....
        /*0bb8*/ 	.word	0x0500000f


	//   ....[10]....
        /*0bbc*/ 	.word	0x0500000f


	//   ....[11]....
        /*0bc0*/ 	.word	0x0500000f


	//   ....[12]....
        /*0bc4*/ 	.word	0x0500000f


	//   ....[13]....
        /*0bc8*/ 	.word	0x0500000f


	//   ....[14]....
        /*0bcc*/ 	.word	0x0500000f


	//   ....[15]....
        /*0bd0*/ 	.word	0x0500000f


	//   ....[16]....
        /*0bd4*/ 	.word	0x0500000f


	//   ....[17]....
        /*0bd8*/ 	.word	0x0500000f


	//   ....[18]....
        /*0bdc*/ 	.word	0x0500000f


	//   ....[19]....
        /*0be0*/ 	.word	0x0500000f


	//   ....[20]....
        /*0be4*/ 	.word	0x0500000f


	//   ....[21]....
        /*0be8*/ 	.word	0x0500000f


	//   ....[22]....
        /*0bec*/ 	.word	0x0500000f


	//   ....[23]....
        /*0bf0*/ 	.word	0x0500000f


	//   ....[24]....
        /*0bf4*/ 	.word	0x0500000f


	//   ....[25]....
        /*0bf8*/ 	.word	0x0500000f


	//   ....[26]....
        /*0bfc*/ 	.word	0x0500000f


	//   ....[27]....
        /*0c00*/ 	.word	0x0500000f


	//   ....[28]....
        /*0c04*/ 	.word	0x0500000f


	//   ....[29]....
        /*0c08*/ 	.word	0x0500000f


	//   ....[30]....
        /*0c0c*/ 	.word	0x0500000f


	//   ....[31]....
        /*0c10*/ 	.word	0x0500000f


	//   ....[32]....
        /*0c14*/ 	.word	0x0500000f


	//   ....[33]....
        /*0c18*/ 	.word	0x0500000f


	//   ....[34]....
        /*0c1c*/ 	.word	0x0500000f


	//   ....[35]....
        /*0c20*/ 	.word	0x0500000f


	//   ....[36]....
        /*0c24*/ 	.word	0x0500000f


	//   ....[37]....
        /*0c28*/ 	.word	0x0500000f


	//   ....[38]....
        /*0c2c*/ 	.word	0x0500000f


	//   ....[39]....
        /*0c30*/ 	.word	0x0500000f


	//   ....[40]....
        /*0c34*/ 	.word	0x0500000f


	//   ....[41]....
        /*0c38*/ 	.word	0x0500000f


	//   ....[42]....
        /*0c3c*/ 	.word	0x0500000f


	//   ....[43]....
        /*0c40*/ 	.word	0x0500000f


	//   ....[44]....
        /*0c44*/ 	.word	0x0500000f


	//   ....[45]....
        /*0c48*/ 	.word	0x0500000f


	//   ....[46]....
        /*0c4c*/ 	.word	0x0500000f


	//   ....[47]....
        /*0c50*/ 	.word	0x0500000f


	//   ....[48]....
        /*0c54*/ 	.word	0x0500000f


	//   ....[49]....
        /*0c58*/ 	.word	0x0500000f


	//   ....[50]....
        /*0c5c*/ 	.word	0x0500000f


	//   ....[51]....
        /*0c60*/ 	.word	0x0500000f


	//   ....[52]....
        /*0c64*/ 	.word	0x0500000f


	//   ....[53]....
        /*0c68*/ 	.word	0x0500000f


	//   ....[54]....
        /*0c6c*/ 	.word	0x0500000f


	//   ....[55]....
        /*0c70*/ 	.word	0x0500000f


	//   ....[56]....
        /*0c74*/ 	.word	0x0500000f


	//   ....[57]....
        /*0c78*/ 	.word	0x0500000f


	//   ....[58]....
        /*0c7c*/ 	.word	0x0500000f


	//   ....[59]....
        /*0c80*/ 	.word	0x0500000f


	//   ....[60]....
        /*0c84*/ 	.word	0x0500000f


	//   ....[61]....
        /*0c88*/ 	.word	0x0500000f


	//   ....[62]....
        /*0c8c*/ 	.word	0x0500000f


	//   ....[63]....
        /*0c90*/ 	.word	0x0500000f


	//   ....[64]....
        /*0c94*/ 	.word	0x0500000f


	//   ....[65]....
        /*0c98*/ 	.word	0x0500000f


	//   ....[66]....
        /*0c9c*/ 	.word	0x0500000f


	//   ....[67]....
        /*0ca0*/ 	.word	0x0500000f


	//   ....[68]....
        /*0ca4*/ 	.word	0x0500000f


	//----- nvinfo : EIATTR_COOP_GROUP_INSTR_OFFSETS
	.align		4
.L_238:
        /*0ca8*/ 	.byte	0x04, 0x28
        /*0caa*/ 	.short	(.L_240 - .L_239)


	//   ....[0]....
.L_239:
        /*0cac*/ 	.word	0x00000070


	//   ....[1]....
        /*0cb0*/ 	.word	0x00000140


	//   ....[2]....
        /*0cb4*/ 	.word	0x00000190


	//   ....[3]....
        /*0cb8*/ 	.word	0x000003c0


	//   ....[4]....
        /*0cbc*/ 	.word	0x00000520


	//   ....[5]....
        /*0cc0*/ 	.word	0x00000640


	//   ....[6]....
        /*0cc4*/ 	.word	0x000007a0


	//   ....[7]....
        /*0cc8*/ 	.word	0x00003390


	//   ....[8]....
        /*0ccc*/ 	.word	0x000033a0


	//   ....[9]....
        /*0cd0*/ 	.word	0x00004220


	//   ....[10]....
        /*0cd4*/ 	.word	0x00004230


	//   ....[11]....
        /*0cd8*/ 	.word	0x00005410


	//   ....[12]....
        /*0cdc*/ 	.word	0x00005420


	//   ....[13]....
        /*0ce0*/ 	.word	0x00006340


	//   ....[14]....
        /*0ce4*/ 	.word	0x00006350


	//   ....[15]....
        /*0ce8*/ 	.word	0x000074d0


	//   ....[16]....
        /*0cec*/ 	.word	0x000074e0


	//   ....[17]....
        /*0cf0*/ 	.word	0x000075f0


	//   ....[18]....
        /*0cf4*/ 	.word	0x00007600


	//   ....[19]....
        /*0cf8*/ 	.word	0x00007960


	//   ....[20]....
        /*0cfc*/ 	.word	0x00007980


	//   ....[21]....
        /*0d00*/ 	.word	0x00007a70


	//   ....[22]....
        /*0d04*/ 	.word	0x00007a90


	//   ....[23]....
        /*0d08*/ 	.word	0x00008840


	//   ....[24]....
        /*0d0c*/ 	.word	0x00009170


	//   ....[25]....
        /*0d10*/ 	.word	0x00009180


	//   ....[26]....
        /*0d14*/ 	.word	0x00009190


	//   ....[27]....
        /*0d18*/ 	.word	0x000091a0


	//   ....[28]....
        /*0d1c*/ 	.word	0x000093a0


	//   ....[29]....
        /*0d20*/ 	.word	0x000093b0


	//   ....[30]....
        /*0d24*/ 	.word	0x000093c0


	//   ....[31]....
        /*0d28*/ 	.word	0x000093d0


	//   ....[32]....
        /*0d2c*/ 	.word	0x000095b0


	//   ....[33]....
        /*0d30*/ 	.word	0x000095c0


	//   ....[34]....
        /*0d34*/ 	.word	0x000095d0


	//   ....[35]....
        /*0d38*/ 	.word	0x000095e0


	//   ....[36]....
        /*0d3c*/ 	.word	0x000097e0


	//   ....[37]....
        /*0d40*/ 	.word	0x000097f0


	//   ....[38]....
        /*0d44*/ 	.word	0x00009800


	//   ....[39]....
        /*0d48*/ 	.word	0x00009810


	//   ....[40]....
        /*0d4c*/ 	.word	0x0000dae0


	//   ....[41]....
        /*0d50*/ 	.word	0x0000db00


	//   ....[42]....
        /*0d54*/ 	.word	0x0000db10


	//   ....[43]....
        /*0d58*/ 	.word	0x0000db20


	//   ....[44]....
        /*0d5c*/ 	.word	0x0000dbe0


	//   ....[45]....
        /*0d60*/ 	.word	0x0000dc00


	//   ....[46]....
        /*0d64*/ 	.word	0x0000dc10


	//   ....[47]....
        /*0d68*/ 	.word	0x0000dc20


	//   ....[48]....
        /*0d6c*/ 	.word	0x0000de00


	//   ....[49]....
        /*0d70*/ 	.word	0x0000de20


	//   ....[50]....
        /*0d74*/ 	.word	0x0000de40


	//   ....[51]....
        /*0d78*/ 	.word	0x0000de50


	//   ....[52]....
        /*0d7c*/ 	.word	0x0000ded0


	//   ....[53]....
        /*0d80*/ 	.word	0x0000dee0


	//   ....[54]....
        /*0d84*/ 	.word	0x0000def0


	//   ....[55]....
        /*0d88*/ 	.word	0x0000df00


	//   ....[56]....
        /*0d8c*/ 	.word	0x00012d60


	//   ....[57]....
        /*0d90*/ 	.word	0x000135d0


	//   ....[58]....
        /*0d94*/ 	.word	0x00013c10


	//   ....[59]....
        /*0d98*/ 	.word	0x00013c30


	//   ....[60]....
        /*0d9c*/ 	.word	0x00013f60


	//   ....[61]....
        /*0da0*/ 	.word	0x00013fb0


	//   ....[62]....
        /*0da4*/ 	.word	0x00015290


	//   ....[63]....
        /*0da8*/ 	.word	0x000156f0


	//   ....[64]....
        /*0dac*/ 	.word	0x00015dc0


	//   ....[65]....
        /*0db0*/ 	.word	0x00015e20


	//   ....[66]....
        /*0db4*/ 	.word	0x000166a0


	//   ....[67]....
        /*0db8*/ 	.word	0x00016870


	//   ....[68]....
        /*0dbc*/ 	.word	0x00017fb0


	//   ....[69]....
        /*0dc0*/ 	.word	0x00017fd0


	//   ....[70]....
        /*0dc4*/ 	.word	0x00018930


	//   ....[71]....
        /*0dc8*/ 	.word	0x000189e0


	//   ....[72]....
        /*0dcc*/ 	.word	0x00019e00


	//   ....[73]....
        /*0dd0*/ 	.word	0x0001a240


	//   ....[74]....
        /*0dd4*/ 	.word	0x0001a7f0


	//   ....[75]....
        /*0dd8*/ 	.word	0x0001a810


	//   ....[76]....
        /*0ddc*/ 	.word	0x0001b2a0


	//   ....[77]....
        /*0de0*/ 	.word	0x0001b410


	//   ....[78]....
        /*0de4*/ 	.word	0x0001bf10


	//   ....[79]....
        /*0de8*/ 	.word	0x0001bf60


	//   ....[80]....
        /*0dec*/ 	.word	0x0001c160


	//   ....[81]....
        /*0df0*/ 	.word	0x0001c190


	//   ....[82]....
        /*0df4*/ 	.word	0x0001d3a0


	//   ....[83]....
        /*0df8*/ 	.word	0x0001d3d0


	//   ....[84]....
        /*0dfc*/ 	.word	0x0001d400


	//   ....[85]....
        /*0e00*/ 	.word	0x0001d430


	//   ....[86]....
        /*0e04*/ 	.word	0x0001d460


	//   ....[87]....
        /*0e08*/ 	.word	0x0001d490


	//   ....[88]....
        /*0e0c*/ 	.word	0x0001d4c0


	//   ....[89]....
        /*0e10*/ 	.word	0x0001d4f0


	//   ....[90]....
        /*0e14*/ 	.word	0x0001d520


	//   ....[91]....
        /*0e18*/ 	.word	0x0001d580


	//   ....[92]....
        /*0e1c*/ 	.word	0x0001d5b0


	//   ....[93]....
        /*0e20*/ 	.word	0x0001d5e0


	//   ....[94]....
        /*0e24*/ 	.word	0x0001d610


	//   ....[95]....
        /*0e28*/ 	.word	0x0001d640


	//   ....[96]....
        /*0e2c*/ 	.word	0x0001d670


	//   ....[97]....
        /*0e30*/ 	.word	0x0001d6a0


	//   ....[98]....
        /*0e34*/ 	.word	0x0001d6d0


	//   ....[99]....
        /*0e38*/ 	.word	0x0001d700


	//   ....[100]....
        /*0e3c*/ 	.word	0x0001d730


	//   ....[101]....
        /*0e40*/ 	.word	0x0001d760


	//   ....[102]....
        /*0e44*/ 	.word	0x0001d790


	//   ....[103]....
        /*0e48*/ 	.word	0x0001d7c0


	//   ....[104]....
        /*0e4c*/ 	.word	0x0001d7f0


	//   ....[105]....
        /*0e50*/ 	.word	0x0001d820


	//   ....[106]....
        /*0e54*/ 	.word	0x0001d850


	//   ....[107]....
        /*0e58*/ 	.word	0x0001d880


	//   ....[108]....
        /*0e5c*/ 	.word	0x0001d8b0


	//   ....[109]....
        /*0e60*/ 	.word	0x0001d8e0


	//   ....[110]....
        /*0e64*/ 	.word	0x0001d910


	//   ....[111]....
        /*0e68*/ 	.word	0x0001d940


	//   ....[112]....
        /*0e6c*/ 	.word	0x0001d970


	//   ....[113]....
        /*0e70*/ 	.word	0x0001d9a0


	//   ....[114]....
        /*0e74*/ 	.word	0x0001d9d0


	//   ....[115]....
        /*0e78*/ 	.word	0x0001da00


	//   ....[116]....
        /*0e7c*/ 	.word	0x0001da30


	//   ....[117]....
        /*0e80*/ 	.word	0x0001da60


	//   ....[118]....
        /*0e84*/ 	.word	0x0001da90


	//   ....[119]....
        /*0e88*/ 	.word	0x0001dac0


	//   ....[120]....
        /*0e8c*/ 	.word	0x0001daf0


	//   ....[121]....
        /*0e90*/ 	.word	0x0001db20


	//   ....[122]....
        /*0e94*/ 	.word	0x0001db50


	//   ....[123]....
        /*0e98*/ 	.word	0x0001db80


	//   ....[124]....
        /*0e9c*/ 	.word	0x0001dbb0


	//   ....[125]....
        /*0ea0*/ 	.word	0x0001dbe0


	//   ....[126]....
        /*0ea4*/ 	.word	0x0001dc10


	//   ....[127]....
        /*0ea8*/ 	.word	0x0001dc40


	//   ....[128]....
        /*0eac*/ 	.word	0x0001dc70


	//   ....[129]....
        /*0eb0*/ 	.word	0x0001dca0


	//   ....[130]....
        /*0eb4*/ 	.word	0x0001dcd0


	//   ....[131]....
        /*0eb8*/ 	.word	0x0001dd00


	//   ....[132]....
        /*0ebc*/ 	.word	0x0001dd30


	//   ....[133]....
        /*0ec0*/ 	.word	0x0001dd60


	//   ....[134]....
        /*0ec4*/ 	.word	0x0001dd90


	//   ....[135]....
        /*0ec8*/ 	.word	0x0001ddc0


	//   ....[136]....
        /*0ecc*/ 	.word	0x0001ddf0


	//   ....[137]....
        /*0ed0*/ 	.word	0x0001de20


	//   ....[138]....
        /*0ed4*/ 	.word	0x0001de50


	//   ....[139]....
        /*0ed8*/ 	.word	0x0001de80


	//   ....[140]....
        /*0edc*/ 	.word	0x0001deb0


	//   ....[141]....
        /*0ee0*/ 	.word	0x0001dee0


	//   ....[142]....
        /*0ee4*/ 	.word	0x0001df10


	//   ....[143]....
        /*0ee8*/ 	.word	0x0001df40


	//   ....[144]....
        /*0eec*/ 	.word	0x0001df70


	//   ....[145]....
        /*0ef0*/ 	.word	0x0001dfa0


	//   ....[146]....
        /*0ef4*/ 	.word	0x0001dfd0


	//   ....[147]....
        /*0ef8*/ 	.word	0x0001e000


	//   ....[148]....
        /*0efc*/ 	.word	0x0001e030


	//   ....[149]....
        /*0f00*/ 	.word	0x0001e060


	//   ....[150]....
        /*0f04*/ 	.word	0x0001e090


	//   ....[151]....
        /*0f08*/ 	.word	0x0001e0c0


	//   ....[152]....
        /*0f0c*/ 	.word	0x0001e0f0


	//   ....[153]....
        /*0f10*/ 	.word	0x0001e120


	//   ....[154]....
        /*0f14*/ 	.word	0x0001e150


	//   ....[155]....
        /*0f18*/ 	.word	0x0001e180


	//   ....[156]....
        /*0f1c*/ 	.word	0x0001e1b0


	//   ....[157]....
        /*0f20*/ 	.word	0x0001e1e0


	//   ....[158]....
        /*0f24*/ 	.word	0x0001e210


	//   ....[159]....
        /*0f28*/ 	.word	0x0001e240


	//   ....[160]....
        /*0f2c*/ 	.word	0x0001e270


	//   ....[161]....
        /*0f30*/ 	.word	0x0001e2a0


	//   ....[162]....
        /*0f34*/ 	.word	0x0001e2d0


	//   ....[163]....
        /*0f38*/ 	.word	0x0001e300


	//   ....[164]....
        /*0f3c*/ 	.word	0x0001e330


	//   ....[165]....
        /*0f40*/ 	.word	0x0001e360


	//   ....[166]....
        /*0f44*/ 	.word	0x0001e390


	//   ....[167]....
        /*0f48*/ 	.word	0x0001e3c0


	//   ....[168]....
        /*0f4c*/ 	.word	0x0001e3f0


	//   ....[169]....
        /*0f50*/ 	.word	0x0001e420


	//   ....[170]....
        /*0f54*/ 	.word	0x0001e450


	//   ....[171]....
        /*0f58*/ 	.word	0x0001e480


	//   ....[172]....
        /*0f5c*/ 	.word	0x0001e4b0


	//   ....[173]....
        /*0f60*/ 	.word	0x0001e4d0


	//   ....[174]....
        /*0f64*/ 	.word	0x0001e500


	//   ....[175]....
        /*0f68*/ 	.word	0x0001e510


	//   ....[176]....
        /*0f6c*/ 	.word	0x0001e540


	//   ....[177]....
        /*0f70*/ 	.word	0x0001e550


	//   ....[178]....
        /*0f74*/ 	.word	0x0001e580


	//   ....[179]....
        /*0f78*/ 	.word	0x0001e590


	//   ....[180]....
        /*0f7c*/ 	.word	0x0001e5c0


	//   ....[181]....
        /*0f80*/ 	.word	0x0001e5d0


	//   ....[182]....
        /*0f84*/ 	.word	0x0001e600


	//   ....[183]....
        /*0f88*/ 	.word	0x0001e610


	//   ....[184]....
        /*0f8c*/ 	.word	0x0001e640


	//   ....[185]....
        /*0f90*/ 	.word	0x0001e650


	//   ....[186]....
        /*0f94*/ 	.word	0x0001e680


	//   ....[187]....
        /*0f98*/ 	.word	0x0001e690


	//   ....[188]....
        /*0f9c*/ 	.word	0x0001e6c0


	//   ....[189]....
        /*0fa0*/ 	.word	0x0001e6d0


	//   ....[190]....
        /*0fa4*/ 	.word	0x0001e700


	//   ....[191]....
        /*0fa8*/ 	.word	0x0001e710


	//   ....[192]....
        /*0fac*/ 	.word	0x0001e740


	//   ....[193]....
        /*0fb0*/ 	.word	0x0001e750


	//   ....[194]....
        /*0fb4*/ 	.word	0x0001e780


	//   ....[195]....
        /*0fb8*/ 	.word	0x0001e790


	//   ....[196]....
        /*0fbc*/ 	.word	0x0001e7c0


	//   ....[197]....
        /*0fc0*/ 	.word	0x0001e7f0


	//   ....[198]....
        /*0fc4*/ 	.word	0x0001e800


	//   ....[199]....
        /*0fc8*/ 	.word	0x0001e830


	//   ....[200]....
        /*0fcc*/ 	.word	0x0001e840


	//   ....[201]....
        /*0fd0*/ 	.word	0x0001e870


	//   ....[202]....
        /*0fd4*/ 	.word	0x0001e8a0


	//   ....[203]....
        /*0fd8*/ 	.word	0x0001e8b0


	//   ....[204]....
        /*0fdc*/ 	.word	0x0001e8e0


	//   ....[205]....
        /*0fe0*/ 	.word	0x0001e910


	//   ....[206]....
        /*0fe4*/ 	.word	0x0001e990


	//   ....[207]....
        /*0fe8*/ 	.word	0x0001e9c0


	//   ....[208]....
        /*0fec*/ 	.word	0x0001e9f0


	//   ....[209]....
        /*0ff0*/ 	.word	0x0001eab0


	//   ....[210]....
        /*0ff4*/ 	.word	0x0001f710


	//   ....[211]....
        /*0ff8*/ 	.word	0x0001f730


	//   ....[212]....
        /*0ffc*/ 	.word	0x0001f750


	//   ....[213]....
        /*1000*/ 	.word	0x0001f760


	//   ....[214]....
        /*1004*/ 	.word	0x00020180


	//   ....[215]....
        /*1008*/ 	.word	0x00020190


	//   ....[216]....
        /*100c*/ 	.word	0x00020310


	//   ....[217]....
        /*1010*/ 	.word	0x00020320


	//   ....[218]....
        /*1014*/ 	.word	0x000204b0


	//   ....[219]....
        /*1018*/ 	.word	0x000204c0


	//   ....[220]....
        /*101c*/ 	.word	0x00020650


	//   ....[221]....
        /*1020*/ 	.word	0x00020660


	//   ....[222]....
        /*1024*/ 	.word	0x00020a90


	//   ....[223]....
        /*1028*/ 	.word	0x00020aa0


	//   ....[224]....
        /*102c*/ 	.word	0x00021c00


	//   ....[225]....
        /*1030*/ 	.word	0x00021c10


	//   ....[226]....
        /*1034*/ 	.word	0x000233c0


	//   ....[227]....
        /*1038*/ 	.word	0x000233d0


	//   ....[228]....
        /*103c*/ 	.word	0x00023560


	//   ....[229]....
        /*1040*/ 	.word	0x00023570


	//   ....[230]....
        /*1044*/ 	.word	0x00023700


	//   ....[231]....
        /*1048*/ 	.word	0x00023710


	//   ....[232]....
        /*104c*/ 	.word	0x000238a0


	//   ....[233]....
        /*1050*/ 	.word	0x000238b0


	//   ....[234]....
        /*1054*/ 	.word	0x00023a90


	//   ....[235]....
        /*1058*/ 	.word	0x00023c70


	//   ....[236]....
        /*105c*/ 	.word	0x00023ca0


	//   ....[237]....
        /*1060*/ 	.word	0x00023cd0


	//   ....[238]....
        /*1064*/ 	.word	0x00023d00


	//   ....[239]....
        /*1068*/ 	.word	0x00023d30


	//   ....[240]....
        /*106c*/ 	.word	0x00023d60


	//   ....[241]....
        /*1070*/ 	.word	0x00023ee0


	//   ....[242]....
        /*1074*/ 	.word	0x00023f10


	//   ....[243]....
        /*1078*/ 	.word	0x00023f40


	//   ....[244]....
        /*107c*/ 	.word	0x00023f70


	//   ....[245]....
        /*1080*/ 	.word	0x00023fa0


	//   ....[246]....
        /*1084*/ 	.word	0x00023fd0


	//   ....[247]....
        /*1088*/ 	.word	0x00024060


	//   ....[248]....
        /*108c*/ 	.word	0x00024090


	//   ....[249]....
        /*1090*/ 	.word	0x000240a0


	//   ....[250]....
        /*1094*/ 	.word	0x000240e0


	//   ....[251]....
        /*1098*/ 	.word	0x000259c0


	//   ....[252]....
        /*109c*/ 	.word	0x00027c50


	//   ....[253]....
        /*10a0*/ 	.word	0x00027c80


	//   ....[254]....
        /*10a4*/ 	.word	0x00027d40


	//   ....[255]....
        /*10a8*/ 	.word	0x00027d50


	//   ....[0]....
        /*10ac*/ 	.word	0x00027dc0


	//   ....[1]....
        /*10b0*/ 	.word	0x00027dd0


	//   ....[2]....
        /*10b4*/ 	.word	0x00027de0


	//   ....[3]....
        /*10b8*/ 	.word	0x00027e60


	//   ....[4]....
        /*10bc*/ 	.word	0x00028180


	//   ....[5]....
        /*10c0*/ 	.word	0x000281a0


	//   ....[6]....
        /*10c4*/ 	.word	0x00028230


	//   ....[7]....
        /*10c8*/ 	.word	0x00028240


	//   ....[8]....
        /*10cc*/ 	.word	0x000282c0


	//   ....[9]....
        /*10d0*/ 	.word	0x000282d0


	//   ....[10]....
        /*10d4*/ 	.word	0x000282e0


	//   ....[11]....
        /*10d8*/ 	.word	0x000282f0


	//   ....[12]....
        /*10dc*/ 	.word	0x00028a50


	//   ....[13]....
        /*10e0*/ 	.word	0x00028a80


	//   ....[14]....
        /*10e4*/ 	.word	0x00028ab0


	//   ....[15]....
        /*10e8*/ 	.word	0x00028b20


	//   ....[16]....
        /*10ec*/ 	.word	0x00028b40


	//   ....[17]....
        /*10f0*/ 	.word	0x00028bc0


	//   ....[18]....
        /*10f4*/ 	.word	0x00028be0


	//   ....[19]....
        /*10f8*/ 	.word	0x00028c60


	//   ....[20]....
        /*10fc*/ 	.word	0x00028c80


	//   ....[21]....
        /*1100*/ 	.word	0x00028d00


	//   ....[22]....
        /*1104*/ 	.word	0x00028d20


	//   ....[23]....
        /*1108*/ 	.word	0x00028da0


	//   ....[24]....
        /*110c*/ 	.word	0x00028dc0


	//   ....[25]....
        /*1110*/ 	.word	0x00028e40


	//   ....[26]....
        /*1114*/ 	.word	0x00028e60


	//   ....[27]....
        /*1118*/ 	.word	0x00028e70


	//   ....[28]....
        /*111c*/ 	.word	0x000295c0


	//   ....[29]....
        /*1120*/ 	.word	0x000295e0


	//   ....[30]....
        /*1124*/ 	.word	0x00029640


	//   ....[31]....
        /*1128*/ 	.word	0x00029650


	//   ....[32]....
        /*112c*/ 	.word	0x000296a0


	//   ....[33]....
        /*1130*/ 	.word	0x000296b0


	//   ....[34]....
        /*1134*/ 	.word	0x000296c0


	//   ....[35]....
        /*1138*/ 	.word	0x00029710


	//   ....[36]....
        /*113c*/ 	.word	0x00029a20


	//   ....[37]....
        /*1140*/ 	.word	0x00029a30


	//   ....[38]....
        /*1144*/ 	.word	0x00029a90


	//   ....[39]....
        /*1148*/ 	.word	0x00029aa0


	//   ....[40]....
        /*114c*/ 	.word	0x00029af0


	//   ....[41]....
        /*1150*/ 	.word	0x00029b00


	//   ....[42]....
        /*1154*/ 	.word	0x00029b10


	//   ....[43]....
        /*1158*/ 	.word	0x00029b60


	//   ....[44]....
        /*115c*/ 	.word	0x0002ac80


	//   ....[45]....
        /*1160*/ 	.word	0x0002acb0


	//   ....[46]....
        /*1164*/ 	.word	0x0002ad10


	//   ....[47]....
        /*1168*/ 	.word	0x0002ad40


	//   ....[48]....
        /*116c*/ 	.word	0x0002ad70


	//   ....[49]....
        /*1170*/ 	.word	0x0002ada0


	//   ....[50]....
        /*1174*/ 	.word	0x0002add0


	//   ....[51]....
        /*1178*/ 	.word	0x0002ae00


	//   ....[52]....
        /*117c*/ 	.word	0x0002afa0


	//   ....[53]....
        /*1180*/ 	.word	0x0002afd0


	//   ....[54]....
        /*1184*/ 	.word	0x0002b000


	//   ....[55]....
        /*1188*/ 	.word	0x0002b030


	//   ....[56]....
        /*118c*/ 	.word	0x0002b060


	//   ....[57]....
        /*1190*/ 	.word	0x0002b090


	//   ....[58]....
        /*1194*/ 	.word	0x0002b150


	//   ....[59]....
        /*1198*/ 	.word	0x0002b170


	//   ....[60]....
        /*119c*/ 	.word	0x0002b190


	//   ....[61]....
        /*11a0*/ 	.word	0x0002b1f0


	//   ....[62]....
        /*11a4*/ 	.word	0x0002bc10


	//   ....[63]....
        /*11a8*/ 	.word	0x0002bfd0


	//   ....[64]....
        /*11ac*/ 	.word	0x0002c060


	//   ....[65]....
        /*11b0*/ 	.word	0x0002c0f0


	//   ....[66]....
        /*11b4*/ 	.word	0x0002c180


	//   ....[67]....
        /*11b8*/ 	.word	0x0002c260


	//   ....[68]....
        /*11bc*/ 	.word	0x0002c2f0


	//   ....[69]....
        /*11c0*/ 	.word	0x0002c390


	//   ....[70]....
        /*11c4*/ 	.word	0x0002c420


	//   ....[71]....
        /*11c8*/ 	.word	0x0002c500


	//   ....[72]....
        /*11cc*/ 	.word	0x0002c590


	//   ....[73]....
        /*11d0*/ 	.word	0x0002c620


	//   ....[74]....
        /*11d4*/ 	.word	0x0002c6b0


	//   ....[75]....
        /*11d8*/ 	.word	0x0002c780


	//   ....[76]....
        /*11dc*/ 	.word	0x0002c820


	//   ....[77]....
        /*11e0*/ 	.word	0x0002c8b0


	//   ....[78]....
        /*11e4*/ 	.word	0x0002c900


	//   ....[79]....
        /*11e8*/ 	.word	0x0002c950


	//   ....[80]....
        /*11ec*/ 	.word	0x0002c9e0


	//   ....[81]....
        /*11f0*/ 	.word	0x0002ca70


	//   ....[82]....
        /*11f4*/ 	.word	0x0002cac0


	//   ....[83]....
        /*11f8*/ 	.word	0x0002cb10


	//   ....[84]....
        /*11fc*/ 	.word	0x0002cba0


	//   ....[85]....
        /*1200*/ 	.word	0x0002cc30


	//   ....[86]....
        /*1204*/ 	.word	0x0002cc80


	//   ....[87]....
        /*1208*/ 	.word	0x0002ccd0


	//   ....[88]....
        /*120c*/ 	.word	0x0002cd60


	//   ....[89]....
        /*1210*/ 	.word	0x0002cdf0


	//   ....[90]....
        /*1214*/ 	.word	0x0002ce40


	//   ....[91]....
        /*1218*/ 	.word	0x0002ce90


	//   ....[92]....
        /*121c*/ 	.word	0x0002cf90


	//   ....[93]....
        /*1220*/ 	.word	0x0002d040


	//   ....[94]....
        /*1224*/ 	.word	0x0002d0a0


	//   ....[95]....
        /*1228*/ 	.word	0x0002d120


	//   ....[96]....
        /*122c*/ 	.word	0x0002d1a0


	//   ....[97]....
        /*1230*/ 	.word	0x0002d1f0


	//   ....[98]....
        /*1234*/ 	.word	0x0002d240


	//   ....[99]....
        /*1238*/ 	.word	0x0002d290


	//   ....[100]....
        /*123c*/ 	.word	0x0002d3f0


	//   ....[101]....
        /*1240*/ 	.word	0x0002d4a0


	//   ....[102]....
        /*1244*/ 	.word	0x0002d4f0


	//   ....[103]....
        /*1248*/ 	.word	0x0002d560


	//   ....[104]....
        /*124c*/ 	.word	0x0002d600


	//   ....[105]....
        /*1250*/ 	.word	0x0002d650


	//   ....[106]....
        /*1254*/ 	.word	0x0002d6a0


	//   ....[107]....
        /*1258*/ 	.word	0x0002d6f0


	//   ....[108]....
        /*125c*/ 	.word	0x0002db30


	//   ....[109]....
        /*1260*/ 	.word	0x0002dc50


	//   ....[110]....
        /*1264*/ 	.word	0x0002dd80


	//   ....[111]....
        /*1268*/ 	.word	0x0002dea0


	//   ....[112]....
        /*126c*/ 	.word	0x0002dfc0


	//   ....[113]....
        /*1270*/ 	.word	0x0002e0e0


	//   ....[114]....
        /*1274*/ 	.word	0x0002e210


	//   ....[115]....
        /*1278*/ 	.word	0x0002e330


	//   ....[116]....
        /*127c*/ 	.word	0x0002e460


	//   ....[117]....
        /*1280*/ 	.word	0x0002e570


	//   ....[118]....
        /*1284*/ 	.word	0x0002e650


	//   ....[119]....
        /*1288*/ 	.word	0x0002e6a0


	//   ....[120]....
        /*128c*/ 	.word	0x0002e720


	//   ....[121]....
        /*1290*/ 	.word	0x0002e780


	//   ....[122]....
        /*1294*/ 	.word	0x0002e7e0


	//   ....[123]....
        /*1298*/ 	.word	0x0002e830


	//   ....[124]....
        /*129c*/ 	.word	0x0002e8b0


	//   ....[125]....
        /*12a0*/ 	.word	0x0002e920


	//   ....[126]....
        /*12a4*/ 	.word	0x0002e980


	//   ....[127]....
        /*12a8*/ 	.word	0x0002e9d0


	//   ....[128]....
        /*12ac*/ 	.word	0x0002ea50


	//   ....[129]....
        /*12b0*/ 	.word	0x0002eac0


	//   ....[130]....
        /*12b4*/ 	.word	0x0002eb20


	//   ....[131]....
        /*12b8*/ 	.word	0x0002eb70


	//   ....[132]....
        /*12bc*/ 	.word	0x0002ebf0


	//   ....[133]....
        /*12c0*/ 	.word	0x0002ec60


	//   ....[134]....
        /*12c4*/ 	.word	0x0002ecc0


	//   ....[135]....
        /*12c8*/ 	.word	0x0002ed10


	//   ....[136]....
        /*12cc*/ 	.word	0x0002ed90


	//   ....[137]....
        /*12d0*/ 	.word	0x0002ee00


	//   ....[138]....
        /*12d4*/ 	.word	0x0002ee60


	//   ....[139]....
        /*12d8*/ 	.word	0x0002eeb0


	//   ....[140]....
        /*12dc*/ 	.word	0x0002ef30


	//   ....[141]....
        /*12e0*/ 	.word	0x0002efa0


	//   ....[142]....
        /*12e4*/ 	.word	0x0002f000


	//   ....[143]....
        /*12e8*/ 	.word	0x0002f050


	//   ....[144]....
        /*12ec*/ 	.word	0x0002f0d0


	//   ....[145]....
        /*12f0*/ 	.word	0x0002f140


	//   ....[146]....
        /*12f4*/ 	.word	0x0002f1a0


	//   ....[147]....
        /*12f8*/ 	.word	0x0002f1f0


	//   ....[148]....
        /*12fc*/ 	.word	0x0002f270


	//   ....[149]....
        /*1300*/ 	.word	0x0002f2c0


	//   ....[150]....
        /*1304*/ 	.word	0x0002f320


	//   ....[151]....
        /*1308*/ 	.word	0x0002f370


	//   ....[152]....
        /*130c*/ 	.word	0x0002f3e0


	//   ....[153]....
        /*1310*/ 	.word	0x0002f450


	//   ....[154]....
        /*1314*/ 	.word	0x0002f4b0


	//   ....[155]....
        /*1318*/ 	.word	0x0002f500


	//   ....[156]....
        /*131c*/ 	.word	0x0002f580


	//   ....[157]....
        /*1320*/ 	.word	0x0002f5f0


	//   ....[158]....
        /*1324*/ 	.word	0x0002f650


	//   ....[159]....
        /*1328*/ 	.word	0x0002f6a0


	//   ....[160]....
        /*132c*/ 	.word	0x0002f700


	//   ....[161]....
        /*1330*/ 	.word	0x0002f770


	//   ....[162]....
        /*1334*/ 	.word	0x0002f7d0


	//   ....[163]....
        /*1338*/ 	.word	0x0002f820


	//   ....[164]....
        /*133c*/ 	.word	0x0002f880


	//   ....[165]....
        /*1340*/ 	.word	0x0002f8d0


	//   ....[166]....
        /*1344*/ 	.word	0x0002f930


	//   ....[167]....
        /*1348*/ 	.word	0x0002f980


	//   ....[168]....
        /*134c*/ 	.word	0x0002f9e0


	//   ....[169]....
        /*1350*/ 	.word	0x0002fa30


	//   ....[170]....
        /*1354*/ 	.word	0x0002fa90


	//   ....[171]....
        /*1358*/ 	.word	0x0002fae0


	//   ....[172]....
        /*135c*/ 	.word	0x0002fb40


	//   ....[173]....
        /*1360*/ 	.word	0x0002fb90


	//   ....[174]....
        /*1364*/ 	.word	0x0002fbf0


	//   ....[175]....
        /*1368*/ 	.word	0x0002fc40


	//   ....[176]....
        /*136c*/ 	.word	0x0002fcc0


	//   ....[177]....
        /*1370*/ 	.word	0x0002fd10


	//   ....[178]....
        /*1374*/ 	.word	0x0002fd70


	//   ....[179]....
        /*1378*/ 	.word	0x0002fdc0


	//   ....[180]....
        /*137c*/ 	.word	0x0002fe40


	//   ....[181]....
        /*1380*/ 	.word	0x0002feb0


	//   ....[182]....
        /*1384*/ 	.word	0x0002ff10


	//   ....[183]....
        /*1388*/ 	.word	0x0002ff60


	//   ....[184]....
        /*138c*/ 	.word	0x0002ffe0


	//   ....[185]....
        /*1390*/ 	.word	0x00030050


	//   ....[186]....
        /*1394*/ 	.word	0x000300b0


	//   ....[187]....
        /*1398*/ 	.word	0x00030100


	//   ....[188]....
        /*139c*/ 	.word	0x00030180


	//   ....[189]....
        /*13a0*/ 	.word	0x000301f0


	//   ....[190]....
        /*13a4*/ 	.word	0x00030250


	//   ....[191]....
        /*13a8*/ 	.word	0x000302a0


	//   ....[192]....
        /*13ac*/ 	.word	0x00030320


	//   ....[193]....
        /*13b0*/ 	.word	0x00030370


	//   ....[194]....
        /*13b4*/ 	.word	0x000303d0


	//   ....[195]....
        /*13b8*/ 	.word	0x00030420


	//   ....[196]....
        /*13bc*/ 	.word	0x00030480


	//   ....[197]....
        /*13c0*/ 	.word	0x000304f0


	//   ....[198]....
        /*13c4*/ 	.word	0x00030550


	//   ....[199]....
        /*13c8*/ 	.word	0x000305a0


	//   ....[200]....
        /*13cc*/ 	.word	0x00030620


	//   ....[201]....
        /*13d0*/ 	.word	0x00030690


	//   ....[202]....
        /*13d4*/ 	.word	0x000306f0


	//   ....[203]....
        /*13d8*/ 	.word	0x00030740


	//   ....[204]....
        /*13dc*/ 	.word	0x000307c0


	//   ....[205]....
        /*13e0*/ 	.word	0x00030830


	//   ....[206]....
        /*13e4*/ 	.word	0x00030890


	//   ....[207]....
        /*13e8*/ 	.word	0x000308e0


	//   ....[208]....
        /*13ec*/ 	.word	0x00030960


	//   ....[209]....
        /*13f0*/ 	.word	0x000309d0


	//   ....[210]....
        /*13f4*/ 	.word	0x00030a30


	//   ....[211]....
        /*13f8*/ 	.word	0x00030a80


	//   ....[212]....
        /*13fc*/ 	.word	0x00030b00


	//   ....[213]....
        /*1400*/ 	.word	0x00030b50


	//   ....[214]....
        /*1404*/ 	.word	0x00030bb0


	//   ....[215]....
        /*1408*/ 	.word	0x00030c00


	//   ....[216]....
        /*140c*/ 	.word	0x00030c80


	//   ....[217]....
        /*1410*/ 	.word	0x00030cf0


	//   ....[218]....
        /*1414*/ 	.word	0x00030d50


	//   ....[219]....
        /*1418*/ 	.word	0x00030da0


	//   ....[220]....
        /*141c*/ 	.word	0x00030e20


	//   ....[221]....
        /*1420*/ 	.word	0x00030e90


	//   ....[222]....
        /*1424*/ 	.word	0x00030ef0


	//   ....[223]....
        /*1428*/ 	.word	0x00030f40


	//   ....[224]....
        /*142c*/ 	.word	0x00030fc0


	//   ....[225]....
        /*1430*/ 	.word	0x00031030


	//   ....[226]....
        /*1434*/ 	.word	0x00031090


	//   ....[227]....
        /*1438*/ 	.word	0x000310e0


	//   ....[228]....
        /*143c*/ 	.word	0x00031160


	//   ....[229]....
        /*1440*/ 	.word	0x000311d0


	//   ....[230]....
        /*1444*/ 	.word	0x00031230


	//   ....[231]....
        /*1448*/ 	.word	0x00031280


	//   ....[232]....
        /*144c*/ 	.word	0x00031300


	//   ....[233]....
        /*1450*/ 	.word	0x00031380


	//   ....[234]....
        /*1454*/ 	.word	0x00031420


	//   ....[235]....
        /*1458*/ 	.word	0x00031540


	//   ....[236]....
        /*145c*/ 	.word	0x00031770


	//   ....[237]....
        /*1460*/ 	.word	0x000317c0


	//   ....[238]....
        /*1464*/ 	.word	0x00031850


	//   ....[239]....
        /*1468*/ 	.word	0x000318e0


	//   ....[240]....
        /*146c*/ 	.word	0x00031970


	//   ....[241]....
        /*1470*/ 	.word	0x00031a00


	//   ....[242]....
        /*1474*/ 	.word	0x00031a90


	//   ....[243]....
        /*1478*/ 	.word	0x00031b20


	//   ....[244]....
        /*147c*/ 	.word	0x00031ba0


	//   ....[245]....
        /*1480*/ 	.word	0x00031bf0


	//   ....[246]....
        /*1484*/ 	.word	0x00031c90


	//   ....[247]....
        /*1488*/ 	.word	0x00031d20


	//   ....[248]....
        /*148c*/ 	.word	0x00031db0


	//   ....[249]....
        /*1490*/ 	.word	0x00031e00


	//   ....[250]....
        /*1494*/ 	.word	0x00031e90


	//   ....[251]....
        /*1498*/ 	.word	0x00031f20


	//   ....[252]....
        /*149c*/ 	.word	0x00031fb0


	//   ....[253]....
        /*14a0*/ 	.word	0x00032040


	//   ....[254]....
        /*14a4*/ 	.word	0x000320d0


	//   ....[255]....
        /*14a8*/ 	.word	0x00032160


	//   ....[0]....
        /*14ac*/ 	.word	0x00032220


	//   ....[1]....
        /*14b0*/ 	.word	0x00032500


	//   ....[2]....
        /*14b4*/ 	.word	0x000325f0


	//   ....[3]....
        /*14b8*/ 	.word	0x000326b0


	//   ....[4]....
        /*14bc*/ 	.word	0x00032790


	//   ....[5]....
        /*14c0*/ 	.word	0x00032840


	//   ....[6]....
        /*14c4*/ 	.word	0x000328a0


	//   ....[7]....
        /*14c8*/ 	.word	0x00032980


	//   ....[8]....
        /*14cc*/ 	.word	0x000329e0


	//   ....[9]....
        /*14d0*/ 	.word	0x00032ab0


	//   ....[10]....
        /*14d4*/ 	.word	0x00032bf0


	//   ....[11]....
        /*14d8*/ 	.word	0x00032c80


	//   ....[12]....
        /*14dc*/ 	.word	0x00032d80


	//   ....[13]....
        /*14e0*/ 	.word	0x00032e20


	//   ....[14]....
        /*14e4*/ 	.word	0x00032e80


	//   ....[15]....
        /*14e8*/ 	.word	0x00032f70


	//   ....[16]....
        /*14ec*/ 	.word	0x00032fd0


	//   ....[17]....
        /*14f0*/ 	.word	0x00033070


	//   ....[18]....
        /*14f4*/ 	.word	0x00033170


	//   ....[19]....
        /*14f8*/ 	.word	0x000331e0


	//   ....[20]....
        /*14fc*/ 	.word	0x00033240


	//   ....[21]....
        /*1500*/ 	.word	0x00033320


	//   ....[22]....
        /*1504*/ 	.word	0x00033380


	//   ....[23]....
        /*1508*/ 	.word	0x00033470


	//   ....[24]....
        /*150c*/ 	.word	0x000334d0


	//   ....[25]....
        /*1510*/ 	.word	0x000335c0


	//   ....[26]....
        /*1514*/ 	.word	0x00033620


	//   ....[27]....
        /*1518*/ 	.word	0x00033710


	//   ....[28]....
        /*151c*/ 	.word	0x00033770


	//   ....[29]....
        /*1520*/ 	.word	0x00033860


	//   ....[30]....
        /*1524*/ 	.word	0x000338c0


	//   ....[31]....
        /*1528*/ 	.word	0x000339b0


	//   ....[32]....
        /*152c*/ 	.word	0x00033a10


	//   ....[33]....
        /*1530*/ 	.word	0x00033ae0


	//   ....[34]....
        /*1534*/ 	.word	0x00033c10


	//   ....[35]....
        /*1538*/ 	.word	0x00033cb0


	//   ....[36]....
        /*153c*/ 	.word	0x00033d10


	//   ....[37]....
        /*1540*/ 	.word	0x00033dd0


	//   ....[38]....
        /*1544*/ 	.word	0x00033e30


	//   ....[39]....
        /*1548*/ 	.word	0x00033ef0


	//   ....[40]....
        /*154c*/ 	.word	0x00033f50


	//   ....[41]....
        /*1550*/ 	.word	0x00034010


	//   ....[42]....
        /*1554*/ 	.word	0x00034100


	//   ....[43]....
        /*1558*/ 	.word	0x00034190


	//   ....[44]....
        /*155c*/ 	.word	0x000341f0


	//   ....[45]....
        /*1560*/ 	.word	0x000342b0


	//   ....[46]....
        /*1564*/ 	.word	0x00034310


	//   ....[47]....
        /*1568*/ 	.word	0x000343d0


	//   ....[48]....
        /*156c*/ 	.word	0x00034430


	//   ....[49]....
        /*1570*/ 	.word	0x000344f0


	//   ....[50]....
        /*1574*/ 	.word	0x000346d0


	//   ....[51]....
        /*1578*/ 	.word	0x00034770


	//   ....[52]....
        /*157c*/ 	.word	0x000348e0


	//   ....[53]....
        /*1580*/ 	.word	0x00034950


	//   ....[54]....
        /*1584*/ 	.word	0x000349c0


	//   ....[55]....
        /*1588*/ 	.word	0x00034a30


	//   ....[56]....
        /*158c*/ 	.word	0x00034aa0


	//   ....[57]....
        /*1590*/ 	.word	0x00034b20


	//   ....[58]....
        /*1594*/ 	.word	0x00034ba0


	//   ....[59]....
        /*1598*/ 	.word	0x00034c30


	//   ....[60]....
        /*159c*/ 	.word	0x00034ca0


	//   ....[61]....
        /*15a0*/ 	.word	0x00034d10


	//   ....[62]....
        /*15a4*/ 	.word	0x00034d80


	//   ....[63]....
        /*15a8*/ 	.word	0x00034e00


	//   ....[64]....
        /*15ac*/ 	.word	0x00034e70


	//   ....[65]....
        /*15b0*/ 	.word	0x00034f20


	//   ....[66]....
        /*15b4*/ 	.word	0x00034f70


	//   ....[67]....
        /*15b8*/ 	.word	0x00035000


	//   ....[68]....
        /*15bc*/ 	.word	0x00035130


	//----- nvinfo : EIATTR_REG_RECONFIG
	.align		4
.L_240:
        /*15c0*/ 	.byte	0x01, 0x54
	.zero		2


	//----- nvinfo : EIATTR_SYSCALL_OFFSETS
	.align		4
        /*15c4*/ 	.byte	0x04, 0x46
        /*15c6*/ 	.short	(.L_242 - .L_241)


	//   ....[0]....
.L_241:
        /*15c8*/ 	.word	0x00002430


	//   ....[1]....
        /*15cc*/ 	.word	0x00002580


	//   ....[2]....
        /*15d0*/ 	.word	0x000089f0


	//   ....[3]....
        /*15d4*/ 	.word	0x00008f40


	//   ....[4]....
        /*15d8*/ 	.word	0x00027270


	//   ....[5]....
        /*15dc*/ 	.word	0x000273e0


	//   ....[6]....
        /*15e0*/ 	.word	0x00027530


	//   ....[7]....
        /*15e4*/ 	.word	0x00027670


	//   ....[8]....
        /*15e8*/ 	.word	0x000286f0


	//----- nvinfo : EIATTR_MBARRIER_INSTR_OFFSETS
	.align		4
.L_242:
        /*15ec*/ 	.byte	0x04, 0x39
        /*15ee*/ 	.short	(.L_244 - .L_243)


	//   ....[0]....
.L_243:
        /*15f0*/ 	.word	0x00000270
        /*15f4*/ 	.word	0x000000ff
        /*15f8*/ 	.word	0x00028400
        /*15fc*/ 	.short	0x0100
        /*15fe*/ 	.byte	0x08
	.zero		1


	//   ....[1]....
        /*1600*/ 	.word	0x00000280
        /*1604*/ 	.word	0x000000ff
        /*1608*/ 	.word	0x00028420
        /*160c*/ 	.short	0x0100
        /*160e*/ 	.byte	0x08
	.zero		1


	//   ....[2]....
        /*1610*/ 	.word	0x00000370
        /*1614*/ 	.word	0x000000ff
        /*1618*/ 	.word	0x00028430
        /*161c*/ 	.short	0x0100
        /*161e*/ 	.byte	0x08
	.zero		1


	//   ....[3]....
        /*1620*/ 	.word	0x00000380
        /*1624*/ 	.word	0x000000ff
        /*1628*/ 	.word	0x00028440
        /*162c*/ 	.short	0x0100
        /*162e*/ 	.byte	0x08
	.zero		1


	//   ....[4]....
        /*1630*/ 	.word	0x00000390
        /*1634*/ 	.word	0x000000ff
        /*1638*/ 	.word	0x00028438
        /*163c*/ 	.short	0x0100
        /*163e*/ 	.byte	0x08
	.zero		1


	//   ....[5]....
        /*1640*/ 	.word	0x000003a0
        /*1644*/ 	.word	0x000000ff
        /*1648*/ 	.word	0x00028448
        /*164c*/ 	.short	0x0100
        /*164e*/ 	.byte	0x08
	.zero		1


	//   ....[6]....
        /*1650*/ 	.word	0x000004d0
        /*1654*/ 	.word	0x000000ff
        /*1658*/ 	.word	0x00028450
        /*165c*/ 	.short	0x0100
        /*165e*/ 	.byte	0x08
	.zero		1


	//   ....[7]....
        /*1660*/ 	.word	0x000004e0
        /*1664*/ 	.word	0x000000ff
        /*1668*/ 	.word	0x00028460
        /*166c*/ 	.short	0x0100
        /*166e*/ 	.byte	0x08
	.zero		1


	//   ....[8]....
        /*1670*/ 	.word	0x000004f0
        /*1674*/ 	.word	0x000000ff
        /*1678*/ 	.word	0x00028458
        /*167c*/ 	.short	0x0100
        /*167e*/ 	.byte	0x08
	.zero		1


	//   ....[9]....
        /*1680*/ 	.word	0x00000500
        /*1684*/ 	.word	0x000000ff
        /*1688*/ 	.word	0x00028468
        /*168c*/ 	.short	0x0100
        /*168e*/ 	.byte	0x08
	.zero		1


	//   ....[10]....
        /*1690*/ 	.word	0x000005f0
        /*1694*/ 	.word	0x000000ff
        /*1698*/ 	.word	0x00028470
        /*169c*/ 	.short	0x0100
        /*169e*/ 	.byte	0x06
	.zero		1


	//   ....[11]....
        /*16a0*/ 	.word	0x00000600
        /*16a4*/ 	.word	0x000000ff
        /*16a8*/ 	.word	0x00028480
        /*16ac*/ 	.short	0x0100
        /*16ae*/ 	.byte	0x06
	.zero		1


	//   ....[12]....
        /*16b0*/ 	.word	0x00000610
        /*16b4*/ 	.word	0x000000ff
        /*16b8*/ 	.word	0x00028478
        /*16bc*/ 	.short	0x0100
        /*16be*/ 	.byte	0x06
	.zero		1


	//   ....[13]....
        /*16c0*/ 	.word	0x00000620
        /*16c4*/ 	.word	0x000000ff
        /*16c8*/ 	.word	0x00028488
        /*16cc*/ 	.short	0x0100
        /*16ce*/ 	.byte	0x06
	.zero		1


	//   ....[14]....
        /*16d0*/ 	.word	0x00000750
        /*16d4*/ 	.word	0x000000ff
        /*16d8*/ 	.word	0x00028490
        /*16dc*/ 	.short	0x0100
        /*16de*/ 	.byte	0x08
	.zero		1


	//   ....[15]....
        /*16e0*/ 	.word	0x00000760
        /*16e4*/ 	.word	0x000000ff
        /*16e8*/ 	.word	0x000284a0
        /*16ec*/ 	.short	0x0100
        /*16ee*/ 	.byte	0x08
	.zero		1


	//   ....[16]....
        /*16f0*/ 	.word	0x00000770
        /*16f4*/ 	.word	0x000000ff
        /*16f8*/ 	.word	0x00028498
        /*16fc*/ 	.short	0x0100
        /*16fe*/ 	.byte	0x08
	.zero		1


	//   ....[17]....
        /*1700*/ 	.word	0x00000780
        /*1704*/ 	.word	0x000000ff
        /*1708*/ 	.word	0x000284a8
        /*170c*/ 	.short	0x0100
        /*170e*/ 	.byte	0x08
	.zero		1


	//   ....[18]....
        /*1710*/ 	.word	0x000008c0
        /*1714*/ 	.word	0x000000ff
        /*1718*/ 	.word	0x000284b0
        /*171c*/ 	.short	0x0100
        /*171e*/ 	.byte	0x08
	.zero		1


	//   ....[19]....
        /*1720*/ 	.word	0x000008d0
        /*1724*/ 	.word	0x000000ff
        /*1728*/ 	.word	0x000284c0
        /*172c*/ 	.short	0x0100
        /*172e*/ 	.byte	0x08
	.zero		1


	//   ....[20]....
        /*1730*/ 	.word	0x000008e0
        /*1734*/ 	.word	0x000000ff
        /*1738*/ 	.word	0x000284b8
        /*173c*/ 	.short	0x0100
        /*173e*/ 	.byte	0x08
	.zero		1


	//   ....[21]....
        /*1740*/ 	.word	0x000008f0
        /*1744*/ 	.word	0x000000ff
        /*1748*/ 	.word	0x000284c8
        /*174c*/ 	.short	0x0100
        /*174e*/ 	.byte	0x08
	.zero		1


	//   ....[22]....
        /*1750*/ 	.word	0x00003340
        /*1754*/ 	.word	0x0000004c
        /*1758*/ 	.word	0x00028490
        /*175c*/ 	.short	0x010a
        /*175e*/ 	.byte	0x3f
	.zero		1


	//   ....[23]....
        /*1760*/ 	.word	0x000053b0
        /*1764*/ 	.word	0x0000004c
        /*1768*/ 	.word	0x00028490
        /*176c*/ 	.short	0x010a
        /*176e*/ 	.byte	0x3f
	.zero		1


	//   ....[24]....
        /*1770*/ 	.word	0x00007330
        /*1774*/ 	.word	0x0000004c
        /*1778*/ 	.word	0x00028490
        /*177c*/ 	.short	0x010a
        /*177e*/ 	.byte	0x3f
	.zero		1


	//   ....[25]....
        /*1780*/ 	.word	0x000077c0
        /*1784*/ 	.word	0x00000004
        /*1788*/ 	.word	0x00000000
        /*178c*/ 	.short	0x0101
        /*178e*/ 	.byte	0x3f
	.zero		1


	//   ....[26]....
        /*1790*/ 	.word	0x00007800
        /*1794*/ 	.word	0x0000004c
        /*1798*/ 	.word	0x000284b0
        /*179c*/ 	.short	0x010a
        /*179e*/ 	.byte	0x3f
	.zero		1


	//   ....[27]....
        /*17a0*/ 	.word	0x00007c20
        /*17a4*/ 	.word	0x0000004c
        /*17a8*/ 	.word	0x00000000
        /*17ac*/ 	.short	0x0101
        /*17ae*/ 	.byte	0x3f
	.zero		1


	//   ....[28]....
        /*17b0*/ 	.word	0x00008ca0
        /*17b4*/ 	.word	0x00000016
        /*17b8*/ 	.word	0x00028400
        /*17bc*/ 	.short	0x010a
        /*17be*/ 	.byte	0x3f
	.zero		1


	//   ....[29]....
        /*17c0*/ 	.word	0x00008cf0
        /*17c4*/ 	.word	0x00000016
        /*17c8*/ 	.word	0x00028400
        /*17cc*/ 	.short	0x010a
        /*17ce*/ 	.byte	0x3f
	.zero		1


	//   ....[30]....
        /*17d0*/ 	.word	0x00009a10
        /*17d4*/ 	.word	0x00000016
        /*17d8*/ 	.word	0x00028400
        /*17dc*/ 	.short	0x010a
        /*17de*/ 	.byte	0x3f
	.zero		1


	//   ....[31]....
        /*17e0*/ 	.word	0x0000e140
        /*17e4*/ 	.word	0x00000016
        /*17e8*/ 	.word	0x00028400
        /*17ec*/ 	.short	0x010a
        /*17ee*/ 	.byte	0x3f
	.zero		1


	//   ....[32]....
        /*17f0*/ 	.word	0x00012390
        /*17f4*/ 	.word	0x00000005
        /*17f8*/ 	.word	0x00028430
        /*17fc*/ 	.short	0x010a
        /*17fe*/ 	.byte	0x3f
	.zero		1


	//   ....[33]....
        /*1800*/ 	.word	0x000123d0
        /*1804*/ 	.word	0x00000005
        /*1808*/ 	.word	0x00028430
        /*180c*/ 	.short	0x010a
        /*180e*/ 	.byte	0x3f
	.zero		1


	//   ....[34]....
        /*1810*/ 	.word	0x00012d90
        /*1814*/ 	.word	0x00000015
        /*1818*/ 	.word	0x00000000
        /*181c*/ 	.short	0x0101
        /*181e*/ 	.byte	0x3f
	.zero		1


	//   ....[35]....
        /*1820*/ 	.word	0x00014570
        /*1824*/ 	.word	0x00000005
        /*1828*/ 	.word	0x00028450
        /*182c*/ 	.short	0x010a
        /*182e*/ 	.byte	0x3f
	.zero		1


	//   ....[36]....
        /*1830*/ 	.word	0x000145c0
        /*1834*/ 	.word	0x00000005
        /*1838*/ 	.word	0x00028450
        /*183c*/ 	.short	0x010a
        /*183e*/ 	.byte	0x3f
	.zero		1


	//   ....[37]....
        /*1840*/ 	.word	0x000147d0
        /*1844*/ 	.word	0x00000005
        /*1848*/ 	.word	0x00000000
        /*184c*/ 	.short	0x0101
        /*184e*/ 	.byte	0x3f
	.zero		1


	//   ....[38]....
        /*1850*/ 	.word	0x00014b10
        /*1854*/ 	.word	0x000000cd
        /*1858*/ 	.word	0x00028430
        /*185c*/ 	.short	0x010a
        /*185e*/ 	.byte	0x3f
	.zero		1


	//   ....[39]....
        /*1860*/ 	.word	0x00014b90
        /*1864*/ 	.word	0x000000cd
        /*1868*/ 	.word	0x00028430
        /*186c*/ 	.short	0x010a
        /*186e*/ 	.byte	0x3f
	.zero		1


	//   ....[40]....
        /*1870*/ 	.word	0x00015360
        /*1874*/ 	.word	0x0000000a
        /*1878*/ 	.word	0x00000000
        /*187c*/ 	.short	0x0101
        /*187e*/ 	.byte	0x3f
	.zero		1


	//   ....[41]....
        /*1880*/ 	.word	0x00017160
        /*1884*/ 	.word	0x000000cd
        /*1888*/ 	.word	0x00028450
        /*188c*/ 	.short	0x010a
        /*188e*/ 	.byte	0x3f
	.zero		1


	//   ....[42]....
        /*1890*/ 	.word	0x000171b0
        /*1894*/ 	.word	0x000000cd
        /*1898*/ 	.word	0x00028450
        /*189c*/ 	.short	0x010a
        /*189e*/ 	.byte	0x3f
	.zero		1


	//   ....[43]....
        /*18a0*/ 	.word	0x000173a0
        /*18a4*/ 	.word	0x00000006
        /*18a8*/ 	.word	0x00000000
        /*18ac*/ 	.short	0x0101
        /*18ae*/ 	.byte	0x3f
	.zero		1


	//   ....[44]....
        /*18b0*/ 	.word	0x00017770
        /*18b4*/ 	.word	0x00000005
        /*18b8*/ 	.word	0x00028430
        /*18bc*/ 	.short	0x010a
        /*18be*/ 	.byte	0x3f
	.zero		1


	//   ....[45]....
        /*18c0*/ 	.word	0x000177f0
        /*18c4*/ 	.word	0x00000005
        /*18c8*/ 	.word	0x00028430
        /*18cc*/ 	.short	0x010a
        /*18ce*/ 	.byte	0x3f
	.zero		1


	//   ....[46]....
        /*18d0*/ 	.word	0x00019100
        /*18d4*/ 	.word	0x0000000e
        /*18d8*/ 	.word	0x00000000
        /*18dc*/ 	.short	0x0101
        /*18de*/ 	.byte	0x3f
	.zero		1


	//   ....[47]....
        /*18e0*/ 	.word	0x00019330
        /*18e4*/ 	.word	0x00000005
        /*18e8*/ 	.word	0x00028450
        /*18ec*/ 	.short	0x010a
        /*18ee*/ 	.byte	0x3f
	.zero		1


	//   ....[48]....
        /*18f0*/ 	.word	0x00019380
        /*18f4*/ 	.word	0x00000005
        /*18f8*/ 	.word	0x00028450
        /*18fc*/ 	.short	0x010a
        /*18fe*/ 	.byte	0x3f
	.zero		1


	//   ....[49]....
        /*1900*/ 	.word	0x00019560
        /*1904*/ 	.word	0x00000005
        /*1908*/ 	.word	0x00000000
        /*190c*/ 	.short	0x0101
        /*190e*/ 	.byte	0x3f
	.zero		1


	//   ....[50]....
        /*1910*/ 	.word	0x00019680
        /*1914*/ 	.word	0x0000000a
        /*1918*/ 	.word	0x00028430
        /*191c*/ 	.short	0x010a
        /*191e*/ 	.byte	0x3f
	.zero		1


	//   ....[51]....
        /*1920*/ 	.word	0x00019700
        /*1924*/ 	.word	0x0000000a
        /*1928*/ 	.word	0x00028430
        /*192c*/ 	.short	0x010a
        /*192e*/ 	.byte	0x3f
	.zero		1


	//   ....[52]....
        /*1930*/ 	.word	0x00019eb0
        /*1934*/ 	.word	0x00000006
        /*1938*/ 	.word	0x00000000
        /*193c*/ 	.short	0x0101
        /*193e*/ 	.byte	0x3f
	.zero		1


	//   ....[53]....
        /*1940*/ 	.word	0x0001bc90
        /*1944*/ 	.word	0x0000000a
        /*1948*/ 	.word	0x00028450
        /*194c*/ 	.short	0x010a
        /*194e*/ 	.byte	0x3f
	.zero		1


	//   ....[54]....
        /*1950*/ 	.word	0x0001bce0
        /*1954*/ 	.word	0x0000000a
        /*1958*/ 	.word	0x00028450
        /*195c*/ 	.short	0x010a
        /*195e*/ 	.byte	0x3f
	.zero		1


	//   ....[55]....
        /*1960*/ 	.word	0x0001bee0
        /*1964*/ 	.word	0x00000008
        /*1968*/ 	.word	0x00000000
        /*196c*/ 	.short	0x0101
        /*196e*/ 	.byte	0x3f
	.zero		1


	//   ....[56]....
        /*1970*/ 	.word	0x00020110
        /*1974*/ 	.word	0x00000000
        /*1978*/ 	.word	0x00000000
        /*197c*/ 	.short	0x0101
        /*197e*/ 	.byte	0x3f
	.zero		1


	//   ....[57]....
        /*1980*/ 	.word	0x000208f0
        /*1984*/ 	.word	0x0000000b
        /*1988*/ 	.word	0x00000000
        /*198c*/ 	.short	0x0101
        /*198e*/ 	.byte	0x3f
	.zero		1


	//   ....[58]....
        /*1990*/ 	.word	0x00025aa0
        /*1994*/ 	.word	0x00000016
        /*1998*/ 	.word	0x00028420
        /*199c*/ 	.short	0x010a
        /*199e*/ 	.byte	0x3f
	.zero		1


	//   ....[59]....
        /*19a0*/ 	.word	0x00025b30
        /*19a4*/ 	.word	0x0000000c
        /*19a8*/ 	.word	0x000284a0
        /*19ac*/ 	.short	0x010a
        /*19ae*/ 	.byte	0x3f
	.zero		1


	//   ....[60]....
        /*19b0*/ 	.word	0x00025e80
        /*19b4*/ 	.word	0x0000000c
        /*19b8*/ 	.word	0x000284c0
        /*19bc*/ 	.short	0x010a
        /*19be*/ 	.byte	0x3f
	.zero		1


	//   ....[61]....
        /*19c0*/ 	.word	0x000262a0
        /*19c4*/ 	.word	0x0000000b
        /*19c8*/ 	.word	0x000284a0
        /*19cc*/ 	.short	0x010a
        /*19ce*/ 	.byte	0x3f
	.zero		1


	//   ....[62]....
        /*19d0*/ 	.word	0x000265e0
        /*19d4*/ 	.word	0x0000000b
        /*19d8*/ 	.word	0x000284c0
        /*19dc*/ 	.short	0x010a
        /*19de*/ 	.byte	0x3f
	.zero		1


	//   ....[63]....
        /*19e0*/ 	.word	0x00027a80
        /*19e4*/ 	.word	0x00000005
        /*19e8*/ 	.word	0x00028480
        /*19ec*/ 	.short	0x010a
        /*19ee*/ 	.byte	0x3f
	.zero		1


	//   ....[64]....
        /*19f0*/ 	.word	0x00027f10
        /*19f4*/ 	.word	0x00000005
        /*19f8*/ 	.word	0x00028470
        /*19fc*/ 	.short	0x0107
        /*19fe*/ 	.byte	0x3f
	.zero		1


	//   ....[65]....
        /*1a00*/ 	.word	0x00027fc0
        /*1a04*/ 	.word	0x00000005
        /*1a08*/ 	.word	0x00028470
        /*1a0c*/ 	.short	0x0101
        /*1a0e*/ 	.byte	0x3f
	.zero		1


	//   ....[66]....
        /*1a10*/ 	.word	0x00027ff0
        /*1a14*/ 	.word	0x00000005
        /*1a18*/ 	.word	0x00028440
        /*1a1c*/ 	.short	0x010a
        /*1a1e*/ 	.byte	0x3f
	.zero		1


	//   ....[67]....
        /*1a20*/ 	.word	0x00028400
        /*1a24*/ 	.word	0x00000005
        /*1a28*/ 	.word	0x00028430
        /*1a2c*/ 	.short	0x0107
        /*1a2e*/ 	.byte	0x3f
	.zero		1


	//   ....[68]....
        /*1a30*/ 	.word	0x000284c0
        /*1a34*/ 	.word	0x00000005
        /*1a38*/ 	.word	0x00028430
        /*1a3c*/ 	.short	0x0101
        /*1a3e*/ 	.byte	0x3f
	.zero		1


	//   ....[69]....
        /*1a40*/ 	.word	0x00028f90
        /*1a44*/ 	.word	0x00000016
        /*1a48*/ 	.word	0x00028400
        /*1a4c*/ 	.short	0x0107
        /*1a4e*/ 	.byte	0x3f
	.zero		1


	//   ....[70]....
        /*1a50*/ 	.word	0x000290a0
        /*1a54*/ 	.word	0x00000016
        /*1a58*/ 	.word	0x00028400
        /*1a5c*/ 	.short	0x0101
        /*1a5e*/ 	.byte	0x3f
	.zero		1


	//   ....[71]....
        /*1a60*/ 	.word	0x000290c0
        /*1a64*/ 	.word	0x00000016
        /*1a68*/ 	.word	0x00028420
        /*1a6c*/ 	.short	0x010a
        /*1a6e*/ 	.byte	0x3f
	.zero		1


	//   ....[72]....
        /*1a70*/ 	.word	0x00029400
        /*1a74*/ 	.word	0x00000000
        /*1a78*/ 	.word	0x00028480
        /*1a7c*/ 	.short	0x010a
        /*1a7e*/ 	.byte	0x3f
	.zero		1


	//   ....[73]....
        /*1a80*/ 	.word	0x000297a0
        /*1a84*/ 	.word	0x00000000
        /*1a88*/ 	.word	0x00028470
        /*1a8c*/ 	.short	0x0107
        /*1a8e*/ 	.byte	0x3f
	.zero		1


	//   ....[74]....
        /*1a90*/ 	.word	0x00029850
        /*1a94*/ 	.word	0x00000000
        /*1a98*/ 	.word	0x00028470
        /*1a9c*/ 	.short	0x0101
        /*1a9e*/ 	.byte	0x3f
	.zero		1


	//   ....[75]....
        /*1aa0*/ 	.word	0x00029880
        /*1aa4*/ 	.word	0x00000000
        /*1aa8*/ 	.word	0x00028440
        /*1aac*/ 	.short	0x010a
        /*1aae*/ 	.byte	0x3f
	.zero		1


	//   ....[76]....
        /*1ab0*/ 	.word	0x00029bf0
        /*1ab4*/ 	.word	0x00000000
        /*1ab8*/ 	.word	0x00028430
        /*1abc*/ 	.short	0x0107
        /*1abe*/ 	.byte	0x3f
	.zero		1


	//   ....[77]....
        /*1ac0*/ 	.word	0x00029ca0
        /*1ac4*/ 	.word	0x00000000
        /*1ac8*/ 	.word	0x00028430
        /*1acc*/ 	.short	0x0101
        /*1ace*/ 	.byte	0x3f
	.zero		1


	//   ....[78]....
        /*1ad0*/ 	.word	0x00029d30
        /*1ad4*/ 	.word	0x00000003
        /*1ad8*/ 	.word	0x00028470
        /*1adc*/ 	.short	0x010a
        /*1ade*/ 	.byte	0x3f
	.zero		1


	//   ....[79]....
        /*1ae0*/ 	.word	0x00029db0
        /*1ae4*/ 	.word	0x00000003
        /*1ae8*/ 	.word	0x00028460
        /*1aec*/ 	.short	0x010a
        /*1aee*/ 	.byte	0x3f
	.zero		1


	//   ....[80]....
        /*1af0*/ 	.word	0x0002a270
        /*1af4*/ 	.word	0x00000003
        /*1af8*/ 	.word	0x00028450
        /*1afc*/ 	.short	0x0101
        /*1afe*/ 	.byte	0x3f
	.zero		1


	//   ....[81]....
        /*1b00*/ 	.word	0x0002a2f0
        /*1b04*/ 	.word	0x00000000
        /*1b08*/ 	.word	0x00000000
        /*1b0c*/ 	.short	0x0101
        /*1b0e*/ 	.byte	0x3f
	.zero		1


	//   ....[82]....
        /*1b10*/ 	.word	0x0002a4b0
        /*1b14*/ 	.word	0x00000011
        /*1b18*/ 	.word	0x00028470
        /*1b1c*/ 	.short	0x010a
        /*1b1e*/ 	.byte	0x3f
	.zero		1


	//   ....[83]....
        /*1b20*/ 	.word	0x0002a520
        /*1b24*/ 	.word	0x00000011
        /*1b28*/ 	.word	0x00028460
        /*1b2c*/ 	.short	0x010a
        /*1b2e*/ 	.byte	0x3f
	.zero		1


	//   ....[84]....
        /*1b30*/ 	.word	0x0002a9f0
        /*1b34*/ 	.word	0x00000011
        /*1b38*/ 	.word	0x00028450
        /*1b3c*/ 	.short	0x0101
        /*1b3e*/ 	.byte	0x3f
	.zero		1


	//   ....[85]....
        /*1b40*/ 	.word	0x0002aa70
        /*1b44*/ 	.word	0x00000000
        /*1b48*/ 	.word	0x00000000
        /*1b4c*/ 	.short	0x0101
        /*1b4e*/ 	.byte	0x3f
	.zero		1


	//   ....[86]....
        /*1b50*/ 	.word	0x0002bb90
        /*1b54*/ 	.word	0x00000007
        /*1b58*/ 	.word	0x00028420
        /*1b5c*/ 	.short	0x010a
        /*1b5e*/ 	.byte	0x3f
	.zero		1


	//   ....[87]....
        /*1b60*/ 	.word	0x0002bd20
        /*1b64*/ 	.word	0x00000005
        /*1b68*/ 	.word	0x00028440
        /*1b6c*/ 	.short	0x010a
        /*1b6e*/ 	.byte	0x3f
	.zero		1


	//   ....[88]....
        /*1b70*/ 	.word	0x0002bdc0
        /*1b74*/ 	.word	0x00000003
        /*1b78*/ 	.word	0x00028440
        /*1b7c*/ 	.short	0x010a
        /*1b7e*/ 	.byte	0x3f
	.zero		1


	//   ....[89]....
        /*1b80*/ 	.word	0x0002be00
        /*1b84*/ 	.word	0x00000005
        /*1b88*/ 	.word	0x00028460
        /*1b8c*/ 	.short	0x010a
        /*1b8e*/ 	.byte	0x3f
	.zero		1


	//   ....[90]....
        /*1b90*/ 	.word	0x0002be40
        /*1b94*/ 	.word	0x00000003
        /*1b98*/ 	.word	0x00028460
        /*1b9c*/ 	.short	0x010a
        /*1b9e*/ 	.byte	0x3f
	.zero		1


	//   ....[91]....
        /*1ba0*/ 	.word	0x0002be80
        /*1ba4*/ 	.word	0x00000005
        /*1ba8*/ 	.word	0x00028480
        /*1bac*/ 	.short	0x010a
        /*1bae*/ 	.byte	0x3f
	.zero		1


	//   ....[92]....
        /*1bb0*/ 	.word	0x0002bec0
        /*1bb4*/ 	.word	0x00000003
        /*1bb8*/ 	.word	0x00028480
        /*1bbc*/ 	.short	0x010a
        /*1bbe*/ 	.byte	0x3f
	.zero		1


	//   ....[93]....
        /*1bc0*/ 	.word	0x0002bf20
        /*1bc4*/ 	.word	0x0000004c
        /*1bc8*/ 	.word	0x00028490
        /*1bcc*/ 	.short	0x010a
        /*1bce*/ 	.byte	0x3f
	.zero		1


	//   ....[94]....
        /*1bd0*/ 	.word	0x0002c1b0
        /*1bd4*/ 	.word	0x0000004c
        /*1bd8*/ 	.word	0x00028490
        /*1bdc*/ 	.short	0x010a
        /*1bde*/ 	.byte	0x3f
	.zero		1


	//   ....[95]....
        /*1be0*/ 	.word	0x0002c450
        /*1be4*/ 	.word	0x0000004c
        /*1be8*/ 	.word	0x00028490
        /*1bec*/ 	.short	0x010a
        /*1bee*/ 	.byte	0x3f
	.zero		1


	//   ....[96]....
        /*1bf0*/ 	.word	0x0002c6e0
        /*1bf4*/ 	.word	0x0000004c
        /*1bf8*/ 	.word	0x000284b0
        /*1bfc*/ 	.short	0x010a
        /*1bfe*/ 	.byte	0x3f
	.zero		1


	//   ....[97]....
        /*1c00*/ 	.word	0x0002ced0
        /*1c04*/ 	.word	0x00000016
        /*1c08*/ 	.word	0x00028400
        /*1c0c*/ 	.short	0x010a
        /*1c0e*/ 	.byte	0x3f
	.zero		1


	//   ....[98]....
        /*1c10*/ 	.word	0x0002d800
        /*1c14*/ 	.word	0x00000016
        /*1c18*/ 	.word	0x00028400
        /*1c1c*/ 	.short	0x010a
        /*1c1e*/ 	.byte	0x3f
	.zero		1


	//   ....[99]....
        /*1c20*/ 	.word	0x0002d850
        /*1c24*/ 	.word	0x00000005
        /*1c28*/ 	.word	0x00028430
        /*1c2c*/ 	.short	0x010a
        /*1c2e*/ 	.byte	0x3f
	.zero		1


	//   ....[100]....
        /*1c30*/ 	.word	0x0002d8a0
        /*1c34*/ 	.word	0x00000005
        /*1c38*/ 	.word	0x00028450
        /*1c3c*/ 	.short	0x010a
        /*1c3e*/ 	.byte	0x3f
	.zero		1


	//   ....[101]....
        /*1c40*/ 	.word	0x0002d8f0
        /*1c44*/ 	.word	0x000000cd
        /*1c48*/ 	.word	0x00028430
        /*1c4c*/ 	.short	0x010a
        /*1c4e*/ 	.byte	0x3f
	.zero		1


	//   ....[102]....
        /*1c50*/ 	.word	0x0002d940
        /*1c54*/ 	.word	0x000000cd
        /*1c58*/ 	.word	0x00028450
        /*1c5c*/ 	.short	0x010a
        /*1c5e*/ 	.byte	0x3f
	.zero		1


	//   ....[103]....
        /*1c60*/ 	.word	0x0002d990
        /*1c64*/ 	.word	0x00000005
        /*1c68*/ 	.word	0x00028430
        /*1c6c*/ 	.short	0x010a
        /*1c6e*/ 	.byte	0x3f
	.zero		1


	//   ....[104]....
        /*1c70*/ 	.word	0x0002d9e0
        /*1c74*/ 	.word	0x00000005
        /*1c78*/ 	.word	0x00028450
        /*1c7c*/ 	.short	0x010a
        /*1c7e*/ 	.byte	0x3f
	.zero		1


	//   ....[105]....
        /*1c80*/ 	.word	0x0002da30
        /*1c84*/ 	.word	0x0000000a
        /*1c88*/ 	.word	0x00028430
        /*1c8c*/ 	.short	0x010a
        /*1c8e*/ 	.byte	0x3f
	.zero		1


	//   ....[106]....
        /*1c90*/ 	.word	0x0002da80
        /*1c94*/ 	.word	0x0000000a
        /*1c98*/ 	.word	0x00028450
        /*1c9c*/ 	.short	0x010a
        /*1c9e*/ 	.byte	0x3f
	.zero		1


	//   ....[107]....
        /*1ca0*/ 	.word	0x000322e0
        /*1ca4*/ 	.word	0x00000016
        /*1ca8*/ 	.word	0x00028420
        /*1cac*/ 	.short	0x010a
        /*1cae*/ 	.byte	0x3f
	.zero		1


	//   ....[108]....
        /*1cb0*/ 	.word	0x00032330
        /*1cb4*/ 	.word	0x0000000c
        /*1cb8*/ 	.word	0x000284a0
        /*1cbc*/ 	.short	0x010a
        /*1cbe*/ 	.byte	0x3f
	.zero		1


	//   ....[109]....
        /*1cc0*/ 	.word	0x00032380
        /*1cc4*/ 	.word	0x0000000c
        /*1cc8*/ 	.word	0x000284c0
        /*1ccc*/ 	.short	0x010a
        /*1cce*/ 	.byte	0x3f
	.zero		1


	//   ....[110]....
        /*1cd0*/ 	.word	0x000323d0
        /*1cd4*/ 	.word	0x0000000b
        /*1cd8*/ 	.word	0x000284a0
        /*1cdc*/ 	.short	0x010a
        /*1cde*/ 	.byte	0x3f
	.zero		1


	//   ....[111]....
        /*1ce0*/ 	.word	0x00032420
        /*1ce4*/ 	.word	0x0000000b
        /*1ce8*/ 	.word	0x000284c0
        /*1cec*/ 	.short	0x010a
        /*1cee*/ 	.byte	0x3f
	.zero		1


	//   ....[112]....
        /*1cf0*/ 	.word	0x00032540
        /*1cf4*/ 	.word	0x00000005
        /*1cf8*/ 	.word	0x00028480
        /*1cfc*/ 	.short	0x010a
        /*1cfe*/ 	.byte	0x3f
	.zero		1


	//   ....[113]....
        /*1d00*/ 	.word	0x00032b40
        /*1d04*/ 	.word	0x00000005
        /*1d08*/ 	.word	0x00028440
        /*1d0c*/ 	.short	0x010a
        /*1d0e*/ 	.byte	0x3f
	.zero		1


	//   ....[114]....
        /*1d10*/ 	.word	0x00033b10
        /*1d14*/ 	.word	0x00000016
        /*1d18*/ 	.word	0x00028420
        /*1d1c*/ 	.short	0x010a
        /*1d1e*/ 	.byte	0x3f
	.zero		1


	//   ....[115]....
        /*1d20*/ 	.word	0x00033b60
        /*1d24*/ 	.word	0x00000000
        /*1d28*/ 	.word	0x00028480
        /*1d2c*/ 	.short	0x010a
        /*1d2e*/ 	.byte	0x3f
	.zero		1


	//   ....[116]....
        /*1d30*/ 	.word	0x00034050
        /*1d34*/ 	.word	0x00000000
        /*1d38*/ 	.word	0x00028440
        /*1d3c*/ 	.short	0x010a
        /*1d3e*/ 	.byte	0x3f
	.zero		1


	//   ....[117]....
        /*1d40*/ 	.word	0x00034530
        /*1d44*/ 	.word	0x00000003
        /*1d48*/ 	.word	0x00028470
        /*1d4c*/ 	.short	0x010a
        /*1d4e*/ 	.byte	0x3f
	.zero		1


	//   ....[118]....
        /*1d50*/ 	.word	0x00034580
        /*1d54*/ 	.word	0x00000003
        /*1d58*/ 	.word	0x00028460
        /*1d5c*/ 	.short	0x010a
        /*1d5e*/ 	.byte	0x3f
	.zero		1


	//   ....[119]....
        /*1d60*/ 	.word	0x000345d0
        /*1d64*/ 	.word	0x00000011
        /*1d68*/ 	.word	0x00028470
        /*1d6c*/ 	.short	0x010a
        /*1d6e*/ 	.byte	0x3f
	.zero		1


	//   ....[120]....
        /*1d70*/ 	.word	0x00034620
        /*1d74*/ 	.word	0x00000011
        /*1d78*/ 	.word	0x00028460
        /*1d7c*/ 	.short	0x010a
        /*1d7e*/ 	.byte	0x3f
	.zero		1


	//   ....[121]....
        /*1d80*/ 	.word	0x00035050
        /*1d84*/ 	.word	0x00000007
        /*1d88*/ 	.word	0x00028420
        /*1d8c*/ 	.short	0x010a
        /*1d8e*/ 	.byte	0x3f
	.zero		1


	//   ....[122]....
        /*1d90*/ 	.word	0x000351f0
        /*1d94*/ 	.word	0x00000005
        /*1d98*/ 	.word	0x00028440
        /*1d9c*/ 	.short	0x010a
        /*1d9e*/ 	.byte	0x3f
	.zero		1


	//   ....[123]....
        /*1da0*/ 	.word	0x00035240
        /*1da4*/ 	.word	0x00000003
        /*1da8*/ 	.word	0x00028440
        /*1dac*/ 	.short	0x010a
        /*1dae*/ 	.byte	0x3f
	.zero		1


	//   ....[124]....
        /*1db0*/ 	.word	0x00035290
        /*1db4*/ 	.word	0x00000005
        /*1db8*/ 	.word	0x00028460
        /*1dbc*/ 	.short	0x010a
        /*1dbe*/ 	.byte	0x3f
	.zero		1


	//   ....[125]....
        /*1dc0*/ 	.word	0x000352e0
        /*1dc4*/ 	.word	0x00000003
        /*1dc8*/ 	.word	0x00028460
        /*1dcc*/ 	.short	0x010a
        /*1dce*/ 	.byte	0x3f
	.zero		1


	//   ....[126]....
        /*1dd0*/ 	.word	0x00035330
        /*1dd4*/ 	.word	0x00000005
        /*1dd8*/ 	.word	0x00028480
        /*1ddc*/ 	.short	0x010a
        /*1dde*/ 	.byte	0x3f
	.zero		1


	//----- nvinfo : EIATTR_NUM_MBARRIERS
	.align		4
.L_244:
        /*1de0*/ 	.byte	0x03, 0x38
        /*1de2*/ 	.short	0x0016


	//----- nvinfo : EIATTR_EXIT_INSTR_OFFSETS
	.align		4
        /*1de4*/ 	.byte	0x04, 0x1c
        /*1de6*/ 	.short	(.L_246 - .L_245)


	//   ....[0]....
.L_245:
        /*1de8*/ 	.word	0x0002bf10


	//----- nvinfo : EIATTR_MAX_THREADS
	.align		4
.L_246:
        /*1dec*/ 	.byte	0x04, 0x05
        /*1dee*/ 	.short	(.L_248 - .L_247)
.L_247:
        /*1df0*/ 	.word	0x00000180
        /*1df4*/ 	.word	0x00000001
        /*1df8*/ 	.word	0x00000001


	//----- nvinfo : EIATTR_CRS_STACK_SIZE
	.align		4
.L_248:
        /*1dfc*/ 	.byte	0x04, 0x1e
        /*1dfe*/ 	.short	(.L_250 - .L_249)
.L_249:
        /*1e00*/ 	.word	0x00000000


	//----- nvinfo : EIATTR_CBANK_PARAM_SIZE
	.align		4
.L_250:
        /*1e04*/ 	.byte	0x03, 0x19
        /*1e06*/ 	.short	0x0af0


	//----- nvinfo : EIATTR_PARAM_CBANK
	.align		4
        /*1e08*/ 	.byte	0x04, 0x0a
        /*1e0a*/ 	.short	(.L_252 - .L_251)
	.align		4
.L_251:
        /*1e0c*/ 	.word	index@(.nv.constant0._ZN7cutlass13device_kernelIN5flash11enable_sm90INS1_16FlashAttnFwdSm90INS1_25CollectiveMainloopFwdSm90ILi2EN4cute5tupleIJNS5_1CILi1EEES8_S8_EEENS6_IJNS7_ILi128EEENS7_ILi64EEENS7_ILi256EEEEEELi256ENS_12float_e4m3_tEfNS_4arch4Sm90ELb0ELb1ELb1ELb1ELb1ELb1ELb0ELb1ELb0ELb1ELb1ELb0EEENS1_21CollectiveEpilogueFwdINS6_IJSA_SC_SB_EEES9_NS_10bfloat16_tESG_Li256ELb1ELb1ELb1ELb1EEENS1_36VarlenDynamicPersistentTileSchedulerILi128ELi64ELi256ELi128ELb1ELb1ELb1ELb1ELb0ELb1EEEEEEEEEvNT_6ParamsE)
        /*1e10*/ 	.short	0x0210
        /*1e12*/ 	.short	0x0af0


	//----- nvinfo : EIATTR_SW_WAR
	.align		4
.L_252:
        /*1e14*/ 	.byte	0x04, 0x36
        /*1e16*/ 	.short	(.L_254 - .L_253)
.L_253:
        /*1e18*/ 	.word	0x00000008
.L_254:


//--------------------- .nv.info._ZN7cutlass13device_kernelIN5flash11enable_sm90INS1_16FlashAttnFwdSm90INS1_25CollectiveMainloopFwdSm90ILi2EN4cute5tupleIJNS5_1CILi1EEES8_S8_EEENS6_IJNS7_ILi128EEESA_NS7_ILi256EEEEEELi256ENS_12float_e4m3_tEfNS_4arch4Sm90ELb1ELb0ELb1ELb0ELb1ELb0ELb0ELb1ELb0ELb1ELb1ELb0EEENS1_21CollectiveEpilogueFwdINS6_IJSA_SB_SA_EEES9_NS_10bfloat16_tESF_Li256ELb0ELb1ELb1ELb1EEENS1_19SingleTileSchedulerILb0ELb1ELb1ELi128EEEEEEEEEvNT_6ParamsE --------------------------
	.section	.nv.info._ZN7cutlass13device_kernelIN5flash11enable_sm90INS1_16FlashAttnFwdSm90INS1_25CollectiveMainloopFwdSm90ILi2EN4cute5tupleIJNS5_1CILi1EEES8_S8_EEENS6_IJNS7_ILi128EEESA_NS7_ILi256EEEEEELi256ENS_12float_e4m3_tEfNS_4arch4Sm90ELb1ELb0ELb1ELb0ELb1ELb0ELb0ELb1ELb0ELb1ELb1ELb0EEENS1_21CollectiveEpilogueFwdINS6_IJSA_SB_SA_EEES9_NS_10bfloat16_tESF_Li256ELb0ELb1ELb1ELb1EEENS1_19SingleTileSchedulerILb0ELb1ELb1ELi128EEEEEEEEEvNT_6ParamsE,"",@"SHT_CUDA_INFO"
	.sectionflags	@""
	.align	4


	//----- nvinfo : EIATTR_CUDA_API_VERSION
	.align		4
        /*0000*/ 	.byte	0x04, 0x37
        /*0002*/ 	.short	(.L_256 - .L_255)
.L_255:
        /*0004*/ 	.word	0x00000082


	//----- nvinfo : EIATTR_KPARAM_INFO
	.align		4
.L_256:
        /*0008*/ 	.byte	0x04, 0x17
        /*000a*/ 	.short	(.L_258 - .L_257)
.L_257:
        /*000c*/ 	.word	0x00000000
        /*0010*/ 	.short	0x0000
        /*0012*/ 	.short	0x0070
        /*0014*/ 	.byte	0x00, 0xf0, 0x01, 0x28


	//----- nvinfo : EIATTR_SPARSE_MMA_MASK
	.align		4
.L_258:
        /*0018*/ 	.byte	0x03, 0x50
        /*001a*/ 	.short	0x0000


	//----- nvinfo : EIATTR_MAXREG_COUNT
	.align		4
        /*001c*/ 	.byte	0x03, 0x1b
        /*001e*/ 	.short	0x00a8


	//----- nvinfo : EIATTR_NUM_BARRIERS
	.align		4
        /*0020*/ 	.byte	0x02, 0x4c
        /*0022*/ 	.byte	0x10
	.zero		1


	//----- nvinfo : EIATTR_EXTERNS
	.align		4
        /*0024*/ 	.byte	0x04, 0x0f
        /*0026*/ 	.short	(.L_260 - .L_259)


	//   ....[0]....
	.align		4
.L_259:
        /*0028*/ 	.word	index@(__assertfail)


	//----- nvinfo : EIATTR_ANNOTATIONS
	.align		4
.L_260:
        /*002c*/ 	.byte	0x04, 0x55
        /*002e*/ 	.short	(.L_262 - .L_261)


	//   ....[0]....
.L_261:
        /*0030*/ 	.word	0x00000001
        /*0034*/ 	.byte	0xe0, 0xfc, 0x00, 0x00, 0x01, 0x00, 0x00, 0x00, 0xf0, 0xfd, 0x00, 0x00, 0x01, 0x00, 0x00, 0x00
        /*0044*/ 	.byte	0xc0, 0xfe, 0x00, 0x00, 0x01, 0x00, 0x00, 0x00, 0xf0, 0xfe, 0x00, 0x00, 0x01, 0x00, 0x00, 0x00
        /*0054*/ 	.byte	0x70, 0x1a, 0x01, 0x00, 0x01, 0x00, 0x00, 0x00, 0x70, 0x29, 0x01, 0x00, 0x01, 0x00, 0x00, 0x00
        /*0064*/ 	.byte	0x80, 0x29, 0x01, 0x00, 0x01, 0x00, 0x00, 0x00, 0x90, 0x29, 0x01, 0x00, 0x01, 0x00, 0x00, 0x00
        /*0074*/ 	.byte	0xc0, 0x32, 0x01, 0x00, 0x01, 0x00, 0x00, 0x00, 0xd0, 0x32, 0x01, 0x00, 0x01, 0x00, 0x00, 0x00
        /*0084*/ 	.byte	0x50, 0x33, 0x01, 0x00, 0x01, 0x00, 0x00, 0x00, 0x70, 0x33, 0x01, 0x00


	//----- nvinfo : EIATTR_MERCURY_ISA_VERSION
	.align		4
.L_262:
        /*0090*/ 	.byte	0x03, 0x5f
        /*0092*/ 	.short	0x0101


	//----- nvinfo : EIATTR_INT_WARP_WIDE_INSTR_OFFSETS
	.align		4
        /*0094*/ 	.byte	0x04, 0x31
        /*0096*/ 	.short	(.L_264 - .L_263)


	//   ....[0]....
.L_263:
        /*0098*/ 	.word	0x000000c0


	//   ....[1]....
        /*009c*/ 	.word	0x000000d0


	//   ....[2]....
        /*00a0*/ 	.word	0x00000170


	//----- nvinfo : EIATTR_COOP_GROUP_MASK_REGIDS
	.align		4
.L_264:
        /*00a4*/ 	.byte	0x04, 0x29
        /*00a6*/ 	.short	(.L_266 - .L_265)


	//   ....[0]....
.L_265:
        /*00a8*/ 	.word	0xffffffff


	//   ....[1]....
        /*00ac*/ 	.word	0xffffffff


	//   ....[2]....
        /*00b0*/ 	.word	0xffffffff


	//   ....[3]....
        /*00b4*/ 	.word	0xffffffff


	//   ....[4]....
        /*00b8*/ 	.word	0xffffffff


	//   ....[5]....
        /*00bc*/ 	.word	0xffffffff


	//   ....[6]....
        /*00c0*/ 	.word	0xffffffff


	//   ....[7]....
        /*00c4*/ 	.word	0xffffffff


	//   ....[8]....
        /*00c8*/ 	.word	0xffffffff


	//   ....[9]....
        /*00cc*/ 	.word	0xffffffff


	//   ....[10]....
        /*00d0*/ 	.word	0xffffffff


	//   ....[11]....
        /*00d4*/ 	.word	0xffffffff


	//   ....[12]....
        /*00d8*/ 	.word	0xffffffff


	//   ....[13]....
        /*00dc*/ 	.word	0xffffffff


	//   ....[14]....
        /*00e0*/ 	.word	0xffffffff


	//   ....[15]....
        /*00e4*/ 	.word	0xffffffff


	//   ....[16]....
        /*00e8*/ 	.word	0xffffffff


	//   ....[17]....
        /*00ec*/ 	.word	0xffffffff


	//   ....[18]....
        /*00f0*/ 	.word	0xffffffff


	//   ....[19]....
        /*00f4*/ 	.word	0xffffffff


	//   ....[20]....
        /*00f8*/ 	.word	0xffffffff


	//   ....[21]....
        /*00fc*/ 	.word	0xffffffff


	//   ....[22]....
        /*0100*/ 	.word	0xffffffff


	//   ....[23]....
        /*0104*/ 	.word	0xffffffff


	//   ....[24]....
        /*0108*/ 	.word	0xffffffff


	//   ....[25]....
        /*010c*/ 	.word	0xffffffff


	//   ....[26]....
        /*0110*/ 	.word	0xffffffff


	//   ....[27]....
        /*0114*/ 	.word	0xffffffff


	//   ....[28]....
        /*0118*/ 	.word	0xffffffff


	//   ....[29]....
        /*011c*/ 	.word	0xffffffff


	//   ....[30]....
        /*0120*/ 	.word	0xffffffff


	//   ....[31]....
        /*0124*/ 	.word	0xffffffff


	//   ....[32]....
        /*0128*/ 	.word	0xffffffff


	//   ....[33]....
        /*012c*/ 	.word	0xffffffff


	//   ....[34]....
        /*0130*/ 	.word	0xffffffff


	//   ....[35]....
        /*0134*/ 	.word	0xffffffff


	//   ....[36]....
        /*0138*/ 	.word	0xffffffff


	//   ....[37]....
        /*013c*/ 	.word	0xffffffff


	//   ....[38]....
        /*0140*/ 	.word	0xffffffff


	//   ....[39]....
        /*0144*/ 	.word	0xffffffff


	//   ....[40]....
        /*0148*/ 	.word	0xffffffff


	//   ....[41]....
        /*014c*/ 	.word	0xffffffff


	//   ....[42]....
        /*0150*/ 	.word	0xffffffff


	//   ....[43]....
        /*0154*/ 	.word	0xffffffff


	//   ....[44]....
        /*0158*/ 	.word	0xffffffff


	//   ....[45]....
        /*015c*/ 	.word	0xffffffff


	//   ....[46]....
        /*0160*/ 	.word	0xffffffff


	//   ....[47]....
        /*0164*/ 	.word	0xffffffff


	//   ....[48]....
        /*0168*/ 	.word	0xffffffff


	//   ....[49]....
        /*016c*/ 	.word	0xffffffff


	//   ....[50]....
        /*0170*/ 	.word	0xffffffff


	//   ....[51]....
        /*0174*/ 	.word	0xffffffff


	//   ....[52]....
        /*0178*/ 	.word	0xffffffff


	//   ....[53]....
        /*017c*/ 	.word	0xffffffff


	//   ....[54]....
        /*0180*/ 	.word	0xffffffff


	//   ....[55]....
        /*0184*/ 	.word	0xffffffff


	//   ....[56]....
        /*0188*/ 	.word	0xffffffff


	//   ....[57]....
        /*018c*/ 	.word	0xffffffff


	//   ....[58]....
        /*0190*/ 	.word	0xffffffff


	//   ....[59]....
        /*0194*/ 	.word	0xffffffff


	//   ....[60]....
        /*0198*/ 	.word	0xffffffff


	//   ....[61]....
        /*019c*/ 	.word	0xffffffff


	//   ....[62]....
        /*01a0*/ 	.word	0xffffffff


	//   ....[63]....
        /*01a4*/ 	.word	0xffffffff


	//   ....[64]....
        /*01a8*/ 	.word	0xffffffff


	//   ....[65]....
        /*01ac*/ 	.word	0xffffffff


	//   ....[66]....
        /*01b0*/ 	.word	0xffffffff


	//   ....[67]....
        /*01b4*/ 	.word	0xffffffff


	//   ....[68]....
        /*01b8*/ 	.word	0xffffffff


	//   ....[69]....
        /*01bc*/ 	.word	0xffffffff


	//   ....[70]....
        /*01c0*/ 	.word	0xffffffff


	//   ....[71]....
        /*01c4*/ 	.word	0xffffffff


	//   ....[72]....
        /*01c8*/ 	.word	0xffffffff


	//   ....[73]....
        /*01cc*/ 	.word	0xffffffff


	//   ....[74]....
        /*01d0*/ 	.word	0xffffffff


	//   ....[75]....
        /*01d4*/ 	.word	0xffffffff


	//   ....[76]....
        /*01d8*/ 	.word	0xffffffff


	//   ....[77]....
        /*01dc*/ 	.word	0xffffffff


	//   ....[78]....
        /*01e0*/ 	.word	0xffffffff


	//   ....[79]....
        /*01e4*/ 	.word	0xffffffff


	//   ....[80]....
        /*01e8*/ 	.word	0xffffffff


	//   ....[81]....
        /*01ec*/ 	.word	0xffffffff


	//   ....[82]....
        /*01f0*/ 	.word	0xffffffff


	//   ....[83]....
        /*01f4*/ 	.word	0xffffffff


	//   ....[84]....
        /*01f8*/ 	.word	0xffffffff


	//   ....[85]....
        /*01fc*/ 	.word	0xffffffff


	//   ....[86]....
        /*0200*/ 	.word	0xffffffff


	//   ....[87]....
        /*0204*/ 	.word	0xffffffff


	//   ....[88]....
        /*0208*/ 	.word	0xffffffff


	//   ....[89]....
        /*020c*/ 	.word	0xffffffff


	//   ....[90]....
        /*0210*/ 	.word	0xffffffff


	//   ....[91]....
        /*0214*/ 	.word	0xffffffff


	//   ....[92]....
        /*0218*/ 	.word	0xffffffff


	//   ....[93]....
        /*021c*/ 	.word	0xffffffff


	//   ....[94]....
        /*0220*/ 	.word	0xffffffff


	//   ....[95]....
        /*0224*/ 	.word	0xffffffff


	//   ....[96]....
        /*0228*/ 	.word	0xffffffff


	//   ....[97]....
        /*022c*/ 	.word	0xffffffff


	//   ....[98]....
        /*0230*/ 	.word	0xffffffff


	//   ....[99]....
        /*0234*/ 	.word	0xffffffff


	//   ....[100]....
        /*0238*/ 	.word	0xffffffff


	//   ....[101]....
        /*023c*/ 	.word	0xffffffff


	//   ....[102]....
        /*0240*/ 	.word	0xffffffff


	//   ....[103]....
        /*0244*/ 	.word	0xffffffff


	//   ....[104]....
        /*0248*/ 	.word	0xffffffff


	//   ....[105]....
        /*024c*/ 	.word	0xffffffff


	//   ....[106]....
        /*0250*/ 	.word	0xffffffff


	//   ....[107]....
        /*0254*/ 	.word	0xffffffff


	//   ....[108]....
        /*0258*/ 	.word	0xffffffff


	//   ....[109]....
        /*025c*/ 	.word	0xffffffff


	//   ....[110]....
        /*0260*/ 	.word	0xffffffff


	//   ....[111]....
        /*0264*/ 	.word	0xffffffff


	//   ....[112]....
        /*0268*/ 	.word	0xffffffff


	//   ....[113]....
        /*026c*/ 	.word	0xffffffff


	//   ....[114]....
        /*0270*/ 	.word	0xffffffff


	//   ....[115]....
        /*0274*/ 	.word	0xffffffff


	//   ....[116]....
        /*0278*/ 	.word	0xffffffff


	//   ....[117]....
        /*027c*/ 	.word	0xffffffff


	//   ....[118]....
        /*0280*/ 	.word	0xffffffff


	//   ....[119]....
        /*0284*/ 	.word	0xffffffff


	//   ....[120]....
        /*0288*/ 	.word	0xffffffff


	//   ....[121]....
        /*028c*/ 	.word	0xffffffff


	//   ....[122]....
        /*0290*/ 	.word	0xffffffff


	//   ....[123]....
        /*0294*/ 	.word	0xffffffff


	//   ....[124]....
        /*0298*/ 	.word	0xffffffff


	//   ....[125]....
        /*029c*/ 	.word	0xffffffff


	//   ....[126]....
        /*02a0*/ 	.word	0xffffffff


	//   ....[127]....
        /*02a4*/ 	.word	0xffffffff


	//   ....[128]....
        /*02a8*/ 	.word	0xffffffff


	//   ....[129]....
        /*02ac*/ 	.word	0xffffffff


	//   ....[130]....
        /*02b0*/ 	.word	0xffffffff


	//   ....[131]....
        /*02b4*/ 	.word	0xffffffff


	//   ....[132]....
        /*02b8*/ 	.word	0xffffffff


	//   ....[133]....
        /*02bc*/ 	.word	0xffffffff


	//   ....[134]....
        /*02c0*/ 	.word	0xffffffff


	//   ....[135]....
        /*02c4*/ 	.word	0xffffffff


	//   ....[136]....
        /*02c8*/ 	.word	0xffffffff


	//   ....[137]....
        /*02cc*/ 	.word	0xffffffff


	//   ....[138]....
        /*02d0*/ 	.word	0xffffffff


	//   ....[139]....
        /*02d4*/ 	.word	0xffffffff


	//   ....[140]....
        /*02d8*/ 	.word	0xffffffff


	//   ....[141]....
        /*02dc*/ 	.word	0xffffffff


	//   ....[142]....
        /*02e0*/ 	.word	0xffffffff


	//   ....[143]....
        /*02e4*/ 	.word	0xffffffff


	//   ....[144]....
        /*02e8*/ 	.word	0xffffffff


	//   ....[145]....
        /*02ec*/ 	.word	0xffffffff


	//   ....[146]....
        /*02f0*/ 	.word	0xffffffff


	//   ....[147]....
        /*02f4*/ 	.word	0xffffffff


	//   ....[148]....
        /*02f8*/ 	.word	0xffffffff


	//   ....[149]....
        /*02fc*/ 	.word	0xffffffff


	//   ....[150]....
        /*0300*/ 	.word	0xffffffff


	//   ....[151]....
        /*0304*/ 	.word	0xffffffff


	//   ....[152]....
        /*0308*/ 	.word	0xffffffff


	//   ....[153]....
        /*030c*/ 	.word	0xffffffff


	//   ....[154]....
        /*0310*/ 	.word	0xffffffff


	//   ....[155]....
        /*0314*/ 	.word	0xffffffff


	//   ....[156]....
        /*0318*/ 	.word	0xffffffff


	//   ....[157]....
        /*031c*/ 	.word	0xffffffff


	//   ....[158]....
        /*0320*/ 	.word	0xffffffff


	//   ....[159]....
        /*0324*/ 	.word	0xffffffff


	//   ....[160]....
        /*0328*/ 	.word	0xffffffff


	//   ....[161]....
        /*032c*/ 	.word	0xffffffff


	//   ....[162]....
        /*0330*/ 	.word	0xffffffff


	//   ....[163]....
        /*0334*/ 	.word	0xffffffff


	//   ....[164]....
        /*0338*/ 	.word	0xffffffff


	//   ....[165]....
        /*033c*/ 	.word	0xffffffff


	//   ....[166]....
        /*0340*/ 	.word	0xffffffff


	//   ....[167]....
        /*0344*/ 	.word	0xffffffff


	//   ....[168]....
        /*0348*/ 	.word	0xffffffff


	//   ....[169]....
        /*034c*/ 	.word	0xffffffff


	//   ....[170]....
        /*0350*/ 	.word	0xffffffff


	//   ....[171]....
        /*0354*/ 	.word	0xffffffff


	//   ....[172]....
        /*0358*/ 	.word	0xffffffff


	//   ....[173]....
        /*035c*/ 	.word	0xffffffff


	//   ....[174]....
        /*0360*/ 	.word	0xffffffff


	//   ....[175]....
        /*0364*/ 	.word	0xffffffff


	//   ....[176]....
        /*0368*/ 	.word	0xffffffff


	//   ....[177]....
        /*036c*/ 	.word	0xffffffff


	//   ....[178]....
        /*0370*/ 	.word	0xffffffff


	//   ....[179]....
        /*0374*/ 	.word	0xffffffff


	//   ....[180]....
        /*0378*/ 	.word	0xffffffff


	//   ....[181]....
        /*037c*/ 	.word	0xffffffff


	//   ....[182]....
        /*0380*/ 	.word	0xffffffff


	//   ....[183]....
        /*0384*/ 	.word	0xffffffff


	//   ....[184]....
        /*0388*/ 	.word	0xffffffff


	//   ....[185]....
        /*038c*/ 	.word	0xffffffff


	//   ....[186]....
        /*0390*/ 	.word	0xffffffff


	//   ....[187]....
        /*0394*/ 	.word	0xffffffff


	//   ....[188]....
        /*0398*/ 	.word	0xffffffff


	//   ....[189]....
        /*039c*/ 	.word	0xffffffff


	//   ....[190]....
        /*03a0*/ 	.word	0xffffffff


	//   ....[191]....
        /*03a4*/ 	.word	0xffffffff


	//   ....[192]....
        /*03a8*/ 	.word	0xffffffff


	//   ....[193]....
        /*03ac*/ 	.word	0xffffffff


	//   ....[194]....
        /*03b0*/ 	.word	0xffffffff


	//   ....[195]....
        /*03b4*/ 	.word	0xffffffff


	//   ....[196]....
        /*03b8*/ 	.word	0xffffffff


	//   ....[197]....
        /*03bc*/ 	.word	0xffffffff


	//   ....[198]....
        /*03c0*/ 	.word	0xffffffff


	//   ....[199]....
        /*03c4*/ 	.word	0xffffffff


	//   ....[200]....
        /*03c8*/ 	.word	0xffffffff


	//   ....[201]....
        /*03cc*/ 	.word	0xffffffff


	//   ....[202]....
        /*03d0*/ 	.word	0xffffffff


	//   ....[203]....
        /*03d4*/ 	.word	0xffffffff


	//   ....[204]....
        /*03d8*/ 	.word	0xffffffff


	//   ....[205]....
        /*03dc*/ 	.word	0xffffffff


	//   ....[206]....
        /*03e0*/ 	.word	0xffffffff


	//   ....[207]....
        /*03e4*/ 	.word	0xffffffff


	//   ....[208]....
        /*03e8*/ 	.word	0xffffffff


	//   ....[209]....
        /*03ec*/ 	.word	0xffffffff


	//   ....[210]....
        /*03f0*/ 	.word	0xffffffff


	//   ....[211]....
        /*03f4*/ 	.word	0xffffffff


	//   ....[212]....
        /*03f8*/ 	.word	0xffffffff


	//   ....[213]....
        /*03fc*/ 	.word	0xffffffff


	//   ....[214]....
        /*0400*/ 	.word	0xffffffff


	//   ....[215]....
        /*0404*/ 	.word	0xffffffff


	//   ....[216]....
        /*0408*/ 	.word	0xffffffff


	//   ....[217]....
        /*040c*/ 	.word	0xffffffff


	//   ....[218]....
        /*0410*/ 	.word	0xffffffff


	//   ....[219]....
        /*0414*/ 	.word	0xffffffff


	//   ....[220]....
        /*0418*/ 	.word	0xffffffff


	//   ....[221]....
        /*041c*/ 	.word	0xffffffff


	//   ....[222]....
        /*0420*/ 	.word	0xffffffff


	//   ....[223]....
        /*0424*/ 	.word	0xffffffff


	//   ....[224]....
        /*0428*/ 	.word	0xffffffff


	//   ....[225]....
        /*042c*/ 	.word	0xffffffff


	//   ....[226]....
        /*0430*/ 	.word	0xffffffff


	//   ....[227]....
        /*0434*/ 	.word	0xffffffff


	//   ....[228]....
        /*0438*/ 	.word	0xffffffff


	//   ....[229]....
        /*043c*/ 	.word	0xffffffff


	//   ....[230]....
        /*0440*/ 	.word	0xffffffff


	//   ....[231]....
        /*0444*/ 	.word	0xffffffff


	//   ....[232]....
        /*0448*/ 	.word	0xffffffff


	//   ....[233]....
        /*044c*/ 	.word	0xffffffff


	//   ....[234]....
        /*0450*/ 	.word	0xffffffff


	//   ....[235]....
        /*0454*/ 	.word	0xffffffff


	//   ....[236]....
        /*0458*/ 	.word	0xffffffff


	//   ....[237]....
        /*045c*/ 	.word	0xffffffff


	//   ....[238]....
        /*0460*/ 	.word	0xffffffff


	//   ....[239]....
        /*0464*/ 	.word	0xffffffff


	//   ....[240]....
        /*0468*/ 	.word	0xffffffff


	//   ....[241]....
        /*046c*/ 	.word	0xffffffff


	//   ....[242]....
        /*0470*/ 	.word	0xffffffff


	//   ....[243]....
        /*0474*/ 	.word	0xffffffff


	//   ....[244]....
        /*0478*/ 	.word	0xffffffff


	//   ....[245]....
        /*047c*/ 	.word	0x0500000f


	//   ....[246]....
        /*0480*/ 	.word	0x0500000f


	//   ....[247]....
        /*0484*/ 	.word	0x0500000f


	//   ....[248]....
        /*0488*/ 	.word	0x0500000f


	//   ....[249]....
        /*048c*/ 	.word	0x0500000f


	//   ....[250]....
        /*0490*/ 	.word	0x0500000f


	//   ....[251]....
        /*0494*/ 	.word	0x0500000f


	//   ....[252]....
        /*0498*/ 	.word	0x0500000f


	//   ....[253]....
        /*049c*/ 	.word	0x0500000f


	//   ....[254]....
        /*04a0*/ 	.word	0x0500000f


	//   ....[255]....
        /*04a4*/ 	.word	0x0500000f


	//   ....[0]....
        /*04a8*/ 	.word	0x0500000f


	//   ....[1]....
        /*04ac*/ 	.word	0x0500000f


	//   ....[2]....
        /*04b0*/ 	.word	0x0500000f


	//   ....[3]....
        /*04b4*/ 	.word	0x0500000f


	//   ....[4]....
        /*04b8*/ 	.word	0x0500000f


	//   ....[5]....
        /*04bc*/ 	.word	0x0500000f


	//   ....[6]....
        /*04c0*/ 	.word	0x0500000f


	//   ....[7]....
        /*04c4*/ 	.word	0x0500000f


	//   ....[8]....
        /*04c8*/ 	.word	0x0500000f


	//   ....[9]....
        /*04cc*/ 	.word	0x0500000f


	//   ....[10]....
        /*04d0*/ 	.word	0x0500000f


	//   ....[11]....
        /*04d4*/ 	.word	0x0500000f


	//   ....[12]....
        /*04d8*/ 	.word	0x0500000f


	//   ....[13]....
        /*04dc*/ 	.word	0x0500000f


	//   ....[14]....
        /*04e0*/ 	.word	0x0500000f


	//   ....[15]....
        /*04e4*/ 	.word	0x0500000f


	//   ....[16]....
        /*04e8*/ 	.word	0x0500000f


	//   ....[17]....
        /*04ec*/ 	.word	0x0500000f


	//   ....[18]....
        /*04f0*/ 	.word	0x0500000f


	//   ....[19]....
        /*04f4*/ 	.word	0x0500000f


	//   ....[20]....
        /*04f8*/ 	.word	0x0500000f


	//   ....[21]....
        /*04fc*/ 	.word	0x0500000f


	//   ....[22]....
        /*0500*/ 	.word	0x0500000f


	//   ....[23]....
        /*0504*/ 	.word	0x0500000f


	//   ....[24]....
        /*0508*/ 	.word	0x0500000f


	//   ....[25]....
        /*050c*/ 	.word	0x0500000f


	//   ....[26]....
        /*0510*/ 	.word	0x0500000f


	//   ....[27]....
        /*0514*/ 	.word	0x0500000f


	//   ....[28]....
        /*0518*/ 	.word	0x0500000f


	//   ....[29]....
        /*051c*/ 	.word	0x0500000f


	//   ....[30]....
        /*0520*/ 	.word	0x0500000f


	//   ....[31]....
        /*0524*/ 	.word	0x0500000f


	//   ....[32]....
        /*0528*/ 	.word	0x0500000f


	//   ....[33]....
        /*052c*/ 	.word	0x0500000f


	//   ....[34]....
        /*0530*/ 	.word	0x0500000f


	//   ....[35]....
        /*0534*/ 	.word	0x0500000f


	//   ....[36]....
        /*0538*/ 	.word	0x0500000f


	//   ....[37]....
        /*053c*/ 	.word	0x0500000f


	//   ....[38]....
        /*0540*/ 	.word	0x0500000f


	//   ....[39]....
        /*0544*/ 	.word	0x0500000f


	//   ....[40]....
        /*0548*/ 	.word	0x0500000f


	//   ....[41]....
        /*054c*/ 	.word	0x0500000f


	//   ....[42]....
        /*0550*/ 	.word	0x0500000f


	//   ....[43]....
        /*0554*/ 	.word	0x0500000f


	//   ....[44]....
        /*0558*/ 	.word	0x0500000f


	//   ....[45]....
        /*055c*/ 	.word	0x0500000f


	//   ....[46]....
        /*0560*/ 	.word	0x0500000f


	//   ....[47]....
        /*0564*/ 	.word	0x0500000f


	//   ....[48]....
        /*0568*/ 	.word	0x0500000f


	//   ....[49]....
        /*056c*/ 	.word	0x0500000f


	//   ....[50]....
        /*0570*/ 	.word	0x0500000f


	//   ....[51]....
        /*0574*/ 	.word	0x0500000f


	//   ....[52]....
        /*0578*/ 	.word	0x0500000f


	//   ....[53]....
        /*057c*/ 	.word	0x0500000f


	//   ....[54]....
        /*0580*/ 	.word	0x0500000f


	//   ....[55]....
        /*0584*/ 	.word	0x0500000f


	//   ....[56]....
        /*0588*/ 	.word	0x0500000f


	//   ....[57]....
        /*058c*/ 	.word	0x0500000f


	//   ....[58]....
        /*0590*/ 	.word	0x0500000f


	//   ....[59]....
        /*0594*/ 	.word	0x0500000f


	//   ....[60]....
        /*0598*/ 	.word	0x0500000f


	//   ....[61]....
        /*059c*/ 	.word	0x0500000f


	//   ....[62]....
        /*05a0*/ 	.word	0x0500000f


	//   ....[63]....
        /*05a4*/ 	.word	0x0500000f


	//   ....[64]....
        /*05a8*/ 	.word	0x0500000f


	//   ....[65]....
        /*05ac*/ 	.word	0x0500000f


	//   ....[66]....
        /*05b0*/ 	.word	0x0500000f


	//   ....[67]....
        /*05b4*/ 	.word	0x0500000f


	//   ....[68]....
        /*05b8*/ 	.word	0x0500000f


	//   ....[69]....
        /*05bc*/ 	.word	0x0500000f


	//----- nvinfo : EIATTR_COOP_GROUP_INSTR_OFFSETS
	.align		4
.L_266:
        /*05c0*/ 	.byte	0x04, 0x28
        /*05c2*/ 	.short	(.L_268 - .L_267)


	//   ....[0]....
.L_267:
        /*05c4*/ 	.word	0x00000080


	//   ....[1]....
        /*05c8*/ 	.word	0x00000090


	//   ....[2]....
        /*05cc*/ 	.word	0x000002d0


	//   ....[3]....
        /*05d0*/ 	.word	0x00000430


	//   ....[4]....
        /*05d4*/ 	.word	0x00000550


	//   ....[5]....
        /*05d8*/ 	.word	0x000006b0


	//   ....[6]....
        /*05dc*/ 	.word	0x000013a0


	//   ....[7]....
        /*05e0*/ 	.word	0x00002180


	//   ....[8]....
        /*05e4*/ 	.word	0x000025b0


	//   ....[9]....
        /*05e8*/ 	.word	0x00002d00


	//   ....[10]....
        /*05ec*/ 	.word	0x00002d80


	//   ....[11]....
        /*05f0*/ 	.word	0x000037a0


	//   ....[12]....
        /*05f4*/ 	.word	0x00003800


	//   ....[13]....
        /*05f8*/ 	.word	0x00004d70


	//   ....[14]....
        /*05fc*/ 	.word	0x000057b0


	//   ....[15]....
        /*0600*/ 	.word	0x00005900


	//   ....[16]....
        /*0604*/ 	.word	0x000059d0


	//   ....[17]....
        /*0608*/ 	.word	0x00006350


	//   ....[18]....
        /*060c*/ 	.word	0x000063d0


	//   ....[19]....
        /*0610*/ 	.word	0x000087d0


	//   ....[20]....
        /*0614*/ 	.word	0x00008840


	//   ....[21]....
        /*0618*/ 	.word	0x00008e60


	//   ....[22]....
        /*061c*/ 	.word	0x00008fc0


	//   ....[23]....
        /*0620*/ 	.word	0x0000a730


	//   ....[24]....
        /*0624*/ 	.word	0x0000a740


	//   ....[25]....
        /*0628*/ 	.word	0x0000a7a0


	//   ....[26]....
        /*062c*/ 	.word	0x0000a7b0


	//   ....[27]....
        /*0630*/ 	.word	0x0000bd00


	//   ....[28]....
        /*0634*/ 	.word	0x0000bd30


	//   ....[29]....
        /*0638*/ 	.word	0x0000bd60


	//   ....[30]....
        /*063c*/ 	.word	0x0000bd90


	//   ....[31]....
        /*0640*/ 	.word	0x0000bda0


	//   ....[32]....
        /*0644*/ 	.word	0x0000bdb0


	//   ....[33]....
        /*0648*/ 	.word	0x0000bdc0


	//   ....[34]....
        /*064c*/ 	.word	0x0000bdd0


	//   ....[35]....
        /*0650*/ 	.word	0x0000bde0


	//   ....[36]....
        /*0654*/ 	.word	0x0000bdf0


	//   ....[37]....
        /*0658*/ 	.word	0x0000be00


	//   ....[38]....
        /*065c*/ 	.word	0x0000be10


	//   ....[39]....
        /*0660*/ 	.word	0x0000be20


	//   ....[40]....
        /*0664*/ 	.word	0x0000be30


	//   ....[41]....
        /*0668*/ 	.word	0x0000be40


	//   ....[42]....
        /*066c*/ 	.word	0x0000be50


	//   ....[43]....
        /*0670*/ 	.word	0x0000be60


	//   ....[44]....
        /*0674*/ 	.word	0x0000be70


	//   ....[45]....
        /*0678*/ 	.word	0x0000be80


	//   ....[46]....
        /*067c*/ 	.word	0x0000be90


	//   ....[47]....
        /*0680*/ 	.word	0x0000bea0


	//   ....[48]....
        /*0684*/ 	.word	0x0000bec0


	//   ....[49]....
        /*0688*/ 	.word	0x0000bed0


	//   ....[50]....
        /*068c*/ 	.word	0x0000bee0


	//   ....[51]....
        /*0690*/ 	.word	0x0000bef0


	//   ....[52]....
        /*0694*/ 	.word	0x0000bf00


	//   ....[53]....
        /*0698*/ 	.word	0x0000bf10


	//   ....[54]....
        /*069c*/ 	.word	0x0000bf30


	//   ....[55]....
        /*06a0*/ 	.word	0x0000bf40


	//   ....[56]....
        /*06a4*/ 	.word	0x0000bf50


	//   ....[57]....
        /*06a8*/ 	.word	0x0000bf60


	//   ....[58]....
        /*06ac*/ 	.word	0x0000bf70


	//   ....[59]....
        /*06b0*/ 	.word	0x0000bf80


	//   ....[60]....
        /*06b4*/ 	.word	0x0000bf90


	//   ....[61]....
        /*06b8*/ 	.word	0x0000bfa0


	//   ....[62]....
        /*06bc*/ 	.word	0x0000bfb0


	//   ....[63]....
        /*06c0*/ 	.word	0x0000bfc0


	//   ....[64]....
        /*06c4*/ 	.word	0x0000bfd0


	//   ....[65]....
        /*06c8*/ 	.word	0x0000bfe0


	//   ....[66]....
        /*06cc*/ 	.word	0x0000bff0


	//   ....[67]....
        /*06d0*/ 	.word	0x0000c000


	//   ....[68]....
        /*06d4*/ 	.word	0x0000c010


	//   ....[69]....
        /*06d8*/ 	.word	0x0000c020


	//   ....[70]....
        /*06dc*/ 	.word	0x0000c030


	//   ....[71]....
        /*06e0*/ 	.word	0x0000c040


	//   ....[72]....
        /*06e4*/ 	.word	0x0000c050


	//   ....[73]....
        /*06e8*/ 	.word	0x0000c070


	//   ....[74]....
        /*06ec*/ 	.word	0x0000c090


	//   ....[75]....
        /*06f0*/ 	.word	0x0000c0b0


	//   ....[76]....
        /*06f4*/ 	.word	0x0000c0e0


	//   ....[77]....
        /*06f8*/ 	.word	0x0000c100


	//   ....[78]....
        /*06fc*/ 	.word	0x0000c110


	//   ....[79]....
        /*0700*/ 	.word	0x0000c120


	//   ....[80]....
        /*0704*/ 	.word	0x0000c130


	//   ....[81]....
        /*0708*/ 	.word	0x0000c150


	//   ....[82]....
        /*070c*/ 	.word	0x0000c160


	//   ....[83]....
        /*0710*/ 	.word	0x0000c180


	//   ....[84]....
        /*0714*/ 	.word	0x0000c1a0


	//   ....[85]....
        /*0718*/ 	.word	0x0000c1c0


	//   ....[86]....
        /*071c*/ 	.word	0x0000c1f0


	//   ....[87]....
        /*0720*/ 	.word	0x0000c220


	//   ....[88]....
        /*0724*/ 	.word	0x0000c250


	//   ....[89]....
        /*0728*/ 	.word	0x0000c280


	//   ....[90]....
        /*072c*/ 	.word	0x0000c2b0


	//   ....[91]....
        /*0730*/ 	.word	0x0000c2e0


	//   ....[92]....
        /*0734*/ 	.word	0x0000c2f0


	//   ....[93]....
        /*0738*/ 	.word	0x0000c320


	//   ....[94]....
        /*073c*/ 	.word	0x0000c340


	//   ....[95]....
        /*0740*/ 	.word	0x0000c370


	//   ....[96]....
        /*0744*/ 	.word	0x0000c390


	//   ....[97]....
        /*0748*/ 	.word	0x0000c3c0


	//   ....[98]....
        /*074c*/ 	.word	0x0000c3f0


	//   ....[99]....
        /*0750*/ 	.word	0x0000c420


	//   ....[100]....
        /*0754*/ 	.word	0x0000c450


	//   ....[101]....
        /*0758*/ 	.word	0x0000c460


	//   ....[102]....
        /*075c*/ 	.word	0x0000c470


	//   ....[103]....
        /*0760*/ 	.word	0x0000c480


	//   ....[104]....
        /*0764*/ 	.word	0x0000c4a0


	//   ....[105]....
        /*0768*/ 	.word	0x0000c4d0


	//   ....[106]....
        /*076c*/ 	.word	0x0000c500


	//   ....[107]....
        /*0770*/ 	.word	0x0000c530


	//   ....[108]....
        /*0774*/ 	.word	0x0000c560


	//   ....[109]....
        /*0778*/ 	.word	0x0000c580


	//   ....[110]....
        /*077c*/ 	.word	0x0000c590


	//   ....[111]....
        /*0780*/ 	.word	0x0000c5a0


	//   ....[112]....
        /*0784*/ 	.word	0x0000c5b0


	//   ....[113]....
        /*0788*/ 	.word	0x0000c5e0


	//   ....[114]....
        /*078c*/ 	.word	0x0000c610


	//   ....[115]....
        /*0790*/ 	.word	0x0000c650


	//   ....[116]....
        /*0794*/ 	.word	0x0000c680


	//   ....[117]....
        /*0798*/ 	.word	0x0000c6b0


	//   ....[118]....
        /*079c*/ 	.word	0x0000c6e0


	//   ....[119]....
        /*07a0*/ 	.word	0x0000c720


	//   ....[120]....
        /*07a4*/ 	.word	0x0000c760


	//   ....[121]....
        /*07a8*/ 	.word	0x0000c7a0


	//   ....[122]....
        /*07ac*/ 	.word	0x0000c7e0


	//   ....[123]....
        /*07b0*/ 	.word	0x0000c820


	//   ....[124]....
        /*07b4*/ 	.word	0x0000c840


	//   ....[125]....
        /*07b8*/ 	.word	0x0000c860


	//   ....[126]....
        /*07bc*/ 	.word	0x0000c870


	//   ....[127]....
        /*07c0*/ 	.word	0x0000c880


	//   ....[128]....
        /*07c4*/ 	.word	0x0000c890


	//   ....[129]....
        /*07c8*/ 	.word	0x0000c8c0


	//   ....[130]....
        /*07cc*/ 	.word	0x0000c8d0


	//   ....[131]....
        /*07d0*/ 	.word	0x0000c8e0


	//   ....[132]....
        /*07d4*/ 	.word	0x0000c8f0


	//   ....[133]....
        /*07d8*/ 	.word	0x0000c900


	//   ....[134]....
        /*07dc*/ 	.word	0x0000c910


	//   ....[135]....
        /*07e0*/ 	.word	0x0000c920


	//   ....[136]....
        /*07e4*/ 	.word	0x0000c930


	//   ....[137]....
        /*07e8*/ 	.word	0x0000c940


	//   ....[138]....
        /*07ec*/ 	.word	0x0000c950


	//   ....[139]....
        /*07f0*/ 	.word	0x0000c960


	//   ....[140]....
        /*07f4*/ 	.word	0x0000c970


	//   ....[141]....
        /*07f8*/ 	.word	0x0000c980


	//   ....[142]....
        /*07fc*/ 	.word	0x0000c990


	//   ....[143]....
        /*0800*/ 	.word	0x0000c9b0


	//   ....[144]....
        /*0804*/ 	.word	0x0000c9d0


	//   ....[145]....
        /*0808*/ 	.word	0x0000c9f0


	//   ....[146]....
        /*080c*/ 	.word	0x0000ca40


	//   ....[147]....
        /*0810*/ 	.word	0x0000cac0


	//   ....[148]....
        /*0814*/ 	.word	0x0000cb90


	//   ....[149]....
        /*0818*/ 	.word	0x0000cbd0


	//   ....[150]....
        /*081c*/ 	.word	0x0000cc20


	//   ....[151]....
        /*0820*/ 	.word	0x0000cc90


	//   ....[152]....
        /*0824*/ 	.word	0x0000ccd0


	//   ....[153]....
        /*0828*/ 	.word	0x0000cd10


	//   ....[154]....
        /*082c*/ 	.word	0x0000cd50


	//   ....[155]....
        /*0830*/ 	.word	0x0000ce70


	//   ....[156]....
        /*0834*/ 	.word	0x0000cec0


	//   ....[157]....
        /*0838*/ 	.word	0x0000cf00


	//   ....[158]....
        /*083c*/ 	.word	0x0000cf40


	//   ....[159]....
        /*0840*/ 	.word	0x0000cfc0


	//   ....[160]....
        /*0844*/ 	.word	0x0000cff0


	//   ....[161]....
        /*0848*/ 	.word	0x0000dd60


	//   ....[162]....
        /*084c*/ 	.word	0x0000dd90


	//   ....[163]....
        /*0850*/ 	.word	0x0000eee0


	//   ....[164]....
        /*0854*/ 	.word	0x00010210


	//   ....[165]....
        /*0858*/ 	.word	0x00010250


	//   ....[166]....
        /*085c*/ 	.word	0x00010280


	//   ....[167]....
        /*0860*/ 	.word	0x00010300


	//   ....[168]....
        /*0864*/ 	.word	0x00010370


	//   ....[169]....
        /*0868*/ 	.word	0x00010390


	//   ....[170]....
        /*086c*/ 	.word	0x000103f0


	//   ....[171]....
        /*0870*/ 	.word	0x00010410


	//   ....[172]....
        /*0874*/ 	.word	0x00010470


	//   ....[173]....
        /*0878*/ 	.word	0x00010490


	//   ....[174]....
        /*087c*/ 	.word	0x000104f0


	//   ....[175]....
        /*0880*/ 	.word	0x00010510


	//   ....[176]....
        /*0884*/ 	.word	0x00010570


	//   ....[177]....
        /*0888*/ 	.word	0x00010590


	//   ....[178]....
        /*088c*/ 	.word	0x000105f0


	//   ....[179]....
        /*0890*/ 	.word	0x00010610


	//   ....[180]....
        /*0894*/ 	.word	0x000109b0


	//   ....[181]....
        /*0898*/ 	.word	0x000109e0


	//   ....[182]....
        /*089c*/ 	.word	0x00010a70


	//   ....[183]....
        /*08a0*/ 	.word	0x00010ab0


	//   ....[184]....
        /*08a4*/ 	.word	0x00010ae0


	//   ....[185]....
        /*08a8*/ 	.word	0x00010b10


	//   ....[186]....
        /*08ac*/ 	.word	0x00010b70


	//   ....[187]....
        /*08b0*/ 	.word	0x00010ba0


	//   ....[188]....
        /*08b4*/ 	.word	0x00010c00


	//   ....[189]....
        /*08b8*/ 	.word	0x00010c30


	//   ....[190]....
        /*08bc*/ 	.word	0x00010c90


	//   ....[191]....
        /*08c0*/ 	.word	0x00010cb0


	//   ....[192]....
        /*08c4*/ 	.word	0x00010cf0


	//   ....[193]....
        /*08c8*/ 	.word	0x00010d20


	//   ....[194]....
        /*08cc*/ 	.word	0x00010d90


	//   ....[195]....
        /*08d0*/ 	.word	0x00010db0


	//   ....[196]....
        /*08d4*/ 	.word	0x00011380


	//   ....[197]....
        /*08d8*/ 	.word	0x000113b0


	//   ....[198]....
        /*08dc*/ 	.word	0x000113e0


	//   ....[199]....
        /*08e0*/ 	.word	0x00011440


	//   ....[200]....
        /*08e4*/ 	.word	0x000114c0


	//   ....[201]....
        /*08e8*/ 	.word	0x000114e0


	//   ....[202]....
        /*08ec*/ 	.word	0x00011560


	//   ....[203]....
        /*08f0*/ 	.word	0x00011580


	//   ....[204]....
        /*08f4*/ 	.word	0x00011600


	//   ....[205]....
        /*08f8*/ 	.word	0x00011620


	//   ....[206]....
        /*08fc*/ 	.word	0x000116a0


	//   ....[207]....
        /*0900*/ 	.word	0x000116c0


	//   ....[208]....
        /*0904*/ 	.word	0x00011740


	//   ....[209]....
        /*0908*/ 	.word	0x00011760


	//   ....[210]....
        /*090c*/ 	.word	0x000117e0


	//   ....[211]....
        /*0910*/ 	.word	0x00011810


	//   ....[212]....
        /*0914*/ 	.word	0x00011e80


	//   ....[213]....
        /*0918*/ 	.word	0x00011ea0


	//   ....[214]....
        /*091c*/ 	.word	0x00011eb0


	//   ....[215]....
        /*0920*/ 	.word	0x00011ec0


	//   ....[216]....
        /*0924*/ 	.word	0x00011ed0


	//   ....[217]....
        /*0928*/ 	.word	0x00011ee0


	//   ....[218]....
        /*092c*/ 	.word	0x00011f00


	//   ....[219]....
        /*0930*/ 	.word	0x00011f50


	//   ....[220]....
        /*0934*/ 	.word	0x00011f70


	//   ....[221]....
        /*0938*/ 	.word	0x00011fb0


	//   ....[222]....
        /*093c*/ 	.word	0x00011fd0


	//   ....[223]....
        /*0940*/ 	.word	0x00012010


	//   ....[224]....
        /*0944*/ 	.word	0x00012030


	//   ....[225]....
        /*0948*/ 	.word	0x00012070


	//   ....[226]....
        /*094c*/ 	.word	0x00012090


	//   ....[227]....
        /*0950*/ 	.word	0x000120c0


	//   ....[228]....
        /*0954*/ 	.word	0x00012440


	//   ....[229]....
        /*0958*/ 	.word	0x00012460


	//   ....[230]....
        /*095c*/ 	.word	0x00012480


	//   ....[231]....
        /*0960*/ 	.word	0x00012490


	//   ....[232]....
        /*0964*/ 	.word	0x000124a0


	//   ....[233]....
        /*0968*/ 	.word	0x000124c0


	//   ....[234]....
        /*096c*/ 	.word	0x00012510


	//   ....[235]....
        /*0970*/ 	.word	0x00012530


	//   ....[236]....
        /*0974*/ 	.word	0x00012570


	//   ....[237]....
        /*0978*/ 	.word	0x00012590


	//   ....[238]....
        /*097c*/ 	.word	0x000125d0


	//   ....[239]....
        /*0980*/ 	.word	0x000125f0


	//   ....[240]....
        /*0984*/ 	.word	0x00012630


	//   ....[241]....
        /*0988*/ 	.word	0x00012650


	//   ....[242]....
        /*098c*/ 	.word	0x00012680


	//   ....[243]....
        /*0990*/ 	.word	0x000126e0


	//   ....[244]....
        /*0994*/ 	.word	0x00013be0


	//   ....[245]....
        /*0998*/ 	.word	0x000141c0


	//   ....[246]....
        /*099c*/ 	.word	0x000142b0


	//   ....[247]....
        /*09a0*/ 	.word	0x000143a0


	//   ....[248]....
        /*09a4*/ 	.word	0x00014450


	//   ....[249]....
        /*09a8*/ 	.word	0x00014520


	//   ....[250]....
        /*09ac*/ 	.word	0x00014580


	//   ....[251]....
        /*09b0*/ 	.word	0x00014650


	//   ....[252]....
        /*09b4*/ 	.word	0x000146b0


	//   ....[253]....
        /*09b8*/ 	.word	0x00014780


	//   ....[254]....
        /*09bc*/ 	.word	0x000147e0


	//   ....[255]....
        /*09c0*/ 	.word	0x000148b0


	//   ....[0]....
        /*09c4*/ 	.word	0x00014910


	//   ....[1]....
        /*09c8*/ 	.word	0x000149e0


	//   ....[2]....
        /*09cc*/ 	.word	0x00014a40


	//   ....[3]....
        /*09d0*/ 	.word	0x00014b10


	//   ....[4]....
        /*09d4*/ 	.word	0x00014b70


	//   ....[5]....
        /*09d8*/ 	.word	0x00014c30


	//   ....[6]....
        /*09dc*/ 	.word	0x00014dc0


	//   ....[7]....
        /*09e0*/ 	.word	0x00014e50


	//   ....[8]....
        /*09e4*/ 	.word	0x00014f40


	//   ....[9]....
        /*09e8*/ 	.word	0x00014f90


	//   ....[10]....
        /*09ec*/ 	.word	0x00015090


	//   ....[11]....
        /*09f0*/ 	.word	0x000150e0


	//   ....[12]....
        /*09f4*/ 	.word	0x000151e0


	//   ....[13]....
        /*09f8*/ 	.word	0x00015230


	//   ....[14]....
        /*09fc*/ 	.word	0x00015310


	//   ....[15]....
        /*0a00*/ 	.word	0x000153b0


	//   ....[16]....
        /*0a04*/ 	.word	0x00015430


	//   ....[17]....
        /*0a08*/ 	.word	0x000154e0


	//   ....[18]....
        /*0a0c*/ 	.word	0x00015540


	//   ....[19]....
        /*0a10*/ 	.word	0x00015610


	//   ....[20]....
        /*0a14*/ 	.word	0x00015680


	//   ....[21]....
        /*0a18*/ 	.word	0x00015740


	//   ....[22]....
        /*0a1c*/ 	.word	0x000157d0


	//   ....[23]....
        /*0a20*/ 	.word	0x00015840


	//   ....[24]....
        /*0a24*/ 	.word	0x000158f0


	//   ....[25]....
        /*0a28*/ 	.word	0x000159b0


	//   ....[26]....
        /*0a2c*/ 	.word	0x00015a30


	//   ....[27]....
        /*0a30*/ 	.word	0x00015b00


	//   ....[28]....
        /*0a34*/ 	.word	0x00015b70


	//   ....[29]....
        /*0a38*/ 	.word	0x00015c50


	//   ....[30]....
        /*0a3c*/ 	.word	0x00015cc0


	//   ....[31]....
        /*0a40*/ 	.word	0x00015da0


	//   ....[32]....
        /*0a44*/ 	.word	0x00015e10


	//   ....[33]....
        /*0a48*/ 	.word	0x00015ef0


	//   ....[34]....
        /*0a4c*/ 	.word	0x00015f60


	//   ....[35]....
        /*0a50*/ 	.word	0x00016030


	//   ....[36]....
        /*0a54*/ 	.word	0x000160a0


	//   ....[37]....
        /*0a58*/ 	.word	0x00016160


	//   ....[38]....
        /*0a5c*/ 	.word	0x000162a0


	//   ....[39]....
        /*0a60*/ 	.word	0x00016340


	//   ....[40]....
        /*0a64*/ 	.word	0x000163a0


	//   ....[41]....
        /*0a68*/ 	.word	0x00016450


	//   ....[42]....
        /*0a6c*/ 	.word	0x000164e0


	//   ....[43]....
        /*0a70*/ 	.word	0x00016580


	//   ....[44]....
        /*0a74*/ 	.word	0x00016600


	//   ....[45]....
        /*0a78*/ 	.word	0x000166a0


	//   ....[46]....
        /*0a7c*/ 	.word	0x00016730


	//   ....[47]....
        /*0a80*/ 	.word	0x000167d0


	//   ....[48]....
        /*0a84*/ 	.word	0x00016860


	//   ....[49]....
        /*0a88*/ 	.word	0x00016900


	//   ....[50]....
        /*0a8c*/ 	.word	0x00016980


	//   ....[51]....
        /*0a90*/ 	.word	0x00016a20


	//   ....[52]....
        /*0a94*/ 	.word	0x00016ab0


	//   ....[53]....
        /*0a98*/ 	.word	0x00016b50


	//   ....[54]....
        /*0a9c*/ 	.word	0x00016c30


	//   ....[55]....
        /*0aa0*/ 	.word	0x00016ce0


	//   ....[56]....
        /*0aa4*/ 	.word	0x00016d40


	//   ....[57]....
        /*0aa8*/ 	.word	0x00016df0


	//   ....[58]....
        /*0aac*/ 	.word	0x00016e50


	//   ....[59]....
        /*0ab0*/ 	.word	0x00016f00


	//   ....[60]....
        /*0ab4*/ 	.word	0x00016f60


	//   ....[61]....
        /*0ab8*/ 	.word	0x00017020


	//   ....[62]....
        /*0abc*/ 	.word	0x00017080


	//   ....[63]....
        /*0ac0*/ 	.word	0x00017130


	//   ....[64]....
        /*0ac4*/ 	.word	0x00017190


	//   ....[65]....
        /*0ac8*/ 	.word	0x00017240


	//   ....[66]....
        /*0acc*/ 	.word	0x000172a0


	//   ....[67]....
        /*0ad0*/ 	.word	0x00017360


	//   ....[68]....
        /*0ad4*/ 	.word	0x000173c0


	//   ....[69]....
        /*0ad8*/ 	.word	0x00017470


	//----- nvinfo : EIATTR_REG_RECONFIG
	.align		4
.L_268:
        /*0adc*/ 	.byte	0x01, 0x54
	.zero		2


	//----- nvinfo : EIATTR_SYSCALL_OFFSETS
	.align		4
        /*0ae0*/ 	.byte	0x04, 0x46
        /*0ae2*/ 	.short	(.L_270 - .L_269)


	//   ....[0]....
.L_269:
        /*0ae4*/ 	.word	0x00001560


	//   ....[1]....
        /*0ae8*/ 	.word	0x0000f710


	//   ....[2]....
        /*0aec*/ 	.word	0x0000f850


	//   ....[3]....
        /*0af0*/ 	.word	0x0000f990


	//   ....[4]....
        /*0af4*/ 	.word	0x0000fab0


	//   ....[5]....
        /*0af8*/ 	.word	0x000110d0


	//----- nvinfo : EIATTR_MBARRIER_INSTR_OFFSETS
	.align		4
.L_270:
        /*0afc*/ 	.byte	0x04, 0x39
        /*0afe*/ 	.short	(.L_272 - .L_271)


	//   ....[0]....
.L_271:
        /*0b00*/ 	.word	0x00000180
        /*0b04*/ 	.word	0x000000ff
        /*0b08*/ 	.word	0x00038800
        /*0b0c*/ 	.short	0x0100
        /*0b0e*/ 	.byte	0x08
	.zero		1


	//   ....[1]....
        /*0b10*/ 	.word	0x00000190
        /*0b14*/ 	.word	0x000000ff
        /*0b18*/ 	.word	0x00038820
        /*0b1c*/ 	.short	0x0100
        /*0b1e*/ 	.byte	0x08
	.zero		1


	//   ....[2]....
        /*0b20*/ 	.word	0x00000280
        /*0b24*/ 	.word	0x000000ff
        /*0b28*/ 	.word	0x00038830
        /*0b2c*/ 	.short	0x0100
        /*0b2e*/ 	.byte	0x08
	.zero		1


	//   ....[3]....
        /*0b30*/ 	.word	0x00000290
        /*0b34*/ 	.word	0x000000ff
        /*0b38*/ 	.word	0x00038840
        /*0b3c*/ 	.short	0x0100
        /*0b3e*/ 	.byte	0x08
	.zero		1


	//   ....[4]....
        /*0b40*/ 	.word	0x000002a0
        /*0b44*/ 	.word	0x000000ff
        /*0b48*/ 	.word	0x00038838
        /*0b4c*/ 	.short	0x0100
        /*0b4e*/ 	.byte	0x08
	.zero		1


	//   ....[5]....
        /*0b50*/ 	.word	0x000002b0
        /*0b54*/ 	.word	0x000000ff
        /*0b58*/ 	.word	0x00038848
        /*0b5c*/ 	.short	0x0100
        /*0b5e*/ 	.byte	0x08
	.zero		1


	//   ....[6]....
        /*0b60*/ 	.word	0x000003e0
        /*0b64*/ 	.word	0x000000ff
        /*0b68*/ 	.word	0x00038850
        /*0b6c*/ 	.short	0x0100
        /*0b6e*/ 	.byte	0x08
	.zero		1


	//   ....[7]....
        /*0b70*/ 	.word	0x000003f0
        /*0b74*/ 	.word	0x000000ff
        /*0b78*/ 	.word	0x00038860
        /*0b7c*/ 	.short	0x0100
        /*0b7e*/ 	.byte	0x08
	.zero		1


	//   ....[8]....
        /*0b80*/ 	.word	0x00000400
        /*0b84*/ 	.word	0x000000ff
        /*0b88*/ 	.word	0x00038858
        /*0b8c*/ 	.short	0x0100
        /*0b8e*/ 	.byte	0x08
	.zero		1


	//   ....[9]....
        /*0b90*/ 	.word	0x00000410
        /*0b94*/ 	.word	0x000000ff
        /*0b98*/ 	.word	0x00038868
        /*0b9c*/ 	.short	0x0100
        /*0b9e*/ 	.byte	0x08
	.zero		1


	//   ....[10]....
        /*0ba0*/ 	.word	0x00000500
        /*0ba4*/ 	.word	0x000000ff
        /*0ba8*/ 	.word	0x00038870
        /*0bac*/ 	.short	0x0100
        /*0bae*/ 	.byte	0x06
	.zero		1


	//   ....[11]....
        /*0bb0*/ 	.word	0x00000510
        /*0bb4*/ 	.word	0x000000ff
        /*0bb8*/ 	.word	0x00038880
        /*0bbc*/ 	.short	0x0100
        /*0bbe*/ 	.byte	0x06
	.zero		1


	//   ....[12]....
        /*0bc0*/ 	.word	0x00000520
        /*0bc4*/ 	.word	0x000000ff
        /*0bc8*/ 	.word	0x00038878
        /*0bcc*/ 	.short	0x0100
        /*0bce*/ 	.byte	0x06
	.zero		1


	//   ....[13]....
        /*0bd0*/ 	.word	0x00000530
        /*0bd4*/ 	.word	0x000000ff
        /*0bd8*/ 	.word	0x00038888
        /*0bdc*/ 	.short	0x0100
        /*0bde*/ 	.byte	0x06
	.zero		1


	//   ....[14]....
        /*0be0*/ 	.word	0x00000660
        /*0be4*/ 	.word	0x000000ff
        /*0be8*/ 	.word	0x00038890
        /*0bec*/ 	.short	0x0100
        /*0bee*/ 	.byte	0x08
	.zero		1


	//   ....[15]....
        /*0bf0*/ 	.word	0x00000670
        /*0bf4*/ 	.word	0x000000ff
        /*0bf8*/ 	.word	0x000388a0
        /*0bfc*/ 	.short	0x0100
        /*0bfe*/ 	.byte	0x08
	.zero		1


	//   ....[16]....
        /*0c00*/ 	.word	0x00000680
        /*0c04*/ 	.word	0x000000ff
        /*0c08*/ 	.word	0x00038898
        /*0c0c*/ 	.short	0x0100
        /*0c0e*/ 	.byte	0x08
	.zero		1


	//   ....[17]....
        /*0c10*/ 	.word	0x00000690
        /*0c14*/ 	.word	0x000000ff
        /*0c18*/ 	.word	0x000388a8
        /*0c1c*/ 	.short	0x0100
        /*0c1e*/ 	.byte	0x08
	.zero		1


	//   ....[18]....
        /*0c20*/ 	.word	0x000007d0
        /*0c24*/ 	.word	0x000000ff
        /*0c28*/ 	.word	0x000388b0
        /*0c2c*/ 	.short	0x0100
        /*0c2e*/ 	.byte	0x08
	.zero		1


	//   ....[19]....
        /*0c30*/ 	.word	0x000007e0
        /*0c34*/ 	.word	0x000000ff
        /*0c38*/ 	.word	0x000388c0
        /*0c3c*/ 	.short	0x0100
        /*0c3e*/ 	.byte	0x08
	.zero		1


	//   ....[20]....
        /*0c40*/ 	.word	0x000007f0
        /*0c44*/ 	.word	0x000000ff
        /*0c48*/ 	.word	0x000388b8
        /*0c4c*/ 	.short	0x0100
        /*0c4e*/ 	.byte	0x08
	.zero		1


	//   ....[21]....
        /*0c50*/ 	.word	0x00000800
        /*0c54*/ 	.word	0x000000ff
        /*0c58*/ 	.word	0x000388c8
        /*0c5c*/ 	.short	0x0100
        /*0c5e*/ 	.byte	0x08
	.zero		1


	//   ....[22]....
        /*0c60*/ 	.word	0x00001830
        /*0c64*/ 	.word	0x000000ff
        /*0c68*/ 	.word	0x00038800
        /*0c6c*/ 	.short	0x010a
        /*0c6e*/ 	.byte	0x29
	.zero		1


	//   ....[23]....
        /*0c70*/ 	.word	0x000018f0
        /*0c74*/ 	.word	0x000000ff
        /*0c78*/ 	.word	0x00038830
        /*0c7c*/ 	.short	0x010a
        /*0c7e*/ 	.byte	0x29
	.zero		1


	//   ....[24]....
        /*0c80*/ 	.word	0x00001930
        /*0c84*/ 	.word	0x000000ff
        /*0c88*/ 	.word	0x00038830
        /*0c8c*/ 	.short	0x010a
        /*0c8e*/ 	.byte	0x29
	.zero		1


	//   ....[25]....
        /*0c90*/ 	.word	0x000027c0
        /*0c94*/ 	.word	0x000000ff
        /*0c98*/ 	.word	0x00000000
        /*0c9c*/ 	.short	0x0101
        /*0c9e*/ 	.byte	0x06
	.zero		1


	//   ....[26]....
        /*0ca0*/ 	.word	0x000043a0
        /*0ca4*/ 	.word	0x000000ff
        /*0ca8*/ 	.word	0x00038850
        /*0cac*/ 	.short	0x010a
        /*0cae*/ 	.byte	0x29
	.zero		1


	//   ....[27]....
        /*0cb0*/ 	.word	0x000043e0
        /*0cb4*/ 	.word	0x000000ff
        /*0cb8*/ 	.word	0x00038850
        /*0cbc*/ 	.short	0x010a
        /*0cbe*/ 	.byte	0x29
	.zero		1


	//   ....[28]....
        /*0cc0*/ 	.word	0x000046b0
        /*0cc4*/ 	.word	0x000000ff
        /*0cc8*/ 	.word	0x00000000
        /*0ccc*/ 	.short	0x0101
        /*0cce*/ 	.byte	0x06
	.zero		1


	//   ....[29]....
        /*0cd0*/ 	.word	0x00004870
        /*0cd4*/ 	.word	0x000000ff
        /*0cd8*/ 	.word	0x00038830
        /*0cdc*/ 	.short	0x010a
        /*0cde*/ 	.byte	0x36
	.zero		1


	//   ....[30]....
        /*0ce0*/ 	.word	0x000048c0
        /*0ce4*/ 	.word	0x000000ff
        /*0ce8*/ 	.word	0x00038830
        /*0cec*/ 	.short	0x010a
        /*0cee*/ 	.byte	0x36
	.zero		1


	//   ....[31]....
        /*0cf0*/ 	.word	0x00005210
        /*0cf4*/ 	.word	0x000000ff
        /*0cf8*/ 	.word	0x00000000
        /*0cfc*/ 	.short	0x0101
        /*0cfe*/ 	.byte	0x06
	.zero		1


	//   ....[32]....
        /*0d00*/ 	.word	0x000078b0
        /*0d04*/ 	.word	0x000000ff
        /*0d08*/ 	.word	0x00038850
        /*0d0c*/ 	.short	0x010a
        /*0d0e*/ 	.byte	0x36
	.zero		1


	//   ....[33]....
        /*0d10*/ 	.word	0x00007900
        /*0d14*/ 	.word	0x000000ff
        /*0d18*/ 	.word	0x00038850
        /*0d1c*/ 	.short	0x010a
        /*0d1e*/ 	.byte	0x36
	.zero		1


	//   ....[34]....
        /*0d20*/ 	.word	0x00007b40
        /*0d24*/ 	.word	0x000000ff
        /*0d28*/ 	.word	0x00000000
        /*0d2c*/ 	.short	0x0101
        /*0d2e*/ 	.byte	0x36
	.zero		1


	//   ....[35]....
        /*0d30*/ 	.word	0x00007c70
        /*0d34*/ 	.word	0x000000ff
        /*0d38*/ 	.word	0x00038830
        /*0d3c*/ 	.short	0x010a
        /*0d3e*/ 	.byte	0x2c
	.zero		1


	//   ....[36]....
        /*0d40*/ 	.word	0x00007cb0
        /*0d44*/ 	.word	0x000000ff
        /*0d48*/ 	.word	0x00038830
        /*0d4c*/ 	.short	0x010a
        /*0d4e*/ 	.byte	0x2c
	.zero		1


	//   ....[37]....
        /*0d50*/ 	.word	0x00008410
        /*0d54*/ 	.word	0x000000ff
        /*0d58*/ 	.word	0x00000000
        /*0d5c*/ 	.short	0x0101
        /*0d5e*/ 	.byte	0x06
	.zero		1


	//   ....[38]....
        /*0d60*/ 	.word	0x0000a300
        /*0d64*/ 	.word	0x000000ff
        /*0d68*/ 	.word	0x00038850
        /*0d6c*/ 	.short	0x010a
        /*0d6e*/ 	.byte	0x2c
	.zero		1


	//   ....[39]....
        /*0d70*/ 	.word	0x0000a340
        /*0d74*/ 	.word	0x000000ff
        /*0d78*/ 	.word	0x00038850
        /*0d7c*/ 	.short	0x010a
        /*0d7e*/ 	.byte	0x2c
	.zero		1


	//   ....[40]....
        /*0d80*/ 	.word	0x0000a580
        /*0d84*/ 	.word	0x000000ff
        /*0d88*/ 	.word	0x00000000
        /*0d8c*/ 	.short	0x0101
        /*0d8e*/ 	.byte	0x2c
	.zero		1


	//   ....[41]....
        /*0d90*/ 	.word	0x0000cf70
        /*0d94*/ 	.word	0x000000ff
        /*0d98*/ 	.word	0x00000000
        /*0d9c*/ 	.short	0x0101
        /*0d9e*/ 	.byte	0x04
	.zero		1


	//   ....[42]....
        /*0da0*/ 	.word	0x0000ffe0
        /*0da4*/ 	.word	0x000000ff
        /*0da8*/ 	.word	0x00038880
        /*0dac*/ 	.short	0x010a
        /*0dae*/ 	.byte	0x2c
	.zero		1


	//   ....[43]....
        /*0db0*/ 	.word	0x00010750
        /*0db4*/ 	.word	0x000000ff
        /*0db8*/ 	.word	0x00038870
        /*0dbc*/ 	.short	0x0107
        /*0dbe*/ 	.byte	0x2c
	.zero		1


	//   ....[44]....
        /*0dc0*/ 	.word	0x000107e0
        /*0dc4*/ 	.word	0x000000ff
        /*0dc8*/ 	.word	0x00038870
        /*0dcc*/ 	.short	0x0101
        /*0dce*/ 	.byte	0x2c
	.zero		1


	//   ....[45]....
        /*0dd0*/ 	.word	0x00010810
        /*0dd4*/ 	.word	0x000000ff
        /*0dd8*/ 	.word	0x00038840
        /*0ddc*/ 	.short	0x010a
        /*0dde*/ 	.byte	0x2c
	.zero		1


	//   ....[46]....
        /*0de0*/ 	.word	0x00010e70
        /*0de4*/ 	.word	0x000000ff
        /*0de8*/ 	.word	0x00038830
        /*0dec*/ 	.short	0x0107
        /*0dee*/ 	.byte	0x2c
	.zero		1


	//   ....[47]....
        /*0df0*/ 	.word	0x00010f00
        /*0df4*/ 	.word	0x000000ff
        /*0df8*/ 	.word	0x00038830
        /*0dfc*/ 	.short	0x0101
        /*0dfe*/ 	.byte	0x2c
	.zero		1


	//   ....[48]....
        /*0e00*/ 	.word	0x00011900
        /*0e04*/ 	.word	0x000000ff
        /*0e08*/ 	.word	0x00038800
        /*0e0c*/ 	.short	0x0107
        /*0e0e*/ 	.byte	0x2c
	.zero		1


	//   ....[49]....
        /*0e10*/ 	.word	0x00011940
        /*0e14*/ 	.word	0x000000ff
        /*0e18*/ 	.word	0x00038800
        /*0e1c*/ 	.short	0x0101
        /*0e1e*/ 	.byte	0x2c
	.zero		1


	//   ....[50]....
        /*0e20*/ 	.word	0x00011970
        /*0e24*/ 	.word	0x000000ff
        /*0e28*/ 	.word	0x00038820
        /*0e2c*/ 	.short	0x010a
        /*0e2e*/ 	.byte	0x2c
	.zero		1


	//   ....[51]....
        /*0e30*/ 	.word	0x00011c90
        /*0e34*/ 	.word	0x00000004
        /*0e38*/ 	.word	0x00038880
        /*0e3c*/ 	.short	0x010a
        /*0e3e*/ 	.byte	0x3f
	.zero		1


	//   ....[52]....
        /*0e40*/ 	.word	0x000121d0
        /*0e44*/ 	.word	0x00000004
        /*0e48*/ 	.word	0x00038870
        /*0e4c*/ 	.short	0x0107
        /*0e4e*/ 	.byte	0x3f
	.zero		1


	//   ....[53]....
        /*0e50*/ 	.word	0x00012260
        /*0e54*/ 	.word	0x00000004
        /*0e58*/ 	.word	0x00038870
        /*0e5c*/ 	.short	0x0101
        /*0e5e*/ 	.byte	0x3f
	.zero		1


	//   ....[54]....
        /*0e60*/ 	.word	0x00012290
        /*0e64*/ 	.word	0x00000004
        /*0e68*/ 	.word	0x00038840
        /*0e6c*/ 	.short	0x010a
        /*0e6e*/ 	.byte	0x3f
	.zero		1


	//   ....[55]....
        /*0e70*/ 	.word	0x000127a0
        /*0e74*/ 	.word	0x00000004
        /*0e78*/ 	.word	0x00038830
        /*0e7c*/ 	.short	0x0107
        /*0e7e*/ 	.byte	0x3f
	.zero		1


	//   ....[56]....
        /*0e80*/ 	.word	0x00012840
        /*0e84*/ 	.word	0x00000004
        /*0e88*/ 	.word	0x00038830
        /*0e8c*/ 	.short	0x0101
        /*0e8e*/ 	.byte	0x3f
	.zero		1


	//   ....[57]....
        /*0e90*/ 	.word	0x000128c0
        /*0e94*/ 	.word	0x00000005
        /*0e98*/ 	.word	0x00038870
        /*0e9c*/ 	.short	0x010a
        /*0e9e*/ 	.byte	0x3f
	.zero		1


	//   ....[58]....
        /*0ea0*/ 	.word	0x00012950
        /*0ea4*/ 	.word	0x00000005
        /*0ea8*/ 	.word	0x00038860
        /*0eac*/ 	.short	0x010a
        /*0eae*/ 	.byte	0x3f
	.zero		1


	//   ....[59]....
        /*0eb0*/ 	.word	0x000130d0
        /*0eb4*/ 	.word	0x00000005
        /*0eb8*/ 	.word	0x00038850
        /*0ebc*/ 	.short	0x0101
        /*0ebe*/ 	.byte	0x3f
	.zero		1


	//   ....[60]....
        /*0ec0*/ 	.word	0x00013170
        /*0ec4*/ 	.word	0x00000005
        /*0ec8*/ 	.word	0x00000000
        /*0ecc*/ 	.short	0x0101
        /*0ece*/ 	.byte	0x3f
	.zero		1


	//   ....[61]....
        /*0ed0*/ 	.word	0x00013240
        /*0ed4*/ 	.word	0x00000011
        /*0ed8*/ 	.word	0x00038870
        /*0edc*/ 	.short	0x010a
        /*0ede*/ 	.byte	0x3f
	.zero		1


	//   ....[62]....
        /*0ee0*/ 	.word	0x00013300
        /*0ee4*/ 	.word	0x00000011
        /*0ee8*/ 	.word	0x00038860
        /*0eec*/ 	.short	0x010a
        /*0eee*/ 	.byte	0x3f
	.zero		1


	//   ....[63]....
        /*0ef0*/ 	.word	0x00013a70
        /*0ef4*/ 	.word	0x00000011
        /*0ef8*/ 	.word	0x00038850
        /*0efc*/ 	.short	0x0101
        /*0efe*/ 	.byte	0x3f
	.zero		1


	//   ....[64]....
        /*0f00*/ 	.word	0x00013b40
        /*0f04*/ 	.word	0x00000011
        /*0f08*/ 	.word	0x00000000
        /*0f0c*/ 	.short	0x0101
        /*0f0e*/ 	.byte	0x3f
	.zero		1


	//   ....[65]....
        /*0f10*/ 	.word	0x00013b90
        /*0f14*/ 	.word	0x00000005
        /*0f18*/ 	.word	0x00038820
        /*0f1c*/ 	.short	0x010a
        /*0f1e*/ 	.byte	0x3f
	.zero		1


	//   ....[66]....
        /*0f20*/ 	.word	0x00013cb0
        /*0f24*/ 	.word	0x00000004
        /*0f28*/ 	.word	0x00038840
        /*0f2c*/ 	.short	0x010a
        /*0f2e*/ 	.byte	0x3f
	.zero		1


	//   ....[67]....
        /*0f30*/ 	.word	0x00013d50
        /*0f34*/ 	.word	0x00000005
        /*0f38*/ 	.word	0x00038840
        /*0f3c*/ 	.short	0x010a
        /*0f3e*/ 	.byte	0x3f
	.zero		1


	//   ....[68]....
        /*0f40*/ 	.word	0x00013d90
        /*0f44*/ 	.word	0x00000004
        /*0f48*/ 	.word	0x00038860
        /*0f4c*/ 	.short	0x010a
        /*0f4e*/ 	.byte	0x3f
	.zero		1


	//   ....[69]....
        /*0f50*/ 	.word	0x00013dd0
        /*0f54*/ 	.word	0x00000005
        /*0f58*/ 	.word	0x00038860
        /*0f5c*/ 	.short	0x010a
        /*0f5e*/ 	.byte	0x3f
	.zero		1


	//   ....[70]....
        /*0f60*/ 	.word	0x00013e10
        /*0f64*/ 	.word	0x00000004
        /*0f68*/ 	.word	0x00038880
        /*0f6c*/ 	.short	0x010a
        /*0f6e*/ 	.byte	0x3f
	.zero		1


	//   ....[71]....
        /*0f70*/ 	.word	0x00013e50
        /*0f74*/ 	.word	0x00000005
        /*0f78*/ 	.word	0x00038880
        /*0f7c*/ 	.short	0x010a
        /*0f7e*/ 	.byte	0x3f
	.zero		1


	//   ....[72]....
        /*0f80*/ 	.word	0x00013ec0
        /*0f84*/ 	.word	0x00000003
        /*0f88*/ 	.word	0x00038800
        /*0f8c*/ 	.short	0x010a
        /*0f8e*/ 	.byte	0x3f
	.zero		1


	//   ....[73]....
        /*0f90*/ 	.word	0x00013f20
        /*0f94*/ 	.word	0x00000003
        /*0f98*/ 	.word	0x00038830
        /*0f9c*/ 	.short	0x010a
        /*0f9e*/ 	.byte	0x3f
	.zero		1


	//   ....[74]....
        /*0fa0*/ 	.word	0x00013f80
        /*0fa4*/ 	.word	0x00000009
        /*0fa8*/ 	.word	0x00038850
        /*0fac*/ 	.short	0x010a
        /*0fae*/ 	.byte	0x3f
	.zero		1


	//   ....[75]....
        /*0fb0*/ 	.word	0x00013ff0
        /*0fb4*/ 	.word	0x00000004
        /*0fb8*/ 	.word	0x00038830
        /*0fbc*/ 	.short	0x010a
        /*0fbe*/ 	.byte	0x3f
	.zero		1


	//   ....[76]....
        /*0fc0*/ 	.word	0x00014060
        /*0fc4*/ 	.word	0x00000008
        /*0fc8*/ 	.word	0x00038850
        /*0fcc*/ 	.short	0x010a
        /*0fce*/ 	.byte	0x3f
	.zero		1


	//   ....[77]....
        /*0fd0*/ 	.word	0x000140c0
        /*0fd4*/ 	.word	0x0000000a
        /*0fd8*/ 	.word	0x00038830
        /*0fdc*/ 	.short	0x010a
        /*0fde*/ 	.byte	0x3f
	.zero		1


	//   ....[78]....
        /*0fe0*/ 	.word	0x00014120
        /*0fe4*/ 	.word	0x00000008
        /*0fe8*/ 	.word	0x00038850
        /*0fec*/ 	.short	0x010a
        /*0fee*/ 	.byte	0x3f
	.zero		1


	//   ....[79]....
        /*0ff0*/ 	.word	0x00014200
        /*0ff4*/ 	.word	0x00000002
        /*0ff8*/ 	.word	0x00038880
        /*0ffc*/ 	.short	0x010a
        /*0ffe*/ 	.byte	0x3f
	.zero		1


	//   ....[80]....
        /*1000*/ 	.word	0x00014d10
        /*1004*/ 	.word	0x00000002
        /*1008*/ 	.word	0x00038840
        /*100c*/ 	.short	0x010a
        /*100e*/ 	.byte	0x3f
	.zero		1


	//   ....[81]....
        /*1010*/ 	.word	0x000161a0
        /*1014*/ 	.word	0x00000003
        /*1018*/ 	.word	0x00038820
        /*101c*/ 	.short	0x010a
        /*101e*/ 	.byte	0x3f
	.zero		1


	//   ....[82]....
        /*1020*/ 	.word	0x000161f0
        /*1024*/ 	.word	0x00000004
        /*1028*/ 	.word	0x00038880
        /*102c*/ 	.short	0x010a
        /*102e*/ 	.byte	0x3f
	.zero		1


	//   ....[83]....
        /*1030*/ 	.word	0x00016b80
        /*1034*/ 	.word	0x00000004
        /*1038*/ 	.word	0x00038840
        /*103c*/ 	.short	0x010a
        /*103e*/ 	.byte	0x3f
	.zero		1


	//   ....[84]....
        /*1040*/ 	.word	0x000174a0
        /*1044*/ 	.word	0x00000005
        /*1048*/ 	.word	0x00038870
        /*104c*/ 	.short	0x010a
        /*104e*/ 	.byte	0x3f
	.zero		1


	//   ....[85]....
        /*1050*/ 	.word	0x000174f0
        /*1054*/ 	.word	0x00000005
        /*1058*/ 	.word	0x00038860
        /*105c*/ 	.short	0x010a
        /*105e*/ 	.byte	0x3f
	.zero		1


	//   ....[86]....
        /*1060*/ 	.word	0x00017540
        /*1064*/ 	.word	0x00000011
        /*1068*/ 	.word	0x00038870
        /*106c*/ 	.short	0x010a
        /*106e*/ 	.byte	0x3f
	.zero		1


	//   ....[87]....
        /*1070*/ 	.word	0x00017590
        /*1074*/ 	.word	0x00000011
        /*1078*/ 	.word	0x00038860
        /*107c*/ 	.short	0x010a
        /*107e*/ 	.byte	0x3f
	.zero		1


	//   ....[88]....
        /*1080*/ 	.word	0x000175e0
        /*1084*/ 	.word	0x00000005
        /*1088*/ 	.word	0x00038820
        /*108c*/ 	.short	0x010a
        /*108e*/ 	.byte	0x3f
	.zero		1


	//   ....[89]....
        /*1090*/ 	.word	0x00017630
        /*1094*/ 	.word	0x00000004
        /*1098*/ 	.word	0x00038840
        /*109c*/ 	.short	0x010a
        /*109e*/ 	.byte	0x3f
	.zero		1


	//   ....[90]....
        /*10a0*/ 	.word	0x00017680
        /*10a4*/ 	.word	0x00000005
        /*10a8*/ 	.word	0x00038840
        /*10ac*/ 	.short	0x010a
        /*10ae*/ 	.byte	0x3f
	.zero		1


	//   ....[91]....
        /*10b0*/ 	.word	0x000176d0
        /*10b4*/ 	.word	0x00000004
        /*10b8*/ 	.word	0x00038860
        /*10bc*/ 	.short	0x010a
        /*10be*/ 	.byte	0x3f
	.zero		1


	//   ....[92]....
        /*10c0*/ 	.word	0x00017720
        /*10c4*/ 	.word	0x00000005
        /*10c8*/ 	.word	0x00038860
        /*10cc*/ 	.short	0x010a
        /*10ce*/ 	.byte	0x3f
	.zero		1


	//   ....[93]....
        /*10d0*/ 	.word	0x00017770
        /*10d4*/ 	.word	0x00000004
        /*10d8*/ 	.word	0x00038880
        /*10dc*/ 	.short	0x010a
        /*10de*/ 	.byte	0x3f
	.zero		1


	//----- nvinfo : EIATTR_NUM_MBARRIERS
	.align		4
.L_272:
        /*10e0*/ 	.byte	0x03, 0x38
        /*10e2*/ 	.short	0x0016


	//----- nvinfo : EIATTR_EXIT_INSTR_OFFSETS
	.align		4
        /*10e4*/ 	.byte	0x04, 0x1c
        /*10e6*/ 	.short	(.L_274 - .L_273)


	//   ....[0]....
.L_273:
        /*10e8*/ 	.word	0x00013ea0


	//----- nvinfo : EIATTR_MAX_THREADS
	.align		4
.L_274:
        /*10ec*/ 	.byte	0x04, 0x05
        /*10ee*/ 	.short	(.L_276 - .L_275)
.L_275:
        /*10f0*/ 	.word	0x00000180
        /*10f4*/ 	.word	0x00000001
        /*10f8*/ 	.word	0x00000001


	//----- nvinfo : EIATTR_CRS_STACK_SIZE
	.align		4
.L_276:
        /*10fc*/ 	.byte	0x04, 0x1e
        /*10fe*/ 	.short	(.L_278 - .L_277)
.L_277:
        /*1100*/ 	.word	0x00000000


	//----- nvinfo : EIATTR_CBANK_PARAM_SIZE
	.align		4
.L_278:
        /*1104*/ 	.byte	0x03, 0x19
        /*1106*/ 	.short	0x0a70


	//----- nvinfo : EIATTR_PARAM_CBANK
	.align		4
        /*1108*/ 	.byte	0x04, 0x0a
        /*110a*/ 	.short	(.L_280 - .L_279)
	.align		4
.L_279:
        /*110c*/ 	.word	index@(.nv.constant0._ZN7cutlass13device_kernelIN5flash11enable_sm90INS1_16FlashAttnFwdSm90INS1_25CollectiveMainloopFwdSm90ILi2EN4cute5tupleIJNS5_1CILi1EEES8_S8_EEENS6_IJNS7_ILi128EEESA_NS7_ILi256EEEEEELi256ENS_12float_e4m3_tEfNS_4arch4Sm90ELb1ELb0ELb1ELb0ELb1ELb0ELb0ELb1ELb0ELb1ELb1ELb0EEENS1_21CollectiveEpilogueFwdINS6_IJSA_SB_SA_EEES9_NS_10bfloat16_tESF_Li256ELb0ELb1ELb1ELb1EEENS1_19SingleTileSchedulerILb0ELb1ELb1ELi128EEEEEEEEEvNT_6ParamsE)
        /*1110*/ 	.short	0x0210
        /*1112*/ 	.short	0x0a70


	//----- nvinfo : EIATTR_SW_WAR
	.align		4
.L_280:
        /*1114*/ 	.byte	0x04, 0x36
        /*1116*/ 	.short	(.L_282 - .L_281)
.L_281:
        /*1118*/ 	.word	0x00000008
.L_282:


//--------------------- .nv.info._ZN7cutlass13device_kernelIN5flash11enable_sm90INS1_16FlashAttnFwdSm90INS1_25CollectiveMainloopFwdSm90ILi2EN4cute5tupleIJNS5_1CILi1EEES8_S8_EEENS6_IJNS7_ILi128EEESA_NS7_ILi256EEEEEELi256ENS_12float_e4m3_tEfNS_4arch4Sm90ELb1ELb0ELb1ELb1ELb1ELb0ELb0ELb1ELb0ELb1ELb1ELb0EEENS1_21CollectiveEpilogueFwdINS6_IJSA_SB_SA_EEES9_NS_10bfloat16_tESF_Li256ELb1ELb1ELb1ELb1EEENS1_36VarlenDynamicPersistentTileSchedulerILi128ELi128ELi256ELi128ELb1ELb1ELb1ELb1ELb1ELb1EEEEEEEEEvNT_6ParamsE --------------------------
	.section	.nv.info._ZN7cutlass13device_kernelIN5flash11enable_sm90INS1_16FlashAttnFwdSm90INS1_25CollectiveMainloopFwdSm90ILi2EN4cute5tupleIJNS5_1CILi1EEES8_S8_EEENS6_IJNS7_ILi128EEESA_NS7_ILi256EEEEEELi256ENS_12float_e4m3_tEfNS_4arch4Sm90ELb1ELb0ELb1ELb1ELb1ELb0ELb0ELb1ELb0ELb1ELb1ELb0EEENS1_21CollectiveEpilogueFwdINS6_IJSA_SB_SA_EEES9_NS_10bfloat16_tESF_Li256ELb1ELb1ELb1ELb1EEENS1_36VarlenDynamicPersistentTileSchedulerILi128ELi128ELi256ELi128ELb1ELb1ELb1ELb1ELb1ELb1EEEEEEEEEvNT_6ParamsE,"",@"SHT_CUDA_INFO"
	.sectionflags	@""
	.align	4


	//----- nvinfo : EIATTR_CUDA_API_VERSION
	.align		4
        /*0000*/ 	.byte	0x04, 0x37
        /*0002*/ 	.short	(.L_284 - .L_283)
.L_283:
        /*0004*/ 	.word	0x00000082


	//----- nvinfo : EIATTR_KPARAM_INFO
	.align		4
.L_284:
        /*0008*/ 	.byte	0x04, 0x17
        /*000a*/ 	.short	(.L_286 - .L_285)
.L_285:
        /*000c*/ 	.word	0x00000000
        /*0010*/ 	.short	0x0000
        /*0012*/ 	.short	0x0070
        /*0014*/ 	.byte	0x00, 0xf0, 0x01, 0x2a


	//----- nvinfo : EIATTR_SPARSE_MMA_MASK
	.align		4
.L_286:
        /*0018*/ 	.byte	0x03, 0x50
        /*001a*/ 	.short	0x0000


	//----- nvinfo : EIATTR_MAXREG_COUNT
	.align		4
        /*001c*/ 	.byte	0x03, 0x1b
        /*001e*/ 	.short	0x00a8


	//----- nvinfo : EIATTR_NUM_BARRIERS
	.align		4
        /*0020*/ 	.byte	0x02, 0x4c
        /*0022*/ 	.byte	0x10
	.zero		1


	//----- nvinfo : EIATTR_EXTERNS
	.align		4
        /*0024*/ 	.byte	0x04, 0x0f
        /*0026*/ 	.short	(.L_288 - .L_287)


	//   ....[0]....
	.align		4
.L_287:
        /*0028*/ 	.word	index@(__assertfail)


	//----- nvinfo : EIATTR_ANNOTATIONS
	.align		4
.L_288:
        /*002c*/ 	.byte	0x04, 0x55
        /*002e*/ 	.short	(.L_290 - .L_289)


	//   ....[0]....
.L_289:
        /* <DEDUP_REMOVED lines=32> */


	//----- nvinfo : EIATTR_MERCURY_ISA_VERSION
	.align		4
.L_290:
        /*0220*/ 	.byte	0x03, 0x5f
        /*0222*/ 	.short	0x0101


	//----- nvinfo : EIATTR_UNUSED_LOAD_BYTE_OFFSET
	.align		4
        /*0224*/ 	.byte	0x04, 0x44
        /*0226*/ 	.short	(.L_292 - .L_291)


	//   ....[0]....
.L_291:
        /*0228*/ 	.word	0x00000980
        /*022c*/ 	.word	0x0000fff0


	//   ....[1]....
        /*0230*/ 	.word	0x0000ba90
        /*0234*/ 	.word	0x0000fff0


	//----- nvinfo : EIATTR_INT_WARP_WIDE_INSTR_OFFSETS
	.align		4
.L_292:
        /*0238*/ 	.byte	0x04, 0x31
        /*023a*/ 	.short	(.L_294 - .L_293)


	//   ....[0]....
.L_293:
        /*023c*/ 	.word	0x000000c0


	//   ....[1]....
        /*0240*/ 	.word	0x000000d0


	//   ....[2]....
        /*0244*/ 	.word	0x00000170


	//   ....[3]....
        /*0248*/ 	.word	0x000138b0


	//   ....[4]....
        /*024c*/ 	.word	0x00013940


	//   ....[5]....
        /*0250*/ 	.word	0x00017740


	//   ....[6]....
        /*0254*/ 	.word	0x000177d0


	//----- nvinfo : EIATTR_COOP_GROUP_MASK_REGIDS
	.align		4
.L_294:
        /*0258*/ 	.byte	0x04, 0x29
        /*025a*/ 	.short	(.L_296 - .L_295)


	//   ....[0]....
.L_295:
        /*025c*/ 	.word	0xffffffff


	//   ....[1]....
        /*0260*/ 	.word	0xffffffff


	//   ....[2]....
        /*0264*/ 	.word	0xffffffff


	//   ....[3]....
        /*0268*/ 	.word	0xffffffff


	//   ....[4]....
        /*026c*/ 	.word	0xffffffff


	//   ....[5]....
        /*0270*/ 	.word	0xffffffff


	//   ....[6]....
        /*0274*/ 	.word	0xffffffff


	//   ....[7]....
        /*0278*/ 	.word	0xffffffff


	//   ....[8]....
        /*027c*/ 	.word	0xffffffff


	//   ....[9]....
        /*0280*/ 	.word	0xffffffff


	//   ....[10]....
        /*0284*/ 	.word	0xffffffff


	//   ....[11]....
        /*0288*/ 	.word	0xffffffff


	//   ....[12]....
        /*028c*/ 	.word	0xffffffff


	//   ....[13]....
        /*0290*/ 	.word	0xffffffff


	//   ....[14]....
        /*0294*/ 	.word	0xffffffff


	//   ....[15]....
        /*0298*/ 	.word	0xffffffff


	//   ....[16]....
        /*029c*/ 	.word	0xffffffff


	//   ....[17]....
        /*02a0*/ 	.word	0xffffffff


	//   ....[18]....
        /*02a4*/ 	.word	0xffffffff


	//   ....[19]....
        /*02a8*/ 	.word	0xffffffff


	//   ....[20]....
        /*02ac*/ 	.word	0xffffffff


	//   ....[21]....
        /*02b0*/ 	.word	0xffffffff


	//   ....[22]....
        /*02b4*/ 	.word	0xffffffff


	//   ....[23]....
        /*02b8*/ 	.word	0xffffffff


	//   ....[24]....
        /*02bc*/ 	.word	0xffffffff


	//   ....[25]....
        /*02c0*/ 	.word	0xffffffff


	//   ....[26]....
        /*02c4*/ 	.word	0xffffffff


	//   ....[27]....
        /*02c8*/ 	.word	0xffffffff


	//   ....[28]....
        /*02cc*/ 	.word	0xffffffff


	//   ....[29]....
        /*02d0*/ 	.word	0xffffffff


	//   ....[30]....
        /*02d4*/ 	.word	0xffffffff


	//   ....[31]....
        /*02d8*/ 	.word	0xffffffff


	//   ....[32]....
        /*02dc*/ 	.word	0xffffffff


	//   ....[33]....
        /*02e0*/ 	.word	0xffffffff


	//   ....[34]....
        /*02e4*/ 	.word	0xffffffff


	//   ....[35]....
        /*02e8*/ 	.word	0xffffffff


	//   ....[36]....
        /*02ec*/ 	.word	0xffffffff


	//   ....[37]....
        /*02f0*/ 	.word	0xffffffff


	//   ....[38]....
        /*02f4*/ 	.word	0xffffffff


	//   ....[39]....
        /*02f8*/ 	.word	0xffffffff


	//   ....[40]....
        /*02fc*/ 	.word	0xffffffff


	//   ....[41]....
        /*0300*/ 	.word	0xffffffff


	//   ....[42]....
        /*0304*/ 	.word	0xffffffff


	//   ....[43]....
        /*0308*/ 	.word	0xffffffff


	//   ....[44]....
        /*030c*/ 	.word	0xffffffff


	//   ....[45]....
        /*0310*/ 	.word	0xffffffff


	//   ....[46]....
        /*0314*/ 	.word	0xffffffff


	//   ....[47]....
        /*0318*/ 	.word	0xffffffff


	//   ....[48]....
        /*031c*/ 	.word	0xffffffff


	//   ....[49]....
        /*0320*/ 	.word	0xffffffff


	//   ....[50]....
        /*0324*/ 	.word	0xffffffff


	//   ....[51]....
        /*0328*/ 	.word	0xffffffff


	//   ....[52]....
        /*032c*/ 	.word	0xffffffff


	//   ....[53]....
        /*0330*/ 	.word	0xffffffff


	//   ....[54]....
        /*0334*/ 	.word	0xffffffff


	//   ....[55]....
        /*0338*/ 	.word	0xffffffff


	//   ....[56]....
        /*033c*/ 	.word	0xffffffff


	//   ....[57]....
        /*0340*/ 	.word	0xffffffff


	//   ....[58]....
        /*0344*/ 	.word	0xffffffff


	//   ....[59]....
        /*0348*/ 	.word	0xffffffff


	//   ....[60]....
        /*034c*/ 	.word	0xffffffff


	//   ....[61]....
        /*0350*/ 	.word	0xffffffff


	//   ....[62]....
        /*0354*/ 	.word	0xffffffff


	//   ....[63]....
        /*0358*/ 	.word	0xffffffff


	//   ....[64]....
        /*035c*/ 	.word	0xffffffff


	//   ....[65]....
        /*0360*/ 	.word	0xffffffff


	//   ....[66]....
        /*0364*/ 	.word	0xffffffff


	//   ....[67]....
        /*0368*/ 	.word	0xffffffff


	//   ....[68]....
        /*036c*/ 	.word	0xffffffff


	//   ....[69]....
        /*0370*/ 	.word	0xffffffff


	//   ....[70]....
        /*0374*/ 	.word	0xffffffff


	//   ....[71]....
        /*0378*/ 	.word	0xffffffff


	//   ....[72]....
        /*037c*/ 	.word	0xffffffff


	//   ....[73]....
        /*0380*/ 	.word	0xffffffff


	//   ....[74]....
        /*0384*/ 	.word	0xffffffff


	//   ....[75]....
        /*0388*/ 	.word	0xffffffff


	//   ....[76]....
        /*038c*/ 	.word	0xffffffff


	//   ....[77]....
        /*0390*/ 	.word	0xffffffff


	//   ....[78]....
        /*0394*/ 	.word	0xffffffff


	//   ....[79]....
        /*0398*/ 	.word	0xffffffff


	//   ....[80]....
        /*039c*/ 	.word	0xffffffff


	//   ....[81]....
        /*03a0*/ 	.word	0xffffffff


	//   ....[82]....
        /*03a4*/ 	.word	0xffffffff


	//   ....[83]....
        /*03a8*/ 	.word	0xffffffff


	//   ....[84]....
        /*03ac*/ 	.word	0xffffffff


	//   ....[85]....
        /*03b0*/ 	.word	0xffffffff


	//   ....[86]....
        /*03b4*/ 	.word	0xffffffff


	//   ....[87]....
        /*03b8*/ 	.word	0xffffffff


	//   ....[88]....
        /*03bc*/ 	.word	0xffffffff


	//   ....[89]....
        /*03c0*/ 	.word	0xffffffff


	//   ....[90]....
        /*03c4*/ 	.word	0xffffffff


	//   ....[91]....
        /*03c8*/ 	.word	0xffffffff


	//   ....[92]....
        /*03cc*/ 	.word	0xffffffff


	//   ....[93]....
        /*03d0*/ 	.word	0xffffffff


	//   ....[94]....
        /*03d4*/ 	.word	0xffffffff


	//   ....[95]....
        /*03d8*/ 	.word	0xffffffff


	//   ....[96]....
        /*03dc*/ 	.word	0xffffffff


	//   ....[97]....
        /*03e0*/ 	.word	0xffffffff


	//   ....[98]....
        /*03e4*/ 	.word	0xffffffff


	//   ....[99]....
        /*03e8*/ 	.word	0xffffffff


	//   ....[100]....
        /*03ec*/ 	.word	0xffffffff


	//   ....[101]....
        /*03f0*/ 	.word	0xffffffff


	//   ....[102]....
        /*03f4*/ 	.word	0xffffffff


	//   ....[103]....
        /*03f8*/ 	.word	0xffffffff


	//   ....[104]....
        /*03fc*/ 	.word	0xffffffff


	//   ....[105]....
        /*0400*/ 	.word	0xffffffff


	//   ....[106]....
        /*0404*/ 	.word	0xffffffff


	//   ....[107]....
        /*0408*/ 	.word	0xffffffff


	//   ....[108]....
        /*040c*/ 	.word	0xffffffff


	//   ....[109]....
        /*0410*/ 	.word	0xffffffff


	//   ....[110]....
        /*0414*/ 	.word	0xffffffff


	//   ....[111]....
        /*0418*/ 	.word	0xffffffff


	//   ....[112]....
        /*041c*/ 	.word	0xffffffff


	//   ....[113]....
        /*0420*/ 	.word	0xffffffff


	//   ....[114]....
        /*0424*/ 	.word	0xffffffff


	//   ....[115]....
        /*0428*/ 	.word	0xffffffff


	//   ....[116]....
        /*042c*/ 	.word	0xffffffff


	//   ....[117]....
        /*0430*/ 	.word	0xffffffff


	//   ....[118]....
        /*0434*/ 	.word	0xffffffff


	//   ....[119]....
        /*0438*/ 	.word	0xffffffff


	//   ....[120]....
        /*043c*/ 	.word	0xffffffff


	//   ....[121]....
        /*0440*/ 	.word	0xffffffff


	//   ....[122]....
        /*0444*/ 	.word	0xffffffff


	//   ....[123]....
        /*0448*/ 	.word	0xffffffff


	//   ....[124]....
        /*044c*/ 	.word	0xffffffff


	//   ....[125]....
        /*0450*/ 	.word	0xffffffff


	//   ....[126]....
        /*0454*/ 	.word	0xffffffff


	//   ....[127]....
        /*0458*/ 	.word	0xffffffff


	//   ....[128]....
        /*045c*/ 	.word	0xffffffff


	//   ....[129]....
        /*0460*/ 	.word	0xffffffff


	//   ....[130]....
        /*0464*/ 	.word	0xffffffff


	//   ....[131]....
        /*0468*/ 	.word	0xffffffff


	//   ....[132]....
        /*046c*/ 	.word	0xffffffff


	//   ....[133]....
        /*0470*/ 	.word	0xffffffff


	//   ....[134]....
        /*0474*/ 	.word	0xffffffff


	//   ....[135]....
        /*0478*/ 	.word	0xffffffff


	//   ....[136]....
        /*047c*/ 	.word	0xffffffff


	//   ....[137]....
        /*0480*/ 	.word	0xffffffff


	//   ....[138]....
        /*0484*/ 	.word	0xffffffff


	//   ....[139]....
        /*0488*/ 	.word	0xffffffff


	//   ....[140]....
        /*048c*/ 	.word	0xffffffff


	//   ....[141]....
        /*0490*/ 	.word	0xffffffff


	//   ....[142]....
        /*0494*/ 	.word	0xffffffff


	//   ....[143]....
        /*0498*/ 	.word	0xffffffff


	//   ....[144]....
        /*049c*/ 	.word	0xffffffff


	//   ....[145]....
        /*04a0*/ 	.word	0xffffffff


	//   ....[146]....
        /*04a4*/ 	.word	0xffffffff


	//   ....[147]....
        /*04a8*/ 	.word	0xffffffff


	//   ....[148]....
        /*04ac*/ 	.word	0xffffffff


	//   ....[149]....
        /*04b0*/ 	.word	0xffffffff


	//   ....[150]....
        /*04b4*/ 	.word	0xffffffff


	//   ....[151]....
        /*04b8*/ 	.word	0xffffffff


	//   ....[152]....
        /*04bc*/ 	.word	0xffffffff


	//   ....[153]....
        /*04c0*/ 	.word	0xffffffff


	//   ....[154]....
        /*04c4*/ 	.word	0xffffffff


	//   ....[155]....
        /*04c8*/ 	.word	0xffffffff


	//   ....[156]....
        /*04cc*/ 	.word	0xffffffff


	//   ....[157]....
        /*04d0*/ 	.word	0xffffffff


	//   ....[158]....
        /*04d4*/ 	.word	0xffffffff


	//   ....[159]....
        /*04d8*/ 	.word	0xffffffff


	//   ....[160]....
        /*04dc*/ 	.word	0xffffffff


	//   ....[161]....
        /*04e0*/ 	.word	0xffffffff


	//   ....[162]....
        /*04e4*/ 	.word	0xffffffff


	//   ....[163]....
        /*04e8*/ 	.word	0xffffffff


	//   ....[164]....
        /*04ec*/ 	.word	0xffffffff


	//   ....[165]....
        /*04f0*/ 	.word	0xffffffff


	//   ....[166]....
        /*04f4*/ 	.word	0xffffffff


	//   ....[167]....
        /*04f8*/ 	.word	0xffffffff


	//   ....[168]....
        /*04fc*/ 	.word	0xffffffff


	//   ....[169]....
        /*0500*/ 	.word	0xffffffff


	//   ....[170]....
        /*0504*/ 	.word	0xffffffff


	//   ....[171]....
        /*0508*/ 	.word	0xffffffff


	//   ....[172]....
        /*050c*/ 	.word	0xffffffff


	//   ....[173]....
        /*0510*/ 	.word	0xffffffff


	//   ....[174]....
        /*0514*/ 	.word	0xffffffff


	//   ....[175]....
        /*0518*/ 	.word	0xffffffff


	//   ....[176]....
        /*051c*/ 	.word	0xffffffff


	//   ....[177]....
        /*0520*/ 	.word	0xffffffff


	//   ....[178]....
        /*0524*/ 	.word	0xffffffff


	//   ....[179]....
        /*0528*/ 	.word	0xffffffff


	//   ....[180]....
        /*052c*/ 	.word	0xffffffff


	//   ....[181]....
        /*0530*/ 	.word	0xffffffff


	//   ....[182]....
        /*0534*/ 	.word	0xffffffff


	//   ....[183]....
        /*0538*/ 	.word	0xffffffff


	//   ....[184]....
        /*053c*/ 	.word	0xffffffff


	//   ....[185]....
        /*0540*/ 	.word	0xffffffff


	//   ....[186]....
        /*0544*/ 	.word	0xffffffff


	//   ....[187]....
        /*0548*/ 	.word	0xffffffff


	//   ....[188]....
        /*054c*/ 	.word	0xffffffff


	//   ....[189]....
        /*0550*/ 	.word	0xffffffff


	//   ....[190]....
        /*0554*/ 	.word	0xffffffff


	//   ....[191]....
        /*0558*/ 	.word	0xffffffff


	//   ....[192]....
        /*055c*/ 	.word	0xffffffff


	//   ....[193]....
        /*0560*/ 	.word	0xffffffff


	//   ....[194]....
        /*0564*/ 	.word	0xffffffff


	//   ....[195]....
        /*0568*/ 	.word	0xffffffff


	//   ....[196]....
        /*056c*/ 	.word	0xffffffff


	//   ....[197]....
        /*0570*/ 	.word	0xffffffff


	//   ....[198]....
        /*0574*/ 	.word	0xffffffff


	//   ....[199]....
        /*0578*/ 	.word	0xffffffff


	//   ....[200]....
        /*057c*/ 	.word	0xffffffff


	//   ....[201]....
        /*0580*/ 	.word	0xffffffff


	//   ....[202]....
        /*0584*/ 	.word	0xffffffff


	//   ....[203]....
        /*0588*/ 	.word	0xffffffff


	//   ....[204]....
        /*058c*/ 	.word	0xffffffff


	//   ....[205]....
        /*0590*/ 	.word	0xffffffff


	//   ....[206]....
        /*0594*/ 	.word	0xffffffff


	//   ....[207]....
        /*0598*/ 	.word	0xffffffff


	//   ....[208]....
        /*059c*/ 	.word	0xffffffff


	//   ....[209]....
        /*05a0*/ 	.word	0xffffffff


	//   ....[210]....
        /*05a4*/ 	.word	0xffffffff


	//   ....[211]....
        /*05a8*/ 	.word	0xffffffff


	//   ....[212]....
        /*05ac*/ 	.word	0xffffffff


	//   ....[213]....
        /*05b0*/ 	.word	0xffffffff


	//   ....[214]....
        /*05b4*/ 	.word	0xffffffff


	//   ....[215]....
        /*05b8*/ 	.word	0xffffffff


	//   ....[216]....
        /*05bc*/ 	.word	0xffffffff


	//   ....[217]....
        /*05c0*/ 	.word	0xffffffff


	//   ....[218]....
        /*05c4*/ 	.word	0xffffffff


	//   ....[219]....
        /*05c8*/ 	.word	0xffffffff


	//   ....[220]....
        /*05cc*/ 	.word	0xffffffff


	//   ....[221]....
        /*05d0*/ 	.word	0xffffffff


	//   ....[222]....
        /*05d4*/ 	.word	0xffffffff


	//   ....[223]....
        /*05d8*/ 	.word	0xffffffff


	//   ....[224]....
        /*05dc*/ 	.word	0xffffffff


	//   ....[225]....
        /*05e0*/ 	.word	0xffffffff


	//   ....[226]....
        /*05e4*/ 	.word	0xffffffff


	//   ....[227]....
        /*05e8*/ 	.word	0xffffffff


	//   ....[228]....
        /*05ec*/ 	.word	0xffffffff


	//   ....[229]....
        /*05f0*/ 	.word	0xffffffff


	//   ....[230]....
        /*05f4*/ 	.word	0xffffffff


	//   ....[231]....
        /*05f8*/ 	.word	0xffffffff


	//   ....[232]....
        /*05fc*/ 	.word	0xffffffff


	//   ....[233]....
        /*0600*/ 	.word	0xffffffff


	//   ....[234]....
        /*0604*/ 	.word	0xffffffff


	//   ....[235]....
        /*0608*/ 	.word	0xffffffff


	//   ....[236]....
        /*060c*/ 	.word	0xffffffff


	//   ....[237]....
        /*0610*/ 	.word	0xffffffff


	//   ....[238]....
        /*0614*/ 	.word	0xffffffff


	//   ....[239]....
        /*0618*/ 	.word	0xffffffff


	//   ....[240]....
        /*061c*/ 	.word	0xffffffff


	//   ....[241]....
        /*0620*/ 	.word	0xffffffff


	//   ....[242]....
        /*0624*/ 	.word	0xffffffff


	//   ....[243]....
        /*0628*/ 	.word	0xffffffff


	//   ....[244]....
        /*062c*/ 	.word	0xffffffff


	//   ....[245]....
        /*0630*/ 	.word	0xffffffff


	//   ....[246]....
        /*0634*/ 	.word	0xffffffff


	//   ....[247]....
        /*0638*/ 	.word	0xffffffff


	//   ....[248]....
        /*063c*/ 	.word	0xffffffff


	//   ....[249]....
        /*0640*/ 	.word	0xffffffff


	//   ....[250]....
        /*0644*/ 	.word	0xffffffff


	//   ....[251]....
        /*0648*/ 	.word	0xffffffff


	//   ....[252]....
        /*064c*/ 	.word	0xffffffff


	//   ....[253]....
        /*0650*/ 	.word	0xffffffff


	//   ....[254]....
        /*0654*/ 	.word	0xffffffff


	//   ....[255]....
        /*0658*/ 	.word	0xffffffff


	//   ....[0]....
        /*065c*/ 	.word	0xffffffff


	//   ....[1]....
        /*0660*/ 	.word	0xffffffff


	//   ....[2]....
        /*0664*/ 	.word	0xffffffff


	//   ....[3]....
        /*0668*/ 	.word	0xffffffff


	//   ....[4]....
        /*066c*/ 	.word	0xffffffff


	//   ....[5]....
        /*0670*/ 	.word	0xffffffff


	//   ....[6]....
        /*0674*/ 	.word	0xffffffff


	//   ....[7]....
        /*0678*/ 	.word	0xffffffff


	//   ....[8]....
        /*067c*/ 	.word	0xffffffff


	//   ....[9]....
        /*0680*/ 	.word	0xffffffff


	//   ....[10]....
        /*0684*/ 	.word	0xffffffff


	//   ....[11]....
        /*0688*/ 	.word	0xffffffff


	//   ....[12]....
        /*068c*/ 	.word	0xffffffff


	//   ....[13]....
        /*0690*/ 	.word	0xffffffff


	//   ....[14]....
        /*0694*/ 	.word	0xffffffff


	//   ....[15]....
        /*0698*/ 	.word	0xffffffff


	//   ....[16]....
        /*069c*/ 	.word	0xffffffff


	//   ....[17]....
        /*06a0*/ 	.word	0xffffffff


	//   ....[18]....
        /*06a4*/ 	.word	0xffffffff


	//   ....[19]....
        /*06a8*/ 	.word	0xffffffff


	//   ....[20]....
        /*06ac*/ 	.word	0xffffffff


	//   ....[21]....
        /*06b0*/ 	.word	0xffffffff


	//   ....[22]....
        /*06b4*/ 	.word	0xffffffff


	//   ....[23]....
        /*06b8*/ 	.word	0xffffffff


	//   ....[24]....
        /*06bc*/ 	.word	0xffffffff


	//   ....[25]....
        /*06c0*/ 	.word	0xffffffff


	//   ....[26]....
        /*06c4*/ 	.word	0xffffffff


	//   ....[27]....
        /*06c8*/ 	.word	0xffffffff


	//   ....[28]....
        /*06cc*/ 	.word	0xffffffff


	//   ....[29]....
        /*06d0*/ 	.word	0xffffffff


	//   ....[30]....
        /*06d4*/ 	.word	0xffffffff


	//   ....[31]....
        /*06d8*/ 	.word	0xffffffff


	//   ....[32]....
        /*06dc*/ 	.word	0xffffffff


	//   ....[33]....
        /*06e0*/ 	.word	0xffffffff


	//   ....[34]....
        /*06e4*/ 	.word	0xffffffff


	//   ....[35]....
        /*06e8*/ 	.word	0xffffffff


	//   ....[36]....
        /*06ec*/ 	.word	0xffffffff


	//   ....[37]....
        /*06f0*/ 	.word	0xffffffff


	//   ....[38]....
        /*06f4*/ 	.word	0xffffffff


	//   ....[39]....
        /*06f8*/ 	.word	0x0500000f


	//   ....[40]....
        /*06fc*/ 	.word	0x0500000f


	//   ....[41]....
        /*0700*/ 	.word	0x0500000f


	//   ....[42]....
        /*0704*/ 	.word	0x0500000f


	//   ....[43]....
        /*0708*/ 	.word	0x0500000f


	//   ....[44]....
        /*070c*/ 	.word	0x0500000f


	//   ....[45]....
        /*0710*/ 	.word	0x0500000f


	//   ....[46]....
        /*0714*/ 	.word	0x0500000f


	//   ....[47]....
        /*0718*/ 	.word	0x0500000f


	//   ....[48]....
        /*071c*/ 	.word	0x0500000f


	//   ....[49]....
        /*0720*/ 	.word	0x0500000f


	//   ....[50]....
        /*0724*/ 	.word	0x0500000f


	//   ....[51]....
        /*0728*/ 	.word	0x0500000f


	//   ....[52]....
        /*072c*/ 	.word	0x0500000f


	//   ....[53]....
        /*0730*/ 	.word	0x0500000f


	//   ....[54]....
        /*0734*/ 	.word	0x0500000f


	//   ....[55]....
        /*0738*/ 	.word	0x0500000f


	//   ....[56]....
        /*073c*/ 	.word	0x0500000f


	//   ....[57]....
        /*0740*/ 	.word	0x0500000f


	//   ....[58]....
        /*0744*/ 	.word	0x0500000f


	//   ....[59]....
        /*0748*/ 	.word	0x0500000f


	//   ....[60]....
        /*074c*/ 	.word	0x0500000f


	//   ....[61]....
        /*0750*/ 	.word	0x0500000f


	//   ....[62]....
        /*0754*/ 	.word	0x0500000f


	//   ....[63]....
        /*0758*/ 	.word	0x0500000f


	//   ....[64]....
        /*075c*/ 	.word	0x0500000f


	//   ....[65]....
        /*0760*/ 	.word	0x0500000f


	//   ....[66]....
        /*0764*/ 	.word	0x0500000f


	//   ....[67]....
        /*0768*/ 	.word	0x0500000f


	//   ....[68]....
        /*076c*/ 	.word	0x0500000f


	//   ....[69]....
        /*0770*/ 	.word	0x0500000f


	//   ....[70]....
        /*0774*/ 	.word	0x0500000f


	//   ....[71]....
        /*0778*/ 	.word	0x0500000f


	//   ....[72]....
        /*077c*/ 	.word	0x0500000f


	//   ....[73]....
        /*0780*/ 	.word	0x0500000f


	//   ....[74]....
        /*0784*/ 	.word	0x0500000f


	//   ....[75]....
        /*0788*/ 	.word	0x0500000f


	//   ....[76]....
        /*078c*/ 	.word	0x0500000f


	//   ....[77]....
        /*0790*/ 	.word	0x0500000f


	//   ....[78]....
        /*0794*/ 	.word	0x0500000f


	//   ....[79]....
        /*0798*/ 	.word	0x0500000f


	//   ....[80]....
        /*079c*/ 	.word	0x0500000f


	//   ....[81]....
        /*07a0*/ 	.word	0x0500000f


	//   ....[82]....
        /*07a4*/ 	.word	0x0500000f


	//   ....[83]....
        /*07a8*/ 	.word	0x0500000f


	//   ....[84]....
        /*07ac*/ 	.word	0x0500000f


	//   ....[85]....
        /*07b0*/ 	.word	0x0500000f


	//   ....[86]....
        /*07b4*/ 	.word	0x0500000f


	//   ....[87]....
        /*07b8*/ 	.word	0x0500000f


	//   ....[88]....
        /*07bc*/ 	.word	0x0500000f


	//   ....[89]....
        /*07c0*/ 	.word	0x0500000f


	//   ....[90]....
        /*07c4*/ 	.word	0x0500000f


	//   ....[91]....
        /*07c8*/ 	.word	0x0500000f


	//   ....[92]....
        /*07cc*/ 	.word	0x0500000f


	//   ....[93]....
        /*07d0*/ 	.word	0x0500000f


	//   ....[94]....
        /*07d4*/ 	.word	0x0500000f


	//   ....[95]....
        /*07d8*/ 	.word	0x0500000f


	//   ....[96]....
        /*07dc*/ 	.word	0x0500000f


	//   ....[97]....
        /*07e0*/ 	.word	0x0500000f


	//   ....[98]....
        /*07e4*/ 	.word	0x0500000f


	//   ....[99]....
        /*07e8*/ 	.word	0x0500000f


	//   ....[100]....
        /*07ec*/ 	.word	0x0500000f


	//   ....[101]....
        /*07f0*/ 	.word	0x0500000f


	//   ....[102]....
        /*07f4*/ 	.word	0x0500000f


	//   ....[103]....
        /*07f8*/ 	.word	0x0500000f


	//   ....[104]....
        /*07fc*/ 	.word	0x0500000f


	//   ....[105]....
        /*0800*/ 	.word	0x0500000f


	//   ....[106]....
        /*0804*/ 	.word	0x0500000f


	//   ....[107]....
        /*0808*/ 	.word	0x0500000f


	//   ....[108]....
        /*080c*/ 	.word	0x0500000f


	//   ....[109]....
        /*0810*/ 	.word	0x0500000f


	//   ....[110]....
        /*0814*/ 	.word	0x0500000f


	//   ....[111]....
        /*0818*/ 	.word	0x0500000f


	//   ....[112]....
        /*081c*/ 	.word	0x0500000f


	//   ....[113]....
        /*0820*/ 	.word	0x0500000f


	//   ....[114]....
        /*0824*/ 	.word	0x0500000f


	//   ....[115]....
        /*0828*/ 	.word	0x0500000f


	//   ....[116]....
        /*082c*/ 	.word	0x0500000f


	//   ....[117]....
        /*0830*/ 	.word	0x0500000f


	//   ....[118]....
        /*0834*/ 	.word	0x0500000f


	//   ....[119]....
        /*0838*/ 	.word	0x0500000f


	//   ....[120]....
        /*083c*/ 	.word	0x0500000f


	//----- nvinfo : EIATTR_COOP_GROUP_INSTR_OFFSETS
	.align		4
.L_296:
        /*0840*/ 	.byte	0x04, 0x28
        /*0842*/ 	.short	(.L_298 - .L_297)


	//   ....[0]....
.L_297:
        /*0844*/ 	.word	0x00000080


	//   ....[1]....
        /*0848*/ 	.word	0x00000090


	//   ....[2]....
        /*084c*/ 	.word	0x000002d0


	//   ....[3]....
        /*0850*/ 	.word	0x00000430


	//   ....[4]....
        /*0854*/ 	.word	0x00000550


	//   ....[5]....
        /*0858*/ 	.word	0x000006b0


	//   ....[6]....
        /*085c*/ 	.word	0x00001ec0


	//   ....[7]....
        /*0860*/ 	.word	0x000029d0


	//   ....[8]....
        /*0864*/ 	.word	0x00002e30


	//   ....[9]....
        /*0868*/ 	.word	0x00003590


	//   ....[10]....
        /*086c*/ 	.word	0x00003600


	//   ....[11]....
        /*0870*/ 	.word	0x00004040


	//   ....[12]....
        /*0874*/ 	.word	0x000040a0


	//   ....[13]....
        /*0878*/ 	.word	0x000055e0


	//   ....[14]....
        /*087c*/ 	.word	0x00005630


	//   ....[15]....
        /*0880*/ 	.word	0x00006340


	//   ....[16]....
        /*0884*/ 	.word	0x00006400


	//   ....[17]....
        /*0888*/ 	.word	0x000071c0


	//   ....[18]....
        /*088c*/ 	.word	0x00007270


	//   ....[19]....
        /*0890*/ 	.word	0x00008ec0


	//   ....[20]....
        /*0894*/ 	.word	0x00008ee0


	//   ....[21]....
        /*0898*/ 	.word	0x00009be0


	//   ....[22]....
        /*089c*/ 	.word	0x00009c60


	//   ....[23]....
        /*08a0*/ 	.word	0x0000afd0


	//   ....[24]....
        /*08a4*/ 	.word	0x0000b000


	//   ....[25]....
        /*08a8*/ 	.word	0x0000b080


	//   ....[26]....
        /*08ac*/ 	.word	0x0000b0a0


	//   ....[27]....
        /*08b0*/ 	.word	0x0000c5b0


	//   ....[28]....
        /*08b4*/ 	.word	0x0000c5e0


	//   ....[29]....
        /*08b8*/ 	.word	0x0000c610


	//   ....[30]....
        /*08bc*/ 	.word	0x0000c640


	//   ....[31]....
        /*08c0*/ 	.word	0x0000c670


	//   ....[32]....
        /*08c4*/ 	.word	0x0000c6b0


	//   ....[33]....
        /*08c8*/ 	.word	0x0000c6e0


	//   ....[34]....
        /*08cc*/ 	.word	0x0000c710


	//   ....[35]....
        /*08d0*/ 	.word	0x0000c740


	//   ....[36]....
        /*08d4*/ 	.word	0x0000c780


	//   ....[37]....
        /*08d8*/ 	.word	0x0000c800


	//   ....[38]....
        /*08dc*/ 	.word	0x0000c830


	//   ....[39]....
        /*08e0*/ 	.word	0x0000c880


	//   ....[40]....
        /*08e4*/ 	.word	0x0000c8b0


	//   ....[41]....
        /*08e8*/ 	.word	0x0000c8e0


	//   ....[42]....
        /*08ec*/ 	.word	0x0000c920


	//   ....[43]....
        /*08f0*/ 	.word	0x0000c950


	//   ....[44]....
        /*08f4*/ 	.word	0x0000c980


	//   ....[45]....
        /*08f8*/ 	.word	0x0000c9b0


	//   ....[46]....
        /*08fc*/ 	.word	0x0000c9e0


	//   ....[47]....
        /*0900*/ 	.word	0x0000ca10


	//   ....[48]....
        /*0904*/ 	.word	0x0000ca40


	//   ....[49]....
        /*0908*/ 	.word	0x0000ca70


	//   ....[50]....
        /*090c*/ 	.word	0x0000caa0


	//   ....[51]....
        /*0910*/ 	.word	0x0000cad0


	//   ....[52]....
        /*0914*/ 	.word	0x0000cb00


	//   ....[53]....
        /*0918*/ 	.word	0x0000cb40


	//   ....[54]....
        /*091c*/ 	.word	0x0000cb80


	//   ....[55]....
        /*0920*/ 	.word	0x0000cbb0


	//   ....[56]....
        /*0924*/ 	.word	0x0000cbe0


	//   ....[57]....
        /*0928*/ 	.word	0x0000cc10


	//   ....[58]....
        /*092c*/ 	.word	0x0000cc20


	//   ....[59]....
        /*0930*/ 	.word	0x0000cc30


	//   ....[60]....
        /*0934*/ 	.word	0x0000cc40


	//   ....[61]....
        /*0938*/ 	.word	0x0000cc50


	//   ....[62]....
        /*093c*/ 	.word	0x0000cc60


	//   ....[63]....
        /*0940*/ 	.word	0x0000cc70


	//   ....[64]....
        /*0944*/ 	.word	0x0000cc80


	//   ....[65]....
        /*0948*/ 	.word	0x0000cc90


	//   ....[66]....
        /*094c*/ 	.word	0x0000cca0


	//   ....[67]....
        /*0950*/ 	.word	0x0000ccb0


	//   ....[68]....
        /*0954*/ 	.word	0x0000ccc0


	//   ....[69]....
        /*0958*/ 	.word	0x0000ccd0


	//   ....[70]....
        /*095c*/ 	.word	0x0000cce0


	//   ....[71]....
        /*0960*/ 	.word	0x0000ccf0


	//   ....[72]....
        /*0964*/ 	.word	0x0000cd00


	//   ....[73]....
        /*0968*/ 	.word	0x0000cd10


	//   ....[74]....
        /*096c*/ 	.word	0x0000cd20


	//   ....[75]....
        /*0970*/ 	.word	0x0000cd30


	//   ....[76]....
        /*0974*/ 	.word	0x0000cd40


	//   ....[77]....
        /*0978*/ 	.word	0x0000cd50


	//   ....[78]....
        /*097c*/ 	.word	0x0000cd60


	//   ....[79]....
        /*0980*/ 	.word	0x0000cd70


	//   ....[80]....
        /*0984*/ 	.word	0x0000cd80


	//   ....[81]....
        /*0988*/ 	.word	0x0000cd90


	//   ....[82]....
        /*098c*/ 	.word	0x0000cda0


	//   ....[83]....
        /*0990*/ 	.word	0x0000cdb0


	//   ....[84]....
        /*0994*/ 	.word	0x0000cdc0


	//   ....[85]....
        /*0998*/ 	.word	0x0000cdd0


	//   ....[86]....
        /*099c*/ 	.word	0x0000cde0


	//   ....[87]....
        /*09a0*/ 	.word	0x0000cdf0


	//   ....[88]....
        /*09a4*/ 	.word	0x0000ce00


	//   ....[89]....
        /*09a8*/ 	.word	0x0000ce10


	//   ....[90]....
        /*09ac*/ 	.word	0x0000ce20


	//   ....[91]....
        /*09b0*/ 	.word	0x0000ce30


	//   ....[92]....
        /*09b4*/ 	.word	0x0000ce40


	//   ....[93]....
        /*09b8*/ 	.word	0x0000ce60


	//   ....[94]....
        /*09bc*/ 	.word	0x0000ce70


	//   ....[95]....
        /*09c0*/ 	.word	0x0000ce80


	//   ....[96]....
        /*09c4*/ 	.word	0x0000ce90


	//   ....[97]....
        /*09c8*/ 	.word	0x0000cea0


	//   ....[98]....
        /*09cc*/ 	.word	0x0000cec0


	//   ....[99]....
        /*09d0*/ 	.word	0x0000ced0


	//   ....[100]....
        /*09d4*/ 	.word	0x0000cee0


	//   ....[101]....
        /*09d8*/ 	.word	0x0000cf00


	//   ....[102]....
        /*09dc*/ 	.word	0x0000cf20


	//   ....[103]....
        /*09e0*/ 	.word	0x0000cf30


	//   ....[104]....
        /*09e4*/ 	.word	0x0000cf40


	//   ....[105]....
        /*09e8*/ 	.word	0x0000cf60


	//   ....[106]....
        /*09ec*/ 	.word	0x0000cf70


	//   ....[107]....
        /*09f0*/ 	.word	0x0000cf80


	//   ....[108]....
        /*09f4*/ 	.word	0x0000cfa0


	//   ....[109]....
        /*09f8*/ 	.word	0x0000cfc0


	//   ....[110]....
        /*09fc*/ 	.word	0x0000cff0


	//   ....[111]....
        /*0a00*/ 	.word	0x0000d020


	//   ....[112]....
        /*0a04*/ 	.word	0x0000d050


	//   ....[113]....
        /*0a08*/ 	.word	0x0000d080


	//   ....[114]....
        /*0a0c*/ 	.word	0x0000d0a0


	//   ....[115]....
        /*0a10*/ 	.word	0x0000d0c0


	//   ....[116]....
        /*0a14*/ 	.word	0x0000d0f0


	//   ....[117]....
        /*0a18*/ 	.word	0x0000d120


	//   ....[118]....
        /*0a1c*/ 	.word	0x0000d150


	//   ....[119]....
        /*0a20*/ 	.word	0x0000d180


	//   ....[120]....
        /*0a24*/ 	.word	0x0000d1b0


	//   ....[121]....
        /*0a28*/ 	.word	0x0000d1e0


	//   ....[122]....
        /*0a2c*/ 	.word	0x0000d210


	//   ....[123]....
        /*0a30*/ 	.word	0x0000d240


	//   ....[124]....
        /*0a34*/ 	.word	0x0000d270


	//   ....[125]....
        /*0a38*/ 	.word	0x0000d2a0


	//   ....[126]....
        /*0a3c*/ 	.word	0x0000d2d0


	//   ....[127]....
        /*0a40*/ 	.word	0x0000d300


	//   ....[128]....
        /*0a44*/ 	.word	0x0000d330


	//   ....[129]....
        /*0a48*/ 	.word	0x0000d360


	//   ....[130]....
        /*0a4c*/ 	.word	0x0000d390


	//   ....[131]....
        /*0a50*/ 	.word	0x0000d3c0


	//   ....[132]....
        /*0a54*/ 	.word	0x0000d3f0


	//   ....[133]....
        /*0a58*/ 	.word	0x0000d420


	//   ....[134]....
        /*0a5c*/ 	.word	0x0000d430


	//   ....[135]....
        /*0a60*/ 	.word	0x0000d440


	//   ....[136]....
        /*0a64*/ 	.word	0x0000d450


	//   ....[137]....
        /*0a68*/ 	.word	0x0000d460


	//   ....[138]....
        /*0a6c*/ 	.word	0x0000d470


	//   ....[139]....
        /*0a70*/ 	.word	0x0000d490


	//   ....[140]....
        /*0a74*/ 	.word	0x0000d4c0


	//   ....[141]....
        /*0a78*/ 	.word	0x0000d4e0


	//   ....[142]....
        /*0a7c*/ 	.word	0x0000d500


	//   ....[143]....
        /*0a80*/ 	.word	0x0000d530


	//   ....[144]....
        /*0a84*/ 	.word	0x0000d560


	//   ....[145]....
        /*0a88*/ 	.word	0x0000d580


	//   ....[146]....
        /*0a8c*/ 	.word	0x0000d590


	//   ....[147]....
        /*0a90*/ 	.word	0x0000d5a0


	//   ....[148]....
        /*0a94*/ 	.word	0x0000d5c0


	//   ....[149]....
        /*0a98*/ 	.word	0x0000d5f0


	//   ....[150]....
        /*0a9c*/ 	.word	0x0000d620


	//   ....[151]....
        /*0aa0*/ 	.word	0x0000d650


	//   ....[152]....
        /*0aa4*/ 	.word	0x0000d680


	//   ....[153]....
        /*0aa8*/ 	.word	0x0000d6b0


	//   ....[154]....
        /*0aac*/ 	.word	0x0000d6e0


	//   ....[155]....
        /*0ab0*/ 	.word	0x0000e460


	//   ....[156]....
        /*0ab4*/ 	.word	0x0000e470


	//   ....[157]....
        /*0ab8*/ 	.word	0x0000e480


	//   ....[158]....
        /*0abc*/ 	.word	0x0000e490


	//   ....[159]....
        /*0ac0*/ 	.word	0x0000ef50


	//   ....[160]....
        /*0ac4*/ 	.word	0x0000ef70


	//   ....[161]....
        /*0ac8*/ 	.word	0x0000f110


	//   ....[162]....
        /*0acc*/ 	.word	0x0000f130


	//   ....[163]....
        /*0ad0*/ 	.word	0x0000f270


	//   ....[164]....
        /*0ad4*/ 	.word	0x0000f290


	//   ....[165]....
        /*0ad8*/ 	.word	0x0000f3e0


	//   ....[166]....
        /*0adc*/ 	.word	0x0000f400


	//   ....[167]....
        /*0ae0*/ 	.word	0x0000f9e0


	//   ....[168]....
        /*0ae4*/ 	.word	0x0000fa20


	//   ....[169]....
        /*0ae8*/ 	.word	0x000103e0


	//   ....[170]....
        /*0aec*/ 	.word	0x000103f0


	//   ....[171]....
        /*0af0*/ 	.word	0x00011600


	//   ....[172]....
        /*0af4*/ 	.word	0x00011630


	//   ....[173]....
        /*0af8*/ 	.word	0x000117a0


	//   ....[174]....
        /*0afc*/ 	.word	0x000117c0


	//   ....[175]....
        /*0b00*/ 	.word	0x00011900


	//   ....[176]....
        /*0b04*/ 	.word	0x00011920


	//   ....[177]....
        /*0b08*/ 	.word	0x00011a70


	//   ....[178]....
        /*0b0c*/ 	.word	0x00011a90


	//   ....[179]....
        /*0b10*/ 	.word	0x00011c60


	//   ....[180]....
        /*0b14*/ 	.word	0x00011e70


	//   ....[181]....
        /*0b18*/ 	.word	0x00011ea0


	//   ....[182]....
        /*0b1c*/ 	.word	0x00011ed0


	//   ....[183]....
        /*0b20*/ 	.word	0x00011f00


	//   ....[184]....
        /*0b24*/ 	.word	0x00011f30


	//   ....[185]....
        /*0b28*/ 	.word	0x00011f80


	//   ....[186]....
        /*0b2c*/ 	.word	0x00012100


	//   ....[187]....
        /*0b30*/ 	.word	0x00012130


	//   ....[188]....
        /*0b34*/ 	.word	0x00012160


	//   ....[189]....
        /*0b38*/ 	.word	0x00012190


	//   ....[190]....
        /*0b3c*/ 	.word	0x000121c0


	//   ....[191]....
        /*0b40*/ 	.word	0x000121f0


	//   ....[192]....
        /*0b44*/ 	.word	0x00012280


	//   ....[193]....
        /*0b48*/ 	.word	0x000122e0


	//   ....[194]....
        /*0b4c*/ 	.word	0x000122f0


	//   ....[195]....
        /*0b50*/ 	.word	0x00012340


	//   ....[196]....
        /*0b54*/ 	.word	0x000144c0


	//   ....[197]....
        /*0b58*/ 	.word	0x00014500


	//   ....[198]....
        /*0b5c*/ 	.word	0x00014610


	//   ....[199]....
        /*0b60*/ 	.word	0x00014620


	//   ....[200]....
        /*0b64*/ 	.word	0x00014690


	//   ....[201]....
        /*0b68*/ 	.word	0x000146a0


	//   ....[202]....
        /*0b6c*/ 	.word	0x00014710


	//   ....[203]....
        /*0b70*/ 	.word	0x00014720


	//   ....[204]....
        /*0b74*/ 	.word	0x00014790


	//   ....[205]....
        /*0b78*/ 	.word	0x000147a0


	//   ....[206]....
        /*0b7c*/ 	.word	0x00014810


	//   ....[207]....
        /*0b80*/ 	.word	0x00014820


	//   ....[208]....
        /*0b84*/ 	.word	0x00014890


	//   ....[209]....
        /*0b88*/ 	.word	0x000148a0


	//   ....[210]....
        /*0b8c*/ 	.word	0x000148b0


	//   ....[211]....
        /*0b90*/ 	.word	0x00014930


	//   ....[212]....
        /*0b94*/ 	.word	0x00014ca0


	//   ....[213]....
        /*0b98*/ 	.word	0x00014cd0


	//   ....[214]....
        /*0b9c*/ 	.word	0x00014cf0


	//   ....[215]....
        /*0ba0*/ 	.word	0x00014df0


	//   ....[216]....
        /*0ba4*/ 	.word	0x00014e00


	//   ....[217]....
        /*0ba8*/ 	.word	0x00014e90


	//   ....[218]....
        /*0bac*/ 	.word	0x00014ea0


	//   ....[219]....
        /*0bb0*/ 	.word	0x00014f30


	//   ....[220]....
        /*0bb4*/ 	.word	0x00014f40


	//   ....[221]....
        /*0bb8*/ 	.word	0x00014fc0


	//   ....[222]....
        /*0bbc*/ 	.word	0x00014fd0


	//   ....[223]....
        /*0bc0*/ 	.word	0x00015050


	//   ....[224]....
        /*0bc4*/ 	.word	0x00015060


	//   ....[225]....
        /*0bc8*/ 	.word	0x000150e0


	//   ....[226]....
        /*0bcc*/ 	.word	0x000150f0


	//   ....[227]....
        /*0bd0*/ 	.word	0x00015100


	//   ....[228]....
        /*0bd4*/ 	.word	0x00015840


	//   ....[229]....
        /*0bd8*/ 	.word	0x00015870


	//   ....[230]....
        /*0bdc*/ 	.word	0x000158d0


	//   ....[231]....
        /*0be0*/ 	.word	0x00015910


	//   ....[232]....
        /*0be4*/ 	.word	0x00015960


	//   ....[233]....
        /*0be8*/ 	.word	0x000159b0


	//   ....[234]....
        /*0bec*/ 	.word	0x00015a00


	//   ....[235]....
        /*0bf0*/ 	.word	0x00015a50


	//   ....[236]....
        /*0bf4*/ 	.word	0x00015aa0


	//   ....[237]....
        /*0bf8*/ 	.word	0x00015af0


	//   ....[238]....
        /*0bfc*/ 	.word	0x00015b40


	//   ....[239]....
        /*0c00*/ 	.word	0x00015b90


	//   ....[240]....
        /*0c04*/ 	.word	0x00015be0


	//   ....[241]....
        /*0c08*/ 	.word	0x00015c30


	//   ....[242]....
        /*0c0c*/ 	.word	0x00015c50


	//   ....[243]....
        /*0c10*/ 	.word	0x00015c90


	//   ....[244]....
        /*0c14*/ 	.word	0x000163a0


	//   ....[245]....
        /*0c18*/ 	.word	0x000163c0


	//   ....[246]....
        /*0c1c*/ 	.word	0x00016420


	//   ....[247]....
        /*0c20*/ 	.word	0x00016430


	//   ....[248]....
        /*0c24*/ 	.word	0x00016480


	//   ....[249]....
        /*0c28*/ 	.word	0x00016490


	//   ....[250]....
        /*0c2c*/ 	.word	0x000164e0


	//   ....[251]....
        /*0c30*/ 	.word	0x000164f0


	//   ....[252]....
        /*0c34*/ 	.word	0x00016540


	//   ....[253]....
        /*0c38*/ 	.word	0x00016550


	//   ....[254]....
        /*0c3c*/ 	.word	0x000165a0


	//   ....[255]....
        /*0c40*/ 	.word	0x000165b0


	//   ....[0]....
        /*0c44*/ 	.word	0x00016600


	//   ....[1]....
        /*0c48*/ 	.word	0x00016610


	//   ....[2]....
        /*0c4c*/ 	.word	0x00016620


	//   ....[3]....
        /*0c50*/ 	.word	0x00016670


	//   ....[4]....
        /*0c54*/ 	.word	0x00016990


	//   ....[5]....
        /*0c58*/ 	.word	0x000169a0


	//   ....[6]....
        /*0c5c*/ 	.word	0x000169c0


	//   ....[7]....
        /*0c60*/ 	.word	0x00016a00


	//   ....[8]....
        /*0c64*/ 	.word	0x00016a20


	//   ....[9]....
        /*0c68*/ 	.word	0x00016a60


	//   ....[10]....
        /*0c6c*/ 	.word	0x00016a80


	//   ....[11]....
        /*0c70*/ 	.word	0x00016ac0


	//   ....[12]....
        /*0c74*/ 	.word	0x00016ae0


	//   ....[13]....
        /*0c78*/ 	.word	0x00016b20


	//   ....[14]....
        /*0c7c*/ 	.word	0x00016b40


	//   ....[15]....
        /*0c80*/ 	.word	0x00016b80


	//   ....[16]....
        /*0c84*/ 	.word	0x00016ba0


	//   ....[17]....
        /*0c88*/ 	.word	0x00016be0


	//   ....[18]....
        /*0c8c*/ 	.word	0x00016c00


	//   ....[19]....
        /*0c90*/ 	.word	0x00016c10


	//   ....[20]....
        /*0c94*/ 	.word	0x00018360


	//   ....[21]....
        /*0c98*/ 	.word	0x000183b0


	//   ....[22]....
        /*0c9c*/ 	.word	0x000183e0


	//   ....[23]....
        /*0ca0*/ 	.word	0x00018410


	//   ....[24]....
        /*0ca4*/ 	.word	0x00018440


	//   ....[25]....
        /*0ca8*/ 	.word	0x00018450


	//   ....[26]....
        /*0cac*/ 	.word	0x00018480


	//   ....[27]....
        /*0cb0*/ 	.word	0x000184d0


	//   ....[28]....
        /*0cb4*/ 	.word	0x00018630


	//   ....[29]....
        /*0cb8*/ 	.word	0x00018660


	//   ....[30]....
        /*0cbc*/ 	.word	0x000186a0


	//   ....[31]....
        /*0cc0*/ 	.word	0x000186d0


	//   ....[32]....
        /*0cc4*/ 	.word	0x00018700


	//   ....[33]....
        /*0cc8*/ 	.word	0x00018730


	//   ....[34]....
        /*0ccc*/ 	.word	0x000187d0


	//   ....[35]....
        /*0cd0*/ 	.word	0x00018820


	//   ....[36]....
        /*0cd4*/ 	.word	0x00018830


	//   ....[37]....
        /*0cd8*/ 	.word	0x00018870


	//   ....[38]....
        /*0cdc*/ 	.word	0x00019360


	//   ....[39]....
        /*0ce0*/ 	.word	0x00019980


	//   ....[40]....
        /*0ce4*/ 	.word	0x00019a60


	//   ....[41]....
        /*0ce8*/ 	.word	0x00019b50


	//   ....[42]....
        /*0cec*/ 	.word	0x00019c10


	//   ....[43]....
        /*0cf0*/ 	.word	0x00019cf0


	//   ....[44]....
        /*0cf4*/ 	.word	0x00019d50


	//   ....[45]....
        /*0cf8*/ 	.word	0x00019e30


	//   ....[46]....
        /*0cfc*/ 	.word	0x00019e90


	//   ....[47]....
        /*0d00*/ 	.word	0x00019f70


	//   ....[48]....
        /*0d04*/ 	.word	0x00019fd0


	//   ....[49]....
        /*0d08*/ 	.word	0x0001a0b0


	//   ....[50]....
        /*0d0c*/ 	.word	0x0001a110


	//   ....[51]....
        /*0d10*/ 	.word	0x0001a1f0


	//   ....[52]....
        /*0d14*/ 	.word	0x0001a250


	//   ....[53]....
        /*0d18*/ 	.word	0x0001a330


	//   ....[54]....
        /*0d1c*/ 	.word	0x0001a390


	//   ....[55]....
        /*0d20*/ 	.word	0x0001a460


	//   ....[56]....
        /*0d24*/ 	.word	0x0001a5f0


	//   ....[57]....
        /*0d28*/ 	.word	0x0001a680


	//   ....[58]....
        /*0d2c*/ 	.word	0x0001a7a0


	//   ....[59]....
        /*0d30*/ 	.word	0x0001a7f0


	//   ....[60]....
        /*0d34*/ 	.word	0x0001a910


	//   ....[61]....
        /*0d38*/ 	.word	0x0001a960


	//   ....[62]....
        /*0d3c*/ 	.word	0x0001aa80


	//   ....[63]....
        /*0d40*/ 	.word	0x0001aad0


	//   ....[64]....
        /*0d44*/ 	.word	0x0001abd0


	//   ....[65]....
        /*0d48*/ 	.word	0x0001ac70


	//   ....[66]....
        /*0d4c*/ 	.word	0x0001acd0


	//   ....[67]....
        /*0d50*/ 	.word	0x0001adc0


	//   ....[68]....
        /*0d54*/ 	.word	0x0001ae20


	//   ....[69]....
        /*0d58*/ 	.word	0x0001af10


	//   ....[70]....
        /*0d5c*/ 	.word	0x0001af70


	//   ....[71]....
        /*0d60*/ 	.word	0x0001b060


	//   ....[72]....
        /*0d64*/ 	.word	0x0001b100


	//   ....[73]....
        /*0d68*/ 	.word	0x0001b170


	//   ....[74]....
        /*0d6c*/ 	.word	0x0001b1f0


	//   ....[75]....
        /*0d70*/ 	.word	0x0001b2a0


	//   ....[76]....
        /*0d74*/ 	.word	0x0001b320


	//   ....[77]....
        /*0d78*/ 	.word	0x0001b3f0


	//   ....[78]....
        /*0d7c*/ 	.word	0x0001b470


	//   ....[79]....
        /*0d80*/ 	.word	0x0001b540


	//   ....[80]....
        /*0d84*/ 	.word	0x0001b5c0


	//   ....[81]....
        /*0d88*/ 	.word	0x0001b690


	//   ....[82]....
        /*0d8c*/ 	.word	0x0001b710


	//   ....[83]....
        /*0d90*/ 	.word	0x0001b7e0


	//   ....[84]....
        /*0d94*/ 	.word	0x0001b860


	//   ....[85]....
        /*0d98*/ 	.word	0x0001b930


	//   ....[86]....
        /*0d9c*/ 	.word	0x0001b9b0


	//   ....[87]....
        /*0da0*/ 	.word	0x0001ba60


	//   ....[88]....
        /*0da4*/ 	.word	0x0001bb90


	//   ....[89]....
        /*0da8*/ 	.word	0x0001bc30


	//   ....[90]....
        /*0dac*/ 	.word	0x0001bc90


	//   ....[91]....
        /*0db0*/ 	.word	0x0001bd50


	//   ....[92]....
        /*0db4*/ 	.word	0x0001bdb0


	//   ....[93]....
        /*0db8*/ 	.word	0x0001be70


	//   ....[94]....
        /*0dbc*/ 	.word	0x0001bed0


	//   ....[95]....
        /*0dc0*/ 	.word	0x0001bf90


	//   ....[96]....
        /*0dc4*/ 	.word	0x0001bff0


	//   ....[97]....
        /*0dc8*/ 	.word	0x0001c0b0


	//   ....[98]....
        /*0dcc*/ 	.word	0x0001c110


	//   ....[99]....
        /*0dd0*/ 	.word	0x0001c1d0


	//   ....[100]....
        /*0dd4*/ 	.word	0x0001c230


	//   ....[101]....
        /*0dd8*/ 	.word	0x0001c2f0


	//   ....[102]....
        /*0ddc*/ 	.word	0x0001c350


	//   ....[103]....
        /*0de0*/ 	.word	0x0001c410


	//   ....[104]....
        /*0de4*/ 	.word	0x0001c500


	//   ....[105]....
        /*0de8*/ 	.word	0x0001c590


	//   ....[106]....
        /*0dec*/ 	.word	0x0001c5f0


	//   ....[107]....
        /*0df0*/ 	.word	0x0001c6a0


	//   ....[108]....
        /*0df4*/ 	.word	0x0001c700


	//   ....[109]....
        /*0df8*/ 	.word	0x0001c7b0


	//   ....[110]....
        /*0dfc*/ 	.word	0x0001c810


	//   ....[111]....
        /*0e00*/ 	.word	0x0001c8c0


	//   ....[112]....
        /*0e04*/ 	.word	0x0001c920


	//   ....[113]....
        /*0e08*/ 	.word	0x0001c9d0


	//   ....[114]....
        /*0e0c*/ 	.word	0x0001ca30


	//   ....[115]....
        /*0e10*/ 	.word	0x0001cae0


	//   ....[116]....
        /*0e14*/ 	.word	0x0001cb40


	//   ....[117]....
        /*0e18*/ 	.word	0x0001cbf0


	//   ....[118]....
        /*0e1c*/ 	.word	0x0001cc50


	//   ....[119]....
        /*0e20*/ 	.word	0x0001cd00


	//   ....[120]....
        /*0e24*/ 	.word	0x0001cf50


	//----- nvinfo : EIATTR_REG_RECONFIG
	.align		4
.L_298:
        /*0e28*/ 	.byte	0x01, 0x54
	.zero		2


	//----- nvinfo : EIATTR_SYSCALL_OFFSETS
	.align		4
        /*0e2c*/ 	.byte	0x04, 0x46
        /*0e2e*/ 	.short	(.L_300 - .L_299)


	//   ....[0]....
.L_299:
        /*0e30*/ 	.word	0x00002040


	//   ....[1]....
        /*0e34*/ 	.word	0x00013ab0


	//   ....[2]....
        /*0e38*/ 	.word	0x00013c20


	//   ....[3]....
        /*0e3c*/ 	.word	0x00013d70


	//   ....[4]....
        /*0e40*/ 	.word	0x00013eb0


	//   ....[5]....
        /*0e44*/ 	.word	0x000154d0


	//----- nvinfo : EIATTR_MBARRIER_INSTR_OFFSETS
	.align		4
.L_300:
        /*0e48*/ 	.byte	0x04, 0x39
        /*0e4a*/ 	.short	(.L_302 - .L_301)


	//   ....[0]....
.L_301:
        /*0e4c*/ 	.word	0x00000180
        /*0e50*/ 	.word	0x000000ff
        /*0e54*/ 	.word	0x00038800
        /*0e58*/ 	.short	0x0100
        /*0e5a*/ 	.byte	0x08
	.zero		1


	//   ....[1]....
        /*0e5c*/ 	.word	0x00000190
        /*0e60*/ 	.word	0x000000ff
        /*0e64*/ 	.word	0x00038820
        /*0e68*/ 	.short	0x0100
        /*0e6a*/ 	.byte	0x08
	.zero		1


	//   ....[2]....
        /*0e6c*/ 	.word	0x00000280
        /*0e70*/ 	.word	0x000000ff
        /*0e74*/ 	.word	0x00038830
        /*0e78*/ 	.short	0x0100
        /*0e7a*/ 	.byte	0x08
	.zero		1


	//   ....[3]....
        /*0e7c*/ 	.word	0x00000290
        /*0e80*/ 	.word	0x000000ff
        /*0e84*/ 	.word	0x00038840
        /*0e88*/ 	.short	0x0100
        /*0e8a*/ 	.byte	0x08
	.zero		1


	//   ....[4]....
        /*0e8c*/ 	.word	0x000002a0
        /*0e90*/ 	.word	0x000000ff
        /*0e94*/ 	.word	0x00038838
        /*0e98*/ 	.short	0x0100
        /*0e9a*/ 	.byte	0x08
	.zero		1


	//   ....[5]....
        /*0e9c*/ 	.word	0x000002b0
        /*0ea0*/ 	.word	0x000000ff
        /*0ea4*/ 	.word	0x00038848
        /*0ea8*/ 	.short	0x0100
        /*0eaa*/ 	.byte	0x08
	.zero		1


	//   ....[6]....
        /*0eac*/ 	.word	0x000003e0
        /*0eb0*/ 	.word	0x000000ff
        /*0eb4*/ 	.word	0x00038850
        /*0eb8*/ 	.short	0x0100
        /*0eba*/ 	.byte	0x08
	.zero		1


	//   ....[7]....
        /*0ebc*/ 	.word	0x000003f0
        /*0ec0*/ 	.word	0x000000ff
        /*0ec4*/ 	.word	0x00038860
        /*0ec8*/ 	.short	0x0100
        /*0eca*/ 	.byte	0x08
	.zero		1


	//   ....[8]....
        /*0ecc*/ 	.word	0x00000400
        /*0ed0*/ 	.word	0x000000ff
        /*0ed4*/ 	.word	0x00038858
        /*0ed8*/ 	.short	0x0100
        /*0eda*/ 	.byte	0x08
	.zero		1


	//   ....[9]....
        /*0edc*/ 	.word	0x00000410
        /*0ee0*/ 	.word	0x000000ff
        /*0ee4*/ 	.word	0x00038868
        /*0ee8*/ 	.short	0x0100
        /*0eea*/ 	.byte	0x08
	.zero		1


	//   ....[10]....
        /*0eec*/ 	.word	0x00000500
        /*0ef0*/ 	.word	0x000000ff
        /*0ef4*/ 	.word	0x00038870
        /*0ef8*/ 	.short	0x0100
        /*0efa*/ 	.byte	0x06
	.zero		1


	//   ....[11]....
        /*0efc*/ 	.word	0x00000510
        /*0f00*/ 	.word	0x000000ff
        /*0f04*/ 	.word	0x00038880
        /*0f08*/ 	.short	0x0100
        /*0f0a*/ 	.byte	0x06
	.zero		1


	//   ....[12]....
        /*0f0c*/ 	.word	0x00000520
        /*0f10*/ 	.word	0x000000ff
        /*0f14*/ 	.word	0x00038878
        /*0f18*/ 	.short	0x0100
        /*0f1a*/ 	.byte	0x06
	.zero		1


	//   ....[13]....
        /*0f1c*/ 	.word	0x00000530
        /*0f20*/ 	.word	0x000000ff
        /*0f24*/ 	.word	0x00038888
        /*0f28*/ 	.short	0x0100
        /*0f2a*/ 	.byte	0x06
	.zero		1


	//   ....[14]....
        /*0f2c*/ 	.word	0x00000660
        /*0f30*/ 	.word	0x000000ff
        /*0f34*/ 	.word	0x00038890
        /*0f38*/ 	.short	0x0100
        /*0f3a*/ 	.byte	0x08
	.zero		1


	//   ....[15]....
        /*0f3c*/ 	.word	0x00000670
        /*0f40*/ 	.word	0x000000ff
        /*0f44*/ 	.word	0x000388a0
        /*0f48*/ 	.short	0x0100
        /*0f4a*/ 	.byte	0x08
	.zero		1


	//   ....[16]....
        /*0f4c*/ 	.word	0x00000680
        /*0f50*/ 	.word	0x000000ff
        /*0f54*/ 	.word	0x00038898
        /*0f58*/ 	.short	0x0100
        /*0f5a*/ 	.byte	0x08
	.zero		1


	//   ....[17]....
        /*0f5c*/ 	.word	0x00000690
        /*0f60*/ 	.word	0x000000ff
        /*0f64*/ 	.word	0x000388a8
        /*0f68*/ 	.short	0x0100
        /*0f6a*/ 	.byte	0x08
	.zero		1


	//   ....[18]....
        /*0f6c*/ 	.word	0x000007e0
        /*0f70*/ 	.word	0x000000ff
        /*0f74*/ 	.word	0x000388b0
        /*0f78*/ 	.short	0x0100
        /*0f7a*/ 	.byte	0x08
	.zero		1


	//   ....[19]....
        /*0f7c*/ 	.word	0x000007f0
        /*0f80*/ 	.word	0x000000ff
        /*0f84*/ 	.word	0x000388c0
        /*0f88*/ 	.short	0x0100
        /*0f8a*/ 	.byte	0x08
	.zero		1


	//   ....[20]....
        /*0f8c*/ 	.word	0x00000800
        /*0f90*/ 	.word	0x000000ff
        /*0f94*/ 	.word	0x000388b8
        /*0f98*/ 	.short	0x0100
        /*0f9a*/ 	.byte	0x08
	.zero		1


	//   ....[21]....
        /*0f9c*/ 	.word	0x00000810
        /*0fa0*/ 	.word	0x000000ff
        /*0fa4*/ 	.word	0x000388c8
        /*0fa8*/ 	.short	0x0100
        /*0faa*/ 	.byte	0x08
	.zero		1


	//   ....[22]....
        /*0fac*/ 	.word	0x000022a0
        /*0fb0*/ 	.word	0x000000ff
        /*0fb4*/ 	.word	0x00038800
        /*0fb8*/ 	.short	0x010a
        /*0fba*/ 	.byte	0x34
	.zero		1


	//   ....[23]....
        /*0fbc*/ 	.word	0x00002380
        /*0fc0*/ 	.word	0x000000ff
        /*0fc4*/ 	.word	0x00038830
        /*0fc8*/ 	.short	0x010a
        /*0fca*/ 	.byte	0x39
	.zero		1


	//   ....[24]....
        /*0fcc*/ 	.word	0x000023c0
        /*0fd0*/ 	.word	0x000000ff
        /*0fd4*/ 	.word	0x00038830
        /*0fd8*/ 	.short	0x010a
        /*0fda*/ 	.byte	0x39
	.zero		1


	//   ....[25]....
        /*0fdc*/ 	.word	0x00002f40
        /*0fe0*/ 	.word	0x000000ff
        /*0fe4*/ 	.word	0x00000000
        /*0fe8*/ 	.short	0x0101
        /*0fea*/ 	.byte	0x06
	.zero		1


	//   ....[26]....
        /*0fec*/ 	.word	0x00004c50
        /*0ff0*/ 	.word	0x000000ff
        /*0ff4*/ 	.word	0x00038850
        /*0ff8*/ 	.short	0x010a
        /*0ffa*/ 	.byte	0x39
	.zero		1


	//   ....[27]....
        /*0ffc*/ 	.word	0x00004c90
        /*1000*/ 	.word	0x000000ff
        /*1004*/ 	.word	0x00038850
        /*1008*/ 	.short	0x010a
        /*100a*/ 	.byte	0x39
	.zero		1


	//   ....[28]....
        /*100c*/ 	.word	0x00004f30
        /*1010*/ 	.word	0x000000ff
        /*1014*/ 	.word	0x00000000
        /*1018*/ 	.short	0x0101
        /*101a*/ 	.byte	0x39
	.zero		1


	//   ....[29]....
        /*101c*/ 	.word	0x000050d0
        /*1020*/ 	.word	0x000000ff
        /*1024*/ 	.word	0x00038830
        /*1028*/ 	.short	0x010a
        /*102a*/ 	.byte	0x38
	.zero		1


	//   ....[30]....
        /*102c*/ 	.word	0x00005110
        /*1030*/ 	.word	0x000000ff
        /*1034*/ 	.word	0x00038830
        /*1038*/ 	.short	0x010a
        /*103a*/ 	.byte	0x38
	.zero		1


	//   ....[31]....
        /*103c*/ 	.word	0x00005bc0
        /*1040*/ 	.word	0x000000ff
        /*1044*/ 	.word	0x00000000
        /*1048*/ 	.short	0x0101
        /*104a*/ 	.byte	0x06
	.zero		1


	//   ....[32]....
        /*104c*/ 	.word	0x00008100
        /*1050*/ 	.word	0x000000ff
        /*1054*/ 	.word	0x00038850
        /*1058*/ 	.short	0x010a
        /*105a*/ 	.byte	0x38
	.zero		1


	//   ....[33]....
        /*105c*/ 	.word	0x00008140
        /*1060*/ 	.word	0x000000ff
        /*1064*/ 	.word	0x00038850
        /*1068*/ 	.short	0x010a
        /*106a*/ 	.byte	0x38
	.zero		1


	//   ....[34]....
        /*106c*/ 	.word	0x000083b0
        /*1070*/ 	.word	0x000000ff
        /*1074*/ 	.word	0x00000000
        /*1078*/ 	.short	0x0101
        /*107a*/ 	.byte	0x38
	.zero		1


	//   ....[35]....
        /*107c*/ 	.word	0x00008500
        /*1080*/ 	.word	0x000000ff
        /*1084*/ 	.word	0x00038830
        /*1088*/ 	.short	0x010a
        /*108a*/ 	.byte	0x32
	.zero		1


	//   ....[36]....
        /*108c*/ 	.word	0x00008540
        /*1090*/ 	.word	0x000000ff
        /*1094*/ 	.word	0x00038830
        /*1098*/ 	.short	0x010a
        /*109a*/ 	.byte	0x32
	.zero		1


	//   ....[37]....
        /*109c*/ 	.word	0x00008b50
        /*10a0*/ 	.word	0x000000ff
        /*10a4*/ 	.word	0x00000000
        /*10a8*/ 	.short	0x0101
        /*10aa*/ 	.byte	0x06
	.zero		1


	//   ....[38]....
        /*10ac*/ 	.word	0x0000abc0
        /*10b0*/ 	.word	0x000000ff
        /*10b4*/ 	.word	0x00038850
        /*10b8*/ 	.short	0x010a
        /*10ba*/ 	.byte	0x32
	.zero		1


	//   ....[39]....
        /*10bc*/ 	.word	0x0000ac00
        /*10c0*/ 	.word	0x000000ff
        /*10c4*/ 	.word	0x00038850
        /*10c8*/ 	.short	0x010a
        /*10ca*/ 	.byte	0x32
	.zero		1


	//   ....[40]....
        /*10cc*/ 	.word	0x0000ae70
        /*10d0*/ 	.word	0x000000ff
        /*10d4*/ 	.word	0x00000000
        /*10d8*/ 	.short	0x0101
        /*10da*/ 	.byte	0x32
	.zero		1


	//   ....[41]....
        /*10dc*/ 	.word	0x0000ef40
        /*10e0*/ 	.word	0x000000ff
        /*10e4*/ 	.word	0x00000000
        /*10e8*/ 	.short	0x0101
        /*10ea*/ 	.byte	0x08
	.zero		1


	//   ....[42]....
        /*10ec*/ 	.word	0x0000f7f0
        /*10f0*/ 	.word	0x000000ff
        /*10f4*/ 	.word	0x00000000
        /*10f8*/ 	.short	0x0101
        /*10fa*/ 	.byte	0x08
	.zero		1


	//   ....[43]....
        /*10fc*/ 	.word	0x000142d0
        /*1100*/ 	.word	0x00000006
        /*1104*/ 	.word	0x00038880
        /*1108*/ 	.short	0x010a
        /*110a*/ 	.byte	0x3f
	.zero		1


	//   ....[44]....
        /*110c*/ 	.word	0x00014a20
        /*1110*/ 	.word	0x00000006
        /*1114*/ 	.word	0x00038870
        /*1118*/ 	.short	0x0107
        /*111a*/ 	.byte	0x3f
	.zero		1


	//   ....[45]....
        /*111c*/ 	.word	0x00014ae0
        /*1120*/ 	.word	0x00000006
        /*1124*/ 	.word	0x00038870
        /*1128*/ 	.short	0x0101
        /*112a*/ 	.byte	0x3f
	.zero		1


	//   ....[46]....
        /*112c*/ 	.word	0x00014b10
        /*1130*/ 	.word	0x00000006
        /*1134*/ 	.word	0x00038840
        /*1138*/ 	.short	0x010a
        /*113a*/ 	.byte	0x3f
	.zero		1


	//   ....[47]....
        /*113c*/ 	.word	0x00015220
        /*1140*/ 	.word	0x00000006
        /*1144*/ 	.word	0x00038830
        /*1148*/ 	.short	0x0107
        /*114a*/ 	.byte	0x3f
	.zero		1


	//   ....[48]....
        /*114c*/ 	.word	0x000152e0
        /*1150*/ 	.word	0x00000006
        /*1154*/ 	.word	0x00038830
        /*1158*/ 	.short	0x0101
        /*115a*/ 	.byte	0x3f
	.zero		1


	//   ....[49]....
        /*115c*/ 	.word	0x00015d80
        /*1160*/ 	.word	0x00000010
        /*1164*/ 	.word	0x00038800
        /*1168*/ 	.short	0x0107
        /*116a*/ 	.byte	0x3f
	.zero		1


	//   ....[50]....
        /*116c*/ 	.word	0x00015e80
        /*1170*/ 	.word	0x00000010
        /*1174*/ 	.word	0x00038800
        /*1178*/ 	.short	0x0101
        /*117a*/ 	.byte	0x3f
	.zero		1


	//   ....[51]....
        /*117c*/ 	.word	0x00015ec0
        /*1180*/ 	.word	0x00000010
        /*1184*/ 	.word	0x00038820
        /*1188*/ 	.short	0x010a
        /*118a*/ 	.byte	0x3f
	.zero		1


	//   ....[52]....
        /*118c*/ 	.word	0x000161f0
        /*1190*/ 	.word	0x00000000
        /*1194*/ 	.word	0x00038880
        /*1198*/ 	.short	0x010a
        /*119a*/ 	.byte	0x3f
	.zero		1


	//   ....[53]....
        /*119c*/ 	.word	0x00016700
        /*11a0*/ 	.word	0x00000000
        /*11a4*/ 	.word	0x00038870
        /*11a8*/ 	.short	0x0107
        /*11aa*/ 	.byte	0x3f
	.zero		1


	//   ....[54]....
        /*11ac*/ 	.word	0x000167c0
        /*11b0*/ 	.word	0x00000000
        /*11b4*/ 	.word	0x00038870
        /*11b8*/ 	.short	0x0101
        /*11ba*/ 	.byte	0x3f
	.zero		1


	//   ....[55]....
        /*11bc*/ 	.word	0x000167f0
        /*11c0*/ 	.word	0x00000000
        /*11c4*/ 	.word	0x00038840
        /*11c8*/ 	.short	0x010a
        /*11ca*/ 	.byte	0x3f
	.zero		1


	//   ....[56]....
        /*11cc*/ 	.word	0x00016cd0
        /*11d0*/ 	.word	0x00000000
        /*11d4*/ 	.word	0x00038830
        /*11d8*/ 	.short	0x0107
        /*11da*/ 	.byte	0x3f
	.zero		1


	//   ....[57]....
        /*11dc*/ 	.word	0x00016d90
        /*11e0*/ 	.word	0x00000000
        /*11e4*/ 	.word	0x00038830
        /*11e8*/ 	.short	0x0101
        /*11ea*/ 	.byte	0x3f
	.zero		1


	//   ....[58]....
        /*11ec*/ 	.word	0x00016e20
        /*11f0*/ 	.word	0x00000000
        /*11f4*/ 	.word	0x00038870
        /*11f8*/ 	.short	0x010a
        /*11fa*/ 	.byte	0x3f
	.zero		1


	//   ....[59]....
        /*11fc*/ 	.word	0x00016eb0
        /*1200*/ 	.word	0x00000000
        /*1204*/ 	.word	0x00038860
        /*1208*/ 	.short	0x010a
        /*120a*/ 	.byte	0x3f
	.zero		1


	//   ....[60]....
        /*120c*/ 	.word	0x00017610
        /*1210*/ 	.word	0x00000000
        /*1214*/ 	.word	0x00038850
        /*1218*/ 	.short	0x0101
        /*121a*/ 	.byte	0x3f
	.zero		1


	//   ....[61]....
        /*121c*/ 	.word	0x000176a0
        /*1220*/ 	.word	0x00000000
        /*1224*/ 	.word	0x00000000
        /*1228*/ 	.short	0x0101
        /*122a*/ 	.byte	0x3f
	.zero		1


	//   ....[62]....
        /*122c*/ 	.word	0x00017870
        /*1230*/ 	.word	0x00000012
        /*1234*/ 	.word	0x00038870
        /*1238*/ 	.short	0x010a
        /*123a*/ 	.byte	0x3f
	.zero		1


	//   ....[63]....
        /*123c*/ 	.word	0x000178f0
        /*1240*/ 	.word	0x00000012
        /*1244*/ 	.word	0x00038860
        /*1248*/ 	.short	0x010a
        /*124a*/ 	.byte	0x3f
	.zero		1


	//   ....[64]....
        /*124c*/ 	.word	0x00018060
        /*1250*/ 	.word	0x00000012
        /*1254*/ 	.word	0x00038850
        /*1258*/ 	.short	0x0101
        /*125a*/ 	.byte	0x3f
	.zero		1


	//   ....[65]....
        /*125c*/ 	.word	0x00018110
        /*1260*/ 	.word	0x00000012
        /*1264*/ 	.word	0x00000000
        /*1268*/ 	.short	0x0101
        /*126a*/ 	.byte	0x3f
	.zero		1


	//   ....[66]....
        /*126c*/ 	.word	0x000192e0
        /*1270*/ 	.word	0x00000005
        /*1274*/ 	.word	0x00038820
        /*1278*/ 	.short	0x010a
        /*127a*/ 	.byte	0x3f
	.zero		1


	//   ....[67]....
        /*127c*/ 	.word	0x00019460
        /*1280*/ 	.word	0x00000003
        /*1284*/ 	.word	0x00038840
        /*1288*/ 	.short	0x010a
        /*128a*/ 	.byte	0x3f
	.zero		1


	//   ....[68]....
        /*128c*/ 	.word	0x00019500
        /*1290*/ 	.word	0x00000005
        /*1294*/ 	.word	0x00038840
        /*1298*/ 	.short	0x010a
        /*129a*/ 	.byte	0x3f
	.zero		1


	//   ....[69]....
        /*129c*/ 	.word	0x00019540
        /*12a0*/ 	.word	0x00000003
        /*12a4*/ 	.word	0x00038860
        /*12a8*/ 	.short	0x010a
        /*12aa*/ 	.byte	0x3f
	.zero		1


	//   ....[70]....
        /*12ac*/ 	.word	0x00019580
        /*12b0*/ 	.word	0x00000005
        /*12b4*/ 	.word	0x00038860
        /*12b8*/ 	.short	0x010a
        /*12ba*/ 	.byte	0x3f
	.zero		1


	//   ....[71]....
        /*12bc*/ 	.word	0x000195c0
        /*12c0*/ 	.word	0x00000003
        /*12c4*/ 	.word	0x00038880
        /*12c8*/ 	.short	0x010a
        /*12ca*/ 	.byte	0x3f
	.zero		1


	//   ....[72]....
        /*12cc*/ 	.word	0x00019600
        /*12d0*/ 	.word	0x00000005
        /*12d4*/ 	.word	0x00038880
        /*12d8*/ 	.short	0x010a
        /*12da*/ 	.byte	0x3f
	.zero		1


	//   ....[73]....
        /*12dc*/ 	.word	0x00019670
        /*12e0*/ 	.word	0x00000003
        /*12e4*/ 	.word	0x00038800
        /*12e8*/ 	.short	0x010a
        /*12ea*/ 	.byte	0x3f
	.zero		1


	//   ....[74]....
        /*12ec*/ 	.word	0x000196d0
        /*12f0*/ 	.word	0x00000003
        /*12f4*/ 	.word	0x00038830
        /*12f8*/ 	.short	0x010a
        /*12fa*/ 	.byte	0x3f
	.zero		1


	//   ....[75]....
        /*12fc*/ 	.word	0x00019730
        /*1300*/ 	.word	0x00000007
        /*1304*/ 	.word	0x00038850
        /*1308*/ 	.short	0x010a
        /*130a*/ 	.byte	0x3f
	.zero		1


	//   ....[76]....
        /*130c*/ 	.word	0x00019790
        /*1310*/ 	.word	0x00000004
        /*1314*/ 	.word	0x00038830
        /*1318*/ 	.short	0x010a
        /*131a*/ 	.byte	0x3f
	.zero		1


	//   ....[77]....
        /*131c*/ 	.word	0x000197f0
        /*1320*/ 	.word	0x00000006
        /*1324*/ 	.word	0x00038850
        /*1328*/ 	.short	0x010a
        /*132a*/ 	.byte	0x3f
	.zero		1


	//   ....[78]....
        /*132c*/ 	.word	0x00019850
        /*1330*/ 	.word	0x00000004
        /*1334*/ 	.word	0x00038830
        /*1338*/ 	.short	0x010a
        /*133a*/ 	.byte	0x3f
	.zero		1


	//   ....[79]....
        /*133c*/ 	.word	0x000198b0
        /*1340*/ 	.word	0x00000006
        /*1344*/ 	.word	0x00038850
        /*1348*/ 	.short	0x010a
        /*134a*/ 	.byte	0x3f
	.zero		1


	//   ....[80]....
        /*134c*/ 	.word	0x000199b0
        /*1350*/ 	.word	0x00000006
        /*1354*/ 	.word	0x00038880
        /*1358*/ 	.short	0x010a
        /*135a*/ 	.byte	0x3f
	.zero		1


	//   ....[81]....
        /*135c*/ 	.word	0x0001a540
        /*1360*/ 	.word	0x00000006
        /*1364*/ 	.word	0x00038840
        /*1368*/ 	.short	0x010a
        /*136a*/ 	.byte	0x3f
	.zero		1


	//   ....[82]....
        /*136c*/ 	.word	0x0001ba90
        /*1370*/ 	.word	0x00000010
        /*1374*/ 	.word	0x00038820
        /*1378*/ 	.short	0x010a
        /*137a*/ 	.byte	0x3f
	.zero		1


	//   ....[83]....
        /*137c*/ 	.word	0x0001bae0
        /*1380*/ 	.word	0x00000000
        /*1384*/ 	.word	0x00038880
        /*1388*/ 	.short	0x010a
        /*138a*/ 	.byte	0x3f
	.zero		1


	//   ....[84]....
        /*138c*/ 	.word	0x0001c450
        /*1390*/ 	.word	0x00000000
        /*1394*/ 	.word	0x00038840
        /*1398*/ 	.short	0x010a
        /*139a*/ 	.byte	0x3f
	.zero		1


	//   ....[85]....
        /*139c*/ 	.word	0x0001cd30
        /*13a0*/ 	.word	0x00000000
        /*13a4*/ 	.word	0x00038870
        /*13a8*/ 	.short	0x010a
        /*13aa*/ 	.byte	0x3f
	.zero		1


	//   ....[86]....
        /*13ac*/ 	.word	0x0001cd80
        /*13b0*/ 	.word	0x00000000
        /*13b4*/ 	.word	0x00038860
        /*13b8*/ 	.short	0x010a
        /*13ba*/ 	.byte	0x3f
	.zero		1


	//   ....[87]....
        /*13bc*/ 	.word	0x0001cdd0
        /*13c0*/ 	.word	0x00000012
        /*13c4*/ 	.word	0x00038870
        /*13c8*/ 	.short	0x010a
        /*13ca*/ 	.byte	0x3f
	.zero		1


	//   ....[88]....
        /*13cc*/ 	.word	0x0001ce20
        /*13d0*/ 	.word	0x00000012
        /*13d4*/ 	.word	0x00038860
        /*13d8*/ 	.short	0x010a
        /*13da*/ 	.byte	0x3f
	.zero		1


	//   ....[89]....
        /*13dc*/ 	.word	0x0001ce70
        /*13e0*/ 	.word	0x00000005
        /*13e4*/ 	.word	0x00038820
        /*13e8*/ 	.short	0x010a
        /*13ea*/ 	.byte	0x3f
	.zero		1


	//   ....[90]....
        /*13ec*/ 	.word	0x0001d010
        /*13f0*/ 	.word	0x00000003
        /*13f4*/ 	.word	0x00038840
        /*13f8*/ 	.short	0x010a
        /*13fa*/ 	.byte	0x3f
	.zero		1


	//   ....[91]....
        /*13fc*/ 	.word	0x0001d060
        /*1400*/ 	.word	0x00000005
        /*1404*/ 	.word	0x00038840
        /*1408*/ 	.short	0x010a
        /*140a*/ 	.byte	0x3f
	.zero		1


	//   ....[92]....
        /*140c*/ 	.word	0x0001d0b0
        /*1410*/ 	.word	0x00000003
        /*1414*/ 	.word	0x00038860
        /*1418*/ 	.short	0x010a
        /*141a*/ 	.byte	0x3f
	.zero		1


	//   ....[93]....
        /*141c*/ 	.word	0x0001d100
        /*1420*/ 	.word	0x00000005
        /*1424*/ 	.word	0x00038860
        /*1428*/ 	.short	0x010a
        /*142a*/ 	.byte	0x3f
	.zero		1


	//   ....[94]....
        /*142c*/ 	.word	0x0001d150
        /*1430*/ 	.word	0x00000003
        /*1434*/ 	.word	0x00038880
        /*1438*/ 	.short	0x010a
        /*143a*/ 	.byte	0x3f
	.zero		1


	//----- nvinfo : EIATTR_NUM_MBARRIERS
	.align		4
.L_302:
        /*143c*/ 	.byte	0x03, 0x38
        /*143e*/ 	.short	0x0016


	//----- nvinfo : EIATTR_EXIT_INSTR_OFFSETS
	.align		4
        /*1440*/ 	.byte	0x04, 0x1c
        /*1442*/ 	.short	(.L_304 - .L_303)


	//   ....[0]....
.L_303:
        /*1444*/ 	.word	0x000009c0


	//   ....[1]....
        /*1448*/ 	.word	0x00011c10


	//   ....[2]....
        /*144c*/ 	.word	0x00019650


	//----- nvinfo : EIATTR_MAX_THREADS
	.align		4
.L_304:
        /*1450*/ 	.byte	0x04, 0x05
        /*1452*/ 	.short	(.L_306 - .L_305)
.L_305:
        /*1454*/ 	.word	0x00000180
        /*1458*/ 	.word	0x00000001
        /*145c*/ 	.word	0x00000001


	//----- nvinfo : EIATTR_CRS_STACK_SIZE
	.align		4
.L_306:
        /*1460*/ 	.byte	0x04, 0x1e
        /*1462*/ 	.short	(.L_308 - .L_307)
.L_307:
        /*1464*/ 	.word	0x00000000


	//----- nvinfo : EIATTR_CBANK_PARAM_SIZE
	.align		4
.L_308:
        /*1468*/ 	.byte	0x03, 0x19
        /*146a*/ 	.short	0x0af0


	//----- nvinfo : EIATTR_PARAM_CBANK
	.align		4
        /*146c*/ 	.byte	0x04, 0x0a
        /*146e*/ 	.short	(.L_310 - .L_309)
	.align		4
.L_309:
        /*1470*/ 	.word	index@(.nv.constant0._ZN7cutlass13device_kernelIN5flash11enable_sm90INS1_16FlashAttnFwdSm90INS1_25CollectiveMainloopFwdSm90ILi2EN4cute5tupleIJNS5_1CILi1EEES8_S8_EEENS6_IJNS7_ILi128EEESA_NS7_ILi256EEEEEELi256ENS_12float_e4m3_tEfNS_4arch4Sm90ELb1ELb0ELb1ELb1ELb1ELb0ELb0ELb1ELb0ELb1ELb1ELb0EEENS1_21CollectiveEpilogueFwdINS6_IJSA_SB_SA_EEES9_NS_10bfloat16_tESF_Li256ELb1ELb1ELb1ELb1EEENS1_36VarlenDynamicPersistentTileSchedulerILi128ELi128ELi256ELi128ELb1ELb1ELb1ELb1ELb1ELb1EEEEEEEEEvNT_6ParamsE)
        /*1474*/ 	.short	0x0210
        /*1476*/ 	.short	0x0af0


	//----- nvinfo : EIATTR_SW_WAR
	.align		4
.L_310:
        /*1478*/ 	.byte	0x04, 0x36
        /*147a*/ 	.short	(.L_312 - .L_311)
.L_311:
        /*147c*/ 	.word	0x00000008
.L_312:


//--------------------- .nv.info._ZN7cutlass13device_kernelIN5flash11enable_sm90INS1_16FlashAttnFwdSm90INS1_25CollectiveMainloopFwdSm90ILi2EN4cute5tupleIJNS5_1CILi1EEES8_S8_EEENS6_IJNS7_ILi128EEESA_NS7_ILi256EEEEEELi256ENS_12float_e4m3_tEfNS_4arch4Sm90ELb1ELb0ELb1ELb1ELb1ELb1ELb0ELb1ELb0ELb1ELb1ELb0EEENS1_21CollectiveEpilogueFwdINS6_IJSA_SB_SA_EEES9_NS_10bfloat16_tESF_Li256ELb1ELb1ELb1ELb1EEENS1_36VarlenDynamicPersistentTileSchedulerILi128ELi128ELi256ELi128ELb1ELb1ELb1ELb1ELb1ELb1EEEEEEEEEvNT_6ParamsE --------------------------
	.section	.nv.info._ZN7cutlass13device_kernelIN5flash11enable_sm90INS1_16FlashAttnFwdSm90INS1_25CollectiveMainloopFwdSm90ILi2EN4cute5tupleIJNS5_1CILi1EEES8_S8_EEENS6_IJNS7_ILi128EEESA_NS7_ILi256EEEEEELi256ENS_12float_e4m3_tEfNS_4arch4Sm90ELb1ELb0ELb1ELb1ELb1ELb1ELb0ELb1ELb0ELb1ELb1ELb0EEENS1_21CollectiveEpilogueFwdINS6_IJSA_SB_SA_EEES9_NS_10bfloat16_tESF_Li256ELb1ELb1ELb1ELb1EEENS1_36VarlenDynamicPersistentTileSchedulerILi128ELi128ELi256ELi128ELb1ELb1ELb1ELb1ELb1ELb1EEEEEEEEEvNT_6ParamsE,"",@"SHT_CUDA_INFO"
	.sectionflags	@""
	.align	4


	//----- nvinfo : EIATTR_CUDA_API_VERSION
	.align		4
        /*0000*/ 	.byte	0x04, 0x37
        /*0002*/ 	.short	(.L_314 - .L_313)
.L_313:
        /*0004*/ 	.word	0x00000082


	//----- nvinfo : EIATTR_KPARAM_INFO
	.align		4
.L_314:
        /*0008*/ 	.byte	0x04, 0x17
        /*000a*/ 	.short	(.L_316 - .L_315)
.L_315:
        /*000c*/ 	.word	0x00000000
        /*0010*/ 	.short	0x0000
        /*0012*/ 	.short	0x0070
        /*0014*/ 	.byte	0x00, 0xf0, 0x01, 0x2a


	//----- nvinfo : EIATTR_SPARSE_MMA_MASK
	.align		4
.L_316:
        /*0018*/ 	.byte	0x03, 0x50
        /*001a*/ 	.short	0x0000


	//----- nvinfo : EIATTR_MAXREG_COUNT
	.align		4
        /*001c*/ 	.byte	0x03, 0x1b
        /*001e*/ 	.short	0x00a8


	//----- nvinfo : EIATTR_NUM_BARRIERS
	.align		4
        /*0020*/ 	.byte	0x02, 0x4c
        /*0022*/ 	.byte	0x10
	.zero		1


	//----- nvinfo : EIATTR_EXTERNS
	.align		4
        /*0024*/ 	.byte	0x04, 0x0f
        /*0026*/ 	.short	(.L_318 - .L_317)


	//   ....[0]....
	.align		4
.L_317:
        /*0028*/ 	.word	index@(__assertfail)


	//----- nvinfo : EIATTR_ANNOTATIONS
	.align		4
.L_318:
        /*002c*/ 	.byte	0x04, 0x55
        /*002e*/ 	.short	(.L_320 - .L_319)


	//   ....[0]....
.L_319:
        /* <DEDUP_REMOVED lines=219> */


	//----- nvinfo : EIATTR_MERCURY_ISA_VERSION
	.align		4
.L_320:
        /*0dc8*/ 	.byte	0x03, 0x5f
        /*0dca*/ 	.short	0x0101


	//----- nvinfo : EIATTR_UNUSED_LOAD_BYTE_OFFSET
	.align		4
        /*0dcc*/ 	.byte	0x04, 0x44
        /*0dce*/ 	.short	(.L_322 - .L_321)


	//   ....[0]....
.L_321:
        /*0dd0*/ 	.word	0x00000a90
        /*0dd4*/ 	.word	0x0000fff0


	//   ....[1]....
        /*0dd8*/ 	.word	0x00021930
        /*0ddc*/ 	.word	0x0000fff0


	//----- nvinfo : EIATTR_INT_WARP_WIDE_INSTR_OFFSETS
	.align		4
.L_322:
        /*0de0*/ 	.byte	0x04, 0x31
        /*0de2*/ 	.short	(.L_324 - .L_323)


	//   ....[0]....
.L_323:
        /*0de4*/ 	.word	0x00000130


	//   ....[1]....
        /*0de8*/ 	.word	0x00000170


	//   ....[2]....
        /*0dec*/ 	.word	0x000001e0


	//   ....[3]....
        /*0df0*/ 	.word	0x0002c060


	//   ....[4]....
        /*0df4*/ 	.word	0x0002c0f0


	//   ....[5]....
        /*0df8*/ 	.word	0x0002ff80


	//   ....[6]....
        /*0dfc*/ 	.word	0x00030010


	//----- nvinfo : EIATTR_COOP_GROUP_MASK_REGIDS
	.align		4
.L_324:
        /*0e00*/ 	.byte	0x04, 0x29
        /*0e02*/ 	.short	(.L_326 - .L_325)


	//   ....[0]....
.L_325:
        /*0e04*/ 	.word	0xffffffff


	//   ....[1]....
        /*0e08*/ 	.word	0xffffffff


	//   ....[2]....
        /*0e0c*/ 	.word	0xffffffff


	//   ....[3]....
        /*0e10*/ 	.word	0xffffffff


	//   ....[4]....
        /*0e14*/ 	.word	0xffffffff


	//   ....[5]....
        /*0e18*/ 	.word	0xffffffff


	//   ....[6]....
        /*0e1c*/ 	.word	0xffffffff


	//   ....[7]....
        /*0e20*/ 	.word	0xffffffff


	//   ....[8]....
        /*0e24*/ 	.word	0xffffffff


	//   ....[9]....
        /*0e28*/ 	.word	0xffffffff


	//   ....[10]....
        /*0e2c*/ 	.word	0xffffffff


	//   ....[11]....
        /*0e30*/ 	.word	0xffffffff


	//   ....[12]....
        /*0e34*/ 	.word	0xffffffff


	//   ....[13]....
        /*0e38*/ 	.word	0xffffffff


	//   ....[14]....
        /*0e3c*/ 	.word	0xffffffff


	//   ....[15]....
        /*0e40*/ 	.word	0xffffffff


	//   ....[16]....
        /*0e44*/ 	.word	0xffffffff


	//   ....[17]....
        /*0e48*/ 	.word	0xffffffff


	//   ....[18]....
        /*0e4c*/ 	.word	0xffffffff


	//   ....[19]....
        /*0e50*/ 	.word	0xffffffff


	//   ....[20]....
        /*0e54*/ 	.word	0xffffffff


	//   ....[21]....
        /*0e58*/ 	.word	0xffffffff


	//   ....[22]....
        /*0e5c*/ 	.word	0xffffffff


	//   ....[23]....
        /*0e60*/ 	.word	0xffffffff


	//   ....[24]....
        /*0e64*/ 	.word	0xffffffff


	//   ....[25]....
        /*0e68*/ 	.word	0xffffffff


	//   ....[26]....
        /*0e6c*/ 	.word	0xffffffff


	//   ....[27]....
        /*0e70*/ 	.word	0xffffffff


	//   ....[28]....
        /*0e74*/ 	.word	0xffffffff


	//   ....[29]....
        /*0e78*/ 	.word	0xffffffff


	//   ....[30]....
        /*0e7c*/ 	.word	0xffffffff


	//   ....[31]....
        /*0e80*/ 	.word	0xffffffff


	//   ....[32]....
        /*0e84*/ 	.word	0xffffffff


	//   ....[33]....
        /*0e88*/ 	.word	0xffffffff


	//   ....[34]....
        /*0e8c*/ 	.word	0xffffffff


	//   ....[35]....
        /*0e90*/ 	.word	0xffffffff


	//   ....[36]....
        /*0e94*/ 	.word	0xffffffff


	//   ....[37]....
        /*0e98*/ 	.word	0xffffffff


	//   ....[38]....
        /*0e9c*/ 	.word	0xffffffff


	//   ....[39]....
        /*0ea0*/ 	.word	0xffffffff


	//   ....[40]....
        /*0ea4*/ 	.word	0xffffffff


	//   ....[41]....
        /*0ea8*/ 	.word	0xffffffff


	//   ....[42]....
        /*0eac*/ 	.word	0xffffffff


	//   ....[43]....
        /*0eb0*/ 	.word	0xffffffff


	//   ....[44]....
        /*0eb4*/ 	.word	0xffffffff


	//   ....[45]....
        /*0eb8*/ 	.word	0xffffffff


	//   ....[46]....
        /*0ebc*/ 	.word	0xffffffff


	//   ....[47]....
        /*0ec0*/ 	.word	0xffffffff


	//   ....[48]....
        /*0ec4*/ 	.word	0xffffffff


	//   ....[49]....
        /*0ec8*/ 	.word	0xffffffff


	//   ....[50]....
        /*0ecc*/ 	.word	0xffffffff


	//   ....[51]....
        /*0ed0*/ 	.word	0xffffffff


	//   ....[52]....
        /*0ed4*/ 	.word	0xffffffff


	//   ....[53]....
        /*0ed8*/ 	.word	0xffffffff


	//   ....[54]....
        /*0edc*/ 	.word	0xffffffff


	//   ....[55]....
        /*0ee0*/ 	.word	0xffffffff


	//   ....[56]....
        /*0ee4*/ 	.word	0xffffffff


	//   ....[57]....
        /*0ee8*/ 	.word	0xffffffff


	//   ....[58]....
        /*0eec*/ 	.word	0xffffffff


	//   ....[59]....
        /*0ef0*/ 	.word	0xffffffff


	//   ....[60]....
        /*0ef4*/ 	.word	0xffffffff


	//   ....[61]....
        /*0ef8*/ 	.word	0xffffffff


	//   ....[62]....
        /*0efc*/ 	.word	0xffffffff


	//   ....[63]....
        /*0f00*/ 	.word	0xffffffff


	//   ....[64]....
        /*0f04*/ 	.word	0xffffffff


	//   ....[65]....
        /*0f08*/ 	.word	0xffffffff


	//   ....[66]....
        /*0f0c*/ 	.word	0xffffffff


	//   ....[67]....
        /*0f10*/ 	.word	0xffffffff


	//   ....[68]....
        /*0f14*/ 	.word	0xffffffff


	//   ....[69]....
        /*0f18*/ 	.word	0xffffffff


	//   ....[70]....
        /*0f1c*/ 	.word	0xffffffff


	//   ....[71]....
        /*0f20*/ 	.word	0xffffffff


	//   ....[72]....
        /*0f24*/ 	.word	0xffffffff


	//   ....[73]....
        /*0f28*/ 	.word	0xffffffff


	//   ....[74]....
        /*0f2c*/ 	.word	0xffffffff


	//   ....[75]....
        /*0f30*/ 	.word	0xffffffff


	//   ....[76]....
        /*0f34*/ 	.word	0xffffffff


	//   ....[77]....
        /*0f38*/ 	.word	0xffffffff


	//   ....[78]....
        /*0f3c*/ 	.word	0xffffffff


	//   ....[79]....
        /*0f40*/ 	.word	0xffffffff


	//   ....[80]....
        /*0f44*/ 	.word	0xffffffff


	//   ....[81]....
        /*0f48*/ 	.word	0xffffffff


	//   ....[82]....
        /*0f4c*/ 	.word	0xffffffff


	//   ....[83]....
        /*0f50*/ 	.word	0xffffffff


	//   ....[84]....
        /*0f54*/ 	.word	0xffffffff


	//   ....[85]....
        /*0f58*/ 	.word	0xffffffff


	//   ....[86]....
        /*0f5c*/ 	.word	0xffffffff


	//   ....[87]....
        /*0f60*/ 	.word	0xffffffff


	//   ....[88]....
        /*0f64*/ 	.word	0xffffffff


	//   ....[89]....
        /*0f68*/ 	.word	0xffffffff


	//   ....[90]....
        /*0f6c*/ 	.word	0xffffffff


	//   ....[91]....
        /*0f70*/ 	.word	0xffffffff


	//   ....[92]....
        /*0f74*/ 	.word	0xffffffff


	//   ....[93]....
        /*0f78*/ 	.word	0xffffffff


	//   ....[94]....
        /*0f7c*/ 	.word	0xffffffff


	//   ....[95]....
        /*0f80*/ 	.word	0xffffffff


	//   ....[96]....
        /*0f84*/ 	.word	0xffffffff


	//   ....[97]....
        /*0f88*/ 	.word	0xffffffff


	//   ....[98]....
        /*0f8c*/ 	.word	0xffffffff


	//   ....[99]....
        /*0f90*/ 	.word	0xffffffff


	//   ....[100]....
        /*0f94*/ 	.word	0xffffffff


	//   ....[101]....
        /*0f98*/ 	.word	0xffffffff


	//   ....[102]....
        /*0f9c*/ 	.word	0xffffffff


	//   ....[103]....
        /*0fa0*/ 	.word	0xffffffff


	//   ....[104]....
        /*0fa4*/ 	.word	0xffffffff


	//   ....[105]....
        /*0fa8*/ 	.word	0xffffffff


	//   ....[106]....
        /*0fac*/ 	.word	0xffffffff


	//   ....[107]....
        /*0fb0*/ 	.word	0xffffffff


	//   ....[108]....
        /*0fb4*/ 	.word	0xffffffff


	//   ....[109]....
        /*0fb8*/ 	.word	0xffffffff


	//   ....[110]....
        /*0fbc*/ 	.word	0xffffffff


	//   ....[111]....
        /*0fc0*/ 	.word	0xffffffff


	//   ....[112]....
        /*0fc4*/ 	.word	0xffffffff


	//   ....[113]....
        /*0fc8*/ 	.word	0xffffffff


	//   ....[114]....
        /*0fcc*/ 	.word	0xffffffff


	//   ....[115]....
        /*0fd0*/ 	.word	0xffffffff


	//   ....[116]....
        /*0fd4*/ 	.word	0xffffffff


	//   ....[117]....
        /*0fd8*/ 	.word	0xffffffff


	//   ....[118]....
        /*0fdc*/ 	.word	0xffffffff


	//   ....[119]....
        /*0fe0*/ 	.word	0xffffffff


	//   ....[120]....
        /*0fe4*/ 	.word	0xffffffff


	//   ....[121]....
        /*0fe8*/ 	.word	0xffffffff


	//   ....[122]....
        /*0fec*/ 	.word	0xffffffff


	//   ....[123]....
        /*0ff0*/ 	.word	0xffffffff


	//   ....[124]....
        /*0ff4*/ 	.word	0xffffffff


	//   ....[125]....
        /*0ff8*/ 	.word	0xffffffff


	//   ....[126]....
        /*0ffc*/ 	.word	0xffffffff


	//   ....[127]....
        /*1000*/ 	.word	0xffffffff


	//   ....[128]....
        /*1004*/ 	.word	0xffffffff


	//   ....[129]....
        /*1008*/ 	.word	0xffffffff


	//   ....[130]....
        /*100c*/ 	.word	0xffffffff


	//   ....[131]....
        /*1010*/ 	.word	0xffffffff


	//   ....[132]....
        /*1014*/ 	.word	0xffffffff


	//   ....[133]....
        /*1018*/ 	.word	0xffffffff


	//   ....[134]....
        /*101c*/ 	.word	0xffffffff


	//   ....[135]....
        /*1020*/ 	.word	0xffffffff


	//   ....[136]....
        /*1024*/ 	.word	0xffffffff


	//   ....[137]....
        /*1028*/ 	.word	0xffffffff


	//   ....[138]....
        /*102c*/ 	.word	0xffffffff


	//   ....[139]....
        /*1030*/ 	.word	0xffffffff


	//   ....[140]....
        /*1034*/ 	.word	0xffffffff


	//   ....[141]....
        /*1038*/ 	.word	0xffffffff


	//   ....[142]....
        /*103c*/ 	.word	0xffffffff


	//   ....[143]....
        /*1040*/ 	.word	0xffffffff


	//   ....[144]....
        /*1044*/ 	.word	0xffffffff


	//   ....[145]....
        /*1048*/ 	.word	0xffffffff


	//   ....[146]....
        /*104c*/ 	.word	0xffffffff


	//   ....[147]....
        /*1050*/ 	.word	0xffffffff


	//   ....[148]....
        /*1054*/ 	.word	0xffffffff


	//   ....[149]....
        /*1058*/ 	.word	0xffffffff


	//   ....[150]....
        /*105c*/ 	.word	0xffffffff


	//   ....[151]....
        /*1060*/ 	.word	0xffffffff


	//   ....[152]....
        /*1064*/ 	.word	0xffffffff


	//   ....[153]....
        /*1068*/ 	.word	0xffffffff


	//   ....[154]....
        /*106c*/ 	.word	0xffffffff


	//   ....[155]....
        /*1070*/ 	.word	0xffffffff


	//   ....[156]....
        /*1074*/ 	.word	0xffffffff


	//   ....[157]....
        /*1078*/ 	.word	0xffffffff


	//   ....[158]....
        /*107c*/ 	.word	0xffffffff


	//   ....[159]....
        /*1080*/ 	.word	0xffffffff


	//   ....[160]....
        /*1084*/ 	.word	0xffffffff


	//   ....[161]....
        /*1088*/ 	.word	0xffffffff


	//   ....[162]....
        /*108c*/ 	.word	0xffffffff


	//   ....[163]....
        /*1090*/ 	.word	0xffffffff


	//   ....[164]....
        /*1094*/ 	.word	0xffffffff


	//   ....[165]....
        /*1098*/ 	.word	0xffffffff


	//   ....[166]....
        /*109c*/ 	.word	0xffffffff


	//   ....[167]....
        /*10a0*/ 	.word	0xffffffff


	//   ....[168]....
        /*10a4*/ 	.word	0xffffffff


	//   ....[169]....
        /*10a8*/ 	.word	0xffffffff


	//   ....[170]....
        /*10ac*/ 	.word	0xffffffff


	//   ....[171]....
        /*10b0*/ 	.word	0xffffffff


	//   ....[172]....
        /*10b4*/ 	.word	0xffffffff


	//   ....[173]....
        /*10b8*/ 	.word	0xffffffff


	//   ....[174]....
        /*10bc*/ 	.word	0xffffffff


	//   ....[175]....
        /*10c0*/ 	.word	0xffffffff


	//   ....[176]....
        /*10c4*/ 	.word	0xffffffff


	//   ....[177]....
        /*10c8*/ 	.word	0xffffffff


	//   ....[178]....
        /*10cc*/ 	.word	0xffffffff


	//   ....[179]....
        /*10d0*/ 	.word	0xffffffff


	//   ....[180]....
        /*10d4*/ 	.word	0xffffffff


	//   ....[181]....
        /*10d8*/ 	.word	0xffffffff


	//   ....[182]....
        /*10dc*/ 	.word	0xffffffff


	//   ....[183]....
        /*10e0*/ 	.word	0xffffffff


	//   ....[184]....
        /*10e4*/ 	.word	0xffffffff


	//   ....[185]....
        /*10e8*/ 	.word	0xffffffff


	//   ....[186]....
        /*10ec*/ 	.word	0xffffffff


	//   ....[187]....
        /*10f0*/ 	.word	0xffffffff


	//   ....[188]....
        /*10f4*/ 	.word	0xffffffff


	//   ....[189]....
        /*10f8*/ 	.word	0xffffffff


	//   ....[190]....
        /*10fc*/ 	.word	0xffffffff


	//   ....[191]....
        /*1100*/ 	.word	0xffffffff


	//   ....[192]....
        /*1104*/ 	.word	0xffffffff


	//   ....[193]....
        /*1108*/ 	.word	0xffffffff


	//   ....[194]....
        /*110c*/ 	.word	0xffffffff


	//   ....[195]....
        /*1110*/ 	.word	0xffffffff


	//   ....[196]....
        /*1114*/ 	.word	0xffffffff


	//   ....[197]....
        /*1118*/ 	.word	0xffffffff


	//   ....[198]....
        /*111c*/ 	.word	0xffffffff


	//   ....[199]....
        /*1120*/ 	.word	0xffffffff


	//   ....[200]....
        /*1124*/ 	.word	0xffffffff


	//   ....[201]....
        /*1128*/ 	.word	0xffffffff


	//   ....[202]....
        /*112c*/ 	.word	0xffffffff


	//   ....[203]....
        /*1130*/ 	.word	0xffffffff


	//   ....[204]....
        /*1134*/ 	.word	0xffffffff


	//   ....[205]....
        /*1138*/ 	.word	0xffffffff


	//   ....[206]....
        /*113c*/ 	.word	0xffffffff


	//   ....[207]....
        /*1140*/ 	.word	0xffffffff


	//   ....[208]....
        /*1144*/ 	.word	0xffffffff


	//   ....[209]....
        /*1148*/ 	.word	0xffffffff


	//   ....[210]....
        /*114c*/ 	.word	0xffffffff


	//   ....[211]....
        /*1150*/ 	.word	0xffffffff


	//   ....[212]....
        /*1154*/ 	.word	0xffffffff


	//   ....[213]....
        /*1158*/ 	.word	0xffffffff


	//   ....[214]....
        /*115c*/ 	.word	0xffffffff


	//   ....[215]....
        /*1160*/ 	.word	0xffffffff


	//   ....[216]....
        /*1164*/ 	.word	0xffffffff


	//   ....[217]....
        /*1168*/ 	.word	0xffffffff


	//   ....[218]....
        /*116c*/ 	.word	0xffffffff


	//   ....[219]....
        /*1170*/ 	.word	0xffffffff


	//   ....[220]....
        /*1174*/ 	.word	0xffffffff


	//   ....[221]....
        /*1178*/ 	.word	0xffffffff


	//   ....[222]....
        /*117c*/ 	.word	0xffffffff


	//   ....[223]....
        /*1180*/ 	.word	0xffffffff


	//   ....[224]....
        /*1184*/ 	.word	0xffffffff


	//   ....[225]....
        /*1188*/ 	.word	0xffffffff


	//   ....[226]....
        /*118c*/ 	.word	0xffffffff


	//   ....[227]....
        /*1190*/ 	.word	0xffffffff


	//   ....[228]....
        /*1194*/ 	.word	0xffffffff


	//   ....[229]....
        /*1198*/ 	.word	0xffffffff


	//   ....[230]....
        /*119c*/ 	.word	0xffffffff


	//   ....[231]....
        /*11a0*/ 	.word	0xffffffff


	//   ....[232]....
        /*11a4*/ 	.word	0xffffffff


	//   ....[233]....
        /*11a8*/ 	.word	0xffffffff


	//   ....[234]....
        /*11ac*/ 	.word	0xffffffff


	//   ....[235]....
        /*11b0*/ 	.word	0xffffffff


	//   ....[236]....
        /*11b4*/ 	.word	0xffffffff


	//   ....[237]....
        /*11b8*/ 	.word	0xffffffff


	//   ....[238]....
        /*11bc*/ 	.word	0xffffffff


	//   ....[239]....
        /*11c0*/ 	.word	0xffffffff


	//   ....[240]....
        /*11c4*/ 	.word	0xffffffff


	//   ....[241]....
        /*11c8*/ 	.word	0xffffffff


	//   ....[242]....
        /*11cc*/ 	.word	0xffffffff


	//   ....[243]....
        /*11d0*/ 	.word	0xffffffff


	//   ....[244]....
        /*11d4*/ 	.word	0xffffffff


	//   ....[245]....
        /*11d8*/ 	.word	0xffffffff


	//   ....[246]....
        /*11dc*/ 	.word	0xffffffff


	//   ....[247]....
        /*11e0*/ 	.word	0xffffffff


	//   ....[248]....
        /*11e4*/ 	.word	0xffffffff


	//   ....[249]....
        /*11e8*/ 	.word	0xffffffff


	//   ....[250]....
        /*11ec*/ 	.word	0xffffffff


	//   ....[251]....
        /*11f0*/ 	.word	0xffffffff


	//   ....[252]....
        /*11f4*/ 	.word	0xffffffff


	//   ....[253]....
        /*11f8*/ 	.word	0xffffffff


	//   ....[254]....
        /*11fc*/ 	.word	0xffffffff


	//   ....[255]....
        /*1200*/ 	.word	0xffffffff


	//   ....[0]....
        /*1204*/ 	.word	0xffffffff


	//   ....[1]....
        /*1208*/ 	.word	0xffffffff


	//   ....[2]....
        /*120c*/ 	.word	0xffffffff


	//   ....[3]....
        /*1210*/ 	.word	0xffffffff


	//   ....[4]....
        /*1214*/ 	.word	0xffffffff


	//   ....[5]....
        /*1218*/ 	.word	0xffffffff


	//   ....[6]....
        /*121c*/ 	.word	0xffffffff


	//   ....[7]....
        /*1220*/ 	.word	0xffffffff


	//   ....[8]....
        /*1224*/ 	.word	0xffffffff


	//   ....[9]....
        /*1228*/ 	.word	0xffffffff


	//   ....[10]....
        /*122c*/ 	.word	0xffffffff


	//   ....[11]....
        /*1230*/ 	.word	0xffffffff


	//   ....[12]....
        /*1234*/ 	.word	0xffffffff


	//   ....[13]....
        /*1238*/ 	.word	0xffffffff


	//   ....[14]....
        /*123c*/ 	.word	0xffffffff


	//   ....[15]....
        /*1240*/ 	.word	0xffffffff


	//   ....[16]....
        /*1244*/ 	.word	0xffffffff


	//   ....[17]....
        /*1248*/ 	.word	0xffffffff


	//   ....[18]....
        /*124c*/ 	.word	0xffffffff


	//   ....[19]....
        /*1250*/ 	.word	0xffffffff


	//   ....[20]....
        /*1254*/ 	.word	0xffffffff


	//   ....[21]....
        /*1258*/ 	.word	0xffffffff


	//   ....[22]....
        /*125c*/ 	.word	0xffffffff


	//   ....[23]....
        /*1260*/ 	.word	0xffffffff


	//   ....[24]....
        /*1264*/ 	.word	0xffffffff


	//   ....[25]....
        /*1268*/ 	.word	0xffffffff


	//   ....[26]....
        /*126c*/ 	.word	0xffffffff


	//   ....[27]....
        /*1270*/ 	.word	0xffffffff


	//   ....[28]....
        /*1274*/ 	.word	0xffffffff


	//   ....[29]....
        /*1278*/ 	.word	0xffffffff


	//   ....[30]....
        /*127c*/ 	.word	0xffffffff


	//   ....[31]....
        /*1280*/ 	.word	0xffffffff


	//   ....[32]....
        /*1284*/ 	.word	0xffffffff


	//   ....[33]....
        /*1288*/ 	.word	0xffffffff


	//   ....[34]....
        /*128c*/ 	.word	0xffffffff


	//   ....[35]....
        /*1290*/ 	.word	0xffffffff


	//   ....[36]....
        /*1294*/ 	.word	0xffffffff


	//   ....[37]....
        /*1298*/ 	.word	0xffffffff


	//   ....[38]....
        /*129c*/ 	.word	0xffffffff


	//   ....[39]....
        /*12a0*/ 	.word	0xffffffff


	//   ....[40]....
        /*12a4*/ 	.word	0xffffffff


	//   ....[41]....
        /*12a8*/ 	.word	0xffffffff


	//   ....[42]....
        /*12ac*/ 	.word	0xffffffff


	//   ....[43]....
        /*12b0*/ 	.word	0xffffffff


	//   ....[44]....
        /*12b4*/ 	.word	0xffffffff


	//   ....[45]....
        /*12b8*/ 	.word	0xffffffff


	//   ....[46]....
        /*12bc*/ 	.word	0xffffffff


	//   ....[47]....
        /*12c0*/ 	.word	0xffffffff


	//   ....[48]....
        /*12c4*/ 	.word	0xffffffff


	//   ....[49]....
        /*12c8*/ 	.word	0xffffffff


	//   ....[50]....
        /*12cc*/ 	.word	0xffffffff


	//   ....[51]....
        /*12d0*/ 	.word	0xffffffff


	//   ....[52]....
        /*12d4*/ 	.word	0xffffffff


	//   ....[53]....
        /*12d8*/ 	.word	0xffffffff


	//   ....[54]....
        /*12dc*/ 	.word	0xffffffff


	//   ....[55]....
        /*12e0*/ 	.word	0xffffffff


	//   ....[56]....
        /*12e4*/ 	.word	0xffffffff


	//   ....[57]....
        /*12e8*/ 	.word	0xffffffff


	//   ....[58]....
        /*12ec*/ 	.word	0xffffffff


	//   ....[59]....
        /*12f0*/ 	.word	0xffffffff


	//   ....[60]....
        /*12f4*/ 	.word	0xffffffff


	//   ....[61]....
        /*12f8*/ 	.word	0xffffffff


	//   ....[62]....
        /*12fc*/ 	.word	0xffffffff


	//   ....[63]....
        /*1300*/ 	.word	0xffffffff


	//   ....[64]....
        /*1304*/ 	.word	0xffffffff


	//   ....[65]....
        /*1308*/ 	.word	0xffffffff


	//   ....[66]....
        /*130c*/ 	.word	0xffffffff


	//   ....[67]....
        /*1310*/ 	.word	0xffffffff


	//   ....[68]....
        /*1314*/ 	.word	0xffffffff


	//   ....[69]....
        /*1318*/ 	.word	0xffffffff


	//   ....[70]....
        /*131c*/ 	.word	0xffffffff


	//   ....[71]....
        /*1320*/ 	.word	0xffffffff


	//   ....[72]....
        /*1324*/ 	.word	0xffffffff


	//   ....[73]....
        /*1328*/ 	.word	0xffffffff


	//   ....[74]....
        /*132c*/ 	.word	0xffffffff


	//   ....[75]....
        /*1330*/ 	.word	0xffffffff


	//   ....[76]....
        /*1334*/ 	.word	0xffffffff


	//   ....[77]....
        /*1338*/ 	.word	0xffffffff


	//   ....[78]....
        /*133c*/ 	.word	0xffffffff


	//   ....[79]....
        /*1340*/ 	.word	0xffffffff


	//   ....[80]....
        /*1344*/ 	.word	0xffffffff


	//   ....[81]....
        /*1348*/ 	.word	0xffffffff


	//   ....[82]....
        /*134c*/ 	.word	0xffffffff


	//   ....[83]....
        /*1350*/ 	.word	0xffffffff


	//   ....[84]....
        /*1354*/ 	.word	0xffffffff


	//   ....[85]....
        /*1358*/ 	.word	0xffffffff


	//   ....[86]....
        /*135c*/ 	.word	0xffffffff


	//   ....[87]....
        /*1360*/ 	.word	0xffffffff


	//   ....[88]....
        /*1364*/ 	.word	0xffffffff


	//   ....[89]....
        /*1368*/ 	.word	0xffffffff


	//   ....[90]....
        /*136c*/ 	.word	0xffffffff


	//   ....[91]....
        /*1370*/ 	.word	0xffffffff


	//   ....[92]....
        /*1374*/ 	.word	0xffffffff


	//   ....[93]....
        /*1378*/ 	.word	0xffffffff


	//   ....[94]....
        /*137c*/ 	.word	0xffffffff


	//   ....[95]....
        /*1380*/ 	.word	0xffffffff


	//   ....[96]....
        /*1384*/ 	.word	0xffffffff


	//   ....[97]....
        /*1388*/ 	.word	0xffffffff


	//   ....[98]....
        /*138c*/ 	.word	0xffffffff


	//   ....[99]....
        /*1390*/ 	.word	0xffffffff


	//   ....[100]....
        /*1394*/ 	.word	0xffffffff


	//   ....[101]....
        /*1398*/ 	.word	0xffffffff


	//   ....[102]....
        /*139c*/ 	.word	0xffffffff


	//   ....[103]....
        /*13a0*/ 	.word	0xffffffff


	//   ....[104]....
        /*13a4*/ 	.word	0xffffffff


	//   ....[105]....
        /*13a8*/ 	.word	0x0500000f


	//   ....[106]....
        /*13ac*/ 	.word	0x0500000f


	//   ....[107]....
        /*13b0*/ 	.word	0x0500000f


	//   ....[108]....
        /*13b4*/ 	.word	0x0500000f


	//   ....[109]....
        /*13b8*/ 	.word	0x0500000f


	//   ....[110]....
        /*13bc*/ 	.word	0x0500000f


	//   ....[111]....
        /*13c0*/ 	.word	0x0500000f


	//   ....[112]....
        /*13c4*/ 	.word	0x0500000f


	//   ....[113]....
        /*13c8*/ 	.word	0x0500000f


	//   ....[114]....
        /*13cc*/ 	.word	0x0500000f


	//   ....[115]....
        /*13d0*/ 	.word	0x0500000f


	//   ....[116]....
        /*13d4*/ 	.word	0x0500000f


	//   ....[117]....
        /*13d8*/ 	.word	0x0500000f


	//   ....[118]....
        /*13dc*/ 	.word	0x0500000f


	//   ....[119]....
        /*13e0*/ 	.word	0x0500000f


	//   ....[120]....
        /*13e4*/ 	.word	0x0500000f


	//   ....[121]....
        /*13e8*/ 	.word	0x0500000f


	//   ....[122]....
        /*13ec*/ 	.word	0x0500000f


	//   ....[123]....
        /*13f0*/ 	.word	0x0500000f


	//   ....[124]....
        /*13f4*/ 	.word	0x0500000f


	//   ....[125]....
        /*13f8*/ 	.word	0x0500000f


	//   ....[126]....
        /*13fc*/ 	.word	0x0500000f


	//   ....[127]....
        /*1400*/ 	.word	0x0500000f


	//   ....[128]....
        /*1404*/ 	.word	0x0500000f


	//   ....[129]....
        /*1408*/ 	.word	0x0500000f


	//   ....[130]....
        /*140c*/ 	.word	0x0500000f


	//   ....[131]....
        /*1410*/ 	.word	0x0500000f


	//   ....[132]....
        /*1414*/ 	.word	0x0500000f


	//   ....[133]....
        /*1418*/ 	.word	0x0500000f


	//   ....[134]....
        /*141c*/ 	.word	0x0500000f


	//   ....[135]....
        /*1420*/ 	.word	0x0500000f


	//   ....[136]....
        /*1424*/ 	.word	0x0500000f


	//   ....[137]....
        /*1428*/ 	.word	0x0500000f


	//   ....[138]....
        /*142c*/ 	.word	0x0500000f


	//   ....[139]....
        /*1430*/ 	.word	0x0500000f


	//   ....[140]....
        /*1434*/ 	.word	0x0500000f


	//   ....[141]....
        /*1438*/ 	.word	0x0500000f


	//   ....[142]....
        /*143c*/ 	.word	0x0500000f


	//   ....[143]....
        /*1440*/ 	.word	0x0500000f


	//   ....[144]....
        /*1444*/ 	.word	0x0500000f


	//   ....[145]....
        /*1448*/ 	.word	0x0500000f


	//   ....[146]....
        /*144c*/ 	.word	0x0500000f


	//   ....[147]....
        /*1450*/ 	.word	0x0500000f


	//   ....[148]....
        /*1454*/ 	.word	0x0500000f


	//   ....[149]....
        /*1458*/ 	.word	0x0500000f


	//   ....[150]....
        /*145c*/ 	.word	0x0500000f


	//   ....[151]....
        /*1460*/ 	.word	0x0500000f


	//   ....[152]....
        /*1464*/ 	.word	0x0500000f


	//   ....[153]....
        /*1468*/ 	.word	0x0500000f


	//   ....[154]....
        /*146c*/ 	.word	0x0500000f


	//   ....[155]....
        /*1470*/ 	.word	0x0500000f


	//   ....[156]....
        /*1474*/ 	.word	0x0500000f


	//   ....[157]....
        /*1478*/ 	.word	0x0500000f


	//   ....[158]....
        /*147c*/ 	.word	0x0500000f


	//   ....[159]....
        /*1480*/ 	.word	0x0500000f


	//   ....[160]....
        /*1484*/ 	.word	0x0500000f


	//   ....[161]....
        /*1488*/ 	.word	0x0500000f


	//   ....[162]....
        /*148c*/ 	.word	0x0500000f


	//   ....[163]....
        /*1490*/ 	.word	0x0500000f


	//   ....[164]....
        /*1494*/ 	.word	0x0500000f


	//   ....[165]....
        /*1498*/ 	.word	0x0500000f


	//   ....[166]....
        /*149c*/ 	.word	0x0500000f


	//   ....[167]....
        /*14a0*/ 	.word	0x0500000f


	//   ....[168]....
        /*14a4*/ 	.word	0x0500000f


	//   ....[169]....
        /*14a8*/ 	.word	0x0500000f


	//   ....[170]....
        /*14ac*/ 	.word	0x0500000f


	//   ....[171]....
        /*14b0*/ 	.word	0x0500000f


	//   ....[172]....
        /*14b4*/ 	.word	0x0500000f


	//   ....[173]....
        /*14b8*/ 	.word	0x0500000f


	//   ....[174]....
        /*14bc*/ 	.word	0x0500000f


	//   ....[175]....
        /*14c0*/ 	.word	0x0500000f


	//   ....[176]....
        /*14c4*/ 	.word	0x0500000f


	//   ....[177]....
        /*14c8*/ 	.word	0x0500000f


	//   ....[178]....
        /*14cc*/ 	.word	0x0500000f


	//   ....[179]....
        /*14d0*/ 	.word	0x0500000f


	//   ....[180]....
        /*14d4*/ 	.word	0x0500000f


	//   ....[181]....
        /*14d8*/ 	.word	0x0500000f


	//   ....[182]....
        /*14dc*/ 	.word	0x0500000f


	//   ....[183]....
        /*14e0*/ 	.word	0x0500000f


	//   ....[184]....
        /*14e4*/ 	.word	0x0500000f


	//   ....[185]....
        /*14e8*/ 	.word	0x0500000f


	//   ....[186]....
        /*14ec*/ 	.word	0x0500000f


	//   ....[187]....
        /*14f0*/ 	.word	0x0500000f


	//   ....[188]....
        /*14f4*/ 	.word	0x0500000f


	//   ....[189]....
        /*14f8*/ 	.word	0x0500000f


	//   ....[190]....
        /*14fc*/ 	.word	0x0500000f


	//   ....[191]....
        /*1500*/ 	.word	0x0500000f


	//   ....[192]....
        /*1504*/ 	.word	0x0500000f


	//   ....[193]....
        /*1508*/ 	.word	0x0500000f


	//   ....[194]....
        /*150c*/ 	.word	0x0500000f


	//   ....[195]....
        /*1510*/ 	.word	0x0500000f


	//   ....[196]....
        /*1514*/ 	.word	0x0500000f


	//   ....[197]....
        /*1518*/ 	.word	0x0500000f


	//   ....[198]....
        /*151c*/ 	.word	0x0500000f


	//   ....[199]....
        /*1520*/ 	.word	0x0500000f


	//   ....[200]....
        /*1524*/ 	.word	0x0500000f


	//   ....[201]....
        /*1528*/ 	.word	0x0500000f


	//   ....[202]....
        /*152c*/ 	.word	0x0500000f


	//   ....[203]....
        /*1530*/ 	.word	0x0500000f


	//   ....[204]....
        /*1534*/ 	.word	0x0500000f


	//   ....[205]....
        /*1538*/ 	.word	0x0500000f


	//   ....[206]....
        /*153c*/ 	.word	0x0500000f


	//   ....[207]....
        /*1540*/ 	.word	0x0500000f


	//   ....[208]....
        /*1544*/ 	.word	0x0500000f


	//   ....[209]....
        /*1548*/ 	.word	0x0500000f


	//   ....[210]....
        /*154c*/ 	.word	0x0500000f


	//   ....[211]....
        /*1550*/ 	.word	0x0500000f


	//   ....[212]....
        /*1554*/ 	.word	0x0500000f


	//   ....[213]....
        /*1558*/ 	.word	0x0500000f


	//   ....[214]....
        /*155c*/ 	.word	0x0500000f


	//   ....[215]....
        /*1560*/ 	.word	0x0500000f


	//   ....[216]....
        /*1564*/ 	.word	0x0500000f


	//   ....[217]....
        /*1568*/ 	.word	0x0500000f


	//   ....[218]....
        /*156c*/ 	.word	0x0500000f


	//   ....[219]....
        /*1570*/ 	.word	0x0500000f


	//   ....[220]....
        /*1574*/ 	.word	0x0500000f


	//   ....[221]....
        /*1578*/ 	.word	0x0500000f


	//   ....[222]....
        /*157c*/ 	.word	0x0500000f


	//   ....[223]....
        /*1580*/ 	.word	0x0500000f


	//   ....[224]....
        /*1584*/ 	.word	0x0500000f


	//   ....[225]....
        /*1588*/ 	.word	0x0500000f


	//   ....[226]....
        /*158c*/ 	.word	0x0500000f


	//   ....[227]....
        /*1590*/ 	.word	0x0500000f


	//   ....[228]....
        /*1594*/ 	.word	0x0500000f


	//   ....[229]....
        /*1598*/ 	.word	0x0500000f


	//   ....[230]....
        /*159c*/ 	.word	0x0500000f


	//   ....[231]....
        /*15a0*/ 	.word	0x0500000f


	//   ....[232]....
        /*15a4*/ 	.word	0x0500000f


	//   ....[233]....
        /*15a8*/ 	.word	0x0500000f


	//   ....[234]....
        /*15ac*/ 	.word	0x0500000f


	//   ....[235]....
        /*15b0*/ 	.word	0x0500000f


	//   ....[236]....
        /*15b4*/ 	.word	0x0500000f


	//   ....[237]....
        /*15b8*/ 	.word	0x0500000f


	//   ....[238]....
        /*15bc*/ 	.word	0x0500000f


	//   ....[239]....
        /*15c0*/ 	.word	0x0500000f


	//   ....[240]....
        /*15c4*/ 	.word	0x0500000f


	//   ....[241]....
        /*15c8*/ 	.word	0x0500000f


	//   ....[242]....
        /*15cc*/ 	.word	0x0500000f


	//   ....[243]....
        /*15d0*/ 	.word	0x0500000f


	//   ....[244]....
        /*15d4*/ 	.word	0x0500000f


	//   ....[245]....
        /*15d8*/ 	.word	0x0500000f


	//   ....[246]....
        /*15dc*/ 	.word	0x0500000f


	//   ....[247]....
        /*15e0*/ 	.word	0x0500000f


	//   ....[248]....
        /*15e4*/ 	.word	0x0500000f


	//   ....[249]....
        /*15e8*/ 	.word	0x0500000f


	//   ....[250]....
        /*15ec*/ 	.word	0x0500000f


	//   ....[251]....
        /*15f0*/ 	.word	0x0500000f


	//   ....[252]....
        /*15f4*/ 	.word	0x0500000f


	//   ....[253]....
        /*15f8*/ 	.word	0x0500000f


	//   ....[254]....
        /*15fc*/ 	.word	0x0500000f


	//   ....[255]....
        /*1600*/ 	.word	0x0500000f


	//   ....[0]....
        /*1604*/ 	.word	0x0500000f


	//   ....[1]....
        /*1608*/ 	.word	0x0500000f


	//   ....[2]....
        /*160c*/ 	.word	0x0500000f


	//   ....[3]....
        /*1610*/ 	.word	0x0500000f


	//   ....[4]....
        /*1614*/ 	.word	0x0500000f


	//   ....[5]....
        /*1618*/ 	.word	0x0500000f


	//   ....[6]....
        /*161c*/ 	.word	0x0500000f


	//   ....[7]....
        /*1620*/ 	.word	0x0500000f


	//   ....[8]....
        /*1624*/ 	.word	0x0500000f


	//   ....[9]....
        /*1628*/ 	.word	0x0500000f


	//   ....[10]....
        /*162c*/ 	.word	0x0500000f


	//   ....[11]....
        /*1630*/ 	.word	0x0500000f


	//   ....[12]....
        /*1634*/ 	.word	0x0500000f


	//   ....[13]....
        /*1638*/ 	.word	0x0500000f


	//   ....[14]....
        /*163c*/ 	.word	0x0500000f


	//   ....[15]....
        /*1640*/ 	.word	0x0500000f


	//   ....[16]....
        /*1644*/ 	.word	0x0500000f


	//   ....[17]....
        /*1648*/ 	.word	0x0500000f


	//   ....[18]....
        /*164c*/ 	.word	0x0500000f


	//   ....[19]....
        /*1650*/ 	.word	0x0500000f


	//   ....[20]....
        /*1654*/ 	.word	0x0500000f


	//   ....[21]....
        /*1658*/ 	.word	0x0500000f


	//   ....[22]....
        /*165c*/ 	.word	0x0500000f


	//   ....[23]....
        /*1660*/ 	.word	0x0500000f


	//   ....[24]....
        /*1664*/ 	.word	0x0500000f


	//   ....[25]....
        /*1668*/ 	.word	0x0500000f


	//   ....[26]....
        /*166c*/ 	.word	0x0500000f


	//   ....[27]....
        /*1670*/ 	.word	0x0500000f


	//   ....[28]....
        /*1674*/ 	.word	0x0500000f


	//   ....[29]....
        /*1678*/ 	.word	0x0500000f


	//   ....[30]....
        /*167c*/ 	.word	0x0500000f


	//   ....[31]....
        /*1680*/ 	.word	0x0500000f


	//   ....[32]....
        /*1684*/ 	.word	0x0500000f


	//   ....[33]....
        /*1688*/ 	.word	0x0500000f


	//   ....[34]....
        /*168c*/ 	.word	0x0500000f


	//   ....[35]....
        /*1690*/ 	.word	0x0500000f


	//   ....[36]....
        /*1694*/ 	.word	0x0500000f


	//   ....[37]....
        /*1698*/ 	.word	0x0500000f


	//   ....[38]....
        /*169c*/ 	.word	0x0500000f


	//   ....[39]....
        /*16a0*/ 	.word	0x0500000f


	//   ....[40]....
        /*16a4*/ 	.word	0x0500000f


	//   ....[41]....
        /*16a8*/ 	.word	0x0500000f


	//   ....[42]....
        /*16ac*/ 	.word	0x0500000f


	//   ....[43]....
        /*16b0*/ 	.word	0x0500000f


	//   ....[44]....
        /*16b4*/ 	.word	0x0500000f


	//   ....[45]....
        /*16b8*/ 	.word	0x0500000f


	//   ....[46]....
        /*16bc*/ 	.word	0x0500000f


	//   ....[47]....
        /*16c0*/ 	.word	0x0500000f


	//   ....[48]....
        /*16c4*/ 	.word	0x0500000f


	//   ....[49]....
        /*16c8*/ 	.word	0x0500000f


	//   ....[50]....
        /*16cc*/ 	.word	0x0500000f


	//   ....[51]....
        /*16d0*/ 	.word	0x0500000f


	//   ....[52]....
        /*16d4*/ 	.word	0x0500000f


	//   ....[53]....
        /*16d8*/ 	.word	0x0500000f


	//   ....[54]....
        /*16dc*/ 	.word	0x0500000f


	//   ....[55]....
        /*16e0*/ 	.word	0x0500000f


	//   ....[56]....
        /*16e4*/ 	.word	0x0500000f


	//   ....[57]....
        /*16e8*/ 	.word	0x0500000f


	//   ....[58]....
        /*16ec*/ 	.word	0x0500000f


	//   ....[59]....
        /*16f0*/ 	.word	0x0500000f


	//   ....[60]....
        /*16f4*/ 	.word	0x0500000f


	//   ....[61]....
        /*16f8*/ 	.word	0x0500000f


	//   ....[62]....
        /*16fc*/ 	.word	0x0500000f


	//   ....[63]....
        /*1700*/ 	.word	0x0500000f


	//   ....[64]....
        /*1704*/ 	.word	0x0500000f


	//   ....[65]....
        /*1708*/ 	.word	0x0500000f


	//   ....[66]....
        /*170c*/ 	.word	0x0500000f


	//   ....[67]....
        /*1710*/ 	.word	0x0500000f


	//   ....[68]....
        /*1714*/ 	.word	0x0500000f


	//   ....[69]....
        /*1718*/ 	.word	0x0500000f


	//   ....[70]....
        /*171c*/ 	.word	0x0500000f


	//   ....[71]....
        /*1720*/ 	.word	0x0500000f


	//   ....[72]....
        /*1724*/ 	.word	0x0500000f


	//   ....[73]....
        /*1728*/ 	.word	0x0500000f


	//   ....[74]....
        /*172c*/ 	.word	0x0500000f


	//   ....[75]....
        /*1730*/ 	.word	0x0500000f


	//   ....[76]....
        /*1734*/ 	.word	0x0500000f


	//   ....[77]....
        /*1738*/ 	.word	0x0500000f


	//   ....[78]....
        /*173c*/ 	.word	0x0500000f


	//   ....[79]....
        /*1740*/ 	.word	0x0500000f


	//   ....[80]....
        /*1744*/ 	.word	0x0500000f


	//   ....[81]....
        /*1748*/ 	.word	0x0500000f


	//   ....[82]....
        /*174c*/ 	.word	0x0500000f


	//   ....[83]....
        /*1750*/ 	.word	0x0500000f


	//   ....[84]....
        /*1754*/ 	.word	0x0500000f


	//   ....[85]....
        /*1758*/ 	.word	0x0500000f


	//   ....[86]....
        /*175c*/ 	.word	0x0500000f


	//   ....[87]....
        /*1760*/ 	.word	0x0500000f


	//   ....[88]....
        /*1764*/ 	.word	0x0500000f


	//   ....[89]....
        /*1768*/ 	.word	0x0500000f


	//   ....[90]....
        /*176c*/ 	.word	0x0500000f


	//   ....[91]....
        /*1770*/ 	.word	0x0500000f


	//   ....[92]....
        /*1774*/ 	.word	0x0500000f


	//   ....[93]....
        /*1778*/ 	.word	0x0500000f


	//   ....[94]....
        /*177c*/ 	.word	0x0500000f


	//   ....[95]....
        /*1780*/ 	.word	0x0500000f


	//   ....[96]....
        /*1784*/ 	.word	0x0500000f


	//   ....[97]....
        /*1788*/ 	.word	0x0500000f


	//   ....[98]....
        /*178c*/ 	.word	0x0500000f


	//   ....[99]....
        /*1790*/ 	.word	0x0500000f


	//   ....[100]....
        /*1794*/ 	.word	0x0500000f


	//   ....[101]....
        /*1798*/ 	.word	0x0500000f


	//   ....[102]....
        /*179c*/ 	.word	0x0500000f


	//   ....[103]....
        /*17a0*/ 	.word	0x0500000f


	//   ....[104]....
        /*17a4*/ 	.word	0x0500000f


	//   ....[105]....
        /*17a8*/ 	.word	0x0500000f


	//   ....[106]....
        /*17ac*/ 	.word	0x0500000f


	//   ....[107]....
        /*17b0*/ 	.word	0x0500000f


	//   ....[108]....
        /*17b4*/ 	.word	0x0500000f


	//   ....[109]....
        /*17b8*/ 	.word	0x0500000f


	//   ....[110]....
        /*17bc*/ 	.word	0x0500000f


	//   ....[111]....
        /*17c0*/ 	.word	0x0500000f


	//   ....[112]....
        /*17c4*/ 	.word	0x0500000f


	//   ....[113]....
        /*17c8*/ 	.word	0x0500000f


	//   ....[114]....
        /*17cc*/ 	.word	0x0500000f


	//   ....[115]....
        /*17d0*/ 	.word	0x0500000f


	//   ....[116]....
        /*17d4*/ 	.word	0x0500000f


	//   ....[117]....
        /*17d8*/ 	.word	0x0500000f


	//   ....[118]....
        /*17dc*/ 	.word	0x0500000f


	//   ....[119]....
        /*17e0*/ 	.word	0x0500000f


	//   ....[120]....
        /*17e4*/ 	.word	0x0500000f


	//   ....[121]....
        /*17e8*/ 	.word	0x0500000f


	//   ....[122]....
        /*17ec*/ 	.word	0x0500000f


	//   ....[123]....
        /*17f0*/ 	.word	0x0500000f


	//   ....[124]....
        /*17f4*/ 	.word	0x0500000f


	//   ....[125]....
        /*17f8*/ 	.word	0x0500000f


	//   ....[126]....
        /*17fc*/ 	.word	0x0500000f


	//   ....[127]....
        /*1800*/ 	.word	0x0500000f


	//   ....[128]....
        /*1804*/ 	.word	0x0500000f


	//   ....[129]....
        /*1808*/ 	.word	0x0500000f


	//   ....[130]....
        /*180c*/ 	.word	0x0500000f


	//   ....[131]....
        /*1810*/ 	.word	0x0500000f


	//   ....[132]....
        /*1814*/ 	.word	0x0500000f


	//   ....[133]....
        /*1818*/ 	.word	0x0500000f


	//   ....[134]....
        /*181c*/ 	.word	0x0500000f


	//   ....[135]....
        /*1820*/ 	.word	0x0500000f


	//   ....[136]....
        /*1824*/ 	.word	0x0500000f


	//   ....[137]....
        /*1828*/ 	.word	0x0500000f


	//   ....[138]....
        /*182c*/ 	.word	0x0500000f


	//   ....[139]....
        /*1830*/ 	.word	0x0500000f


	//   ....[140]....
        /*1834*/ 	.word	0x0500000f


	//   ....[141]....
        /*1838*/ 	.word	0x0500000f


	//   ....[142]....
        /*183c*/ 	.word	0x0500000f


	//   ....[143]....
        /*1840*/ 	.word	0x0500000f


	//   ....[144]....
        /*1844*/ 	.word	0x0500000f


	//   ....[145]....
        /*1848*/ 	.word	0x0500000f


	//   ....[146]....
        /*184c*/ 	.word	0x0500000f


	//   ....[147]....
        /*1850*/ 	.word	0x0500000f


	//   ....[148]....
        /*1854*/ 	.word	0x0500000f


	//   ....[149]....
        /*1858*/ 	.word	0x0500000f


	//   ....[150]....
        /*185c*/ 	.word	0x0500000f


	//   ....[151]....
        /*1860*/ 	.word	0x0500000f


	//   ....[152]....
        /*1864*/ 	.word	0x0500000f


	//   ....[153]....
        /*1868*/ 	.word	0x0500000f


	//   ....[154]....
        /*186c*/ 	.word	0x0500000f


	//----- nvinfo : EIATTR_COOP_GROUP_INSTR_OFFSETS
	.align		4
.L_326:
        /*1870*/ 	.byte	0x04, 0x28
        /*1872*/ 	.short	(.L_328 - .L_327)


	//   ....[0]....
.L_327:
        /*1874*/ 	.word	0x00000070


	//   ....[1]....
        /*1878*/ 	.word	0x00000140


	//   ....[2]....
        /*187c*/ 	.word	0x00000190


	//   ....[3]....
        /*1880*/ 	.word	0x000003c0


	//   ....[4]....
        /*1884*/ 	.word	0x00000520


	//   ....[5]....
        /*1888*/ 	.word	0x00000640


	//   ....[6]....
        /*188c*/ 	.word	0x000007a0


	//   ....[7]....
        /*1890*/ 	.word	0x00003d40


	//   ....[8]....
        /*1894*/ 	.word	0x00003d50


	//   ....[9]....
        /*1898*/ 	.word	0x00004c50


	//   ....[10]....
        /*189c*/ 	.word	0x00004c60


	//   ....[11]....
        /*18a0*/ 	.word	0x00005b50


	//   ....[12]....
        /*18a4*/ 	.word	0x00005b60


	//   ....[13]....
        /*18a8*/ 	.word	0x00006a30


	//   ....[14]....
        /*18ac*/ 	.word	0x00006a40


	//   ....[15]....
        /*18b0*/ 	.word	0x00007fa0


	//   ....[16]....
        /*18b4*/ 	.word	0x00007fb0


	//   ....[17]....
        /*18b8*/ 	.word	0x00008f90


	//   ....[18]....
        /*18bc*/ 	.word	0x00008fa0


	//   ....[19]....
        /*18c0*/ 	.word	0x00009f60


	//   ....[20]....
        /*18c4*/ 	.word	0x00009f70


	//   ....[21]....
        /*18c8*/ 	.word	0x0000af50


	//   ....[22]....
        /*18cc*/ 	.word	0x0000af60


	//   ....[23]....
        /*18d0*/ 	.word	0x0000c170


	//   ....[24]....
        /*18d4*/ 	.word	0x0000c180


	//   ....[25]....
        /*18d8*/ 	.word	0x0000c290


	//   ....[26]....
        /*18dc*/ 	.word	0x0000c2a0


	//   ....[27]....
        /*18e0*/ 	.word	0x0000c3c0


	//   ....[28]....
        /*18e4*/ 	.word	0x0000c3d0


	//   ....[29]....
        /*18e8*/ 	.word	0x0000c4f0


	//   ....[30]....
        /*18ec*/ 	.word	0x0000c500


	//   ....[31]....
        /*18f0*/ 	.word	0x0000c870


	//   ....[32]....
        /*18f4*/ 	.word	0x0000c890


	//   ....[33]....
        /*18f8*/ 	.word	0x0000c970


	//   ....[34]....
        /*18fc*/ 	.word	0x0000c990


	//   ....[35]....
        /*1900*/ 	.word	0x0000ca70


	//   ....[36]....
        /*1904*/ 	.word	0x0000ca90


	//   ....[37]....
        /*1908*/ 	.word	0x0000cb70


	//   ....[38]....
        /*190c*/ 	.word	0x0000cb90


	//   ....[39]....
        /*1910*/ 	.word	0x0000d640


	//   ....[40]....
        /*1914*/ 	.word	0x0000df80


	//   ....[41]....
        /*1918*/ 	.word	0x0000df90


	//   ....[42]....
        /*191c*/ 	.word	0x0000dfa0


	//   ....[43]....
        /*1920*/ 	.word	0x0000dfb0


	//   ....[44]....
        /*1924*/ 	.word	0x0000e1d0


	//   ....[45]....
        /*1928*/ 	.word	0x0000e1e0


	//   ....[46]....
        /*192c*/ 	.word	0x0000e1f0


	//   ....[47]....
        /*1930*/ 	.word	0x0000e200


	//   ....[48]....
        /*1934*/ 	.word	0x0000e3f0


	//   ....[49]....
        /*1938*/ 	.word	0x0000e400


	//   ....[50]....
        /*193c*/ 	.word	0x0000e410


	//   ....[51]....
        /*1940*/ 	.word	0x0000e420


	//   ....[52]....
        /*1944*/ 	.word	0x0000e630


	//   ....[53]....
        /*1948*/ 	.word	0x0000e640


	//   ....[54]....
        /*194c*/ 	.word	0x0000e650


	//   ....[55]....
        /*1950*/ 	.word	0x0000e660


	//   ....[56]....
        /*1954*/ 	.word	0x000129a0


	//   ....[57]....
        /*1958*/ 	.word	0x000129b0


	//   ....[58]....
        /*195c*/ 	.word	0x000129c0


	//   ....[59]....
        /*1960*/ 	.word	0x000129d0


	//   ....[60]....
        /*1964*/ 	.word	0x00012aa0


	//   ....[61]....
        /*1968*/ 	.word	0x00012ac0


	//   ....[62]....
        /*196c*/ 	.word	0x00012ad0


	//   ....[63]....
        /*1970*/ 	.word	0x00012ae0


	//   ....[64]....
        /*1974*/ 	.word	0x00012cc0


	//   ....[65]....
        /*1978*/ 	.word	0x00012ce0


	//   ....[66]....
        /*197c*/ 	.word	0x00012d00


	//   ....[67]....
        /*1980*/ 	.word	0x00012d10


	//   ....[68]....
        /*1984*/ 	.word	0x00012d90


	//   ....[69]....
        /*1988*/ 	.word	0x00012da0


	//   ....[70]....
        /*198c*/ 	.word	0x00012db0


	//   ....[71]....
        /*1990*/ 	.word	0x00012dc0


	//   ....[72]....
        /*1994*/ 	.word	0x00017f40


	//   ....[73]....
        /*1998*/ 	.word	0x000187c0


	//   ....[74]....
        /*199c*/ 	.word	0x000187d0


	//   ....[75]....
        /*19a0*/ 	.word	0x000187f0


	//   ....[76]....
        /*19a4*/ 	.word	0x00019130


	//   ....[77]....
        /*19a8*/ 	.word	0x00019170


	//   ....[78]....
        /*19ac*/ 	.word	0x0001b280


	//   ....[79]....
        /*19b0*/ 	.word	0x0001b2d0


	//   ....[80]....
        /*19b4*/ 	.word	0x0001c0e0


	//   ....[81]....
        /*19b8*/ 	.word	0x0001c100


	//   ....[82]....
        /*19bc*/ 	.word	0x0001c6f0


	//   ....[83]....
        /*19c0*/ 	.word	0x0001c730


	//   ....[84]....
        /*19c4*/ 	.word	0x0001ec70


	//   ....[85]....
        /*19c8*/ 	.word	0x0001ecd0


	//   ....[86]....
        /*19cc*/ 	.word	0x0001f940


	//   ....[87]....
        /*19d0*/ 	.word	0x0001f9c0


	//   ....[88]....
        /*19d4*/ 	.word	0x00020d00


	//   ....[89]....
        /*19d8*/ 	.word	0x00020d70


	//   ....[90]....
        /*19dc*/ 	.word	0x00020e40


	//   ....[91]....
        /*19e0*/ 	.word	0x00020e60


	//   ....[92]....
        /*19e4*/ 	.word	0x00022100


	//   ....[93]....
        /*19e8*/ 	.word	0x00022140


	//   ....[94]....
        /*19ec*/ 	.word	0x00022170


	//   ....[95]....
        /*19f0*/ 	.word	0x000221a0


	//   ....[96]....
        /*19f4*/ 	.word	0x000221d0


	//   ....[97]....
        /*19f8*/ 	.word	0x00022200


	//   ....[98]....
        /*19fc*/ 	.word	0x00022230


	//   ....[99]....
        /*1a00*/ 	.word	0x00022260


	//   ....[100]....
        /*1a04*/ 	.word	0x00022290


	//   ....[101]....
        /*1a08*/ 	.word	0x000222c0


	//   ....[102]....
        /*1a0c*/ 	.word	0x000222f0


	//   ....[103]....
        /*1a10*/ 	.word	0x00022320


	//   ....[104]....
        /*1a14*/ 	.word	0x00022350


	//   ....[105]....
        /*1a18*/ 	.word	0x00022380


	//   ....[106]....
        /*1a1c*/ 	.word	0x000223b0


	//   ....[107]....
        /*1a20*/ 	.word	0x000223e0


	//   ....[108]....
        /*1a24*/ 	.word	0x00022410


	//   ....[109]....
        /*1a28*/ 	.word	0x00022440


	//   ....[110]....
        /*1a2c*/ 	.word	0x00022470


	//   ....[111]....
        /*1a30*/ 	.word	0x000224a0


	//   ....[112]....
        /*1a34*/ 	.word	0x000224d0


	//   ....[113]....
        /*1a38*/ 	.word	0x00022500


	//   ....[114]....
        /*1a3c*/ 	.word	0x00022530


	//   ....[115]....
        /*1a40*/ 	.word	0x00022560


	//   ....[116]....
        /*1a44*/ 	.word	0x00022590


	//   ....[117]....
        /*1a48*/ 	.word	0x000225c0


	//   ....[118]....
        /*1a4c*/ 	.word	0x000225f0


	//   ....[119]....
        /*1a50*/ 	.word	0x00022620


	//   ....[120]....
        /*1a54*/ 	.word	0x00022650


	//   ....[121]....
        /*1a58*/ 	.word	0x00022680


	//   ....[122]....
        /*1a5c*/ 	.word	0x000226b0


	//   ....[123]....
        /*1a60*/ 	.word	0x000226e0


	//   ....[124]....
        /*1a64*/ 	.word	0x00022710


	//   ....[125]....
        /*1a68*/ 	.word	0x00022740


	//   ....[126]....
        /*1a6c*/ 	.word	0x00022770


	//   ....[127]....
        /*1a70*/ 	.word	0x000227a0


	//   ....[128]....
        /*1a74*/ 	.word	0x000227d0


	//   ....[129]....
        /*1a78*/ 	.word	0x00022800


	//   ....[130]....
        /*1a7c*/ 	.word	0x00022830


	//   ....[131]....
        /*1a80*/ 	.word	0x00022860


	//   ....[132]....
        /*1a84*/ 	.word	0x00022890


	//   ....[133]....
        /*1a88*/ 	.word	0x000228c0


	//   ....[134]....
        /*1a8c*/ 	.word	0x000228f0


	//   ....[135]....
        /*1a90*/ 	.word	0x00022920


	//   ....[136]....
        /*1a94*/ 	.word	0x00022950


	//   ....[137]....
        /*1a98*/ 	.word	0x00022980


	//   ....[138]....
        /*1a9c*/ 	.word	0x000229b0


	//   ....[139]....
        /*1aa0*/ 	.word	0x000229e0


	//   ....[140]....
        /*1aa4*/ 	.word	0x00022a10


	//   ....[141]....
        /*1aa8*/ 	.word	0x00022a40


	//   ....[142]....
        /*1aac*/ 	.word	0x00022a70


	//   ....[143]....
        /*1ab0*/ 	.word	0x00022aa0


	//   ....[144]....
        /*1ab4*/ 	.word	0x00022ad0


	//   ....[145]....
        /*1ab8*/ 	.word	0x00022b00


	//   ....[146]....
        /*1abc*/ 	.word	0x00022b30


	//   ....[147]....
        /*1ac0*/ 	.word	0x00022b60


	//   ....[148]....
        /*1ac4*/ 	.word	0x00022b90


	//   ....[149]....
        /*1ac8*/ 	.word	0x00022bc0


	//   ....[150]....
        /*1acc*/ 	.word	0x00022bf0


	//   ....[151]....
        /*1ad0*/ 	.word	0x00022c20


	//   ....[152]....
        /*1ad4*/ 	.word	0x00022c50


	//   ....[153]....
        /*1ad8*/ 	.word	0x00022c80


	//   ....[154]....
        /*1adc*/ 	.word	0x00022cb0


	//   ....[155]....
        /*1ae0*/ 	.word	0x00022ce0


	//   ....[156]....
        /*1ae4*/ 	.word	0x00022d10


	//   ....[157]....
        /*1ae8*/ 	.word	0x00022d40


	//   ....[158]....
        /*1aec*/ 	.word	0x00022d70


	//   ....[159]....
        /*1af0*/ 	.word	0x00022da0


	//   ....[160]....
        /*1af4*/ 	.word	0x00022dd0


	//   ....[161]....
        /*1af8*/ 	.word	0x00022e00


	//   ....[162]....
        /*1afc*/ 	.word	0x00022e30


	//   ....[163]....
        /*1b00*/ 	.word	0x00022e60


	//   ....[164]....
        /*1b04*/ 	.word	0x00022e90


	//   ....[165]....
        /*1b08*/ 	.word	0x00022ec0


	//   ....[166]....
        /*1b0c*/ 	.word	0x00022ef0


	//   ....[167]....
        /*1b10*/ 	.word	0x00022f20


	//   ....[168]....
        /*1b14*/ 	.word	0x00022f50


	//   ....[169]....
        /*1b18*/ 	.word	0x00022f80


	//   ....[170]....
        /*1b1c*/ 	.word	0x00022fb0


	//   ....[171]....
        /*1b20*/ 	.word	0x00022fe0


	//   ....[172]....
        /*1b24*/ 	.word	0x00023010


	//   ....[173]....
        /*1b28*/ 	.word	0x00023040


	//   ....[174]....
        /*1b2c*/ 	.word	0x00023070


	//   ....[175]....
        /*1b30*/ 	.word	0x000230a0


	//   ....[176]....
        /*1b34*/ 	.word	0x000230d0


	//   ....[177]....
        /*1b38*/ 	.word	0x00023100


	//   ....[178]....
        /*1b3c*/ 	.word	0x00023130


	//   ....[179]....
        /*1b40*/ 	.word	0x00023160


	//   ....[180]....
        /*1b44*/ 	.word	0x00023190


	//   ....[181]....
        /*1b48*/ 	.word	0x000231c0


	//   ....[182]....
        /*1b4c*/ 	.word	0x000231f0


	//   ....[183]....
        /*1b50*/ 	.word	0x00023220


	//   ....[184]....
        /*1b54*/ 	.word	0x00023250


	//   ....[185]....
        /*1b58*/ 	.word	0x00023280


	//   ....[186]....
        /*1b5c*/ 	.word	0x000232b0


	//   ....[187]....
        /*1b60*/ 	.word	0x000232e0


	//   ....[188]....
        /*1b64*/ 	.word	0x00023310


	//   ....[189]....
        /*1b68*/ 	.word	0x00023340


	//   ....[190]....
        /*1b6c*/ 	.word	0x00023370


	//   ....[191]....
        /*1b70*/ 	.word	0x000233a0


	//   ....[192]....
        /*1b74*/ 	.word	0x000233d0


	//   ....[193]....
        /*1b78*/ 	.word	0x00023400


	//   ....[194]....
        /*1b7c*/ 	.word	0x00023430


	//   ....[195]....
        /*1b80*/ 	.word	0x00023460


	//   ....[196]....
        /*1b84*/ 	.word	0x00023490


	//   ....[197]....
        /*1b88*/ 	.word	0x000234c0


	//   ....[198]....
        /*1b8c*/ 	.word	0x000234f0


	//   ....[199]....
        /*1b90*/ 	.word	0x00023520


	//   ....[200]....
        /*1b94*/ 	.word	0x00023550


	//   ....[201]....
        /*1b98*/ 	.word	0x00023580


	//   ....[202]....
        /*1b9c*/ 	.word	0x000235b0


	//   ....[203]....
        /*1ba0*/ 	.word	0x000235e0


	//   ....[204]....
        /*1ba4*/ 	.word	0x00023610


	//   ....[205]....
        /*1ba8*/ 	.word	0x00023640


	//   ....[206]....
        /*1bac*/ 	.word	0x00023670


	//   ....[207]....
        /*1bb0*/ 	.word	0x000236a0


	//   ....[208]....
        /*1bb4*/ 	.word	0x000236d0


	//   ....[209]....
        /*1bb8*/ 	.word	0x00023700


	//   ....[210]....
        /*1bbc*/ 	.word	0x00023730


	//   ....[211]....
        /*1bc0*/ 	.word	0x00023740


	//   ....[212]....
        /*1bc4*/ 	.word	0x00023770


	//   ....[213]....
        /*1bc8*/ 	.word	0x00023780


	//   ....[214]....
        /*1bcc*/ 	.word	0x000237b0


	//   ....[215]....
        /*1bd0*/ 	.word	0x000237c0


	//   ....[216]....
        /*1bd4*/ 	.word	0x000237f0


	//   ....[217]....
        /*1bd8*/ 	.word	0x00023800


	//   ....[218]....
        /*1bdc*/ 	.word	0x00023830


	//   ....[219]....
        /*1be0*/ 	.word	0x00023840


	//   ....[220]....
        /*1be4*/ 	.word	0x00024320


	//   ....[221]....
        /*1be8*/ 	.word	0x00024340


	//   ....[222]....
        /*1bec*/ 	.word	0x00024350


	//   ....[223]....
        /*1bf0*/ 	.word	0x00024360


	//   ....[224]....
        /*1bf4*/ 	.word	0x00024d80


	//   ....[225]....
        /*1bf8*/ 	.word	0x00024d90


	//   ....[226]....
        /*1bfc*/ 	.word	0x00024f60


	//   ....[227]....
        /*1c00*/ 	.word	0x00024f70


	//   ....[228]....
        /*1c04*/ 	.word	0x00025150


	//   ....[229]....
        /*1c08*/ 	.word	0x00025160


	//   ....[230]....
        /*1c0c*/ 	.word	0x00025340


	//   ....[231]....
        /*1c10*/ 	.word	0x00025350


	//   ....[232]....
        /*1c14*/ 	.word	0x000257d0


	//   ....[233]....
        /*1c18*/ 	.word	0x000257e0


	//   ....[234]....
        /*1c1c*/ 	.word	0x00026800


	//   ....[235]....
        /*1c20*/ 	.word	0x00026810


	//   ....[236]....
        /*1c24*/ 	.word	0x00028870


	//   ....[237]....
        /*1c28*/ 	.word	0x00028880


	//   ....[238]....
        /*1c2c*/ 	.word	0x00028a60


	//   ....[239]....
        /*1c30*/ 	.word	0x00028a70


	//   ....[240]....
        /*1c34*/ 	.word	0x00028c50


	//   ....[241]....
        /*1c38*/ 	.word	0x00028c60


	//   ....[242]....
        /*1c3c*/ 	.word	0x00028e40


	//   ....[243]....
        /*1c40*/ 	.word	0x00028e50


	//   ....[244]....
        /*1c44*/ 	.word	0x00029080


	//   ....[245]....
        /*1c48*/ 	.word	0x00029290


	//   ....[246]....
        /*1c4c*/ 	.word	0x000292c0


	//   ....[247]....
        /*1c50*/ 	.word	0x000292f0


	//   ....[248]....
        /*1c54*/ 	.word	0x00029320


	//   ....[249]....
        /*1c58*/ 	.word	0x00029350


	//   ....[250]....
        /*1c5c*/ 	.word	0x00029380


	//   ....[251]....
        /*1c60*/ 	.word	0x00029510


	//   ....[252]....
        /*1c64*/ 	.word	0x00029540


	//   ....[253]....
        /*1c68*/ 	.word	0x00029570


	//   ....[254]....
        /*1c6c*/ 	.word	0x000295a0


	//   ....[255]....
        /*1c70*/ 	.word	0x000295d0


	//   ....[0]....
        /*1c74*/ 	.word	0x00029600


	//   ....[1]....
        /*1c78*/ 	.word	0x00029690


	//   ....[2]....
        /*1c7c*/ 	.word	0x000296c0


	//   ....[3]....
        /*1c80*/ 	.word	0x000296d0


	//   ....[4]....
        /*1c84*/ 	.word	0x00029710


	//   ....[5]....
        /*1c88*/ 	.word	0x0002ad00


	//   ....[6]....
        /*1c8c*/ 	.word	0x0002cca0


	//   ....[7]....
        /*1c90*/ 	.word	0x0002ccc0


	//   ....[8]....
        /*1c94*/ 	.word	0x0002cdc0


	//   ....[9]....
        /*1c98*/ 	.word	0x0002cdd0


	//   ....[10]....
        /*1c9c*/ 	.word	0x0002ce40


	//   ....[11]....
        /*1ca0*/ 	.word	0x0002ce50


	//   ....[12]....
        /*1ca4*/ 	.word	0x0002cec0


	//   ....[13]....
        /*1ca8*/ 	.word	0x0002ced0


	//   ....[14]....
        /*1cac*/ 	.word	0x0002cf40


	//   ....[15]....
        /*1cb0*/ 	.word	0x0002cf50


	//   ....[16]....
        /*1cb4*/ 	.word	0x0002d000


	//   ....[17]....
        /*1cb8*/ 	.word	0x0002d010


	//   ....[18]....
        /*1cbc*/ 	.word	0x0002d080


	//   ....[19]....
        /*1cc0*/ 	.word	0x0002d090


	//   ....[20]....
        /*1cc4*/ 	.word	0x0002d0a0


	//   ....[21]....
        /*1cc8*/ 	.word	0x0002d120


	//   ....[22]....
        /*1ccc*/ 	.word	0x0002d4b0


	//   ....[23]....
        /*1cd0*/ 	.word	0x0002d4e0


	//   ....[24]....
        /*1cd4*/ 	.word	0x0002d610


	//   ....[25]....
        /*1cd8*/ 	.word	0x0002d620


	//   ....[26]....
        /*1cdc*/ 	.word	0x0002d6b0


	//   ....[27]....
        /*1ce0*/ 	.word	0x0002d6c0


	//   ....[28]....
        /*1ce4*/ 	.word	0x0002d750


	//   ....[29]....
        /*1ce8*/ 	.word	0x0002d760


	//   ....[30]....
        /*1cec*/ 	.word	0x0002d7e0


	//   ....[31]....
        /*1cf0*/ 	.word	0x0002d7f0


	//   ....[32]....
        /*1cf4*/ 	.word	0x0002d870


	//   ....[33]....
        /*1cf8*/ 	.word	0x0002d880


	//   ....[34]....
        /*1cfc*/ 	.word	0x0002d900


	//   ....[35]....
        /*1d00*/ 	.word	0x0002d910


	//   ....[36]....
        /*1d04*/ 	.word	0x0002d920


	//   ....[37]....
        /*1d08*/ 	.word	0x0002d930


	//   ....[38]....
        /*1d0c*/ 	.word	0x0002e080


	//   ....[39]....
        /*1d10*/ 	.word	0x0002e0b0


	//   ....[40]....
        /*1d14*/ 	.word	0x0002e0d0


	//   ....[41]....
        /*1d18*/ 	.word	0x0002e150


	//   ....[42]....
        /*1d1c*/ 	.word	0x0002e170


	//   ....[43]....
        /*1d20*/ 	.word	0x0002e1f0


	//   ....[44]....
        /*1d24*/ 	.word	0x0002e210


	//   ....[45]....
        /*1d28*/ 	.word	0x0002e290


	//   ....[46]....
        /*1d2c*/ 	.word	0x0002e2b0


	//   ....[47]....
        /*1d30*/ 	.word	0x0002e330


	//   ....[48]....
        /*1d34*/ 	.word	0x0002e350


	//   ....[49]....
        /*1d38*/ 	.word	0x0002e3d0


	//   ....[50]....
        /*1d3c*/ 	.word	0x0002e3f0


	//   ....[51]....
        /*1d40*/ 	.word	0x0002e470


	//   ....[52]....
        /*1d44*/ 	.word	0x0002e480


	//   ....[53]....
        /*1d48*/ 	.word	0x0002e490


	//   ....[54]....
        /*1d4c*/ 	.word	0x0002ebc0


	//   ....[55]....
        /*1d50*/ 	.word	0x0002ebe0


	//   ....[56]....
        /*1d54*/ 	.word	0x0002ec40


	//   ....[57]....
        /*1d58*/ 	.word	0x0002ec50


	//   ....[58]....
        /*1d5c*/ 	.word	0x0002eca0


	//   ....[59]....
        /*1d60*/ 	.word	0x0002ecb0


	//   ....[60]....
        /*1d64*/ 	.word	0x0002ed00


	//   ....[61]....
        /*1d68*/ 	.word	0x0002ed10


	//   ....[62]....
        /*1d6c*/ 	.word	0x0002ed60


	//   ....[63]....
        /*1d70*/ 	.word	0x0002ed70


	//   ....[64]....
        /*1d74*/ 	.word	0x0002edc0


	//   ....[65]....
        /*1d78*/ 	.word	0x0002edd0


	//   ....[66]....
        /*1d7c*/ 	.word	0x0002ee20


	//   ....[67]....
        /*1d80*/ 	.word	0x0002ee30


	//   ....[68]....
        /*1d84*/ 	.word	0x0002ee40


	//   ....[69]....
        /*1d88*/ 	.word	0x0002ee90


	//   ....[70]....
        /*1d8c*/ 	.word	0x0002f1b0


	//   ....[71]....
        /*1d90*/ 	.word	0x0002f1c0


	//   ....[72]....
        /*1d94*/ 	.word	0x0002f220


	//   ....[73]....
        /*1d98*/ 	.word	0x0002f230


	//   ....[74]....
        /*1d9c*/ 	.word	0x0002f280


	//   ....[75]....
        /*1da0*/ 	.word	0x0002f290


	//   ....[76]....
        /*1da4*/ 	.word	0x0002f2e0


	//   ....[77]....
        /*1da8*/ 	.word	0x0002f2f0


	//   ....[78]....
        /*1dac*/ 	.word	0x0002f340


	//   ....[79]....
        /*1db0*/ 	.word	0x0002f350


	//   ....[80]....
        /*1db4*/ 	.word	0x0002f3a0


	//   ....[81]....
        /*1db8*/ 	.word	0x0002f3b0


	//   ....[82]....
        /*1dbc*/ 	.word	0x0002f400


	//   ....[83]....
        /*1dc0*/ 	.word	0x0002f410


	//   ....[84]....
        /*1dc4*/ 	.word	0x0002f420


	//   ....[85]....
        /*1dc8*/ 	.word	0x0002f470


	//   ....[86]....
        /*1dcc*/ 	.word	0x00030b60


	//   ....[87]....
        /*1dd0*/ 	.word	0x00030b90


	//   ....[88]....
        /*1dd4*/ 	.word	0x00030bf0


	//   ....[89]....
        /*1dd8*/ 	.word	0x00030c20


	//   ....[90]....
        /*1ddc*/ 	.word	0x00030c50


	//   ....[91]....
        /*1de0*/ 	.word	0x00030c80


	//   ....[92]....
        /*1de4*/ 	.word	0x00030cb0


	//   ....[93]....
        /*1de8*/ 	.word	0x00030ce0


	//   ....[94]....
        /*1dec*/ 	.word	0x00030e80


	//   ....[95]....
        /*1df0*/ 	.word	0x00030eb0


	//   ....[96]....
        /*1df4*/ 	.word	0x00030ee0


	//   ....[97]....
        /*1df8*/ 	.word	0x00030f10


	//   ....[98]....
        /*1dfc*/ 	.word	0x00030f40


	//   ....[99]....
        /*1e00*/ 	.word	0x00030f70


	//   ....[100]....
        /*1e04*/ 	.word	0x00031030


	//   ....[101]....
        /*1e08*/ 	.word	0x00031050


	//   ....[102]....
        /*1e0c*/ 	.word	0x00031070


	//   ....[103]....
        /*1e10*/ 	.word	0x000310d0


	//   ....[104]....
        /*1e14*/ 	.word	0x00031b10


	//   ....[105]....
        /*1e18*/ 	.word	0x00031eb0


	//   ....[106]....
        /*1e1c*/ 	.word	0x00031f40


	//   ....[107]....
        /*1e20*/ 	.word	0x00031fe0


	//   ....[108]....
        /*1e24*/ 	.word	0x00032070


	//   ....[109]....
        /*1e28*/ 	.word	0x00032110


	//   ....[110]....
        /*1e2c*/ 	.word	0x000321a0


	//   ....[111]....
        /*1e30*/ 	.word	0x00032240


	//   ....[112]....
        /*1e34*/ 	.word	0x000322d0


	//   ....[113]....
        /*1e38*/ 	.word	0x000323c0


	//   ....[114]....
        /*1e3c*/ 	.word	0x00032450


	//   ....[115]....
        /*1e40*/ 	.word	0x000324f0


	//   ....[116]....
        /*1e44*/ 	.word	0x00032580


	//   ....[117]....
        /*1e48*/ 	.word	0x00032620


	//   ....[118]....
        /*1e4c*/ 	.word	0x000326b0


	//   ....[119]....
        /*1e50*/ 	.word	0x00032750


	//   ....[120]....
        /*1e54*/ 	.word	0x000327e0


	//   ....[121]....
        /*1e58*/ 	.word	0x000328d0


	//   ....[122]....
        /*1e5c*/ 	.word	0x00032960


	//   ....[123]....
        /*1e60*/ 	.word	0x000329f0


	//   ....[124]....
        /*1e64*/ 	.word	0x00032a80


	//   ....[125]....
        /*1e68*/ 	.word	0x00032b10


	//   ....[126]....
        /*1e6c*/ 	.word	0x00032ba0


	//   ....[127]....
        /*1e70*/ 	.word	0x00032c30


	//   ....[128]....
        /*1e74*/ 	.word	0x00032cc0


	//   ....[129]....
        /*1e78*/ 	.word	0x00032d90


	//   ....[130]....
        /*1e7c*/ 	.word	0x00032e30


	//   ....[131]....
        /*1e80*/ 	.word	0x00032ec0


	//   ....[132]....
        /*1e84*/ 	.word	0x00032f10


	//   ....[133]....
        /*1e88*/ 	.word	0x00032f60


	//   ....[134]....
        /*1e8c*/ 	.word	0x00032ff0


	//   ....[135]....
        /*1e90*/ 	.word	0x00033080


	//   ....[136]....
        /*1e94*/ 	.word	0x000330d0


	//   ....[137]....
        /*1e98*/ 	.word	0x00033120


	//   ....[138]....
        /*1e9c*/ 	.word	0x000331b0


	//   ....[139]....
        /*1ea0*/ 	.word	0x00033240


	//   ....[140]....
        /*1ea4*/ 	.word	0x00033290


	//   ....[141]....
        /*1ea8*/ 	.word	0x000332e0


	//   ....[142]....
        /*1eac*/ 	.word	0x00033370


	//   ....[143]....
        /*1eb0*/ 	.word	0x00033400


	//   ....[144]....
        /*1eb4*/ 	.word	0x00033450


	//   ....[145]....
        /*1eb8*/ 	.word	0x000334a0


	//   ....[146]....
        /*1ebc*/ 	.word	0x000335a0


	//   ....[147]....
        /*1ec0*/ 	.word	0x00033650


	//   ....[148]....
        /*1ec4*/ 	.word	0x000336a0


	//   ....[149]....
        /*1ec8*/ 	.word	0x000336f0


	//   ....[150]....
        /*1ecc*/ 	.word	0x00033800


	//   ....[151]....
        /*1ed0*/ 	.word	0x00033850


	//   ....[152]....
        /*1ed4*/ 	.word	0x000338a0


	//   ....[153]....
        /*1ed8*/ 	.word	0x000338f0


	//   ....[154]....
        /*1edc*/ 	.word	0x00033a10


	//   ....[155]....
        /*1ee0*/ 	.word	0x00033ab0


	//   ....[156]....
        /*1ee4*/ 	.word	0x00033b10


	//   ....[157]....
        /*1ee8*/ 	.word	0x00033b80


	//   ....[158]....
        /*1eec*/ 	.word	0x00033c20


	//   ....[159]....
        /*1ef0*/ 	.word	0x00033c70


	//   ....[160]....
        /*1ef4*/ 	.word	0x00033cc0


	//   ....[161]....
        /*1ef8*/ 	.word	0x00033d10


	//   ....[162]....
        /*1efc*/ 	.word	0x000340b0


	//   ....[163]....
        /*1f00*/ 	.word	0x000341d0


	//   ....[164]....
        /*1f04*/ 	.word	0x000342f0


	//   ....[165]....
        /*1f08*/ 	.word	0x00034410


	//   ....[166]....
        /*1f0c*/ 	.word	0x00034530


	//   ....[167]....
        /*1f10*/ 	.word	0x00034650


	//   ....[168]....
        /*1f14*/ 	.word	0x00034770


	//   ....[169]....
        /*1f18*/ 	.word	0x00034890


	//   ....[170]....
        /*1f1c*/ 	.word	0x000349b0


	//   ....[171]....
        /*1f20*/ 	.word	0x00034ad0


	//   ....[172]....
        /*1f24*/ 	.word	0x00034bf0


	//   ....[173]....
        /*1f28*/ 	.word	0x00034ca0


	//   ....[174]....
        /*1f2c*/ 	.word	0x00034d20


	//   ....[175]....
        /*1f30*/ 	.word	0x00034d90


	//   ....[176]....
        /*1f34*/ 	.word	0x00034df0


	//   ....[177]....
        /*1f38*/ 	.word	0x00034e40


	//   ....[178]....
        /*1f3c*/ 	.word	0x00034ec0


	//   ....[179]....
        /*1f40*/ 	.word	0x00034f30


	//   ....[180]....
        /*1f44*/ 	.word	0x00034f90


	//   ....[181]....
        /*1f48*/ 	.word	0x00034fe0


	//   ....[182]....
        /*1f4c*/ 	.word	0x00035060


	//   ....[183]....
        /*1f50*/ 	.word	0x000350d0


	//   ....[184]....
        /*1f54*/ 	.word	0x00035130


	//   ....[185]....
        /*1f58*/ 	.word	0x00035180


	//   ....[186]....
        /*1f5c*/ 	.word	0x00035200


	//   ....[187]....
        /*1f60*/ 	.word	0x00035270


	//   ....[188]....
        /*1f64*/ 	.word	0x000352d0


	//   ....[189]....
        /*1f68*/ 	.word	0x00035320


	//   ....[190]....
        /*1f6c*/ 	.word	0x000353a0


	//   ....[191]....
        /*1f70*/ 	.word	0x00035410


	//   ....[192]....
        /*1f74*/ 	.word	0x00035470


	//   ....[193]....
        /*1f78*/ 	.word	0x000354c0


	//   ....[194]....
        /*1f7c*/ 	.word	0x00035540


	//   ....[195]....
        /*1f80*/ 	.word	0x000355b0


	//   ....[196]....
        /*1f84*/ 	.word	0x00035610


	//   ....[197]....
        /*1f88*/ 	.word	0x00035660


	//   ....[198]....
        /*1f8c*/ 	.word	0x000356e0


	//   ....[199]....
        /*1f90*/ 	.word	0x00035750


	//   ....[200]....
        /*1f94*/ 	.word	0x000357b0


	//   ....[201]....
        /*1f98*/ 	.word	0x00035800


	//   ....[202]....
        /*1f9c*/ 	.word	0x00035880


	//   ....[203]....
        /*1fa0*/ 	.word	0x000358f0


	//   ....[204]....
        /*1fa4*/ 	.word	0x00035950


	//   ....[205]....
        /*1fa8*/ 	.word	0x000359a0


	//   ....[206]....
        /*1fac*/ 	.word	0x00035a20


	//   ....[207]....
        /*1fb0*/ 	.word	0x00035a90


	//   ....[208]....
        /*1fb4*/ 	.word	0x00035af0


	//   ....[209]....
        /*1fb8*/ 	.word	0x00035b40


	//   ....[210]....
        /*1fbc*/ 	.word	0x00035bc0


	//   ....[211]....
        /*1fc0*/ 	.word	0x00035c30


	//   ....[212]....
        /*1fc4*/ 	.word	0x00035c90


	//   ....[213]....
        /*1fc8*/ 	.word	0x00035ce0


	//   ....[214]....
        /*1fcc*/ 	.word	0x00035d60


	//   ....[215]....
        /*1fd0*/ 	.word	0x00035dd0


	//   ....[216]....
        /*1fd4*/ 	.word	0x00035e30


	//   ....[217]....
        /*1fd8*/ 	.word	0x00035e80


	//   ....[218]....
        /*1fdc*/ 	.word	0x00035f00


	//   ....[219]....
        /*1fe0*/ 	.word	0x00035f70


	//   ....[220]....
        /*1fe4*/ 	.word	0x00035fd0


	//   ....[221]....
        /*1fe8*/ 	.word	0x00036020


	//   ....[222]....
        /*1fec*/ 	.word	0x000360a0


	//   ....[223]....
        /*1ff0*/ 	.word	0x00036110


	//   ....[224]....
        /*1ff4*/ 	.word	0x00036170


	//   ....[225]....
        /*1ff8*/ 	.word	0x000361c0


	//   ....[226]....
        /*1ffc*/ 	.word	0x00036240


	//   ....[227]....
        /*2000*/ 	.word	0x000362b0


	//   ....[228]....
        /*2004*/ 	.word	0x00036310


	//   ....[229]....
        /*2008*/ 	.word	0x00036360


	//   ....[230]....
        /*200c*/ 	.word	0x000363e0


	//   ....[231]....
        /*2010*/ 	.word	0x00036450


	//   ....[232]....
        /*2014*/ 	.word	0x000364b0


	//   ....[233]....
        /*2018*/ 	.word	0x00036500


	//   ....[234]....
        /*201c*/ 	.word	0x00036580


	//   ....[235]....
        /*2020*/ 	.word	0x000365f0


	//   ....[236]....
        /*2024*/ 	.word	0x00036650


	//   ....[237]....
        /*2028*/ 	.word	0x000366a0


	//   ....[238]....
        /*202c*/ 	.word	0x00036720


	//   ....[239]....
        /*2030*/ 	.word	0x00036790


	//   ....[240]....
        /*2034*/ 	.word	0x000367f0


	//   ....[241]....
        /*2038*/ 	.word	0x00036840


	//   ....[242]....
        /*203c*/ 	.word	0x000368c0


	//   ....[243]....
        /*2040*/ 	.word	0x00036930


	//   ....[244]....
        /*2044*/ 	.word	0x00036990


	//   ....[245]....
        /*2048*/ 	.word	0x000369e0


	//   ....[246]....
        /*204c*/ 	.word	0x00036a60


	//   ....[247]....
        /*2050*/ 	.word	0x00036ad0


	//   ....[248]....
        /*2054*/ 	.word	0x00036b30


	//   ....[249]....
        /*2058*/ 	.word	0x00036b80


	//   ....[250]....
        /*205c*/ 	.word	0x00036c00


	//   ....[251]....
        /*2060*/ 	.word	0x00036c70


	//   ....[252]....
        /*2064*/ 	.word	0x00036cd0


	//   ....[253]....
        /*2068*/ 	.word	0x00036d20


	//   ....[254]....
        /*206c*/ 	.word	0x00036da0


	//   ....[255]....
        /*2070*/ 	.word	0x00036e10


	//   ....[0]....
        /*2074*/ 	.word	0x00036e70


	//   ....[1]....
        /*2078*/ 	.word	0x00036ec0


	//   ....[2]....
        /*207c*/ 	.word	0x00036f40


	//   ....[3]....
        /*2080*/ 	.word	0x00036fb0


	//   ....[4]....
        /*2084*/ 	.word	0x00037010


	//   ....[5]....
        /*2088*/ 	.word	0x00037060


	//   ....[6]....
        /*208c*/ 	.word	0x000370e0


	//   ....[7]....
        /*2090*/ 	.word	0x00037150


	//   ....[8]....
        /*2094*/ 	.word	0x000371b0


	//   ....[9]....
        /*2098*/ 	.word	0x00037200


	//   ....[10]....
        /*209c*/ 	.word	0x00037280


	//   ....[11]....
        /*20a0*/ 	.word	0x000372f0


	//   ....[12]....
        /*20a4*/ 	.word	0x00037350


	//   ....[13]....
        /*20a8*/ 	.word	0x000373a0


	//   ....[14]....
        /*20ac*/ 	.word	0x00037420


	//   ....[15]....
        /*20b0*/ 	.word	0x00037490


	//   ....[16]....
        /*20b4*/ 	.word	0x000374f0


	//   ....[17]....
        /*20b8*/ 	.word	0x00037540


	//   ....[18]....
        /*20bc*/ 	.word	0x000375c0


	//   ....[19]....
        /*20c0*/ 	.word	0x00037630


	//   ....[20]....
        /*20c4*/ 	.word	0x00037690


	//   ....[21]....
        /*20c8*/ 	.word	0x000376e0


	//   ....[22]....
        /*20cc*/ 	.word	0x00037760


	//   ....[23]....
        /*20d0*/ 	.word	0x000377d0


	//   ....[24]....
        /*20d4*/ 	.word	0x00037830


	//   ....[25]....
        /*20d8*/ 	.word	0x00037880


	//   ....[26]....
        /*20dc*/ 	.word	0x00037900


	//   ....[27]....
        /*20e0*/ 	.word	0x00037970


	//   ....[28]....
        /*20e4*/ 	.word	0x000379d0


	//   ....[29]....
        /*20e8*/ 	.word	0x00037a20


	//   ....[30]....
        /*20ec*/ 	.word	0x00037aa0


	//   ....[31]....
        /*20f0*/ 	.word	0x00037b10


	//   ....[32]....
        /*20f4*/ 	.word	0x00037b70


	//   ....[33]....
        /*20f8*/ 	.word	0x00037bc0


	//   ....[34]....
        /*20fc*/ 	.word	0x00037c60


	//   ....[35]....
        /*2100*/ 	.word	0x00037cb0


	//   ....[36]....
        /*2104*/ 	.word	0x00037d40


	//   ....[37]....
        /*2108*/ 	.word	0x00037dd0


	//   ....[38]....
        /*210c*/ 	.word	0x00037e60


	//   ....[39]....
        /*2110*/ 	.word	0x00037ef0


	//   ....[40]....
        /*2114*/ 	.word	0x00037f80


	//   ....[41]....
        /*2118*/ 	.word	0x00038010


	//   ....[42]....
        /*211c*/ 	.word	0x00038090


	//   ....[43]....
        /*2120*/ 	.word	0x000380e0


	//   ....[44]....
        /*2124*/ 	.word	0x00038180


	//   ....[45]....
        /*2128*/ 	.word	0x00038210


	//   ....[46]....
        /*212c*/ 	.word	0x000382a0


	//   ....[47]....
        /*2130*/ 	.word	0x000382f0


	//   ....[48]....
        /*2134*/ 	.word	0x00038380


	//   ....[49]....
        /*2138*/ 	.word	0x00038410


	//   ....[50]....
        /*213c*/ 	.word	0x000384a0


	//   ....[51]....
        /*2140*/ 	.word	0x00038530


	//   ....[52]....
        /*2144*/ 	.word	0x000385c0


	//   ....[53]....
        /*2148*/ 	.word	0x00038650


	//   ....[54]....
        /*214c*/ 	.word	0x00038710


	//   ....[55]....
        /*2150*/ 	.word	0x000389f0


	//   ....[56]....
        /*2154*/ 	.word	0x00038ae0


	//   ....[57]....
        /*2158*/ 	.word	0x00038b90


	//   ....[58]....
        /*215c*/ 	.word	0x00038c20


	//   ....[59]....
        /*2160*/ 	.word	0x00038d40


	//   ....[60]....
        /*2164*/ 	.word	0x00038da0


	//   ....[61]....
        /*2168*/ 	.word	0x00038e80


	//   ....[62]....
        /*216c*/ 	.word	0x00038ee0


	//   ....[63]....
        /*2170*/ 	.word	0x00038fc0


	//   ....[64]....
        /*2174*/ 	.word	0x00039020


	//   ....[65]....
        /*2178*/ 	.word	0x00039100


	//   ....[66]....
        /*217c*/ 	.word	0x00039160


	//   ....[67]....
        /*2180*/ 	.word	0x00039280


	//   ....[68]....
        /*2184*/ 	.word	0x000392e0


	//   ....[69]....
        /*2188*/ 	.word	0x000393c0


	//   ....[70]....
        /*218c*/ 	.word	0x00039420


	//   ....[71]....
        /*2190*/ 	.word	0x000394f0


	//   ....[72]....
        /*2194*/ 	.word	0x00039690


	//   ....[73]....
        /*2198*/ 	.word	0x00039720


	//   ....[74]....
        /*219c*/ 	.word	0x00039840


	//   ....[75]....
        /*21a0*/ 	.word	0x00039890


	//   ....[76]....
        /*21a4*/ 	.word	0x000399b0


	//   ....[77]....
        /*21a8*/ 	.word	0x00039a00


	//   ....[78]....
        /*21ac*/ 	.word	0x00039b20


	//   ....[79]....
        /*21b0*/ 	.word	0x00039b70


	//   ....[80]....
        /*21b4*/ 	.word	0x00039c70


	//   ....[81]....
        /*21b8*/ 	.word	0x00039d10


	//   ....[82]....
        /*21bc*/ 	.word	0x00039d70


	//   ....[83]....
        /*21c0*/ 	.word	0x00039e60


	//   ....[84]....
        /*21c4*/ 	.word	0x00039ec0


	//   ....[85]....
        /*21c8*/ 	.word	0x00039fb0


	//   ....[86]....
        /*21cc*/ 	.word	0x0003a010


	//   ....[87]....
        /*21d0*/ 	.word	0x0003a0f0


	//   ....[88]....
        /*21d4*/ 	.word	0x0003a1e0


	//   ....[89]....
        /*21d8*/ 	.word	0x0003a240


	//   ....[90]....
        /*21dc*/ 	.word	0x0003a2a0


	//   ....[91]....
        /*21e0*/ 	.word	0x0003a390


	//   ....[92]....
        /*21e4*/ 	.word	0x0003a3f0


	//   ....[93]....
        /*21e8*/ 	.word	0x0003a4e0


	//   ....[94]....
        /*21ec*/ 	.word	0x0003a540


	//   ....[95]....
        /*21f0*/ 	.word	0x0003a630


	//   ....[96]....
        /*21f4*/ 	.word	0x0003a690


	//   ....[97]....
        /*21f8*/ 	.word	0x0003a780


	//   ....[98]....
        /*21fc*/ 	.word	0x0003a7e0


	//   ....[99]....
        /*2200*/ 	.word	0x0003a8d0


	//   ....[100]....
        /*2204*/ 	.word	0x0003a930


	//   ....[101]....
        /*2208*/ 	.word	0x0003aa20


	//   ....[102]....
        /*220c*/ 	.word	0x0003aa80


	//   ....[103]....
        /*2210*/ 	.word	0x0003ab60


	//   ....[104]....
        /*2214*/ 	.word	0x0003ac90


	//   ....[105]....
        /*2218*/ 	.word	0x0003ad30


	//   ....[106]....
        /*221c*/ 	.word	0x0003ad90


	//   ....[107]....
        /*2220*/ 	.word	0x0003ae50


	//   ....[108]....
        /*2224*/ 	.word	0x0003aeb0


	//   ....[109]....
        /*2228*/ 	.word	0x0003af70


	//   ....[110]....
        /*222c*/ 	.word	0x0003afd0


	//   ....[111]....
        /*2230*/ 	.word	0x0003b090


	//   ....[112]....
        /*2234*/ 	.word	0x0003b0f0


	//   ....[113]....
        /*2238*/ 	.word	0x0003b1b0


	//   ....[114]....
        /*223c*/ 	.word	0x0003b210


	//   ....[115]....
        /*2240*/ 	.word	0x0003b2d0


	//   ....[116]....
        /*2244*/ 	.word	0x0003b330


	//   ....[117]....
        /*2248*/ 	.word	0x0003b3f0


	//   ....[118]....
        /*224c*/ 	.word	0x0003b450


	//   ....[119]....
        /*2250*/ 	.word	0x0003b510


	//   ....[120]....
        /*2254*/ 	.word	0x0003b600


	//   ....[121]....
        /*2258*/ 	.word	0x0003b690


	//   ....[122]....
        /*225c*/ 	.word	0x0003b6f0


	//   ....[123]....
        /*2260*/ 	.word	0x0003b7b0


	//   ....[124]....
        /*2264*/ 	.word	0x0003b810


	//   ....[125]....
        /*2268*/ 	.word	0x0003b8d0


	//   ....[126]....
        /*226c*/ 	.word	0x0003b930


	//   ....[127]....
        /*2270*/ 	.word	0x0003b9f0


	//   ....[128]....
        /*2274*/ 	.word	0x0003ba50


	//   ....[129]....
        /*2278*/ 	.word	0x0003bb10


	//   ....[130]....
        /*227c*/ 	.word	0x0003bb70


	//   ....[131]....
        /*2280*/ 	.word	0x0003bc30


	//   ....[132]....
        /*2284*/ 	.word	0x0003bc90


	//   ....[133]....
        /*2288*/ 	.word	0x0003bd50


	//   ....[134]....
        /*228c*/ 	.word	0x0003bdb0


	//   ....[135]....
        /*2290*/ 	.word	0x0003be70


	//   ....[136]....
        /*2294*/ 	.word	0x0003c050


	//   ....[137]....
        /*2298*/ 	.word	0x0003c0f0


	//   ....[138]....
        /*229c*/ 	.word	0x0003c260


	//   ....[139]....
        /*22a0*/ 	.word	0x0003c2d0


	//   ....[140]....
        /*22a4*/ 	.word	0x0003c340


	//   ....[141]....
        /*22a8*/ 	.word	0x0003c3b0


	//   ....[142]....
        /*22ac*/ 	.word	0x0003c420


	//   ....[143]....
        /*22b0*/ 	.word	0x0003c4a0


	//   ....[144]....
        /*22b4*/ 	.word	0x0003c520


	//   ....[145]....
        /*22b8*/ 	.word	0x0003c5b0


	//   ....[146]....
        /*22bc*/ 	.word	0x0003c620


	//   ....[147]....
        /*22c0*/ 	.word	0x0003c690


	//   ....[148]....
        /*22c4*/ 	.word	0x0003c700


	//   ....[149]....
        /*22c8*/ 	.word	0x0003c780


	//   ....[150]....
        /*22cc*/ 	.word	0x0003c7f0


	//   ....[151]....
        /*22d0*/ 	.word	0x0003c880


	//   ....[152]....
        /*22d4*/ 	.word	0x0003c8e0


	//   ....[153]....
        /*22d8*/ 	.word	0x0003c970


	//   ....[154]....
        /*22dc*/ 	.word	0x0003caa0


	//----- nvinfo : EIATTR_REG_RECONFIG
	.align		4
.L_328:
        /*22e0*/ 	.byte	0x01, 0x54
	.zero		2


	//----- nvinfo : EIATTR_SYSCALL_OFFSETS
	.align		4
        /*22e4*/ 	.byte	0x04, 0x46
        /*22e6*/ 	.short	(.L_330 - .L_329)


	//   ....[0]....
.L_329:
        /*22e8*/ 	.word	0x000025f0


	//   ....[1]....
        /*22ec*/ 	.word	0x00002740


	//   ....[2]....
        /*22f0*/ 	.word	0x0000d7e0


	//   ....[3]....
        /*22f4*/ 	.word	0x0000dd30


	//   ....[4]....
        /*22f8*/ 	.word	0x0002c250


	//   ....[5]....
        /*22fc*/ 	.word	0x0002c3e0


	//   ....[6]....
        /*2300*/ 	.word	0x0002c530


	//   ....[7]....
        /*2304*/ 	.word	0x0002c680


	//   ....[8]....
        /*2308*/ 	.word	0x0002dd40


	//----- nvinfo : EIATTR_MBARRIER_INSTR_OFFSETS
	.align		4
.L_330:
        /*230c*/ 	.byte	0x04, 0x39
        /*230e*/ 	.short	(.L_332 - .L_331)


	//   ....[0]....
.L_331:
        /*2310*/ 	.word	0x00000270
        /*2314*/ 	.word	0x000000ff
        /*2318*/ 	.word	0x00038800
        /*231c*/ 	.short	0x0100
        /*231e*/ 	.byte	0x08
	.zero		1


	//   ....[1]....
        /*2320*/ 	.word	0x00000280
        /*2324*/ 	.word	0x000000ff
        /*2328*/ 	.word	0x00038820
        /*232c*/ 	.short	0x0100
        /*232e*/ 	.byte	0x08
	.zero		1


	//   ....[2]....
        /*2330*/ 	.word	0x00000370
        /*2334*/ 	.word	0x000000ff
        /*2338*/ 	.word	0x00038830
        /*233c*/ 	.short	0x0100
        /*233e*/ 	.byte	0x08
	.zero		1


	//   ....[3]....
        /*2340*/ 	.word	0x00000380
        /*2344*/ 	.word	0x000000ff
        /*2348*/ 	.word	0x00038840
        /*234c*/ 	.short	0x0100
        /*234e*/ 	.byte	0x08
	.zero		1


	//   ....[4]....
        /*2350*/ 	.word	0x00000390
        /*2354*/ 	.word	0x000000ff
        /*2358*/ 	.word	0x00038838
        /*235c*/ 	.short	0x0100
        /*235e*/ 	.byte	0x08
	.zero		1


	//   ....[5]....
        /*2360*/ 	.word	0x000003a0
        /*2364*/ 	.word	0x000000ff
        /*2368*/ 	.word	0x00038848
        /*236c*/ 	.short	0x0100
        /*236e*/ 	.byte	0x08
	.zero		1


	//   ....[6]....
        /*2370*/ 	.word	0x000004d0
        /*2374*/ 	.word	0x000000ff
        /*2378*/ 	.word	0x00038850
        /*237c*/ 	.short	0x0100
        /*237e*/ 	.byte	0x08
	.zero		1


	//   ....[7]....
        /*2380*/ 	.word	0x000004e0
        /*2384*/ 	.word	0x000000ff
        /*2388*/ 	.word	0x00038860
        /*238c*/ 	.short	0x0100
        /*238e*/ 	.byte	0x08
	.zero		1


	//   ....[8]....
        /*2390*/ 	.word	0x000004f0
        /*2394*/ 	.word	0x000000ff
        /*2398*/ 	.word	0x00038858
        /*239c*/ 	.short	0x0100
        /*239e*/ 	.byte	0x08
	.zero		1


	//   ....[9]....
        /*23a0*/ 	.word	0x00000500
        /*23a4*/ 	.word	0x000000ff
        /*23a8*/ 	.word	0x00038868
        /*23ac*/ 	.short	0x0100
        /*23ae*/ 	.byte	0x08
	.zero		1


	//   ....[10]....
        /*23b0*/ 	.word	0x000005f0
        /*23b4*/ 	.word	0x000000ff
        /*23b8*/ 	.word	0x00038870
        /*23bc*/ 	.short	0x0100
        /*23be*/ 	.byte	0x06
	.zero		1


	//   ....[11]....
        /*23c0*/ 	.word	0x00000600
        /*23c4*/ 	.word	0x000000ff
        /*23c8*/ 	.word	0x00038880
        /*23cc*/ 	.short	0x0100
        /*23ce*/ 	.byte	0x06
	.zero		1


	//   ....[12]....
        /*23d0*/ 	.word	0x00000610
        /*23d4*/ 	.word	0x000000ff
        /*23d8*/ 	.word	0x00038878
        /*23dc*/ 	.short	0x0100
        /*23de*/ 	.byte	0x06
	.zero		1


	//   ....[13]....
        /*23e0*/ 	.word	0x00000620
        /*23e4*/ 	.word	0x000000ff
        /*23e8*/ 	.word	0x00038888
        /*23ec*/ 	.short	0x0100
        /*23ee*/ 	.byte	0x06
	.zero		1


	//   ....[14]....
        /*23f0*/ 	.word	0x00000750
        /*23f4*/ 	.word	0x000000ff
        /*23f8*/ 	.word	0x00038890
        /*23fc*/ 	.short	0x0100
        /*23fe*/ 	.byte	0x08
	.zero		1


	//   ....[15]....
        /*2400*/ 	.word	0x00000760
        /*2404*/ 	.word	0x000000ff
        /*2408*/ 	.word	0x000388a0
        /*240c*/ 	.short	0x0100
        /*240e*/ 	.byte	0x08
	.zero		1


	//   ....[16]....
        /*2410*/ 	.word	0x00000770
        /*2414*/ 	.word	0x000000ff
        /*2418*/ 	.word	0x00038898
        /*241c*/ 	.short	0x0100
        /*241e*/ 	.byte	0x08
	.zero		1


	//   ....[17]....
        /*2420*/ 	.word	0x00000780
        /*2424*/ 	.word	0x000000ff
        /*2428*/ 	.word	0x000388a8
        /*242c*/ 	.short	0x0100
        /*242e*/ 	.byte	0x08
	.zero		1


	//   ....[18]....
        /*2430*/ 	.word	0x000008c0
        /*2434*/ 	.word	0x000000ff
        /*2438*/ 	.word	0x000388b0
        /*243c*/ 	.short	0x0100
        /*243e*/ 	.byte	0x08
	.zero		1


	//   ....[19]....
        /*2440*/ 	.word	0x000008d0
        /*2444*/ 	.word	0x000000ff
        /*2448*/ 	.word	0x000388c0
        /*244c*/ 	.short	0x0100
        /*244e*/ 	.byte	0x08
	.zero		1


	//   ....[20]....
        /*2450*/ 	.word	0x000008e0
        /*2454*/ 	.word	0x000000ff
        /*2458*/ 	.word	0x000388b8
        /*245c*/ 	.short	0x0100
        /*245e*/ 	.byte	0x08
	.zero		1


	//   ....[21]....
        /*2460*/ 	.word	0x000008f0
        /*2464*/ 	.word	0x000000ff
        /*2468*/ 	.word	0x000388c8
        /*246c*/ 	.short	0x0100
        /*246e*/ 	.byte	0x08
	.zero		1


	//   ....[22]....
        /*2470*/ 	.word	0x00003cf0
        /*2474*/ 	.word	0x00000058
        /*2478*/ 	.word	0x00038890
        /*247c*/ 	.short	0x010a
        /*247e*/ 	.byte	0x3f
	.zero		1


	//   ....[23]....
        /*2480*/ 	.word	0x00007f40
        /*2484*/ 	.word	0x00000058
        /*2488*/ 	.word	0x00038890
        /*248c*/ 	.short	0x010a
        /*248e*/ 	.byte	0x3f
	.zero		1


	//   ....[24]....
        /*2490*/ 	.word	0x0000bfd0
        /*2494*/ 	.word	0x00000058
        /*2498*/ 	.word	0x00038890
        /*249c*/ 	.short	0x010a
        /*249e*/ 	.byte	0x3f
	.zero		1


	//   ....[25]....
        /*24a0*/ 	.word	0x0000c6c0
        /*24a4*/ 	.word	0x0000000b
        /*24a8*/ 	.word	0x00000000
        /*24ac*/ 	.short	0x0101
        /*24ae*/ 	.byte	0x3f
	.zero		1


	//   ....[26]....
        /*24b0*/ 	.word	0x0000c700
        /*24b4*/ 	.word	0x00000058
        /*24b8*/ 	.word	0x000388b0
        /*24bc*/ 	.short	0x010a
        /*24be*/ 	.byte	0x3f
	.zero		1


	//   ....[27]....
        /*24c0*/ 	.word	0x0000cd10
        /*24c4*/ 	.word	0x00000058
        /*24c8*/ 	.word	0x00000000
        /*24cc*/ 	.short	0x0101
        /*24ce*/ 	.byte	0x3f
	.zero		1


	//   ....[28]....
        /*24d0*/ 	.word	0x0000dab0
        /*24d4*/ 	.word	0x00000017
        /*24d8*/ 	.word	0x00038800
        /*24dc*/ 	.short	0x010a
        /*24de*/ 	.byte	0x3f
	.zero		1


	//   ....[29]....
        /*24e0*/ 	.word	0x0000db00
        /*24e4*/ 	.word	0x00000017
        /*24e8*/ 	.word	0x00038800
        /*24ec*/ 	.short	0x010a
        /*24ee*/ 	.byte	0x3f
	.zero		1


	//   ....[30]....
        /*24f0*/ 	.word	0x0000e880
        /*24f4*/ 	.word	0x00000017
        /*24f8*/ 	.word	0x00038800
        /*24fc*/ 	.short	0x010a
        /*24fe*/ 	.byte	0x3f
	.zero		1


	//   ....[31]....
        /*2500*/ 	.word	0x00013020
        /*2504*/ 	.word	0x00000017
        /*2508*/ 	.word	0x00038800
        /*250c*/ 	.short	0x010a
        /*250e*/ 	.byte	0x3f
	.zero		1


	//   ....[32]....
        /*2510*/ 	.word	0x00017360
        /*2514*/ 	.word	0x00000003
        /*2518*/ 	.word	0x00038830
        /*251c*/ 	.short	0x010a
        /*251e*/ 	.byte	0x3f
	.zero		1


	//   ....[33]....
        /*2520*/ 	.word	0x000173a0
        /*2524*/ 	.word	0x00000003
        /*2528*/ 	.word	0x00038830
        /*252c*/ 	.short	0x010a
        /*252e*/ 	.byte	0x3f
	.zero		1


	//   ....[34]....
        /*2530*/ 	.word	0x00019990
        /*2534*/ 	.word	0x0000002a
        /*2538*/ 	.word	0x00000000
        /*253c*/ 	.short	0x0101
        /*253e*/ 	.byte	0x3f
	.zero		1


	//   ....[35]....
        /*2540*/ 	.word	0x00019f00
        /*2544*/ 	.word	0x00000003
        /*2548*/ 	.word	0x00038850
        /*254c*/ 	.short	0x010a
        /*254e*/ 	.byte	0x3f
	.zero		1


	//   ....[36]....
        /*2550*/ 	.word	0x00019f50
        /*2554*/ 	.word	0x00000003
        /*2558*/ 	.word	0x00038850
        /*255c*/ 	.short	0x010a
        /*255e*/ 	.byte	0x3f
	.zero		1


	//   ....[37]....
        /*2560*/ 	.word	0x0001a2a0
        /*2564*/ 	.word	0x00000003
        /*2568*/ 	.word	0x00000000
        /*256c*/ 	.short	0x0101
        /*256e*/ 	.byte	0x3f
	.zero		1


	//   ....[38]....
        /*2570*/ 	.word	0x0001a450
        /*2574*/ 	.word	0x00000006
        /*2578*/ 	.word	0x00038830
        /*257c*/ 	.short	0x010a
        /*257e*/ 	.byte	0x3f
	.zero		1


	//   ....[39]....
        /*2580*/ 	.word	0x0001a4d0
        /*2584*/ 	.word	0x00000006
        /*2588*/ 	.word	0x00038830
        /*258c*/ 	.short	0x010a
        /*258e*/ 	.byte	0x3f
	.zero		1


	//   ....[40]....
        /*2590*/ 	.word	0x0001d1d0
        /*2594*/ 	.word	0x0000009b
        /*2598*/ 	.word	0x00000000
        /*259c*/ 	.short	0x0101
        /*259e*/ 	.byte	0x3f
	.zero		1


	//   ....[41]....
        /*25a0*/ 	.word	0x0001db80
        /*25a4*/ 	.word	0x00000006
        /*25a8*/ 	.word	0x00038850
        /*25ac*/ 	.short	0x010a
        /*25ae*/ 	.byte	0x3f
	.zero		1


	//   ....[42]....
        /*25b0*/ 	.word	0x0001dbd0
        /*25b4*/ 	.word	0x00000006
        /*25b8*/ 	.word	0x00038850
        /*25bc*/ 	.short	0x010a
        /*25be*/ 	.byte	0x3f
	.zero		1


	//   ....[43]....
        /*25c0*/ 	.word	0x0001deb0
        /*25c4*/ 	.word	0x00000006
        /*25c8*/ 	.word	0x00000000
        /*25cc*/ 	.short	0x0101
        /*25ce*/ 	.byte	0x3f
	.zero		1


	//   ....[44]....
        /*25d0*/ 	.word	0x0001dff0
        /*25d4*/ 	.word	0x00000006
        /*25d8*/ 	.word	0x00038830
        /*25dc*/ 	.short	0x010a
        /*25de*/ 	.byte	0x3f
	.zero		1


	//   ....[45]....
        /*25e0*/ 	.word	0x0001e070
        /*25e4*/ 	.word	0x00000006
        /*25e8*/ 	.word	0x00038830
        /*25ec*/ 	.short	0x010a
        /*25ee*/ 	.byte	0x3f
	.zero		1


	//   ....[46]....
        /*25f0*/ 	.word	0x0001ffa0
        /*25f4*/ 	.word	0x0000009a
        /*25f8*/ 	.word	0x00000000
        /*25fc*/ 	.short	0x0101
        /*25fe*/ 	.byte	0x3f
	.zero		1


	//   ....[47]....
        /*2600*/ 	.word	0x00020960
        /*2604*/ 	.word	0x00000006
        /*2608*/ 	.word	0x00038850
        /*260c*/ 	.short	0x010a
        /*260e*/ 	.byte	0x3f
	.zero		1


	//   ....[48]....
        /*2610*/ 	.word	0x000209b0
        /*2614*/ 	.word	0x00000006
        /*2618*/ 	.word	0x00038850
        /*261c*/ 	.short	0x010a
        /*261e*/ 	.byte	0x3f
	.zero		1


	//   ....[49]....
        /*2620*/ 	.word	0x00020c90
        /*2624*/ 	.word	0x00000006
        /*2628*/ 	.word	0x00000000
        /*262c*/ 	.short	0x0101
        /*262e*/ 	.byte	0x3f
	.zero		1


	//   ....[50]....
        /*2630*/ 	.word	0x00024cd0
        /*2634*/ 	.word	0x00000008
        /*2638*/ 	.word	0x00000000
        /*263c*/ 	.short	0x0101
        /*263e*/ 	.byte	0x3f
	.zero		1


	//   ....[51]....
        /*2640*/ 	.word	0x00025730
        /*2644*/ 	.word	0x0000000e
        /*2648*/ 	.word	0x00000000
        /*264c*/ 	.short	0x0101
        /*264e*/ 	.byte	0x3f
	.zero		1


	//   ....[52]....
        /*2650*/ 	.word	0x0002ade0
        /*2654*/ 	.word	0x00000016
        /*2658*/ 	.word	0x00038820
        /*265c*/ 	.short	0x010a
        /*265e*/ 	.byte	0x3f
	.zero		1


	//   ....[53]....
        /*2660*/ 	.word	0x0002ae70
        /*2664*/ 	.word	0x0000000a
        /*2668*/ 	.word	0x000388a0
        /*266c*/ 	.short	0x010a
        /*266e*/ 	.byte	0x3f
	.zero		1


	//   ....[54]....
        /*2670*/ 	.word	0x0002b1c0
        /*2674*/ 	.word	0x0000000a
        /*2678*/ 	.word	0x000388c0
        /*267c*/ 	.short	0x010a
        /*267e*/ 	.byte	0x3f
	.zero		1


	//   ....[55]....
        /*2680*/ 	.word	0x0002b5e0
        /*2684*/ 	.word	0x00000009
        /*2688*/ 	.word	0x000388a0
        /*268c*/ 	.short	0x010a
        /*268e*/ 	.byte	0x3f
	.zero		1


	//   ....[56]....
        /*2690*/ 	.word	0x0002b920
        /*2694*/ 	.word	0x00000009
        /*2698*/ 	.word	0x000388c0
        /*269c*/ 	.short	0x010a
        /*269e*/ 	.byte	0x3f
	.zero		1


	//   ....[57]....
        /*26a0*/ 	.word	0x0002ca90
        /*26a4*/ 	.word	0x00000006
        /*26a8*/ 	.word	0x00038880
        /*26ac*/ 	.short	0x010a
        /*26ae*/ 	.byte	0x3f
	.zero		1


	//   ....[58]....
        /*26b0*/ 	.word	0x0002d220
        /*26b4*/ 	.word	0x00000006
        /*26b8*/ 	.word	0x00038870
        /*26bc*/ 	.short	0x0107
        /*26be*/ 	.byte	0x3f
	.zero		1


	//   ....[59]....
        /*26c0*/ 	.word	0x0002d2e0
        /*26c4*/ 	.word	0x00000006
        /*26c8*/ 	.word	0x00038870
        /*26cc*/ 	.short	0x0101
        /*26ce*/ 	.byte	0x3f
	.zero		1


	//   ....[60]....
        /*26d0*/ 	.word	0x0002d310
        /*26d4*/ 	.word	0x00000006
        /*26d8*/ 	.word	0x00038840
        /*26dc*/ 	.short	0x010a
        /*26de*/ 	.byte	0x3f
	.zero		1


	//   ....[61]....
        /*26e0*/ 	.word	0x0002da60
        /*26e4*/ 	.word	0x00000006
        /*26e8*/ 	.word	0x00038830
        /*26ec*/ 	.short	0x0107
        /*26ee*/ 	.byte	0x3f
	.zero		1


	//   ....[62]....
        /*26f0*/ 	.word	0x0002db40
        /*26f4*/ 	.word	0x00000006
        /*26f8*/ 	.word	0x00038830
        /*26fc*/ 	.short	0x0101
        /*26fe*/ 	.byte	0x3f
	.zero		1


	//   ....[63]....
        /*2700*/ 	.word	0x0002e5c0
        /*2704*/ 	.word	0x00000016
        /*2708*/ 	.word	0x00038800
        /*270c*/ 	.short	0x0107
        /*270e*/ 	.byte	0x3f
	.zero		1


	//   ....[64]....
        /*2710*/ 	.word	0x0002e6d0
        /*2714*/ 	.word	0x00000016
        /*2718*/ 	.word	0x00038800
        /*271c*/ 	.short	0x0101
        /*271e*/ 	.byte	0x3f
	.zero		1


	//   ....[65]....
        /*2720*/ 	.word	0x0002e6f0
        /*2724*/ 	.word	0x00000016
        /*2728*/ 	.word	0x00038820
        /*272c*/ 	.short	0x010a
        /*272e*/ 	.byte	0x3f
	.zero		1


	//   ....[66]....
        /*2730*/ 	.word	0x0002ea10
        /*2734*/ 	.word	0x00000000
        /*2738*/ 	.word	0x00038880
        /*273c*/ 	.short	0x010a
        /*273e*/ 	.byte	0x3f
	.zero		1


	//   ....[67]....
        /*2740*/ 	.word	0x0002ef20
        /*2744*/ 	.word	0x00000000
        /*2748*/ 	.word	0x00038870
        /*274c*/ 	.short	0x0107
        /*274e*/ 	.byte	0x3f
	.zero		1


	//   ....[68]....
        /*2750*/ 	.word	0x0002efe0
        /*2754*/ 	.word	0x00000000
        /*2758*/ 	.word	0x00038870
        /*275c*/ 	.short	0x0101
        /*275e*/ 	.byte	0x3f
	.zero		1


	//   ....[69]....
        /*2760*/ 	.word	0x0002f010
        /*2764*/ 	.word	0x00000000
        /*2768*/ 	.word	0x00038840
        /*276c*/ 	.short	0x010a
        /*276e*/ 	.byte	0x3f
	.zero		1


	//   ....[70]....
        /*2770*/ 	.word	0x0002f500
        /*2774*/ 	.word	0x00000000
        /*2778*/ 	.word	0x00038830
        /*277c*/ 	.short	0x0107
        /*277e*/ 	.byte	0x3f
	.zero		1


	//   ....[71]....
        /*2780*/ 	.word	0x0002f5c0
        /*2784*/ 	.word	0x00000000
        /*2788*/ 	.word	0x00038830
        /*278c*/ 	.short	0x0101
        /*278e*/ 	.byte	0x3f
	.zero		1


	//   ....[72]....
        /*2790*/ 	.word	0x0002f650
        /*2794*/ 	.word	0x00000011
        /*2798*/ 	.word	0x00038870
        /*279c*/ 	.short	0x010a
        /*279e*/ 	.byte	0x3f
	.zero		1


	//   ....[73]....
        /*27a0*/ 	.word	0x0002f6e0
        /*27a4*/ 	.word	0x00000011
        /*27a8*/ 	.word	0x00038860
        /*27ac*/ 	.short	0x010a
        /*27ae*/ 	.byte	0x3f
	.zero		1


	//   ....[74]....
        /*27b0*/ 	.word	0x0002fe50
        /*27b4*/ 	.word	0x00000011
        /*27b8*/ 	.word	0x00038850
        /*27bc*/ 	.short	0x0101
        /*27be*/ 	.byte	0x3f
	.zero		1


	//   ....[75]....
        /*27c0*/ 	.word	0x0002fee0
        /*27c4*/ 	.word	0x00000011
        /*27c8*/ 	.word	0x00000000
        /*27cc*/ 	.short	0x0101
        /*27ce*/ 	.byte	0x3f
	.zero		1


	//   ....[76]....
        /*27d0*/ 	.word	0x000300a0
        /*27d4*/ 	.word	0x00000012
        /*27d8*/ 	.word	0x00038870
        /*27dc*/ 	.short	0x010a
        /*27de*/ 	.byte	0x3f
	.zero		1


	//   ....[77]....
        /*27e0*/ 	.word	0x00030120
        /*27e4*/ 	.word	0x00000012
        /*27e8*/ 	.word	0x00038860
        /*27ec*/ 	.short	0x010a
        /*27ee*/ 	.byte	0x3f
	.zero		1


	//   ....[78]....
        /*27f0*/ 	.word	0x000308a0
        /*27f4*/ 	.word	0x00000012
        /*27f8*/ 	.word	0x00038850
        /*27fc*/ 	.short	0x0101
        /*27fe*/ 	.byte	0x3f
	.zero		1


	//   ....[79]....
        /*2800*/ 	.word	0x00030950
        /*2804*/ 	.word	0x00000012
        /*2808*/ 	.word	0x00000000
        /*280c*/ 	.short	0x0101
        /*280e*/ 	.byte	0x3f
	.zero		1


	//   ....[80]....
        /*2810*/ 	.word	0x00031a90
        /*2814*/ 	.word	0x00000005
        /*2818*/ 	.word	0x00038820
        /*281c*/ 	.short	0x010a
        /*281e*/ 	.byte	0x3f
	.zero		1


	//   ....[81]....
        /*2820*/ 	.word	0x00031c00
        /*2824*/ 	.word	0x00000003
        /*2828*/ 	.word	0x00038840
        /*282c*/ 	.short	0x010a
        /*282e*/ 	.byte	0x3f
	.zero		1


	//   ....[82]....
        /*2830*/ 	.word	0x00031ca0
        /*2834*/ 	.word	0x00000017
        /*2838*/ 	.word	0x00038840
        /*283c*/ 	.short	0x010a
        /*283e*/ 	.byte	0x3f
	.zero		1


	//   ....[83]....
        /*2840*/ 	.word	0x00031ce0
        /*2844*/ 	.word	0x00000003
        /*2848*/ 	.word	0x00038860
        /*284c*/ 	.short	0x010a
        /*284e*/ 	.byte	0x3f
	.zero		1


	//   ....[84]....
        /*2850*/ 	.word	0x00031d20
        /*2854*/ 	.word	0x00000017
        /*2858*/ 	.word	0x00038860
        /*285c*/ 	.short	0x010a
        /*285e*/ 	.byte	0x3f
	.zero		1


	//   ....[85]....
        /*2860*/ 	.word	0x00031d60
        /*2864*/ 	.word	0x00000003
        /*2868*/ 	.word	0x00038880
        /*286c*/ 	.short	0x010a
        /*286e*/ 	.byte	0x3f
	.zero		1


	//   ....[86]....
        /*2870*/ 	.word	0x00031da0
        /*2874*/ 	.word	0x00000017
        /*2878*/ 	.word	0x00038880
        /*287c*/ 	.short	0x010a
        /*287e*/ 	.byte	0x3f
	.zero		1


	//   ....[87]....
        /*2880*/ 	.word	0x00031e00
        /*2884*/ 	.word	0x00000058
        /*2888*/ 	.word	0x00038890
        /*288c*/ 	.short	0x010a
        /*288e*/ 	.byte	0x3f
	.zero		1


	//   ....[88]....
        /*2890*/ 	.word	0x00032310
        /*2894*/ 	.word	0x00000058
        /*2898*/ 	.word	0x00038890
        /*289c*/ 	.short	0x010a
        /*289e*/ 	.byte	0x3f
	.zero		1


	//   ....[89]....
        /*28a0*/ 	.word	0x00032820
        /*28a4*/ 	.word	0x00000058
        /*28a8*/ 	.word	0x00038890
        /*28ac*/ 	.short	0x010a
        /*28ae*/ 	.byte	0x3f
	.zero		1


	//   ....[90]....
        /*28b0*/ 	.word	0x00032cf0
        /*28b4*/ 	.word	0x00000058
        /*28b8*/ 	.word	0x000388b0
        /*28bc*/ 	.short	0x010a
        /*28be*/ 	.byte	0x3f
	.zero		1


	//   ....[91]....
        /*28c0*/ 	.word	0x000334e0
        /*28c4*/ 	.word	0x00000017
        /*28c8*/ 	.word	0x00038800
        /*28cc*/ 	.short	0x010a
        /*28ce*/ 	.byte	0x3f
	.zero		1


	//   ....[92]....
        /*28d0*/ 	.word	0x00033e20
        /*28d4*/ 	.word	0x00000017
        /*28d8*/ 	.word	0x00038800
        /*28dc*/ 	.short	0x010a
        /*28de*/ 	.byte	0x3f
	.zero		1


	//   ....[93]....
        /*28e0*/ 	.word	0x00033e70
        /*28e4*/ 	.word	0x00000003
        /*28e8*/ 	.word	0x00038830
        /*28ec*/ 	.short	0x010a
        /*28ee*/ 	.byte	0x3f
	.zero		1


	//   ....[94]....
        /*28f0*/ 	.word	0x00033ec0
        /*28f4*/ 	.word	0x00000003
        /*28f8*/ 	.word	0x00038850
        /*28fc*/ 	.short	0x010a
        /*28fe*/ 	.byte	0x3f
	.zero		1


	//   ....[95]....
        /*2900*/ 	.word	0x00033f10
        /*2904*/ 	.word	0x00000006
        /*2908*/ 	.word	0x00038830
        /*290c*/ 	.short	0x010a
        /*290e*/ 	.byte	0x3f
	.zero		1


	//   ....[96]....
        /*2910*/ 	.word	0x00033f60
        /*2914*/ 	.word	0x00000006
        /*2918*/ 	.word	0x00038850
        /*291c*/ 	.short	0x010a
        /*291e*/ 	.byte	0x3f
	.zero		1


	//   ....[97]....
        /*2920*/ 	.word	0x00033fb0
        /*2924*/ 	.word	0x00000006
        /*2928*/ 	.word	0x00038830
        /*292c*/ 	.short	0x010a
        /*292e*/ 	.byte	0x3f
	.zero		1


	//   ....[98]....
        /*2930*/ 	.word	0x00034000
        /*2934*/ 	.word	0x00000006
        /*2938*/ 	.word	0x00038850
        /*293c*/ 	.short	0x010a
        /*293e*/ 	.byte	0x3f
	.zero		1


	//   ....[99]....
        /*2940*/ 	.word	0x000387d0
        /*2944*/ 	.word	0x00000016
        /*2948*/ 	.word	0x00038820
        /*294c*/ 	.short	0x010a
        /*294e*/ 	.byte	0x3f
	.zero		1


	//   ....[100]....
        /*2950*/ 	.word	0x00038820
        /*2954*/ 	.word	0x0000000a
        /*2958*/ 	.word	0x000388a0
        /*295c*/ 	.short	0x010a
        /*295e*/ 	.byte	0x3f
	.zero		1


	//   ....[101]....
        /*2960*/ 	.word	0x00038870
        /*2964*/ 	.word	0x0000000a
        /*2968*/ 	.word	0x000388c0
        /*296c*/ 	.short	0x010a
        /*296e*/ 	.byte	0x3f
	.zero		1


	//   ....[102]....
        /*2970*/ 	.word	0x000388c0
        /*2974*/ 	.word	0x00000009
        /*2978*/ 	.word	0x000388a0
        /*297c*/ 	.short	0x010a
        /*297e*/ 	.byte	0x3f
	.zero		1


	//   ....[103]....
        /*2980*/ 	.word	0x00038910
        /*2984*/ 	.word	0x00000009
        /*2988*/ 	.word	0x000388c0
        /*298c*/ 	.short	0x010a
        /*298e*/ 	.byte	0x3f
	.zero		1


	//   ....[104]....
        /*2990*/ 	.word	0x00038a30
        /*2994*/ 	.word	0x00000006
        /*2998*/ 	.word	0x00038880
        /*299c*/ 	.short	0x010a
        /*299e*/ 	.byte	0x3f
	.zero		1


	//   ....[105]....
        /*29a0*/ 	.word	0x000395e0
        /*29a4*/ 	.word	0x00000006
        /*29a8*/ 	.word	0x00038840
        /*29ac*/ 	.short	0x010a
        /*29ae*/ 	.byte	0x3f
	.zero		1


	//   ....[106]....
        /*29b0*/ 	.word	0x0003ab90
        /*29b4*/ 	.word	0x00000016
        /*29b8*/ 	.word	0x00038820
        /*29bc*/ 	.short	0x010a
        /*29be*/ 	.byte	0x3f
	.zero		1


	//   ....[107]....
        /*29c0*/ 	.word	0x0003abe0
        /*29c4*/ 	.word	0x00000000
        /*29c8*/ 	.word	0x00038880
        /*29cc*/ 	.short	0x010a
        /*29ce*/ 	.byte	0x3f
	.zero		1


	//   ....[108]....
        /*29d0*/ 	.word	0x0003b550
        /*29d4*/ 	.word	0x00000000
        /*29d8*/ 	.word	0x00038840
        /*29dc*/ 	.short	0x010a
        /*29de*/ 	.byte	0x3f
	.zero		1


	//   ....[109]....
        /*29e0*/ 	.word	0x0003beb0
        /*29e4*/ 	.word	0x00000011
        /*29e8*/ 	.word	0x00038870
        /*29ec*/ 	.short	0x010a
        /*29ee*/ 	.byte	0x3f
	.zero		1


	//   ....[110]....
        /*29f0*/ 	.word	0x0003bf00
        /*29f4*/ 	.word	0x00000011
        /*29f8*/ 	.word	0x00038860
        /*29fc*/ 	.short	0x010a
        /*29fe*/ 	.byte	0x3f
	.zero		1


	//   ....[111]....
        /*2a00*/ 	.word	0x0003bf50
        /*2a04*/ 	.word	0x00000012
        /*2a08*/ 	.word	0x00038870
        /*2a0c*/ 	.short	0x010a
        /*2a0e*/ 	.byte	0x3f
	.zero		1


	//   ....[112]....
        /*2a10*/ 	.word	0x0003bfa0
        /*2a14*/ 	.word	0x00000012
        /*2a18*/ 	.word	0x00038860
        /*2a1c*/ 	.short	0x010a
        /*2a1e*/ 	.byte	0x3f
	.zero		1


	//   ....[113]....
        /*2a20*/ 	.word	0x0003c9c0
        /*2a24*/ 	.word	0x00000005
        /*2a28*/ 	.word	0x00038820
        /*2a2c*/ 	.short	0x010a
        /*2a2e*/ 	.byte	0x3f
	.zero		1


	//   ....[114]....
        /*2a30*/ 	.word	0x0003cb60
        /*2a34*/ 	.word	0x00000003
        /*2a38*/ 	.word	0x00038840
        /*2a3c*/ 	.short	0x010a
        /*2a3e*/ 	.byte	0x3f
	.zero		1


	//   ....[115]....
        /*2a40*/ 	.word	0x0003cbb0
        /*2a44*/ 	.word	0x00000017
        /*2a48*/ 	.word	0x00038840
        /*2a4c*/ 	.short	0x010a
        /*2a4e*/ 	.byte	0x3f
	.zero		1


	//   ....[116]....
        /*2a50*/ 	.word	0x0003cc00
        /*2a54*/ 	.word	0x00000003
        /*2a58*/ 	.word	0x00038860
        /*2a5c*/ 	.short	0x010a
        /*2a5e*/ 	.byte	0x3f
	.zero		1


	//   ....[117]....
        /*2a60*/ 	.word	0x0003cc50
        /*2a64*/ 	.word	0x00000017
        /*2a68*/ 	.word	0x00038860
        /*2a6c*/ 	.short	0x010a
        /*2a6e*/ 	.byte	0x3f
	.zero		1


	//   ....[118]....
        /*2a70*/ 	.word	0x0003cca0
        /*2a74*/ 	.word	0x00000003
        /*2a78*/ 	.word	0x00038880
        /*2a7c*/ 	.short	0x010a
        /*2a7e*/ 	.byte	0x3f
	.zero		1


	//----- nvinfo : EIATTR_NUM_MBARRIERS
	.align		4
.L_332:
        /*2a80*/ 	.byte	0x03, 0x38
        /*2a82*/ 	.short	0x0016


	//----- nvinfo : EIATTR_EXIT_INSTR_OFFSETS
	.align		4
        /*2a84*/ 	.byte	0x04, 0x1c
        /*2a86*/ 	.short	(.L_334 - .L_333)


	//   ....[0]....
.L_333:
        /*2a88*/ 	.word	0x00031df0


	//----- nvinfo : EIATTR_MAX_THREADS
	.align		4
.L_334:
        /*2a8c*/ 	.byte	0x04, 0x05
        /*2a8e*/ 	.short	(.L_336 - .L_335)
.L_335:
        /*2a90*/ 	.word	0x00000180
        /*2a94*/ 	.word	0x00000001
        /*2a98*/ 	.word	0x00000001


	//----- nvinfo : EIATTR_CRS_STACK_SIZE
	.align		4
.L_336:
        /*2a9c*/ 	.byte	0x04, 0x1e
        /*2a9e*/ 	.short	(.L_338 - .L_337)
.L_337:
        /*2aa0*/ 	.word	0x00000000


	//----- nvinfo : EIATTR_CBANK_PARAM_SIZE
	.align		4
.L_338:
        /*2aa4*/ 	.byte	0x03, 0x19
        /*2aa6*/ 	.short	0x0af0


	//----- nvinfo : EIATTR_PARAM_CBANK
	.align		4
        /*2aa8*/ 	.byte	0x04, 0x0a
        /*2aaa*/ 	.short	(.L_340 - .L_339)
	.align		4
.L_339:
        /*2aac*/ 	.word	index@(.nv.constant0._ZN7cutlass13device_kernelIN5flash11enable_sm90INS1_16FlashAttnFwdSm90INS1_25CollectiveMainloopFwdSm90ILi2EN4cute5tupleIJNS5_1CILi1EEES8_S8_EEENS6_IJNS7_ILi128EEESA_NS7_ILi256EEEEEELi256ENS_12float_e4m3_tEfNS_4arch4Sm90ELb1ELb0ELb1ELb1ELb1ELb1ELb0ELb1ELb0ELb1ELb1ELb0EEENS1_21CollectiveEpilogueFwdINS6_IJSA_SB_SA_EEES9_NS_10bfloat16_tESF_Li256ELb1ELb1ELb1ELb1EEENS1_36VarlenDynamicPersistentTileSchedulerILi128ELi128ELi256ELi128ELb1ELb1ELb1ELb1ELb1ELb1EEEEEEEEEvNT_6ParamsE)
        /*2ab0*/ 	.short	0x0210
        /*2ab2*/ 	.short	0x0af0


	//----- nvinfo : EIATTR_SW_WAR
	.align		4
.L_340:
        /*2ab4*/ 	.byte	0x04, 0x36
        /*2ab6*/ 	.short	(.L_342 - .L_341)
.L_341:
        /*2ab8*/ 	.word	0x00000008
.L_342:


//--------------------- .nv.callgraph             --------------------------
	.section	.nv.callgraph,"",@"SHT_CUDA_CALLGRAPH"
	.align	4
	.sectionentsize	8
	.align		4
        /*0000*/ 	.word	0x00000000
	.align		4
        /*0004*/ 	.word	0xffffffff
	.align		4
        /*0008*/ 	.word	index@(_ZN7cutlass13device_kernelIN5flash11enable_sm90INS1_16FlashAttnFwdSm90INS1_25CollectiveMainloopFwdSm90ILi2EN4cute5tupleIJNS5_1CILi1EEES8_S8_EEENS6_IJNS7_ILi128EEESA_NS7_ILi256EEEEEELi256ENS_12float_e4m3_tEfNS_4arch4Sm90ELb0ELb0ELb1ELb0ELb1ELb0ELb0ELb1ELb0ELb1ELb1ELb0EEENS1_21CollectiveEpilogueFwdINS6_IJSA_SB_SA_EEES9_NS_10bfloat16_tESF_Li256ELb0ELb1ELb1ELb1EEENS1_19SingleTileSchedulerILb0ELb1ELb1ELi128EEEEEEEEEvNT_6ParamsE)
	.align		4
        /*000c*/ 	.word	index@(__assertfail)
	.align		4
        /*0010*/ 	.word	index@(_ZN7cutlass13device_kernelIN5flash11enable_sm90INS1_16FlashAttnFwdSm90INS1_25CollectiveMainloopFwdSm90ILi2EN4cute5tupleIJNS5_1CILi1EEES8_S8_EEENS6_IJNS7_ILi128EEESA_NS7_ILi256EEEEEELi256ENS_12float_e4m3_tEfNS_4arch4Sm90ELb0ELb0ELb1ELb1ELb1ELb0ELb0ELb1ELb0ELb1ELb1ELb0EEENS1_21CollectiveEpilogueFwdINS6_IJSA_SB_SA_EEES9_NS_10bfloat16_tESF_Li256ELb1ELb1ELb1ELb1EEENS1_36VarlenDynamicPersistentTileSchedulerILi128ELi128ELi256ELi128ELb1ELb1ELb1ELb0ELb1ELb1EEEEEEEEEvNT_6ParamsE)
	.align		4
        /*0014*/ 	.word	index@(__assertfail)
	.align		4
        /*0018*/ 	.word	index@(_ZN7cutlass13device_kernelIN5flash11enable_sm90INS1_16FlashAttnFwdSm90INS1_25CollectiveMainloopFwdSm90ILi2EN4cute5tupleIJNS5_1CILi1EEES8_S8_EEENS6_IJNS7_ILi128EEESA_NS7_ILi256EEEEEELi256ENS_12float_e4m3_tEfNS_4arch4Sm90ELb0ELb0ELb1ELb1ELb1ELb1ELb0ELb1ELb0ELb1ELb1ELb0EEENS1_21CollectiveEpilogueFwdINS6_IJSA_SB_SA_EEES9_NS_10bfloat16_tESF_Li256ELb1ELb1ELb1ELb1EEENS1_36VarlenDynamicPersistentTileSchedulerILi128ELi128ELi256ELi128ELb1ELb1ELb1ELb0ELb1ELb1EEEEEEEEEvNT_6ParamsE)
	.align		4
        /*001c*/ 	.word	index@(__assertfail)
	.align		4
        /*0020*/ 	.word	index@(_ZN7cutlass13device_kernelIN5flash11enable_sm90INS1_16FlashAttnFwdSm90INS1_25CollectiveMainloopFwdSm90ILi2EN4cute5tupleIJNS5_1CILi1EEES8_S8_EEENS6_IJNS7_ILi128EEENS7_ILi64EEENS7_ILi256EEEEEELi256ENS_12float_e4m3_tEfNS_4arch4Sm90ELb0ELb1ELb1ELb0ELb1ELb0ELb0ELb1ELb0ELb1ELb1ELb0EEENS1_21CollectiveEpilogueFwdINS6_IJSA_SC_SB_EEES9_NS_10bfloat16_tESG_Li256ELb0ELb1ELb1ELb1EEENS1_19SingleTileSchedulerILb0ELb1ELb1ELi128EEEEEEEEEvNT_6ParamsE)
	.align		4
        /*0024*/ 	.word	index@(__assertfail)
	.align		4
        /*0028*/ 	.word	index@(_ZN7cutlass13device_kernelIN5flash11enable_sm90INS1_16FlashAttnFwdSm90INS1_25CollectiveMainloopFwdSm90ILi2EN4cute5tupleIJNS5_1CILi1EEES8_S8_EEENS6_IJNS7_ILi128EEENS7_ILi64EEENS7_ILi256EEEEEELi256ENS_12float_e4m3_tEfNS_4arch4Sm90ELb0ELb1ELb1ELb1ELb1ELb0ELb0ELb1ELb0ELb1ELb1ELb0EEENS1_21CollectiveEpilogueFwdINS6_IJSA_SC_SB_EEES9_NS_10bfloat16_tESG_Li256ELb1ELb1ELb1ELb1EEENS1_36VarlenDynamicPersistentTileSchedulerILi128ELi64ELi256ELi128ELb1ELb1ELb1ELb1ELb0ELb1EEEEEEEEEvNT_6ParamsE)
	.align		4
        /*002c*/ 	.word	index@(__assertfail)
	.align		4
        /*0030*/ 	.word	index@(_ZN7cutlass13device_kernelIN5flash11enable_sm90INS1_16FlashAttnFwdSm90INS1_25CollectiveMainloopFwdSm90ILi2EN4cute5tupleIJNS5_1CILi1EEES8_S8_EEENS6_IJNS7_ILi128EEENS7_ILi64EEENS7_ILi256EEEEEELi256ENS_12float_e4m3_tEfNS_4arch4Sm90ELb0ELb1ELb1ELb1ELb1ELb1ELb0ELb1ELb0ELb1ELb1ELb0EEENS1_21CollectiveEpilogueFwdINS6_IJSA_SC_SB_EEES9_NS_10bfloat16_tESG_Li256ELb1ELb1ELb1ELb1EEENS1_36VarlenDynamicPersistentTileSchedulerILi128ELi64ELi256ELi128ELb1ELb1ELb1ELb1ELb0ELb1EEEEEEEEEvNT_6ParamsE)
	.align		4
        /*0034*/ 	.word	index@(__assertfail)
	.align		4
        /*0038*/ 	.word	index@(_ZN7cutlass13device_kernelIN5flash11enable_sm90INS1_16FlashAttnFwdSm90INS1_25CollectiveMainloopFwdSm90ILi2EN4cute5tupleIJNS5_1CILi1EEES8_S8_EEENS6_IJNS7_ILi128EEESA_NS7_ILi256EEEEEELi256ENS_12float_e4m3_tEfNS_4arch4Sm90ELb1ELb0ELb1ELb0ELb1ELb0ELb0ELb1ELb0ELb1ELb1ELb0EEENS1_21CollectiveEpilogueFwdINS6_IJSA_SB_SA_EEES9_NS_10bfloat16_tESF_Li256ELb0ELb1ELb1ELb1EEENS1_19SingleTileSchedulerILb0ELb1ELb1ELi128EEEEEEEEEvNT_6ParamsE)
	.align		4
        /*003c*/ 	.word	index@(__assertfail)
	.align		4
        /*0040*/ 	.word	index@(_ZN7cutlass13device_kernelIN5flash11enable_sm90INS1_16FlashAttnFwdSm90INS1_25CollectiveMainloopFwdSm90ILi2EN4cute5tupleIJNS5_1CILi1EEES8_S8_EEENS6_IJNS7_ILi128EEESA_NS7_ILi256EEEEEELi256ENS_12float_e4m3_tEfNS_4arch4Sm90ELb1ELb0ELb1ELb1ELb1ELb0ELb0ELb1ELb0ELb1ELb1ELb0EEENS1_21CollectiveEpilogueFwdINS6_IJSA_SB_SA_EEES9_NS_10bfloat16_tESF_Li256ELb1ELb1ELb1ELb1EEENS1_36VarlenDynamicPersistentTileSchedulerILi128ELi128ELi256ELi128ELb1ELb1ELb1ELb1ELb1ELb1EEEEEEEEEvNT_6ParamsE)
	.align		4
        /*0044*/ 	.word	index@(__assertfail)
	.align		4
        /*0048*/ 	.word	index@(_ZN7cutlass13device_kernelIN5flash11enable_sm90INS1_16FlashAttnFwdSm90INS1_25CollectiveMainloopFwdSm90ILi2EN4cute5tupleIJNS5_1CILi1EEES8_S8_EEENS6_IJNS7_ILi128EEESA_NS7_ILi256EEEEEELi256ENS_12float_e4m3_tEfNS_4arch4Sm90ELb1ELb0ELb1ELb1ELb1ELb1ELb0ELb1ELb0ELb1ELb1ELb0EEENS1_21CollectiveEpilogueFwdINS6_IJSA_SB_SA_EEES9_NS_10bfloat16_tESF_Li256ELb1ELb1ELb1ELb1EEENS1_36VarlenDynamicPersistentTileSchedulerILi128ELi128ELi256ELi128ELb1ELb1ELb1ELb1ELb1ELb1EEEEEEEEEvNT_6ParamsE)
	.align		4
        /*004c*/ 	.word	index@(__assertfail)
	.align		4
        /*0050*/ 	.word	0x00000000
	.align		4
        /*0054*/ 	.word	0xfffffffe
	.align		4
        /*0058*/ 	.word	0x00000000
	.align		4
        /*005c*/ 	.word	0xfffffffd
	.align		4
        /*0060*/ 	.word	0x00000000
	.align		4
        /*0064*/ 	.word	0xfffffffc


//--------------------- .nv.constant4             --------------------------
	.section	.nv.constant4,"a",@progbits
	.align	8
	.align		8
.nv.constant4:
        /*0000*/ 	.dword	__assertfail
	.align		8
        /*0008*/ 	.dword	__unnamed_1
	.align		8
        /*0010*/ 	.dword	__unnamed_2
	.align		8
        /*0018*/ 	.dword	__unnamed_3
	.align		8
        /*0020*/ 	.dword	__unnamed_4
	.align		8
        /*0028*/ 	.dword	__unnamed_5
	.align		8
        /*0030*/ 	.dword	__unnamed_6
	.align		8
        /*0038*/ 	.dword	_ZZN5flash28permute_output_fp8_VcolmajorIN4cute6TensorINS1_11ArrayEngineIfLm128EEENS1_6LayoutINS1_5tupleIJNS6_IJNS1_1CILi2EEES8_NS7_ILi32EEEEEENS7_ILi1EEESB_EEENS6_IJNS6_IJSB_S8_NS7_ILi4EEEEEENS7_ILi0EEESF_EEEEEEEEEvRT_E9upper_map
	.align		8
        /*0040*/ 	.dword	__unnamed_7
	.align		8
        /*0048*/ 	.dword	__unnamed_8
	.align		8
        /*0050*/ 	.dword	__unnamed_9
	.align		8
        /*0058*/ 	.dword	__unnamed_10
	.align		8
        /*0060*/ 	.dword	__unnamed_11
	.align		8
        /*0068*/ 	.dword	_ZN86_INTERNAL_c2f450a7_50_flash_fwd_hdim256_e4m3_paged_split_softcap_sm90_cu_d53ad458_34924cuda3std3__45__cpo5beginE
	.align		8
        /*0070*/ 	.dword	_ZN86_INTERNAL_c2f450a7_50_flash_fwd_hdim256_e4m3_paged_split_softcap_sm90_cu_d53ad458_34924cuda3std3__45__cpo3endE
	.align		8
        /*0078*/ 	.dword	_ZN86_INTERNAL_c2f450a7_50_flash_fwd_hdim256_e4m3_paged_split_softcap_sm90_cu_d53ad458_34924cuda3std3__45__cpo6cbeginE
	.align		8
        /*0080*/ 	.dword	_ZN86_INTERNAL_c2f450a7_50_flash_fwd_hdim256_e4m3_paged_split_softcap_sm90_cu_d53ad458_34924cuda3std3__45__cpo4cendE
	.align		8
        /*0088*/ 	.dword	_ZN86_INTERNAL_c2f450a7_50_flash_fwd_hdim256_e4m3_paged_split_softcap_sm90_cu_d53ad458_34924cuda3std3__488_GLOBAL__N__c2f450a7_50_flash_fwd_hdim256_e4m3_paged_split_softcap_sm90_cu_d53ad458_34926ignoreE
	.align		8
        /*0090*/ 	.dword	_ZN86_INTERNAL_c2f450a7_50_flash_fwd_hdim256_e4m3_paged_split_softcap_sm90_cu_d53ad458_34924cuda3std3__419piecewise_constructE
	.align		8
        /*0098*/ 	.dword	_ZN86_INTERNAL_c2f450a7_50_flash_fwd_hdim256_e4m3_paged_split_softcap_sm90_cu_d53ad458_34924cuda3std3__48in_placeE
	.align		8
        /*00a0*/ 	.dword	_ZN86_INTERNAL_c2f450a7_50_flash_fwd_hdim256_e4m3_paged_split_softcap_sm90_cu_d53ad458_34924cuda3std6ranges3__45__cpo4swapE
	.align		8
        /*00a8*/ 	.dword	_ZN86_INTERNAL_c2f450a7_50_flash_fwd_hdim256_e4m3_paged_split_softcap_sm90_cu_d53ad458_34924cuda3std6ranges3__45__cpo9iter_moveE
	.align		8
        /*00b0*/ 	.dword	_ZN86_INTERNAL_c2f450a7_50_flash_fwd_hdim256_e4m3_paged_split_softcap_sm90_cu_d53ad458_34924cute7productE
	.align		8
        /*00b8*/ 	.dword	_ZN86_INTERNAL_c2f450a7_50_flash_fwd_hdim256_e4m3_paged_split_softcap_sm90_cu_d53ad458_34924cute1_E
	.align		8
        /*00c0*/ 	.dword	$str$23
	.align		8
        /*00c8*/ 	.dword	$str$24


//--------------------- .text._ZN7cutlass13device_kernelIN5flash11enable_sm90INS1_16FlashAttnFwdSm90INS1_25CollectiveMainloopFwdSm90ILi2EN4cute5tupleIJNS5_1CILi1EEES8_S8_EEENS6_IJNS7_ILi128EEESA_NS7_ILi256EEEEEELi256ENS_12float_e4m3_tEfNS_4arch4Sm90ELb0ELb0ELb1ELb0ELb1ELb0ELb0ELb1ELb0ELb1ELb1ELb0EEENS1_21CollectiveEpilogueFwdINS6_IJSA_SB_SA_EEES9_NS_10bfloat16_tESF_Li256ELb0ELb1ELb1ELb1EEENS1_19SingleTileSchedulerILb0ELb1ELb1ELi128EEEEEEEEEvNT_6ParamsE --------------------------
	.section	.text._ZN7cutlass13device_kernelIN5flash11enable_sm90INS1_16FlashAttnFwdSm90INS1_25CollectiveMainloopFwdSm90ILi2EN4cute5tupleIJNS5_1CILi1EEES8_S8_EEENS6_IJNS7_ILi128EEESA_NS7_ILi256EEEEEELi256ENS_12float_e4m3_tEfNS_4arch4Sm90ELb0ELb0ELb1ELb0ELb1ELb0ELb0ELb1ELb0ELb1ELb1ELb0EEENS1_21CollectiveEpilogueFwdINS6_IJSA_SB_SA_EEES9_NS_10bfloat16_tESF_Li256ELb0ELb1ELb1ELb1EEENS1_19SingleTileSchedulerILb0ELb1ELb1ELi128EEEEEEEEEvNT_6ParamsE,"ax",@progbits
	.align	128
.text._ZN7cutlass13device_kernelIN5flash11enable_sm90INS1_16FlashAttnFwdSm90INS1_25CollectiveMainloopFwdSm90ILi2EN4cute5tupleIJNS5_1CILi1EEES8_S8_EEENS6_IJNS7_ILi128EEESA_NS7_ILi256EEEEEELi256ENS_12float_e4m3_tEfNS_4arch4Sm90ELb0ELb0ELb1ELb0ELb1ELb0ELb0ELb1ELb0ELb1ELb1ELb0EEENS1_21CollectiveEpilogueFwdINS6_IJSA_SB_SA_EEES9_NS_10bfloat16_tESF_Li256ELb0ELb1ELb1ELb1EEENS1_19SingleTileSchedulerILb0ELb1ELb1ELi128EEEEEEEEEvNT_6ParamsE:
        .type           _ZN7cutlass13device_kernelIN5flash11enable_sm90INS1_16FlashAttnFwdSm90INS1_25CollectiveMainloopFwdSm90ILi2EN4cute5tupleIJNS5_1CILi1EEES8_S8_EEENS6_IJNS7_ILi128EEESA_NS7_ILi256EEEEEELi256ENS_12float_e4m3_tEfNS_4arch4Sm90ELb0ELb0ELb1ELb0ELb1ELb0ELb0ELb1ELb0ELb1ELb1ELb0EEENS1_21CollectiveEpilogueFwdINS6_IJSA_SB_SA_EEES9_NS_10bfloat16_tESF_Li256ELb0ELb1ELb1ELb1EEENS1_19SingleTileSchedulerILb0ELb1ELb1ELi128EEEEEEEEEvNT_6ParamsE,@function
        .size           _ZN7cutlass13device_kernelIN5flash11enable_sm90INS1_16FlashAttnFwdSm90INS1_25CollectiveMainloopFwdSm90ILi2EN4cute5tupleIJNS5_1CILi1EEES8_S8_EEENS6_IJNS7_ILi128EEESA_NS7_ILi256EEEEEELi256ENS_12float_e4m3_tEfNS_4arch4Sm90ELb0ELb0ELb1ELb0ELb1ELb0ELb0ELb1ELb0ELb1ELb1ELb0EEENS1_21CollectiveEpilogueFwdINS6_IJSA_SB_SA_EEES9_NS_10bfloat16_tESF_Li256ELb0ELb1ELb1ELb1EEENS1_19SingleTileSchedulerILb0ELb1ELb1ELi128EEEEEEEEEvNT_6ParamsE,(.L_x_3852 - _ZN7cutlass13device_kernelIN5flash11enable_sm90INS1_16FlashAttnFwdSm90INS1_25CollectiveMainloopFwdSm90ILi2EN4cute5tupleIJNS5_1CILi1EEES8_S8_EEENS6_IJNS7_ILi128EEESA_NS7_ILi256EEEEEELi256ENS_12float_e4m3_tEfNS_4arch4Sm90ELb0ELb0ELb1ELb0ELb1ELb0ELb0ELb1ELb0ELb1ELb1ELb0EEENS1_21CollectiveEpilogueFwdINS6_IJSA_SB_SA_EEES9_NS_10bfloat16_tESF_Li256ELb0ELb1ELb1ELb1EEENS1_19SingleTileSchedulerILb0ELb1ELb1ELi128EEEEEEEEEvNT_6ParamsE)
        .other          _ZN7cutlass13device_kernelIN5flash11enable_sm90INS1_16FlashAttnFwdSm90INS1_25CollectiveMainloopFwdSm90ILi2EN4cute5tupleIJNS5_1CILi1EEES8_S8_EEENS6_IJNS7_ILi128EEESA_NS7_ILi256EEEEEELi256ENS_12float_e4m3_tEfNS_4arch4Sm90ELb0ELb0ELb1ELb0ELb1ELb0ELb0ELb1ELb0ELb1ELb1ELb0EEENS1_21CollectiveEpilogueFwdINS6_IJSA_SB_SA_EEES9_NS_10bfloat16_tESF_Li256ELb0ELb1ELb1ELb1EEENS1_19SingleTileSchedulerILb0ELb1ELb1ELi128EEEEEEEEEvNT_6ParamsE,@"STO_CUDA_ENTRY STV_DEFAULT"
_ZN7cutlass13device_kernelIN5flash11enable_sm90INS1_16FlashAttnFwdSm90INS1_25CollectiveMainloopFwdSm90ILi2EN4cute5tupleIJNS5_1CILi1EEES8_S8_EEENS6_IJNS7_ILi128EEESA_NS7_ILi256EEEEEELi256ENS_12float_e4m3_tEfNS_4arch4Sm90ELb0ELb0ELb1ELb0ELb1ELb0ELb0ELb1ELb0ELb1ELb1ELb0EEENS1_21CollectiveEpilogueFwdINS6_IJSA_SB_SA_EEES9_NS_10bfloat16_tESF_Li256ELb0ELb1ELb1ELb1EEENS1_19SingleTileSchedulerILb0ELb1ELb1ELi128EEEEEEEEEvNT_6ParamsE:
[----:B------:R-:W0:Y:S02]  /*0000*/  LDC R1, c[0x0][0x28] ;  /* 0x00000a00ff017b82 */ /* 0x000e240000000800 */
[----:B0-----:R-:W-:Y:S01]  /*0010*/  VIADD R1, R1, 0xfffffff0 ;  /* 0xfffffff001017836 */ /* 0x001fe20000000000 */
[----:B------:R-:W0:Y:S01]  /*0020*/  S2R R19, SR_TID.X ;  /* 0x0000000000137919 */ /* 0x000e220000002100 */
[----:B------:R-:W-:Y:S01]  /*0030*/  ELECT P0, URZ, PT ;  /* 0x00000000003f782f */ /* 0x000fe20003800000 */
[----:B------:R-:W-:Y:S01]  /*0040*/  UMOV UR4, 0x80 ;  /* 0x0000008000047882 */ /* 0x000fe20000000000 */
[----:B------:R-:W-:Y:S01]  /*0050*/  UMOV UR7, 0x100 ;  /* 0x0000010000077882 */ /* 0x000fe20000000000 */
[--C-:B0-----:R-:W-:Y:S02]  /*0060*/  SHF.R.U32.HI R0, RZ, 0x5, R19.reuse ;  /* 0x00000005ff007819 */ /* 0x101fe40000011613 */
[----:B------:R-:W-:-:S03]  /*0070*/  SHF.R.U32.HI R16, RZ, 0x7, R19 ;  /* 0x00000007ff107819 */ /* 0x000fc60000011613 */
[----:B------:R-:W0:Y:S04]  /*0080*/  SHFL.IDX PT, R2, R0, RZ, 0x1f ;  /* 0x00001fff00027589 */ /* 0x000e2800000e0000 */
[----:B------:R1:W2:Y:S01]  /*0090*/  SHFL.IDX PT, R3, R16, RZ, 0x1f ;  /* 0x00001fff10037589 */ /* 0x0002a200000e0000 */
[C---:B0-----:R-:W-:Y:S02]  /*00a0*/  ISETP.NE.OR P0, PT, R2.reuse, RZ, !P0 ;  /* 0x000000ff0200720c */ /* 0x041fe40004705670 */
[----:B------:R-:W-:-:S11]  /*00b0*/  ISETP.NE.AND P1, PT, R2, RZ, PT ;  /* 0x000000ff0200720c */ /* 0x000fd60003f25270 */
[----:B------:R-:W-:Y:S01]  /*00c0*/  VOTEU.ALL UP0, P0 ;  /* 0x00000000003f7886 */ /* 0x000fe20000000000 */
[----:B------:R-:W-:-:S04]  /*00d0*/  VOTEU.ALL UP1, P0 ;  /* 0x00000000003f7886 */ /* 0x000fc80000020000 */
[----:B------:R-:W0:Y:S01]  /*00e0*/  @!UP0 S2UR UR8, SR_CgaCtaId ;  /* 0x00000000000889c3 */ /* 0x000e220000008800 */
[----:B------:R-:W-:Y:S01]  /*00f0*/  @!UP0 UMOV UR6, 0x400 ;  /* 0x0000040000068882 */ /* 0x000fe20000000000 */
[----:B------:R-:W-:-:S04]  /*0100*/  @!UP0 UIADD3 UR4, -UR4, 0x100000, URZ ;  /* 0x0010000004048890 */ /* 0x000fc8000fffe13f */
[----:B------:R-:W-:Y:S02]  /*0110*/  @!UP0 USHF.L.U32 UR5, UR4, 0xb, URZ ;  /* 0x0000000b04058899 */ /* 0x000fe4000800063f */
[----:B------:R-:W-:Y:S02]  /*0120*/  @!UP0 USHF.L.U32 UR4, UR4, 0x1, URZ ;  /* 0x0000000104048899 */ /* 0x000fe4000800063f */
[----:B0-----:R-:W-:Y:S02]  /*0130*/  @!UP0 ULEA UR8, UR8, UR6, 0x18 ;  /* 0x0000000608088291 */ /* 0x001fe4000f8ec03f */
[----:B------:R-:W-:-:S04]  /*0140*/  @!UP0 UIADD3 UR6, -UR7, 0x100000, URZ ;  /* 0x0010000007068890 */ /* 0x000fc8000fffe13f */
[----:B------:R-:W-:Y:S02]  /*0150*/  @!UP0 USHF.L.U32 UR7, UR6, 0xb, URZ ;  /* 0x0000000b06078899 */ /* 0x000fe4000800063f */
[----:B------:R-:W-:Y:S01]  /*0160*/  @!UP0 USHF.L.U32 UR6, UR6, 0x1, URZ ;  /* 0x0000000106068899 */ /* 0x000fe2000800063f */
[----:B------:R-:W-:-:S05]  /*0170*/  VOTEU.ALL UP0, P0 ;  /* 0x00000000003f7886 */ /* 0x000fca0000000000 */
[----:B------:R1:W0:Y:S06]  /*0180*/  @!UP0 SYNCS.EXCH.64 URZ, [UR8+0x38800], UR4 ;  /* 0x03880004083f85b2 */ /* 0x00022c0008000100 */
[----:B------:R1:W3:Y:S02]  /*0190*/  @!UP1 SYNCS.EXCH.64 URZ, [UR8+0x38820], UR6 ;  /* 0x03882006083f95b2 */ /* 0x0002e40008000100 */
[----:B-12---:R-:W-:Y:S05]  /*01a0*/  @P1 BRA `(.L_x_0) ;  /* 0x0000000000481947 */ /* 0x006fea0003800000 */
[----:B------:R-:W1:Y:S01]  /*01b0*/  S2UR UR5, SR_CgaCtaId ;  /* 0x00000000000579c3 */ /* 0x000e620000008800 */
[----:B------:R-:W-:Y:S01]  /*01c0*/  UMOV UR4, 0x400 ;  /* 0x0000040000047882 */ /* 0x000fe20000000000 */
[----:B------:R-:W-:Y:S01]  /*01d0*/  UMOV UR6, 0x80 ;  /* 0x0000008000067882 */ /* 0x000fe20000000000 */
[----:B------:R-:W-:Y:S01]  /*01e0*/  UMOV UR7, 0x100 ;  /* 0x0000010000077882 */ /* 0x000fe20000000000 */
[----:B------:R-:W-:Y:S01]  /*01f0*/  ELECT P0, URZ, PT ;  /* 0x00000000003f782f */ /* 0x000fe20003800000 */
[----:B-1----:R-:W-:Y:S02]  /*0200*/  ULEA UR8, UR5, UR4, 0x18 ;  /* 0x0000000405087291 */ /* 0x002fe4000f8ec03f */
[----:B------:R-:W-:-:S04]  /*0210*/  UIADD3 UR4, -UR6, 0x100000, URZ ;  /* 0x0010000006047890 */ /* 0x000fc8000fffe13f */
[----:B------:R-:W-:Y:S02]  /*0220*/  USHF.L.U32 UR5, UR4, 0xb, URZ ;  /* 0x0000000b04057899 */ /* 0x000fe4000800063f */
[----:B------:R-:W-:Y:S02]  /*0230*/  USHF.L.U32 UR4, UR4, 0x1, URZ ;  /* 0x0000000104047899 */ /* 0x000fe4000800063f */
[----:B------:R-:W-:-:S04]  /*0240*/  UIADD3 UR6, -UR7, 0x100000, URZ ;  /* 0x0010000007067890 */ /* 0x000fc8000fffe13f */
[----:B------:R-:W-:Y:S02]  /*0250*/  USHF.L.U32 UR7, UR6, 0xb, URZ ;  /* 0x0000000b06077899 */ /* 0x000fe4000800063f */
[----:B------:R-:W-:Y:S01]  /*0260*/  USHF.L.U32 UR6, UR6, 0x1, URZ ;  /* 0x0000000106067899 */ /* 0x000fe2000800063f */
[----:B------:R-:W1:Y:S03]  /*0270*/  FENCE.VIEW.ASYNC.S ;  /* 0x00000000000073c6 */ /* 0x000e660000000000 */
[----:B-1----:R1:W2:Y:S08]  /*0280*/  SYNCS.EXCH.64 URZ, [UR8+0x38830], UR4 ;  /* 0x03883004083f75b2 */ /* 0x0022b00008000100 */
[----:B------:R1:W4:Y:S01]  /*0290*/  SYNCS.EXCH.64 URZ, [UR8+0x38840], UR6 ;  /* 0x03884006083f75b2 */ /* 0x0003220008000100 */
[----:B------:R1:W0:Y:S01]  /*02a0*/  SYNCS.EXCH.64 URZ, [UR8+0x38838], UR4 ;  /* 0x03883804083f75b2 */ /* 0x0002220008000100 */
[----:B------:R1:W0:Y:S01]  /*02b0*/  SYNCS.EXCH.64 URZ, [UR8+0x38848], UR6 ;  /* 0x03884806083f75b2 */ /* 0x0002220008000100 */
[----:B------:R-:W-:Y:S01]  /*02c0*/  NOP ;  /* 0x0000000000007918 */ /* 0x000fe20000000000 */
.L_x_0:
[----:B------:R-:W5:Y:S01]  /*02d0*/  SHFL.IDX PT, R2, R0, RZ, 0x1f ;  /* 0x00001fff00027589 */ /* 0x000f6200000e0000 */
[----:B------:R-:W-:Y:S01]  /*02e0*/  NOP ;  /* 0x0000000000007918 */ /* 0x000fe20000000000 */
[----:B-----5:R-:W-:-:S13]  /*02f0*/  ISETP.NE.AND P0, PT, R2, RZ, PT ;  /* 0x000000ff0200720c */ /* 0x020fda0003f05270 */
[----:B------:R-:W-:Y:S05]  /*0300*/  @P0 BRA `(.L_x_1) ;  /* 0x0000000000480947 */ /* 0x000fea0003800000 */
[----:B-1----:R-:W1:Y:S01]  /*0310*/  S2UR UR5, SR_CgaCtaId ;  /* 0x00000000000579c3 */ /* 0x002e620000008800 */
        /* <DEDUP_REMOVED lines=12> */
[----:B-1----:R1:W0:Y:S08]  /*03e0*/  SYNCS.EXCH.64 URZ, [UR8+0x38850], UR4 ;  /* 0x03885004083f75b2 */ /* 0x0022300008000100 */
[----:B------:R1:W0:Y:S01]  /*03f0*/  SYNCS.EXCH.64 URZ, [UR8+0x38860], UR6 ;  /* 0x03886006083f75b2 */ /* 0x0002220008000100 */
[----:B------:R1:W0:Y:S01]  /*0400*/  SYNCS.EXCH.64 URZ, [UR8+0x38858], UR4 ;  /* 0x03885804083f75b2 */ /* 0x0002220008000100 */
[----:B------:R1:W0:Y:S01]  /*0410*/  SYNCS.EXCH.64 URZ, [UR8+0x38868], UR6 ;  /* 0x03886806083f75b2 */ /* 0x0002220008000100 */
[----:B------:R-:W-:Y:S01]  /*0420*/  NOP ;  /* 0x0000000000007918 */ /* 0x000fe20000000000 */
.L_x_1:
[----:B------:R-:W5:Y:S01]  /*0430*/  SHFL.IDX PT, R2, R0, RZ, 0x1f ;  /* 0x00001fff00027589 */ /* 0x000f6200000e0000 */
[----:B------:R-:W-:Y:S01]  /*0440*/  NOP ;  /* 0x0000000000007918 */ /* 0x000fe20000000000 */
[----:B-----5:R-:W-:-:S13]  /*0450*/  ISETP.NE.AND P0, PT, R2, RZ, PT ;  /* 0x000000ff0200720c */ /* 0x020fda0003f05270 */
[----:B------:R-:W-:Y:S05]  /*0460*/  @P0 BRA `(.L_x_2) ;  /* 0x0000000000380947 */ /* 0x000fea0003800000 */
[----:B-1----:R-:W1:Y:S01]  /*0470*/  S2UR UR5, SR_CgaCtaId ;  /* 0x00000000000579c3 */ /* 0x002e620000008800 */
[----:B------:R-:W-:Y:S01]  /*0480*/  UMOV UR4, 0x400 ;  /* 0x0000040000047882 */ /* 0x000fe20000000000 */
[----:B------:R-:W-:Y:S01]  /*0490*/  UMOV UR7, 0x80 ;  /* 0x0000008000077882 */ /* 0x000fe20000000000 */
[----:B------:R-:W-:Y:S01]  /*04a0*/  ELECT P0, URZ, PT ;  /* 0x00000000003f782f */ /* 0x000fe20003800000 */
[----:B-1----:R-:W-:Y:S02]  /*04b0*/  ULEA UR6, UR5, UR4, 0x18 ;  /* 0x0000000405067291 */ /* 0x002fe4000f8ec03f */
[----:B------:R-:W-:-:S04]  /*04c0*/  UIADD3 UR4, -UR7, 0x100000, URZ ;  /* 0x0010000007047890 */ /* 0x000fc8000fffe13f */
[----:B------:R-:W-:Y:S02]  /*04d0*/  USHF.L.U32 UR5, UR4, 0xb, URZ ;  /* 0x0000000b04057899 */ /* 0x000fe4000800063f */
[----:B------:R-:W-:Y:S01]  /*04e0*/  USHF.L.U32 UR4, UR4, 0x1, URZ ;  /* 0x0000000104047899 */ /* 0x000fe2000800063f */
[----:B------:R-:W1:Y:S11]  /*04f0*/  FENCE.VIEW.ASYNC.S ;  /* 0x00000000000073c6 */ /* 0x000e760000000000 */
[----:B-1----:R1:W0:Y:S01]  /*0500*/  SYNCS.EXCH.64 URZ, [UR6+0x38870], UR4 ;  /* 0x03887004063f75b2 */ /* 0x0022220008000100 */
[----:B------:R1:W0:Y:S01]  /*0510*/  SYNCS.EXCH.64 URZ, [UR6+0x38880], UR4 ;  /* 0x03888004063f75b2 */ /* 0x0002220008000100 */
[----:B------:R1:W0:Y:S01]  /*0520*/  SYNCS.EXCH.64 URZ, [UR6+0x38878], UR4 ;  /* 0x03887804063f75b2 */ /* 0x0002220008000100 */
[----:B------:R1:W0:Y:S01]  /*0530*/  SYNCS.EXCH.64 URZ, [UR6+0x38888], UR4 ;  /* 0x03888804063f75b2 */ /* 0x0002220008000100 */
[----:B------:R-:W-:Y:S01]  /*0540*/  NOP ;  /* 0x0000000000007918 */ /* 0x000fe20000000000 */
.L_x_2:
        /* <DEDUP_REMOVED lines=22> */
.L_x_3:
[----:B------:R-:W5:Y:S01]  /*06b0*/  SHFL.IDX PT, R2, R0, RZ, 0x1f ;  /* 0x00001fff00027589 */ /* 0x000f6200000e0000 */
[----:B------:R-:W-:Y:S01]  /*06c0*/  R2UR UR9, R3 ;  /* 0x00000000030972ca */ /* 0x000fe200000e0000 */
        /* <DEDUP_REMOVED lines=21> */
.L_x_4:
[----:B------:R-:W-:Y:S01]  /*0820*/  UISETP.NE.AND UP0, UPT, UR9, URZ, UPT ;  /* 0x0000003f0900728c */ /* 0x000fe2000bf05270 */
[----:B------:R-:W-:Y:S01]  /*0830*/  NOP ;  /* 0x0000000000007918 */ /* 0x000fe20000000000 */
[----:B------:R-:W-:Y:S01]  /*0840*/  UMOV UR36, 0x1 ;  /* 0x0000000100247882 */ /* 0x000fe20000000000 */
[----:B------:R-:W-:Y:S01]  /*0850*/  ULDC.64 UR46, c[0x0][0x208] ;  /* 0x00008200002e7ab9 */ /* 0x000fe20000000a00 */
[----:B------:R-:W-:Y:S01]  /*0860*/  USEL UR36, UR36, 0x2, !UP0 ;  /* 0x0000000224247887 */ /* 0x000fe2000c000000 */
[----:B------:R-:W-:Y:S01]  /*0870*/  BSSY B6, `(.L_x_5) ;  /* 0x0000fb1000067945 */ /* 0x000fe20003800000 */
[----:B0-234-:R-:W-:Y:S01]  /*0880*/  BAR.SYNC.DEFER_BLOCKING 0x0 ;  /* 0x0000000000007b1d */ /* 0x01dfe20000010000 */
[----:B------:R-:W-:-:S13]  /*0890*/  PLOP3.LUT P0, PT, PT, PT, UP0, 0x80, 0x0 ;  /* 0x000000000000781c */ /* 0x000fda0003f0f008 */
[----:B------:R-:W-:Y:S05]  /*08a0*/  @!P0 BRA `(.L_x_6) ;  /* 0x000000a800f88947 */ /* 0x000fea0003800000 */
.L_x_7:
[----:B------:R-:W-:-:S08]  /*08b0*/  NOP ;  /* 0x0000000000007918 */ /* 0x000fd00000000000 */
[----:B------:R-:W0:Y:S02]  /*08c0*/  USETMAXREG.TRY_ALLOC.CTAPOOL UP0, 0xe8 ;  /* 0x000000e8000079c8 */ /* 0x000e240008000600 */
[----:B0-----:R-:W-:-:S13]  /*08d0*/  PLOP3.LUT P0, PT, PT, PT, UP0, 0x80, 0x0 ;  /* 0x000000000000781c */ /* 0x001fda0003f0f008 */
[----:B------:R-:W-:Y:S05]  /*08e0*/  @!P0 BRA `(.L_x_7) ;  /* 0xfffffffc00f08947 */ /* 0x000fea000383ffff */
[----:B-1----:R-:W0:Y:S01]  /*08f0*/  S2UR UR6, SR_CTAID.Y ;  /* 0x00000000000679c3 */ /* 0x002e220000002600 */
[----:B------:R-:W-:-:S07]  /*0900*/  ULDC UR7, c[0x0][0xc50] ;  /* 0x0003140000077ab9 */ /* 0x000fce0000000800 */
[----:B------:R-:W-:Y:S08]  /*0910*/  BAR.ARV 0x8, 0x180 ;  /* 0x0206000000007b1d */ /* 0x000ff00000002000 */
[----:B------:R-:W1:Y:S01]  /*0920*/  S2UR UR37, SR_CTAID.Z ;  /* 0x00000000002579c3 */ /* 0x000e620000002700 */
[----:B------:R-:W-:Y:S01]  /*0930*/  ISETP.NE.AND P0, PT, R16, 0x1, PT ;  /* 0x000000011000780c */ /* 0x000fe20003f05270 */
[----:B------:R-:W-:-:S11]  /*0940*/  UISETP.NE.AND UP0, UPT, UR7, 0x1, UPT ;  /* 0x000000010700788c */ /* 0x000fd6000bf05270 */
[----:B------:R-:W-:Y:S01]  /*0950*/  @UP0 ULDC UR4, c[0x0][0xc54] ;  /* 0x0003150000040ab9 */ /* 0x000fe20000000800 */
[----:B------:R-:W-:Y:S06]  /*0960*/  @!P0 BAR.ARV 0x9, 0x100 ;  /* 0x0244000000008b1d */ /* 0x000fec0000002000 */
[----:B0-----:R-:W-:Y:S01]  /*0970*/  UIMAD.WIDE.U32 UR4, UR6, UR4, URZ ;  /* 0x00000004060472a5 */ /* 0x001fe2000f8e003f */
[----:B------:R-:W-:Y:S01]  /*0980*/  @UP0 ULDC UR8, c[0x0][0xc58] ;  /* 0x0003160000080ab9 */ /* 0x000fe20000000800 */
[----:B------:R-:W-:Y:S01]  /*0990*/  UMOV UR38, UR6 ;  /* 0x0000000600267c82 */ /* 0x000fe20008000000 */
[----:B-1----:R-:W-:Y:S01]  /*09a0*/  ISETP.LE.AND P0, PT, RZ, UR37, PT ;  /* 0x00000025ff007c0c */ /* 0x002fe2000bf03270 */
[----:B------:R-:W-:-:S04]  /*09b0*/  @UP0 USHF.R.U32.HI UR38, URZ, UR8, UR5 ;  /* 0x000000083f260299 */ /* 0x000fc80008011605 */
[----:B------:R-:W-:-:S04]  /*09c0*/  UIADD3 UR4, -UR38, URZ, URZ ;  /* 0x0000003f26047290 */ /* 0x000fc8000fffe13f */
[----:B------:R-:W-:-:S04]  /*09d0*/  UIMAD UR7, UR7, UR4, UR6 ;  /* 0x00000004070772a4 */ /* 0x000fc8000f8e0206 */
[----:B------:R-:W-:Y:S08]  /*09e0*/  @!P0 BRA `(.L_x_8) ;  /* 0x000000f800648947 */ /* 0x000ff00003800000 */
[----:B------:R-:W-:Y:S01]  /*09f0*/  ULDC.64 UR4, c[0x0][0x418] ;  /* 0x0001060000047ab9 */ /* 0x000fe20000000a00 */
[----:B------:R-:W-:Y:S01]  /*0a00*/  ULDC UR44, c[0x0][0x424] ;  /* 0x00010900002c7ab9 */ /* 0x000fe20000000800 */
[----:B------:R-:W-:Y:S02]  /*0a10*/  UISETP.NE.U32.AND UP0, UPT, UR4, URZ, UPT ;  /* 0x0000003f0400728c */ /* 0x000fe4000bf05070 */
[----:B------:R-:W-:Y:S02]  /*0a20*/  ULOP3.LUT UR39, UR7, 0xffff, URZ, 0xc0, !UPT ;  /* 0x0000ffff07277892 */ /* 0x000fe4000f8ec03f */
[----:B------:R-:W-:Y:S01]  /*0a30*/  UISETP.NE.AND.EX UP0, UPT, UR5, URZ, UPT, UP0 ;  /* 0x0000003f0500728c */ /* 0x000fe2000bf05300 */
[----:B------:R-:W-:-:S03]  /*0a40*/  ULDC UR4, c[0x0][0x2f0] ;  /* 0x0000bc0000047ab9 */ /* 0x000fc60000000800 */
[----:B------:R-:W-:-:S04]  /*0a50*/  USEL UR44, UR44, 0x1, UP0 ;  /* 0x000000012c2c7887 */ /* 0x000fc80008000000 */
[----:B------:R-:W-:-:S04]  /*0a60*/  UIMAD UR44, UR44, UR4, URZ ;  /* 0x000000042c2c72a4 */ /* 0x000fc8000f8e023f */
[----:B------:R-:W-:Y:S02]  /*0a70*/  UISETP.GE.AND UP0, UPT, UR44, 0x1, UPT ;  /* 0x000000012c00788c */ /* 0x000fe4000bf06270 */
[----:B------:R-:W-:-:S04]  /*0a80*/  UIADD3 UR4, UR44, 0x7f, URZ ;  /* 0x0000007f2c047890 */ /* 0x000fc8000fffe03f */
[----:B------:R-:W-:Y:S01]  /*0a90*/  PLOP3.LUT P0, PT, PT, PT, UP0, 0x80, 0x0 ;  /* 0x000000000000781c */ /* 0x000fe20003f0f008 */
[----:B------:R-:W-:-:S04]  /*0aa0*/  USHF.R.S32.HI UR5, URZ, 0x1f, UR4 ;  /* 0x0000001f3f057899 */ /* 0x000fc80008011404 */
[----:B------:R-:W-:-:S03]  /*0ab0*/  ULEA.HI UR5, UR5, UR4, URZ, 0x7 ;  /* 0x0000000405057291 */ /* 0x000fc6000f8f383f */
[----:B------:R-:W-:Y:S01]  /*0ac0*/  UMOV UR4, URZ ;  /* 0x0000003f00047c82 */ /* 0x000fe20008000000 */
[----:B------:R-:W-:-:S04]  /*0ad0*/  USHF.R.S32.HI UR6, URZ, 0x7, UR5 ;  /* 0x000000073f067899 */ /* 0x000fc80008011405 */
[----:B------:R-:W-:Y:S08]  /*0ae0*/  @!P0 BRA `(.L_x_9) ;  /* 0x0000000000908947 */ /* 0x000ff00003800000 */
[----:B------:R-:W-:Y:S01]  /*0af0*/  USHF.R.U32.HI UR7, URZ, 0x10, UR7 ;  /* 0x000000103f077899 */ /* 0x000fe20008011607 */
[----:B------:R-:W-:-:S03]  /*0b00*/  UMOV UR4, URZ ;  /* 0x0000003f00047c82 */ /* 0x000fc60008000000 */
[----:B------:R-:W-:-:S11]  /*0b10*/  UISETP.NE.AND UP0, UPT, UR7, URZ, UPT ;  /* 0x0000003f0700728c */ /* 0x000fd6000bf05270 */
[----:B------:R-:W-:Y:S02]  /*0b20*/  @!UP0 ULDC UR7, c[0x0][0x9f0] ;  /* 0x00027c0000078ab9 */ /* 0x000fe40000000800 */
[----:B------:R-:W-:Y:S01]  /*0b30*/  IMAD.U32 R3, RZ, RZ, UR7 ;  /* 0x00000007ff037e24 */ /* 0x000fe2000f8e00ff */
[----:B------:R-:W-:-:S04]  /*0b40*/  UIADD3 UR8, UR6, -0x1, UR7 ;  /* 0xffffffff06087890 */ /* 0x000fc8000fffe007 */
[-C--:B------:R-:W-:Y:S02]  /*0b50*/  IABS R0, R3.reuse ;  /* 0x0000000300007213 */ /* 0x080fe40000000000 */
[----:B------:R-:W-:Y:S01]  /*0b60*/  IMAD.U32 R4, RZ, RZ, UR8 ;  /* 0x00000008ff047e24 */ /* 0x000fe2000f8e00ff */
[----:B------:R-:W-:Y:S01]  /*0b70*/  IABS R5, R3 ;  /* 0x0000000300057213 */ /* 0x000fe20000000000 */
[----:B------:R-:W-:Y:S01]  /*0b80*/  ULOP3.LUT UR8, UR8, UR7, URZ, 0x3c, !UPT ;  /* 0x0000000708087292 */ /* 0x000fe2000f8e3c3f */
[----:B------:R-:W-:Y:S02]  /*0b90*/  R2UR UR11, R0 ;  /* 0x00000000000b72ca */ /* 0x000fe400000e0000 */
[----:B------:R-:W-:-:S05]  /*0ba0*/  IABS R4, R4 ;  /* 0x0000000400047213 */ /* 0x000fca0000000000 */
[----:B------:R-:W-:-:S05]  /*0bb0*/  IMAD.MOV.U32 R3, RZ, RZ, R4 ;  /* 0x000000ffff037224 */ /* 0x000fca00078e0004 */
[----:B------:R-:W-:Y:S01]  /*0bc0*/  R2UR UR10, R3 ;  /* 0x00000000030a72ca */ /* 0x000fe200000e0000 */
[----:B------:R-:W0:Y:S08]  /*0bd0*/  I2F.RP R0, UR11 ;  /* 0x0000000b00007d06 */ /* 0x000e300008209400 */
[----:B0-----:R-:W0:Y:S02]  /*0be0*/  MUFU.RCP R0, R0 ;  /* 0x0000000000007308 */ /* 0x001e240000001000 */
[----:B0-----:R-:W-:-:S02]  /*0bf0*/  VIADD R2, R0, 0xffffffe ;  /* 0x0ffffffe00027836 */ /* 0x001fc40000000000 */
[----:B------:R-:W-:-:S04]  /*0c00*/  IMAD.MOV R0, RZ, RZ, -R5 ;  /* 0x000000ffff007224 */ /* 0x000fc800078e0a05 */
[----:B------:R-:W0:Y:S02]  /*0c10*/  F2I.FTZ.U32.TRUNC.NTZ R2, R2 ;  /* 0x0000000200027305 */ /* 0x000e24000021f000 */
[----:B0-----:R-:W-:-:S13]  /*0c20*/  R2UR UR5, R2 ;  /* 0x00000000020572ca */ /* 0x001fda00000e0000 */
[----:B------:R-:W-:-:S04]  /*0c30*/  UIADD3 UR9, URZ, -UR5, URZ ;  /* 0x800000053f097290 */ /* 0x000fc8000fffe03f */
[----:B------:R-:W-:-:S04]  /*0c40*/  UIMAD UR9, UR9, UR11, URZ ;  /* 0x0000000b090972a4 */ /* 0x000fc8000f8e023f */
[----:B------:R-:W-:-:S03]  /*0c50*/  UIMAD.WIDE.U32 UR4, UR5, UR9, UR4 ;  /* 0x00000009050472a5 */ /* 0x000fc6000f8e0004 */
[----:B------:R-:W-:Y:S01]  /*0c60*/  R2UR UR9, R0 ;  /* 0x00000000000972ca */ /* 0x000fe200000e0000 */
[----:B------:R-:W-:-:S12]  /*0c70*/  UIMAD.WIDE.U32 UR4, UR5, UR10, URZ ;  /* 0x0000000a050472a5 */ /* 0x000fd8000f8e003f */
[----:B------:R-:W-:-:S04]  /*0c80*/  UIMAD UR4, UR5, UR9, UR10 ;  /* 0x00000009050472a4 */ /* 0x000fc8000f8e020a */
[----:B------:R-:W-:-:S11]  /*0c90*/  UISETP.GT.U32.AND UP1, UPT, UR11, UR4, UPT ;  /* 0x000000040b00728c */ /* 0x000fd6000bf24070 */
[----:B------:R-:W-:Y:S02]  /*0ca0*/  @!UP1 UIADD3 UR4, UR4, -UR11, URZ ;  /* 0x8000000b04049290 */ /* 0x000fe4000fffe03f */
[----:B------:R-:W-:Y:S02]  /*0cb0*/  @!UP1 UIADD3 UR5, UR5, 0x1, URZ ;  /* 0x0000000105059890 */ /* 0x000fe4000fffe03f */
[----:B------:R-:W-:Y:S02]  /*0cc0*/  UISETP.GE.U32.AND UP0, UPT, UR4, UR11, UPT ;  /* 0x0000000b0400728c */ /* 0x000fe4000bf06070 */
[----:B------:R-:W-:-:S09]  /*0cd0*/  UISETP.GE.AND UP1, UPT, UR8, URZ, UPT ;  /* 0x0000003f0800728c */ /* 0x000fd2000bf26270 */
[----:B------:R-:W-:Y:S02]  /*0ce0*/  @UP0 UIADD3 UR5, UR5, 0x1, URZ ;  /* 0x0000000105050890 */ /* 0x000fe4000fffe03f */
[----:B------:R-:W-:-:S05]  /*0cf0*/  UISETP.NE.AND UP0, UPT, UR7, URZ, UPT ;  /* 0x0000003f0700728c */ /* 0x000fca000bf05270 */
[----:B------:R-:W-:Y:S02]  /*0d00*/  UMOV UR4, UR5 ;  /* 0x0000000500047c82 */ /* 0x000fe40008000000 */
[----:B------:R-:W-:-:S04]  /*0d10*/  @!UP1 UIADD3 UR4, -UR4, URZ, URZ ;  /* 0x0000003f04049290 */ /* 0x000fc8000fffe13f */
[----:B------:R-:W-:-:S12]  /*0d20*/  @!UP0 ULOP3.LUT UR4, URZ, UR7, URZ, 0x33, !UPT ;  /* 0x000000073f048292 */ /* 0x000fd8000f8e333f */
.L_x_9:
[----:B------:R-:W-:Y:S01]  /*0d30*/  UIMAD UR39, UR39, UR4, URZ ;  /* 0x00000004272772a4 */ /* 0x000fe2000f8e023f */
[----:B------:R-:W-:Y:S01]  /*0d40*/  IMAD.U32 R0, RZ, RZ, UR6 ;  /* 0x00000006ff007e24 */ /* 0x000fe2000f8e00ff */
[----:B------:R-:W-:Y:S01]  /*0d50*/  USHF.R.S32.HI UR40, URZ, 0x1f, UR37 ;  /* 0x0000001f3f287899 */ /* 0x000fe20008011425 */
[----:B------:R-:W-:Y:S01]  /*0d60*/  IMAD.U32 R3, RZ, RZ, UR4 ;  /* 0x00000004ff037e24 */ /* 0x000fe2000f8e00ff */
[----:B------:R-:W-:Y:S01]  /*0d70*/  PLOP3.LUT P0, PT, PT, PT, PT, 0x80, 0x0 ;  /* 0x000000000000781c */ /* 0x000fe20003f0f070 */
[----:B------:R-:W-:Y:S01]  /*0d80*/  VIADD R19, R19, 0xffffff80 ;  /* 0xffffff8013137836 */ /* 0x000fe20000000000 */
[----:B------:R-:W-:Y:S01]  /*0d90*/  CS2R R28, SRZ ;  /* 0x00000000001c7805 */ /* 0x000fe2000001ff00 */
[----:B------:R-:W-:Y:S01]  /*0da0*/  IMAD.MOV.U32 R2, RZ, RZ, RZ ;  /* 0x000000ffff027224 */ /* 0x000fe200078e00ff */
[----:B------:R-:W-:Y:S02]  /*0db0*/  VIADDMNMX R0, R3, UR39, R0, PT ;  /* 0x0000002703007c46 */ /* 0x000fe4000b800100 */
[----:B------:R-:W-:Y:S01]  /*0dc0*/  CS2R R24, SRZ ;  /* 0x0000000000187805 */ /* 0x000fe2000001ff00 */
[----:B------:R-:W-:Y:S01]  /*0dd0*/  IMAD.MOV.U32 R6, RZ, RZ, RZ ;  /* 0x000000ffff067224 */ /* 0x000fe200078e00ff */
[----:B------:R-:W-:-:S02]  /*0de0*/  CS2R R26, SRZ ;  /* 0x00000000001a7805 */ /* 0x000fc4000001ff00 */
[----:B------:R-:W-:Y:S01]  /*0df0*/  R2UR UR43, R0 ;  /* 0x00000000002b72ca */ /* 0x000fe200000e0000 */
[----:B------:R-:W-:Y:S01]  /*0e00*/  IMAD.MOV.U32 R0, RZ, RZ, RZ ;  /* 0x000000ffff007224 */ /* 0x000fe200078e00ff */
[----:B------:R-:W-:Y:S01]  /*0e10*/  CS2R R36, SRZ ;  /* 0x0000000000247805 */ /* 0x000fe2000001ff00 */
[----:B------:R-:W-:Y:S01]  /*0e20*/  IMAD.MOV.U32 R31, RZ, RZ, RZ ;  /* 0x000000ffff1f7224 */ /* 0x000fe200078e00ff */
[----:B------:R-:W-:Y:S02]  /*0e30*/  CS2R R32, SRZ ;  /* 0x0000000000207805 */ /* 0x000fe4000001ff00 */
[----:B------:R-:W-:Y:S02]  /*0e40*/  MOV R10, RZ ;  /* 0x000000ff000a7202 */ /* 0x000fe40000000f00 */
[----:B------:R-:W-:Y:S01]  /*0e50*/  CS2R R34, SRZ ;  /* 0x0000000000227805 */ /* 0x000fe2000001ff00 */
[----:B------:R-:W-:Y:S01]  /*0e60*/  IMAD.MOV.U32 R39, RZ, RZ, RZ ;  /* 0x000000ffff277224 */ /* 0x000fe200078e00ff */
[----:B------:R-:W-:-:S02]  /*0e70*/  CS2R R44, SRZ ;  /* 0x00000000002c7805 */ /* 0x000fc4000001ff00 */
[----:B------:R-:W-:Y:S02]  /*0e80*/  CS2R R40, SRZ ;  /* 0x0000000000287805 */ /* 0x000fe4000001ff00 */
[----:B------:R-:W-:Y:S02]  /*0e90*/  CS2R R46, SRZ ;  /* 0x00000000002e7805 */ /* 0x000fe4000001ff00 */
[----:B------:R-:W-:Y:S02]  /*0ea0*/  CS2R R42, SRZ ;  /* 0x00000000002a7805 */ /* 0x000fe4000001ff00 */
[----:B------:R-:W-:Y:S01]  /*0eb0*/  CS2R R52, SRZ ;  /* 0x0000000000347805 */ /* 0x000fe2000001ff00 */
[----:B------:R-:W-:Y:S01]  /*0ec0*/  UISETP.GT.AND UP0, UPT, UR43, UR39, UPT ;  /* 0x000000272b00728c */ /* 0x000fe2000bf04270 */
[----:B------:R-:W-:Y:S02]  /*0ed0*/  CS2R R48, SRZ ;  /* 0x0000000000307805 */ /* 0x000fe4000001ff00 */
[----:B------:R-:W-:-:S02]  /*0ee0*/  CS2R R54, SRZ ;  /* 0x0000000000367805 */ /* 0x000fc4000001ff00 */
[----:B------:R-:W-:Y:S02]  /*0ef0*/  CS2R R50, SRZ ;  /* 0x0000000000327805 */ /* 0x000fe4000001ff00 */
[----:B------:R-:W-:Y:S02]  /*0f00*/  CS2R R60, SRZ ;  /* 0x00000000003c7805 */ /* 0x000fe4000001ff00 */
[----:B------:R-:W-:Y:S02]  /*0f10*/  CS2R R56, SRZ ;  /* 0x0000000000387805 */ /* 0x000fe4000001ff00 */
[----:B------:R-:W-:Y:S02]  /*0f20*/  PLOP3.LUT P1, PT, PT, PT, UP0, 0x80, 0x0 ;  /* 0x000000000000781c */ /* 0x000fe40003f2f008 */
[----:B------:R-:W-:Y:S02]  /*0f30*/  CS2R R62, SRZ ;  /* 0x00000000003e7805 */ /* 0x000fe4000001ff00 */
[----:B------:R-:W-:-:S02]  /*0f40*/  CS2R R58, SRZ ;  /* 0x00000000003a7805 */ /* 0x000fc4000001ff00 */
[----:B------:R-:W-:Y:S02]  /*0f50*/  CS2R R68, SRZ ;  /* 0x0000000000447805 */ /* 0x000fe4000001ff00 */
[----:B------:R-:W-:Y:S02]  /*0f60*/  CS2R R64, SRZ ;  /* 0x0000000000407805 */ /* 0x000fe4000001ff00 */
[----:B------:R-:W-:Y:S02]  /*0f70*/  CS2R R70, SRZ ;  /* 0x0000000000467805 */ /* 0x000fe4000001ff00 */
[----:B------:R-:W-:Y:S02]  /*0f80*/  CS2R R66, SRZ ;  /* 0x0000000000427805 */ /* 0x000fe4000001ff00 */
        /* <DEDUP_REMOVED lines=38> */
[----:B------:R-:W-:Y:S01]  /*11f0*/  CS2R R150, SRZ ;  /* 0x0000000000967805 */ /* 0x000fe2000001ff00 */
[----:B------:R-:W-:Y:S02]  /*1200*/  IMAD.MOV.U32 R8, RZ, RZ, RZ ;  /* 0x000000ffff087224 */ /* 0x000fe400078e00ff */
[----:B------:R-:W-:Y:S01]  /*1210*/  IMAD.MOV.U32 R147, RZ, RZ, RZ ;  /* 0x000000ffff937224 */ /* 0x000fe200078e00ff */
[----:B------:R-:W-:Y:S06]  /*1220*/  @!P1 BRA `(.L_x_10) ;  /* 0x0000006400409947 */ /* 0x000fec0003800000 */
[----:B------:R-:W-:Y:S01]  /*1230*/  SHF.R.S32.HI R0, RZ, 0x1f, R19 ;  /* 0x0000001fff007819 */ /* 0x000fe20000011413 */
[----:B------:R-:W0:Y:S01]  /*1240*/  S2UR UR42, SR_CgaCtaId ;  /* 0x00000000002a79c3 */ /* 0x000e220000008800 */
[----:B------:R-:W-:Y:S02]  /*1250*/  UMOV UR41, 0x400 ;  /* 0x0000040000297882 */ /* 0x000fe40000000000 */
[----:B------:R-:W-:-:S04]  /*1260*/  LEA.HI R17, R0, R19, RZ, 0x7 ;  /* 0x0000001300117211 */ /* 0x000fc800078f38ff */
[----:B------:R-:W-:-:S06]  /*1270*/  SHF.R.S32.HI R0, RZ, 0x7, R17 ;  /* 0x00000007ff007819 */ /* 0x000fcc0000011411 */
[----:B------:R-:W1:Y:S01]  /*1280*/  SHFL.IDX PT, R0, R0, RZ, 0x1f ;  /* 0x00001fff00007589 */ /* 0x000e6200000e0000 */
[----:B0-----:R-:W-:-:S04]  /*1290*/  ULEA UR41, UR42, UR41, 0x18 ;  /* 0x000000292a297291 */ /* 0x001fc8000f8ec03f */
[----:B------:R-:W-:-:S04]  /*12a0*/  UIADD3 UR6, UR41, 0x20400, URZ ;  /* 0x0002040029067890 */ /* 0x000fc8000fffe03f */
[----:B------:R-:W-:Y:S01]  /*12b0*/  ULOP3.LUT UP0, URZ, UR6, 0x3ff, URZ, 0xc0, !UPT ;  /* 0x000003ff063f7892 */ /* 0x000fe2000f80c03f */
[----:B-1----:R-:W-:-:S05]  /*12c0*/  R2UR UR4, R0 ;  /* 0x00000000000472ca */ /* 0x002fca00000e0000 */
[----:B------:R-:W-:-:S08]  /*12d0*/  PLOP3.LUT P0, PT, PT, PT, UP0, 0x80, 0x0 ;  /* 0x000000000000781c */ /* 0x000fd00003f0f008 */
[----:B------:R-:W-:-:S04]  /*12e0*/  ULEA.HI UR5, UR4, UR4, URZ, 0x1 ;  /* 0x0000000404057291 */ /* 0x000fc8000f8f083f */
[----:B------:R-:W-:-:S04]  /*12f0*/  ULOP3.LUT UR5, UR5, 0x1e, URZ, 0xc0, !UPT ;  /* 0x0000001e05057892 */ /* 0x000fc8000f8ec03f */
[----:B------:R-:W-:-:S04]  /*1300*/  UIADD3 UR5, UR4, -UR5, URZ ;  /* 0x8000000504057290 */ /* 0x000fc8000fffe03f */
[----:B------:R-:W-:-:S04]  /*1310*/  ULEA UR5, UR5, UR6, 0xd ;  /* 0x0000000605057291 */ /* 0x000fc8000f8e683f */
[----:B------:R-:W-:-:S04]  /*1320*/  USHF.R.U32.HI UR5, URZ, 0x4, UR5 ;  /* 0x000000043f057899 */ /* 0x000fc80008011605 */
[----:B------:R-:W-:Y:S01]  /*1330*/  ULOP3.LUT UR45, UR5, 0x3fff, URZ, 0xc0, !UPT ;  /* 0x00003fff052d7892 */ /* 0x000fe2000f8ec03f */
[----:B------:R-:W-:Y:S11]  /*1340*/  @!P0 BRA `(.L_x_11) ;  /* 0x0000000000408947 */ /* 0x000ff60003800000 */
[----:B------:R-:W-:Y:S01]  /*1350*/  MOV R0, 0x0 ;  /* 0x0000000000007802 */ /* 0x000fe20000000f00 */
[----:B------:R-:W-:Y:S01]  /*1360*/  ULDC.64 UR4, c[0x4][0xc0] ;  /* 0x0100300000047ab9 */ /* 0x000fe20000000a00 */
[----:B------:R-:W-:Y:S01]  /*1370*/  ULDC.64 UR6, c[0x4][0x30] ;  /* 0x01000c0000067ab9 */ /* 0x000fe20000000a00 */
[----:B------:R-:W-:Y:S01]  /*1380*/  IMAD.U32 R4, RZ, RZ, UR4 ;  /* 0x00000004ff047e24 */ /* 0x000fe2000f8e00ff */
[----:B------:R0:W1:Y:S01]  /*1390*/  LDC.64 R2, c[0x4][R0] ;  /* 0x0100000000027b82 */ /* 0x0000620000000a00 */
[----:B------:R-:W-:Y:S01]  /*13a0*/  IMAD.U32 R5, RZ, RZ, UR5 ;  /* 0x00000005ff057e24 */ /* 0x000fe2000f8e00ff */
[----:B------:R-:W-:Y:S01]  /*13b0*/  ULDC.64 UR4, c[0x4][0xc8] ;  /* 0x0100320000047ab9 */ /* 0x000fe20000000a00 */
[----:B------:R-:W-:Y:S02]  /*13c0*/  IMAD.U32 R10, RZ, RZ, UR6 ;  /* 0x00000006ff0a7e24 */ /* 0x000fe4000f8e00ff */
[----:B------:R-:W-:Y:S02]  /*13d0*/  IMAD.U32 R6, RZ, RZ, UR4 ;  /* 0x00000004ff067e24 */ /* 0x000fe4000f8e00ff */
[----:B------:R-:W-:-:S02]  /*13e0*/  IMAD.U32 R7, RZ, RZ, UR5 ;  /* 0x00000005ff077e24 */ /* 0x000fc4000f8e00ff */
[----:B------:R-:W-:Y:S02]  /*13f0*/  IMAD.U32 R11, RZ, RZ, UR7 ;  /* 0x00000007ff0b7e24 */ /* 0x000fe4000f8e00ff */
[----:B------:R-:W-:Y:S02]  /*1400*/  IMAD.MOV.U32 R8, RZ, RZ, 0x70 ;  /* 0x00000070ff087424 */ /* 0x000fe400078e00ff */
[----:B------:R-:W-:Y:S02]  /*1410*/  IMAD.MOV.U32 R12, RZ, RZ, 0x1 ;  /* 0x00000001ff0c7424 */ /* 0x000fe400078e00ff */
[----:B0-----:R-:W-:-:S07]  /*1420*/  IMAD.MOV.U32 R13, RZ, RZ, RZ ;  /* 0x000000ffff0d7224 */ /* 0x001fce00078e00ff */
[----:B------:R-:W-:-:S07]  /*1430*/  LEPC R20, `(.L_x_11) ;  /* 0x000000001014794e */ /* 0x000fce0000000000 */
[----:B-1----:R-:W-:Y:S05]  /*1440*/  CALL.ABS.NOINC R2 ;  /* 0x0000000002007343 */ /* 0x002fea0003c00000 */
.L_x_11:
[----:B------:R-:W-:Y:S01]  /*1450*/  ULDC.64 UR6, c[0x0][0x990] ;  /* 0x0002640000067ab9 */ /* 0x000fe20000000a00 */
[----:B------:R-:W-:Y:S01]  /*1460*/  ULDC.64 UR4, c[0x0][0x998] ;  /* 0x0002660000047ab9 */ /* 0x000fe20000000a00 */
[----:B------:R-:W-:Y:S01]  /*1470*/  UISETP.NE.U32.AND UP0, UPT, UR6, URZ, UPT ;  /* 0x0000003f0600728c */ /* 0x000fe2000bf05070 */
[----:B------:R-:W-:Y:S01]  /*1480*/  IMAD.MOV.U32 R3, RZ, RZ, 0x3f800000 ;  /* 0x3f800000ff037424 */ /* 0x000fe200078e00ff */
[----:B------:R-:W-:Y:S01]  /*1490*/  UISETP.NE.U32.AND UP1, UPT, UR4, URZ, UPT ;  /* 0x0000003f0400728c */ /* 0x000fe2000bf25070 */
[----:B------:R-:W-:Y:S01]  /*14a0*/  MOV R0, 0x3f800000 ;  /* 0x3f80000000007802 */ /* 0x000fe20000000f00 */
[----:B------:R-:W-:Y:S02]  /*14b0*/  UISETP.NE.AND.EX UP0, UPT, UR7, URZ, UPT, UP0 ;  /* 0x0000003f0700728c */ /* 0x000fe4000bf05300 */
[----:B------:R-:W-:-:S04]  /*14c0*/  UISETP.NE.AND.EX UP1, UPT, UR5, URZ, UPT, UP1 ;  /* 0x0000003f0500728c */ /* 0x000fc8000bf25310 */
[----:B------:R-:W-:Y:S02]  /*14d0*/  PLOP3.LUT P0, PT, PT, PT, UP0, 0x80, 0x0 ;  /* 0x000000000000781c */ /* 0x000fe40003f0f008 */
[----:B------:R-:W-:-:S03]  /*14e0*/  PLOP3.LUT P1, PT, PT, PT, UP1, 0x80, 0x0 ;  /* 0x000000000000781c */ /* 0x000fc60003f2f018 */
[----:B------:R-:W-:Y:S01]  /*14f0*/  @UP0 ULDC.64 UR12, c[0x0][0x9a8] ;  /* 0x00026a00000c0ab9 */ /* 0x000fe20000000a00 */
[----:B------:R-:W-:Y:S01]  /*1500*/  @UP0 ULDC.64 UR16, c[0x0][0x9b0] ;  /* 0x00026c0000100ab9 */ /* 0x000fe20000000a00 */
[----:B------:R-:W-:Y:S01]  /*1510*/  @UP1 ULDC.64 UR14, c[0x0][0x9b8] ;  /* 0x00026e00000e1ab9 */ /* 0x000fe20000000a00 */
[----:B------:R-:W-:Y:S02]  /*1520*/  @UP0 UIMAD UR10, UR40, UR12, URZ ;  /* 0x0000000c280a02a4 */ /* 0x000fe4000f8e023f */
[----:B------:R-:W-:Y:S02]  /*1530*/  @UP0 UIMAD.WIDE.U32 UR8, UR37, UR12, URZ ;  /* 0x0000000c250802a5 */ /* 0x000fe4000f8e003f */
[----:B------:R-:W-:Y:S02]  /*1540*/  @UP1 UIMAD UR12, UR40, UR14, URZ ;  /* 0x0000000e280c12a4 */ /* 0x000fe4000f8e023f */
[----:B------:R-:W-:Y:S02]  /*1550*/  @UP0 UIMAD UR13, UR37, UR13, UR10 ;  /* 0x0000000d250d02a4 */ /* 0x000fe4000f8e020a */
[----:B------:R-:W-:-:S02]  /*1560*/  @UP1 UIMAD.WIDE.U32 UR10, UR37, UR14, URZ ;  /* 0x0000000e250a12a5 */ /* 0x000fc4000f8e003f */
[----:B------:R-:W-:Y:S02]  /*1570*/  @UP1 UIMAD UR14, UR37, UR15, UR12 ;  /* 0x0000000f250e12a4 */ /* 0x000fe4000f8e020c */
[----:B------:R-:W-:Y:S02]  /*1580*/  @UP0 USHF.R.S32.HI UR12, URZ, 0x1f, UR38 ;  /* 0x0000001f3f0c0899 */ /* 0x000fe40008011426 */
[----:B------:R-:W-:Y:S01]  /*1590*/  @UP1 USHF.R.S32.HI UR15, URZ, 0x1f, UR38 ;  /* 0x0000001f3f0f1899 */ /* 0x000fe20008011426 */
[----:B------:R-:W-:Y:S01]  /*15a0*/  @UP1 ULDC.64 UR18, c[0x0][0x9c0] ;  /* 0x0002700000121ab9 */ /* 0x000fe20000000a00 */
[----:B------:R-:W-:Y:S02]  /*15b0*/  @UP0 UIMAD UR12, UR12, UR16, URZ ;  /* 0x000000100c0c02a4 */ /* 0x000fe4000f8e023f */
[----:B------:R-:W-:Y:S02]  /*15c0*/  @UP0 UIADD3 UR9, UR9, UR13, URZ ;  /* 0x0000000d09090290 */ /* 0x000fe4000fffe03f */
[----:B------:R-:W-:-:S02]  /*15d0*/  @UP1 UIMAD UR13, UR15, UR18, URZ ;  /* 0x000000120f0d12a4 */ /* 0x000fc4000f8e023f */
[----:B------:R-:W-:Y:S02]  /*15e0*/  @UP1 UIADD3 UR11, UR11, UR14, URZ ;  /* 0x0000000e0b0b1290 */ /* 0x000fe4000fffe03f */
[----:B------:R-:W-:Y:S02]  /*15f0*/  @UP0 UIMAD UR12, UR38, UR17, UR12 ;  /* 0x00000011260c02a4 */ /* 0x000fe4000f8e020c */
[----:B------:R-:W-:Y:S02]  /*1600*/  @UP0 UIMAD.WIDE.U32 UR8, UR38, UR16, UR8 ;  /* 0x00000010260802a5 */ /* 0x000fe4000f8e0008 */
[----:B------:R-:W-:Y:S02]  /*1610*/  @UP1 UIMAD UR13, UR38, UR19, UR13 ;  /* 0x00000013260d12a4 */ /* 0x000fe4000f8e020d */
[----:B------:R-:W-:Y:S02]  /*1620*/  @UP1 UIMAD.WIDE.U32 UR10, UR38, UR18, UR10 ;  /* 0x00000012260a12a5 */ /* 0x000fe4000f8e000a */
[----:B------:R-:W-:-:S02]  /*1630*/  @UP0 UIADD3 UR12, UR9, UR12, URZ ;  /* 0x0000000c090c0290 */ /* 0x000fc4000fffe03f */
[----:B------:R-:W-:Y:S02]  /*1640*/  @UP0 ULEA UR6, UP2, UR8, UR6, 0x2 ;  /* 0x0000000608060291 */ /* 0x000fe4000f84103f */
[----:B------:R-:W-:Y:S02]  /*1650*/  @UP1 UIADD3 UR9, UR11, UR13, URZ ;  /* 0x0000000d0b091290 */ /* 0x000fe4000fffe03f */
[----:B------:R-:W-:Y:S02]  /*1660*/  @UP1 ULEA UR4, UP3, UR10, UR4, 0x2 ;  /* 0x000000040a041291 */ /* 0x000fe4000f86103f */
[----:B------:R-:W-:Y:S01]  /*1670*/  @UP0 ULEA.HI.X UR7, UR8, UR7, UR12, 0x2, UP2 ;  /* 0x0000000708070291 */ /* 0x000fe200090f140c */
[----:B------:R-:W-:Y:S01]  /*1680*/  IMAD.U32 R6, RZ, RZ, UR6 ;  /* 0x00000006ff067e24 */ /* 0x000fe2000f8e00ff */
[----:B------:R-:W-:Y:S02]  /*1690*/  @UP1 ULEA.HI.X UR5, UR10, UR5, UR9, 0x2, UP3 ;  /* 0x000000050a051291 */ /* 0x000fe400098f1409 */
[----:B------:R-:W-:Y:S01]  /*16a0*/  IMAD.U32 R8, RZ, RZ, UR4 ;  /* 0x00000004ff087e24 */ /* 0x000fe2000f8e00ff */
[----:B------:R-:W-:Y:S01]  /*16b0*/  SHF.L.U32 R4, RZ, 0x1f, RZ ;  /* 0x0000001fff047819 */ /* 0x000fe200000006ff */
[----:B------:R-:W-:Y:S01]  /*16c0*/  IMAD.U32 R7, RZ, RZ, UR7 ;  /* 0x00000007ff077e24 */ /* 0x000fe2000f8e00ff */
[----:B------:R-:W-:Y:S01]  /*16d0*/  ULDC UR4, c[0x0][0x9d8] ;  /* 0x0002760000047ab9 */ /* 0x000fe20000000800 */
[----:B------:R-:W-:-:S03]  /*16e0*/  IMAD.U32 R9, RZ, RZ, UR5 ;  /* 0x00000005ff097e24 */ /* 0x000fc6000f8e00ff */
[----:B------:R-:W2:Y:S04]  /*16f0*/  @P0 LDG.E R3, desc[UR46][R6.64] ;  /* 0x0000002e06030981 */ /* 0x000ea8000c1e1900 */
[----:B------:R-:W2:Y:S01]  /*1700*/  @P1 LDG.E R0, desc[UR46][R8.64] ;  /* 0x0000002e08001981 */ /* 0x000ea2000c1e1900 */
[----:B------:R-:W0:Y:S01]  /*1710*/  SYNCS.PHASECHK.TRANS64.TRYWAIT P0, [UR41+0x38800], R4 ;  /* 0x03880004ff0075a7 */ /* 0x000e220008000169 */
[----:B--2---:R-:W-:Y:S01]  /*1720*/  FMUL.FTZ R0, R3, R0 ;  /* 0x0000000003007220 */ /* 0x004fe20000410000 */
[----:B------:R-:W-:-:S03]  /*1730*/  VIADD R3, R16, 0x8 ;  /* 0x0000000810037836 */ /* 0x000fc60000000000 */
[----:B------:R-:W-:Y:S01]  /*1740*/  FMUL.FTZ R0, R0, UR4 ;  /* 0x0000000400007c20 */ /* 0x000fe20008410000 */
[----:B0-----:R-:W-:Y:S06]  /*1750*/  @!P0 BRA `(.L_x_12) ;  /* 0x000000ec00108947 */ /* 0x001fec0003800000 */
.L_x_96:
[----:B------:R-:W-:Y:S05]  /*1760*/  WARPSYNC.ALL ;  /* 0x0000000000007948 */ /* 0x000fea0003800000 */
[----:B------:R-:W-:Y:S01]  /*1770*/  ULOP3.LUT UR4, UR36, 0x1, URZ, 0xfc, !UPT ;  /* 0x0000000124047892 */ /* 0x000fe2000f8efc3f */
[----:B------:R1:W-:Y:S03]  /*1780*/  BAR.SYNC.DEFER_BLOCKING R3, 0x100 ;  /* 0x000400030000751d */ /* 0x0003e60000010000 */
[----:B------:R-:W-:-:S06]  /*1790*/  UISETP.NE.AND UP0, UPT, UR4, 0x3, UPT ;  /* 0x000000030400788c */ /* 0x000fcc000bf05270 */
[----:B------:R-:W-:-:S13]  /*17a0*/  PLOP3.LUT P0, PT, PT, PT, UP0, 0x80, 0x0 ;  /* 0x000000000000781c */ /* 0x000fda0003f0f008 */
[----:B-1----:R-:W-:Y:S05]  /*17b0*/  @!P0 BRA `(.L_x_13) ;  /* 0x0000000000048947 */ /* 0x002fea0003800000 */
[----:B------:R-:W-:Y:S01]  /*17c0*/  BPT.TRAP 0x1 ;  /* 0x000000040000795c */ /* 0x000fe20000300000 */
.L_x_13:
[----:B------:R1:W2:Y:S01]  /*17d0*/  SYNCS.PHASECHK.TRANS64.TRYWAIT P1, [UR41+0x38830], R4 ;  /* 0x03883004ff0075a7 */ /* 0x0002a20008020169 */
[----:B------:R-:W-:Y:S05]  /*17e0*/  @!P0 BRA `(.L_x_14) ;  /* 0x0000000000048947 */ /* 0x000fea0003800000 */
[----:B------:R-:W-:Y:S01]  /*17f0*/  BPT.TRAP 0x1 ;  /* 0x000000040000795c */ /* 0x000fe20000300000 */
.L_x_14:
[----:B--2---:R-:W-:Y:S05]  /*1800*/  @P1 BRA `(.L_x_15) ;  /* 0x0000000000081947 */ /* 0x004fea0003800000 */
[----:B------:R-:W2:Y:S02]  /*1810*/  SYNCS.PHASECHK.TRANS64.TRYWAIT P1, [UR41+0x38830], R4 ;  /* 0x03883004ff0075a7 */ /* 0x000ea40008020169 */
[----:B--2---:R-:W-:Y:S05]  /*1820*/  @!P1 BRA `(.L_x_16) ;  /* 0x000000e800f49947 */ /* 0x004fea0003800000 */
.L_x_15:
[----:B------:R-:W-:Y:S01]  /*1830*/  UIADD3 UR4, UR41, 0x28400, URZ ;  /* 0x0002840029047890 */ /* 0x000fe2000fffe03f */
[----:B------:R-:W-:Y:S01]  /*1840*/  WARPGROUP.ARRIVE ;  /* 0x00000000000079c5 */ /* 0x000fe20000000000 */
[----:B------:R-:W-:Y:S01]  /*1850*/  UMOV UR5, 0x40000040 ;  /* 0x4000004000057882 */ /* 0x000fe20000000000 */
[----:B------:R-:W-:Y:S01]  /*1860*/  UMOV UR11, 0x40000040 ;  /* 0x40000040000b7882 */ /* 0x000fe20000000000 */
[----:B------:R-:W-:Y:S01]  /*1870*/  USHF.R.U32.HI UR4, URZ, 0x4, UR4 ;  /* 0x000000043f047899 */ /* 0x000fe20008011604 */
[----:B------:R-:W-:Y:S01]  /*1880*/  IADD3 R2, -R16, 0xb, RZ ;  /* 0x0000000b10027810 */ /* 0x000fe20007ffe1ff */
[----:B------:R-:W-:Y:S01]  /*1890*/  UMOV UR9, UR5 ;  /* 0x0000000500097c82 */ /* 0x000fe20008000000 */
[----:B------:R-:W-:Y:S01]  /*18a0*/  UMOV UR13, 0x40000040 ;  /* 0x40000040000d7882 */ /* 0x000fe20000000000 */
[----:B------:R-:W-:Y:S02]  /*18b0*/  ULOP3.LUT UR48, UR4, 0x3fff, URZ, 0xc0, !UPT ;  /* 0x00003fff04307892 */ /* 0x000fe4000f8ec03f */
[----:B------:R-:W-:-:S02]  /*18c0*/  ULOP3.LUT UR4, UR45, 0x10000, URZ, 0xfc, !UPT ;  /* 0x000100002d047892 */ /* 0x000fc4000f8efc3f */
[----:B------:R-:W-:Y:S02]  /*18d0*/  ULOP3.LUT UR48, UR48, 0x10000, URZ, 0xfc, !UPT ;  /* 0x0001000030307892 */ /* 0x000fe4000f8efc3f */
[----:B------:R-:W-:Y:S02]  /*18e0*/  UIADD3 UR12, UR4, 0x4, URZ ;  /* 0x00000004040c7890 */ /* 0x000fe4000fffe03f */
[----:B------:R-:W-:Y:S01]  /*18f0*/  UIADD3 UR14, UR48, 0x4, URZ ;  /* 0x00000004300e7890 */ /* 0x000fe2000fffe03f */
[----:B------:R-:W-:Y:S02]  /*1900*/  UMOV UR8, UR4 ;  /* 0x0000000400087c82 */ /* 0x000fe40008000000 */
[----:B------:R-:W-:Y:S01]  /*1910*/  UMOV UR10, UR48 ;  /* 0x00000030000a7c82 */ /* 0x000fe20008000000 */
[----:B------:R-:W-:Y:S01]  /*1920*/  UMOV UR15, 0x40000040 ;  /* 0x40000040000f7882 */ /* 0x000fe20000000000 */
[----:B------:R-:W-:Y:S01]  /*1930*/  QGMMA.64x128x32.F32.E4M3.E4M3 R24, gdesc[UR8], RZ, !UPT, gsb0 ;  /* 0x01e00000081879f3 */ /* 0x000fe2000c0008ff */
[----:B------:R-:W-:-:S02]  /*1940*/  UIADD3 UR8, UR4, 0x2, URZ ;  /* 0x0000000204087890 */ /* 0x000fc4000fffe03f */
[----:B------:R-:W-:Y:S01]  /*1950*/  UIADD3 UR10, UR48, 0x2, URZ ;  /* 0x00000002300a7890 */ /* 0x000fe2000fffe03f */
[----:B------:R-:W-:Y:S01]  /*1960*/  UMOV UR9, 0x40000040 ;  /* 0x4000004000097882 */ /* 0x000fe20000000000 */
[----:B------:R-:W-:Y:S01]  /*1970*/  UMOV UR11, 0x40000040 ;  /* 0x40000040000b7882 */ /* 0x000fe20000000000 */
[----:B------:R-:W-:Y:S02]  /*1980*/  UIADD3 UR16, UR4, 0x6, URZ ;  /* 0x0000000604107890 */ /* 0x000fe4000fffe03f */
[----:B------:R-:W-:Y:S01]  /*1990*/  UIADD3 UR18, UR48, 0x6, URZ ;  /* 0x0000000630127890 */ /* 0x000fe2000fffe03f */
[----:B------:R-:W-:Y:S01]  /*19a0*/  UMOV UR17, 0x40000040 ;  /* 0x4000004000117882 */ /* 0x000fe20000000000 */
[----:B------:R-:W-:Y:S01]  /*19b0*/  UMOV UR19, 0x40000040 ;  /* 0x4000004000137882 */ /* 0x000fe20000000000 */
[----:B------:R-:W-:Y:S02]  /*19c0*/  UIADD3 UR20, UR4, 0x400, URZ ;  /* 0x0000040004147890 */ /* 0x000fe4000fffe03f */
[----:B------:R-:W-:Y:S01]  /*19d0*/  UIADD3 UR22, UR48, 0x400, URZ ;  /* 0x0000040030167890 */ /* 0x000fe2000fffe03f */
[----:B------:R-:W-:Y:S01]  /*19e0*/  UMOV UR21, 0x40000040 ;  /* 0x4000004000157882 */ /* 0x000fe20000000000 */
[----:B------:R-:W-:Y:S01]  /*19f0*/  UMOV UR23, 0x40000040 ;  /* 0x4000004000177882 */ /* 0x000fe20000000000 */
        /* <DEDUP_REMOVED lines=12> */
[----:B------:R-:W-:-:S02]  /*1ac0*/  WARPGROUP.DEPBAR.LE gsb0, 0x0 ;  /* 0x00008000000079c5 */ /* 0x000fc40000010000 */
[----:B------:R-:W-:-:S06]  /*1ad0*/  WARPGROUP.ARRIVE ;  /* 0x00000000000079c5 */ /* 0x000fcc0000000000 */
[----:B------:R-:W-:Y:S03]  /*1ae0*/  QGMMA.64x128x32.F32.E4M3.E4M3 R24, gdesc[UR8], R24, gsb0 ;  /* 0x01e00000081879f3 */ /* 0x000fe60008000818 */
[----:B------:R-:W-:Y:S02]  /*1af0*/  WARPGROUP.DEPBAR.LE gsb0, 0x0 ;  /* 0x00008000000079c5 */ /* 0x000fe40000010000 */
[----:B------:R-:W-:-:S07]  /*1b00*/  WARPGROUP.ARRIVE ;  /* 0x00000000000079c5 */ /* 0x000fce0000000000 */
        /* <DEDUP_REMOVED lines=17> */
[----:B------:R2:W-:Y:S06]  /*1c20*/  BAR.ARV R2, 0x100 ;  /* 0x000400020000751d */ /* 0x0005ec0000002000 */
[----:B------:R-:W-:Y:S05]  /*1c30*/  @!P0 BRA `(.L_x_17) ;  /* 0x0000000000048947 */ /* 0x000fea0003800000 */
[----:B------:R-:W-:Y:S01]  /*1c40*/  BPT.TRAP 0x1 ;  /* 0x000000040000795c */ /* 0x000fe20000300000 */
.L_x_17:
[C---:B------:R-:W-:Y:S01]  /*1c50*/  FMUL.FTZ R34, R0.reuse, R34 ;  /* 0x0000002200227220 */ /* 0x040fe20000410000 */
[C---:B------:R-:W-:Y:S01]  /*1c60*/  FMUL.FTZ R24, R0.reuse, R24 ;  /* 0x0000001800187220 */ /* 0x040fe20000410000 */
[C---:B------:R-:W-:Y:S01]  /*1c70*/  FMUL.FTZ R25, R0.reuse, R25 ;  /* 0x0000001900197220 */ /* 0x040fe20000410000 */
[----:B------:R-:W-:Y:S01]  /*1c80*/  UIMAD UR44, UR43, -0x80, UR44 ;  /* 0xffffff802b2c78a4 */ /* 0x000fe2000f8e022c */
[----:B------:R3:W4:Y:S01]  /*1c90*/  MUFU.TANH R9, R34 ;  /* 0x0000002200097308 */ /* 0x0007220000002400 */
[C---:B------:R-:W-:Y:S01]  /*1ca0*/  FMUL.FTZ R28, R0.reuse, R28 ;  /* 0x0000001c001c7220 */ /* 0x040fe20000410000 */
[C---:B------:R-:W-:Y:S01]  /*1cb0*/  FMUL.FTZ R29, R0.reuse, R29 ;  /* 0x0000001d001d7220 */ /* 0x040fe20000410000 */
[----:B------:R-:W-:Y:S01]  /*1cc0*/  UIADD3 UR44, UR44, 0x80, URZ ;  /* 0x000000802c2c7890 */ /* 0x000fe2000fffe03f */
[C---:B------:R-:W-:Y:S01]  /*1cd0*/  FMUL.FTZ R32, R0.reuse, R32 ;  /* 0x0000002000207220 */ /* 0x040fe20000410000 */
[C---:B------:R-:W-:Y:S01]  /*1ce0*/  FMUL.FTZ R33, R0.reuse, R33 ;  /* 0x0000002100217220 */ /* 0x040fe20000410000 */
[C---:B------:R-:W-:Y:S01]  /*1cf0*/  FMUL.FTZ R26, R0.reuse, R26 ;  /* 0x0000001a001a7220 */ /* 0x040fe20000410000 */
[C---:B------:R-:W-:Y:S01]  /*1d00*/  FMUL.FTZ R35, R0.reuse, R35 ;  /* 0x0000002300237220 */ /* 0x040fe20000410000 */
[----:B------:R-:W-:Y:S01]  /*1d10*/  MUFU.TANH R24, R24 ;  /* 0x0000001800187308 */ /* 0x000fe20000002400 */
[----:B---3--:R-:W-:Y:S01]  /*1d20*/  LOP3.LUT R34, R17, 0xffffff80, RZ, 0xc0, !PT ;  /* 0xffffff8011227812 */ /* 0x008fe200078ec0ff */
[C---:B------:R-:W-:Y:S01]  /*1d30*/  FMUL.FTZ R38, R0.reuse, R38 ;  /* 0x0000002600267220 */ /* 0x040fe20000410000 */
[C---:B------:R-:W-:Y:S01]  /*1d40*/  FMUL.FTZ R36, R0.reuse, R36 ;  /* 0x0000002400247220 */ /* 0x040fe20000410000 */
[C---:B------:R-:W-:Y:S01]  /*1d50*/  FMUL.FTZ R27, R0.reuse, R27 ;  /* 0x0000001b001b7220 */ /* 0x040fe20000410000 */
[----:B------:R-:W-:Y:S01]  /*1d60*/  FMUL.FTZ R39, R0, R39 ;  /* 0x0000002700277220 */ /* 0x000fe20000410000 */
[----:B------:R-:W-:-:S02]  /*1d70*/  IMAD.IADD R34, R19, 0x1, -R34 ;  /* 0x0000000113227824 */ /* 0x000fc400078e0a22 */
[C---:B------:R-:W-:Y:S01]  /*1d80*/  FMUL.FTZ R37, R0.reuse, R37 ;  /* 0x0000002500257220 */ /* 0x040fe20000410000 */
[----:B------:R-:W-:Y:S01]  /*1d90*/  MUFU.TANH R25, R25 ;  /* 0x0000001900197308 */ /* 0x000fe20000002400 */
[C---:B------:R-:W-:Y:S01]  /*1da0*/  FMUL.FTZ R30, R0.reuse, R30 ;  /* 0x0000001e001e7220 */ /* 0x040fe20000410000 */
[C---:B------:R-:W-:Y:S01]  /*1db0*/  FMUL.FTZ R42, R0.reuse, R42 ;  /* 0x0000002a002a7220 */ /* 0x040fe20000410000 */
[----:B------:R-:W-:Y:S01]  /*1dc0*/  SHF.R.S32.HI R17, RZ, 0x1f, R34 ;  /* 0x0000001fff117819 */ /* 0x000fe20000011422 */
[C---:B------:R-:W-:Y:S01]  /*1dd0*/  FMUL.FTZ R40, R0.reuse, R40 ;  /* 0x0000002800287220 */ /* 0x040fe20000410000 */
[C---:B------:R-:W-:Y:S01]  /*1de0*/  FMUL.FTZ R31, R0.reuse, R31 ;  /* 0x0000001f001f7220 */ /* 0x040fe20000410000 */
[C---:B------:R-:W-:Y:S01]  /*1df0*/  FMUL.FTZ R43, R0.reuse, R43 ;  /* 0x0000002b002b7220 */ /* 0x040fe20000410000 */
[----:B------:R-:W-:Y:S01]  /*1e00*/  LEA.HI R17, R17, R34, RZ, 0x2 ;  /* 0x0000002211117211 */ /* 0x000fe200078f10ff */
[----:B------:R-:W-:Y:S01]  /*1e10*/  MUFU.TANH R28, R28 ;  /* 0x0000001c001c7308 */ /* 0x000fe20000002400 */
[C---:B------:R-:W-:Y:S01]  /*1e20*/  FMUL.FTZ R41, R0.reuse, R41 ;  /* 0x0000002900297220 */ /* 0x040fe20000410000 */
[C---:B------:R-:W-:Y:S01]  /*1e30*/  FMUL.FTZ R46, R0.reuse, R46 ;  /* 0x0000002e002e7220 */ /* 0x040fe20000410000 */
[----:B------:R-:W-:Y:S01]  /*1e40*/  LOP3.LUT R17, R17, 0x7ffffffc, RZ, 0xc0, !PT ;  /* 0x7ffffffc11117812 */ /* 0x000fe200078ec0ff */
[C---:B------:R-:W-:Y:S01]  /*1e50*/  FMUL.FTZ R44, R0.reuse, R44 ;  /* 0x0000002c002c7220 */ /* 0x040fe20000410000 */
[C---:B------:R-:W-:Y:S01]  /*1e60*/  FMUL.FTZ R45, R0.reuse, R45 ;  /* 0x0000002d002d7220 */ /* 0x040fe20000410000 */
[C---:B------:R-:W-:Y:S01]  /*1e70*/  FMUL.FTZ R50, R0.reuse, R50 ;  /* 0x0000003200327220 */ /* 0x040fe20000410000 */
[----:B------:R-:W-:Y:S01]  /*1e80*/  FMUL.FTZ R48, R0, R48 ;  /* 0x0000003000307220 */ /* 0x000fe20000410000 */
[----:B------:R-:W-:Y:S01]  /*1e90*/  IMAD.IADD R17, R34, 0x1, -R17 ;  /* 0x0000000122117824 */ /* 0x000fe200078e0a11 */
[----:B------:R-:W-:Y:S01]  /*1ea0*/  MUFU.TANH R29, R29 ;  /* 0x0000001d001d7308 */ /* 0x000fe20000002400 */
[----:B------:R-:W-:-:S02]  /*1eb0*/  IMAD.U32 R34, RZ, RZ, UR44 ;  /* 0x0000002cff227e24 */ /* 0x000fc4000f8e00ff */
[C---:B------:R-:W-:Y:S01]  /*1ec0*/  FMUL.FTZ R49, R0.reuse, R49 ;  /* 0x0000003100317220 */ /* 0x040fe20000410000 */
[C---:B------:R-:W-:Y:S01]  /*1ed0*/  FMUL.FTZ R52, R0.reuse, R52 ;  /* 0x0000003400347220 */ /* 0x040fe20000410000 */
[C---:B------:R-:W-:Y:S01]  /*1ee0*/  FMUL.FTZ R53, R0.reuse, R53 ;  /* 0x0000003500357220 */ /* 0x040fe20000410000 */
[----:B------:R-:W-:Y:S02]  /*1ef0*/  IMAD R34, R17, -0x2, R34 ;  /* 0xfffffffe11227824 */ /* 0x000fe400078e0222 */
[C---:B------:R-:W-:Y:S01]  /*1f00*/  FMUL.FTZ R47, R0.reuse, R47 ;  /* 0x0000002f002f7220 */ /* 0x040fe20000410000 */
[C---:B------:R-:W-:Y:S01]  /*1f10*/  FMUL.FTZ R56, R0.reuse, R56 ;  /* 0x0000003800387220 */ /* 0x040fe20000410000 */
[----:B------:R-:W-:Y:S01]  /*1f20*/  MUFU.TANH R32, R32 ;  /* 0x0000002000207308 */ /* 0x000fe20000002400 */
[----:B------:R-:W-:Y:S01]  /*1f30*/  FMUL.FTZ R57, R0, R57 ;  /* 0x0000003900397220 */ /* 0x000fe20000410000 */
[----:B------:R-:W-:Y:S01]  /*1f40*/  ISETP.GT.AND P2, PT, R34, RZ, PT ;  /* 0x000000ff2200720c */ /* 0x000fe20003f44270 */
[----:B------:R-:W-:Y:S01]  /*1f50*/  FMUL.FTZ R51, R0, R51 ;  /* 0x0000003300337220 */ /* 0x000fe20000410000 */
[----:B------:R-:W-:Y:S01]  /*1f60*/  ISETP.GT.AND P1, PT, R34, 0x1, PT ;  /* 0x000000012200780c */ /* 0x000fe20003f24270 */
[----:B------:R-:W-:Y:S01]  /*1f70*/  FMUL.FTZ R60, R0, R60 ;  /* 0x0000003c003c7220 */ /* 0x000fe20000410000 */
[----:B------:R-:W-:Y:S01]  /*1f80*/  ISETP.GT.AND P6, PT, R34, 0x8, PT ;  /* 0x000000082200780c */ /* 0x000fe20003fc4270 */
[----:B------:R-:W-:Y:S01]  /*1f90*/  FMUL.FTZ R61, R0, R61 ;  /* 0x0000003d003d7220 */ /* 0x000fe20000410000 */
[----:B0-----:R-:W0:Y:S01]  /*1fa0*/  MUFU.TANH R5, R26 ;  /* 0x0000001a00057308 */ /* 0x001e220000002400 */
[----:B------:R-:W-:Y:S01]  /*1fb0*/  ISETP.GT.AND P5, PT, R34, 0x9, PT ;  /* 0x000000092200780c */ /* 0x000fe20003fa4270 */
[----:B------:R-:W-:Y:S01]  /*1fc0*/  FMUL.FTZ R54, R0, R54 ;  /* 0x0000003600367220 */ /* 0x000fe20000410000 */
[----:B------:R-:W-:Y:S01]  /*1fd0*/  ISETP.GT.AND P4, PT, R34, 0x10, PT ;  /* 0x000000102200780c */ /* 0x000fe20003f84270 */
[----:B------:R-:W-:Y:S01]  /*1fe0*/  FMUL.FTZ R64, R0, R64 ;  /* 0x0000004000407220 */ /* 0x000fe20000410000 */
[----:B------:R-:W-:Y:S01]  /*1ff0*/  ISETP.GT.AND P3, PT, R34, 0x11, PT ;  /* 0x000000112200780c */ /* 0x000fe20003f64270 */
[C---:B------:R-:W-:Y:S01]  /*2000*/  FMUL.FTZ R55, R0.reuse, R55 ;  /* 0x0000003700377220 */ /* 0x040fe20000410000 */
[----:B----4-:R-:W-:Y:S01]  /*2010*/  FSEL R9, R9, -INF , P4 ;  /* 0xff80000009097808 */ /* 0x010fe20002000000 */
[----:B------:R-:W-:Y:S01]  /*2020*/  MUFU.TANH R33, R33 ;  /* 0x0000002100217308 */ /* 0x000fe20000002400 */
[C---:B------:R-:W-:Y:S01]  /*2030*/  FMUL.FTZ R65, R0.reuse, R65 ;  /* 0x0000004100417220 */ /* 0x040fe20000410000 */
[C---:B------:R-:W-:Y:S01]  /*2040*/  FMUL.FTZ R58, R0.reuse, R58 ;  /* 0x0000003a003a7220 */ /* 0x040fe20000410000 */
[C---:B------:R-:W-:Y:S01]  /*2050*/  FMUL.FTZ R68, R0.reuse, R68 ;  /* 0x0000004400447220 */ /* 0x040fe20000410000 */
[C---:B------:R-:W-:Y:S01]  /*2060*/  FMUL.FTZ R59, R0.reuse, R59 ;  /* 0x0000003b003b7220 */ /* 0x040fe20000410000 */
[C---:B------:R-:W-:Y:S01]  /*2070*/  FMUL.FTZ R62, R0.reuse, R62 ;  /* 0x0000003e003e7220 */ /* 0x040fe20000410000 */
[C---:B------:R-:W-:Y:S01]  /*2080*/  FMUL.FTZ R69, R0.reuse, R69 ;  /* 0x0000004500457220 */ /* 0x040fe20000410000 */
[C---:B------:R-:W-:Y:S01]  /*2090*/  FMUL.FTZ R63, R0.reuse, R63 ;  /* 0x0000003f003f7220 */ /* 0x040fe20000410000 */
[----:B------:R3:W4:Y:S01]  /*20a0*/  MUFU.TANH R10, R35 ;  /* 0x00000023000a7308 */ /* 0x0007220000002400 */
[----:B0-----:R-:W-:Y:S01]  /*20b0*/  FSEL R5, R5, -INF , P2 ;  /* 0xff80000005057808 */ /* 0x001fe20001000000 */
[C---:B------:R-:W-:Y:S01]  /*20c0*/  FMUL.FTZ R72, R0.reuse, R72 ;  /* 0x0000004800487220 */ /* 0x040fe20000410000 */
[C---:B------:R-:W-:Y:S01]  /*20d0*/  FMUL.FTZ R73, R0.reuse, R73 ;  /* 0x0000004900497220 */ /* 0x040fe20000410000 */
[C---:B------:R-:W-:Y:S01]  /*20e0*/  FMUL.FTZ R66, R0.reuse, R66 ;  /* 0x0000004200427220 */ /* 0x040fe20000410000 */
[C---:B------:R-:W-:Y:S01]  /*20f0*/  FMUL.FTZ R76, R0.reuse, R76 ;  /* 0x0000004c004c7220 */ /* 0x040fe20000410000 */
[C---:B------:R-:W-:Y:S01]  /*2100*/  FMUL.FTZ R67, R0.reuse, R67 ;  /* 0x0000004300437220 */ /* 0x040fe20000410000 */
[----:B------:R-:W-:Y:S01]  /*2110*/  FMUL.FTZ R70, R0, R70 ;  /* 0x0000004600467220 */ /* 0x000fe20000410000 */
[----:B------:R0:W5:Y:S01]  /*2120*/  MUFU.TANH R11, R38 ;  /* 0x00000026000b7308 */ /* 0x0001620000002400 */
[----:B---3--:R-:W-:Y:S01]  /*2130*/  FSEL R35, R24, -INF , P2 ;  /* 0xff80000018237808 */ /* 0x008fe20001000000 */
[----:B------:R-:W-:Y:S01]  /*2140*/  FMUL.FTZ R77, R0, R77 ;  /* 0x0000004d004d7220 */ /* 0x000fe20000410000 */
[----:B------:R-:W-:Y:S01]  /*2150*/  ISETP.GT.AND P2, PT, R34, 0x18, PT ;  /* 0x000000182200780c */ /* 0x000fe20003f44270 */
[C---:B------:R-:W-:Y:S01]  /*2160*/  FMUL.FTZ R71, R0.reuse, R71 ;  /* 0x0000004700477220 */ /* 0x040fe20000410000 */
[C---:B------:R-:W-:Y:S01]  /*2170*/  FMUL.FTZ R80, R0.reuse, R80 ;  /* 0x0000005000507220 */ /* 0x040fe20000410000 */
[C---:B------:R-:W-:Y:S01]  /*2180*/  FMUL.FTZ R81, R0.reuse, R81 ;  /* 0x0000005100517220 */ /* 0x040fe20000410000 */
[C---:B------:R-:W-:Y:S01]  /*2190*/  FMUL.FTZ R74, R0.reuse, R74 ;  /* 0x0000004a004a7220 */ /* 0x040fe20000410000 */
[----:B------:R-:W3:Y:S01]  /*21a0*/  MUFU.TANH R6, R27 ;  /* 0x0000001b00067308 */ /* 0x000ee20000002400 */
[----:B0-----:R-:W-:Y:S01]  /*21b0*/  FSEL R38, R25, -INF , P1 ;  /* 0xff80000019267808 */ /* 0x001fe20000800000 */
[----:B------:R-:W-:Y:S01]  /*21c0*/  FMUL.FTZ R84, R0, R84 ;  /* 0x0000005400547220 */ /* 0x000fe20000410000 */
[----:B----4-:R-:W-:Y:S01]  /*21d0*/  FSEL R10, R10, -INF , P3 ;  /* 0xff8000000a0a7808 */ /* 0x010fe20001800000 */
[C---:B------:R-:W-:Y:S01]  /*21e0*/  FMUL.FTZ R75, R0.reuse, R75 ;  /* 0x0000004b004b7220 */ /* 0x040fe20000410000 */
[----:B------:R-:W-:Y:S01]  /*21f0*/  FMNMX.FTZ R24, R35, R38, !PT ;  /* 0x0000002623187209 */ /* 0x000fe20007810000 */
[C---:B------:R-:W-:Y:S01]  /*2200*/  FMUL.FTZ R85, R0.reuse, R85 ;  /* 0x0000005500557220 */ /* 0x040fe20000410000 */
[----:B------:R-:W-:Y:S01]  /*2210*/  ULDC UR7, c[0x0][0x988] ;  /* 0x0002620000077ab9 */ /* 0x000fe20000000800 */
[----:B------:R-:W0:Y:S01]  /*2220*/  MUFU.TANH R36, R36 ;  /* 0x0000002400247308 */ /* 0x000e220000002400 */
[----:B-----5:R-:W-:Y:S01]  /*2230*/  FSEL R11, R11, -INF , P2 ;  /* 0xff8000000b0b7808 */ /* 0x020fe20001000000 */
[C---:B------:R-:W-:Y:S01]  /*2240*/  FMUL.FTZ R78, R0.reuse, R78 ;  /* 0x0000004e004e7220 */ /* 0x040fe20000410000 */
[----:B------:R-:W-:Y:S01]  /*2250*/  P2R R88, PR, RZ, 0x1 ;  /* 0x00000001ff587803 */ /* 0x000fe20000000000 */
        /* <DEDUP_REMOVED lines=8> */
[----:B------:R-:W-:-:S04]  /*22e0*/  UIADD3 UR6, UR41, 0x38840, URZ ;  /* 0x0003884029067890 */ /* 0x000fc8000fffe03f */
[----:B------:R-:W3:Y:S01]  /*22f0*/  MUFU.TANH R7, R30 ;  /* 0x0000001e00077308 */ /* 0x000ee20000002400 */
[----:B----4-:R-:W-:Y:S01]  /*2300*/  FSEL R39, R28, -INF , P6 ;  /* 0xff8000001c277808 */ /* 0x010fe20003000000 */
[----:B------:R-:W-:Y:S01]  /*2310*/  UPRMT UR6, UR42, 0x654, UR6 ;  /* 0x000006542a067896 */ /* 0x000fe20008000006 */
[----:B0-----:R-:W-:Y:S02]  /*2320*/  FSEL R36, R36, -INF , P2 ;  /* 0xff80000024247808 */ /* 0x001fe40001000000 */
[----:B------:R-:W-:Y:S02]  /*2330*/  FMNMX.FTZ R17, R39, R24, !PT ;  /* 0x0000001827117209 */ /* 0x000fe40007810000 */
[----:B------:R-:W-:Y:S01]  /*2340*/  ISETP.GT.AND P2, PT, R34, 0x30, PT ;  /* 0x000000302200780c */ /* 0x000fe20003f44270 */
[----:B------:R-:W-:Y:S01]  /*2350*/  MUFU.TANH R37, R37 ;  /* 0x0000002500257308 */ /* 0x000fe20000002400 */
[----:B-----5:R-:W-:Y:S02]  /*2360*/  FSEL R12, R12, -INF , P1 ;  /* 0xff8000000c0c7808 */ /* 0x020fe40000800000 */
[----:B------:R-:W-:Y:S05]  /*2370*/  SYNCS.ARRIVE.TRANS64.RED.A1T0 RZ, [UR6], RZ ;  /* 0x000000ffffff79a7 */ /* 0x000fea0008100406 */
[----:B------:R0:W4:Y:S01]  /*2380*/  MUFU.TANH R13, R42 ;  /* 0x0000002a000d7308 */ /* 0x0001220000002400 */
[----:B---3--:R-:W-:-:S02]  /*2390*/  FSEL R7, R7, -INF , P6 ;  /* 0xff80000007077808 */ /* 0x008fc40003000000 */
[----:B------:R-:W-:-:S05]  /*23a0*/  ISETP.GT.AND P6, PT, R34, 0x20, PT ;  /* 0x000000202200780c */ /* 0x000fca0003fc4270 */
[----:B------:R-:W3:Y:S01]  /*23b0*/  MUFU.TANH R8, R31 ;  /* 0x0000001f00087308 */ /* 0x000ee20000002400 */
[----:B0-----:R-:W-:-:S04]  /*23c0*/  FSEL R42, R29, -INF , P5 ;  /* 0xff8000001d2a7808 */ /* 0x001fc80002800000 */
[----:B------:R-:W-:-:S03]  /*23d0*/  FMNMX.FTZ R24, R42, R17, !PT ;  /* 0x000000112a187209 */ /* 0x000fc60007810000 */
[----:B------:R-:W0:Y:S01]  /*23e0*/  MUFU.TANH R40, R40 ;  /* 0x0000002800287308 */ /* 0x000e220000002400 */
[----:B----4-:R-:W-:-:S07]  /*23f0*/  FSEL R13, R13, -INF , P6 ;  /* 0xff8000000d0d7808 */ /* 0x010fce0003000000 */
[----:B------:R4:W5:Y:S01]  /*2400*/  MUFU.TANH R14, R43 ;  /* 0x0000002b000e7308 */ /* 0x0009620000002400 */
[----:B---3--:R-:W-:Y:S02]  /*2410*/  FSEL R8, R8, -INF , P5 ;  /* 0xff80000008087808 */ /* 0x008fe40002800000 */
[----:B------:R-:W-:-:S05]  /*2420*/  ISETP.GT.AND P5, PT, R34, 0x21, PT ;  /* 0x000000212200780c */ /* 0x000fca0003fa4270 */
[----:B------:R-:W3:Y:S01]  /*2430*/  MUFU.TANH R41, R41 ;  /* 0x0000002900297308 */ /* 0x000ee20000002400 */
[----:B----4-:R-:W-:Y:S02]  /*2440*/  FSEL R43, R32, -INF , P4 ;  /* 0xff800000202b7808 */ /* 0x010fe40002000000 */
[----:B0-----:R-:W-:Y:S02]  /*2450*/  FSEL R40, R40, -INF , P6 ;  /* 0xff80000028287808 */ /* 0x001fe40003000000 */
[----:B------:R-:W-:Y:S02]  /*2460*/  FMNMX.FTZ R17, R43, R24, !PT ;  /* 0x000000182b117209 */ /* 0x000fe40007810000 */
[C---:B------:R-:W-:Y:S01]  /*2470*/  ISETP.GT.AND P4, PT, R34.reuse, 0x28, PT ;  /* 0x000000282200780c */ /* 0x040fe20003f84270 */
[----:B------:R0:W4:Y:S01]  /*2480*/  MUFU.TANH R15, R46 ;  /* 0x0000002e000f7308 */ /* 0x0001220000002400 */
[----:B------:R-:W-:Y:S02]  /*2490*/  ISETP.GT.AND P6, PT, R34, 0x38, PT ;  /* 0x000000382200780c */ /* 0x000fe40003fc4270 */
[----:B-----5:R-:W-:-:S05]  /*24a0*/  FSEL R14, R14, -INF , P5 ;  /* 0xff8000000e0e7808 */ /* 0x020fca0002800000 */
[----:B------:R-:W5:Y:S01]  /*24b0*/  MUFU.TANH R44, R44 ;  /* 0x0000002c002c7308 */ /* 0x000f620000002400 */
[----:B0-----:R-:W-:Y:S02]  /*24c0*/  FSEL R46, R33, -INF , P3 ;  /* 0xff800000212e7808 */ /* 0x001fe40001800000 */
[----:B---3--:R-:W-:Y:S02]  /*24d0*/  FSEL R41, R41, -INF , P5 ;  /* 0xff80000029297808 */ /* 0x008fe40002800000 */
[----:B------:R-:W-:Y:S02]  /*24e0*/  FMNMX.FTZ R17, R46, R17, !PT ;  /* 0x000000112e117209 */ /* 0x000fe40007810000 */
[----:B------:R-:W-:Y:S01]  /*24f0*/  ISETP.GT.AND P3, PT, R34, 0x29, PT ;  /* 0x000000292200780c */ /* 0x000fe20003f64270 */
[----:B------:R-:W0:Y:S01]  /*2500*/  MUFU.TANH R45, R45 ;  /* 0x0000002d002d7308 */ /* 0x000e220000002400 */
[----:B------:R-:W-:Y:S02]  /*2510*/  FMNMX.FTZ R17, R36, R17, !PT ;  /* 0x0000001124117209 */ /* 0x000fe40007810000 */
[----:B------:R-:W-:-:S02]  /*2520*/  ISETP.GT.AND P5, PT, R34, 0x39, PT ;  /* 0x000000392200780c */ /* 0x000fc40003fa4270 */
[----:B----4-:R-:W-:-:S03]  /*2530*/  FSEL R15, R15, -INF , P4 ;  /* 0xff8000000f0f7808 */ /* 0x010fc60002000000 */
[----:B------:R3:W4:Y:S01]  /*2540*/  MUFU.TANH R18, R50 ;  /* 0x0000003200127308 */ /* 0x0007220000002400 */
[----:B-----5:R-:W-:Y:S02]  /*2550*/  FSEL R44, R44, -INF , P4 ;  /* 0xff8000002c2c7808 */ /* 0x020fe40002000000 */
[----:B------:R-:W-:-:S05]  /*2560*/  ISETP.GT.AND P4, PT, R34, 0x40, PT ;  /* 0x000000402200780c */ /* 0x000fca0003f84270 */
[----:B------:R-:W5:Y:S01]  /*2570*/  MUFU.TANH R48, R48 ;  /* 0x0000003000307308 */ /* 0x000f620000002400 */
[----:B---3--:R-:W-:Y:S02]  /*2580*/  FSEL R50, R37, -INF , P1 ;  /* 0xff80000025327808 */ /* 0x008fe40000800000 */
[----:B0-----:R-:W-:Y:S02]  /*2590*/  FSEL R45, R45, -INF , P3 ;  /* 0xff8000002d2d7808 */ /* 0x001fe40001800000 */
[----:B------:R-:W-:Y:S02]  /*25a0*/  FMNMX.FTZ R17, R50, R17, !PT ;  /* 0x0000001132117209 */ /* 0x000fe40007810000 */
[----:B------:R-:W-:Y:S01]  /*25b0*/  ISETP.GT.AND P1, PT, R34, 0x31, PT ;  /* 0x000000312200780c */ /* 0x000fe20003f24270 */
[----:B------:R-:W0:Y:S01]  /*25c0*/  MUFU.TANH R49, R49 ;  /* 0x0000003100317308 */ /* 0x000e220000002400 */
[----:B------:R-:W-:Y:S02]  /*25d0*/  FMNMX.FTZ R24, R40, R17, !PT ;  /* 0x0000001128187209 */ /* 0x000fe40007810000 */
[----:B----4-:R-:W-:-:S02]  /*25e0*/  FSEL R18, R18, -INF , P2 ;  /* 0xff80000012127808 */ /* 0x010fc40001000000 */
[----:B------:R-:W-:-:S03]  /*25f0*/  FMNMX.FTZ R17, R41, R24, !PT ;  /* 0x0000001829117209 */ /* 0x000fc60007810000 */
[----:B------:R-:W3:Y:S01]  /*2600*/  MUFU.TANH R52, R52 ;  /* 0x0000003400347308 */ /* 0x000ee20000002400 */
[----:B------:R-:W-:Y:S02]  /*2610*/  FMNMX.FTZ R24, R44, R17, !PT ;  /* 0x000000112c187209 */ /* 0x000fe40007810000 */
[----:B-----5:R-:W-:Y:S02]  /*2620*/  FSEL R48, R48, -INF , P2 ;  /* 0xff80000030307808 */ /* 0x020fe40001000000 */
[----:B------:R-:W-:Y:S02]  /*2630*/  FMNMX.FTZ R17, R45, R24, !PT ;  /* 0x000000182d117209 */ /* 0x000fe40007810000 */
[----:B------:R-:W-:Y:S01]  /*2640*/  ISETP.GT.AND P2, PT, R34, 0x48, PT ;  /* 0x000000482200780c */ /* 0x000fe20003f44270 */
[----:B------:R-:W4:Y:S01]  /*2650*/  MUFU.TANH R53, R53 ;  /* 0x0000003500357308 */ /* 0x000f220000002400 */
[----:B0-----:R-:W-:Y:S02]  /*2660*/  FSEL R49, R49, -INF , P1 ;  /* 0xff80000031317808 */ /* 0x001fe40000800000 */
[----:B------:R-:W-:-:S04]  /*2670*/  FMNMX.FTZ R24, R48, R17, !PT ;  /* 0x0000001130187209 */ /* 0x000fc80007810000 */
[----:B------:R-:W-:Y:S01]  /*2680*/  FMNMX.FTZ R17, R49, R24, !PT ;  /* 0x0000001831117209 */ /* 0x000fe20007810000 */
[----:B------:R-:W0:Y:S01]  /*2690*/  MUFU.TANH R47, R47 ;  /* 0x0000002f002f7308 */ /* 0x000e220000002400 */
[----:B---3--:R-:W-:-:S04]  /*26a0*/  FSEL R52, R52, -INF , P6 ;  /* 0xff80000034347808 */ /* 0x008fc80003000000 */
[----:B------:R-:W-:-:S03]  /*26b0*/  FMNMX.FTZ R24, R52, R17, !PT ;  /* 0x0000001134187209 */ /* 0x000fc60007810000 */
[----:B------:R-:W3:Y:S01]  /*26c0*/  MUFU.TANH R56, R56 ;  /* 0x0000003800387308 */ /* 0x000ee20000002400 */
[----:B----4-:R-:W-:-:S04]  /*26d0*/  FSEL R53, R53, -INF , P5 ;  /* 0xff80000035357808 */ /* 0x010fc80002800000 */
[----:B------:R-:W-:-:S03]  /*26e0*/  FMNMX.FTZ R19, R53, R24, !PT ;  /* 0x0000001835137209 */ /* 0x000fc60007810000 */
[----:B------:R-:W4:Y:S01]  /*26f0*/  MUFU.TANH R57, R57 ;  /* 0x0000003900397308 */ /* 0x000f220000002400 */
[----:B0-----:R-:W-:Y:S02]  /*2700*/  FSEL R17, R47, -INF , P3 ;  /* 0xff8000002f117808 */ /* 0x001fe40001800000 */
[----:B------:R-:W-:-:S05]  /*2710*/  ISETP.GT.AND P3, PT, R34, 0x41, PT ;  /* 0x000000412200780c */ /* 0x000fca0003f64270 */
        /* <DEDUP_REMOVED lines=13> */
[----:B----4-:R-:W-:Y:S02]  /*27f0*/  FSEL R20, R20, -INF , P6 ;  /* 0xff80000014147808 */ /* 0x010fe40003000000 */
[----:B------:R-:W-:-:S05]  /*2800*/  ISETP.GT.AND P6, PT, R34, 0x50, PT ;  /* 0x000000502200780c */ /* 0x000fca0003fc4270 */
[----:B------:R-:W4:Y:S01]  /*2810*/  MUFU.TANH R64, R64 ;  /* 0x0000004000407308 */ /* 0x000f220000002400 */
[----:B0-----:R-:W-:-:S04]  /*2820*/  FSEL R61, R61, -INF , P1 ;  /* 0xff8000003d3d7808 */ /* 0x001fc80000800000 */
[----:B------:R-:W-:-:S03]  /*2830*/  FMNMX.FTZ R25, R61, R24, !PT ;  /* 0x000000183d197209 */ /* 0x000fc60007810000 */
[----:B------:R-:W0:Y:S01]  /*2840*/  MUFU.TANH R22, R58 ;  /* 0x0000003a00167308 */ /* 0x000e220000002400 */
[----:B---3--:R-:W-:Y:S02]  /*2850*/  FSEL R21, R21, -INF , P5 ;  /* 0xff80000015157808 */ /* 0x008fe40002800000 */
[----:B------:R-:W-:-:S05]  /*2860*/  ISETP.GT.AND P5, PT, R34, 0x51, PT ;  /* 0x000000512200780c */ /* 0x000fca0003fa4270 */
        /* <DEDUP_REMOVED lines=67> */
[----:B0-----:R-:W-:Y:S01]  /*2ca0*/  FSEL R78, R78, -INF , P6 ;  /* 0xff8000004e4e7808 */ /* 0x001fe20003000000 */
[----:B------:R-:W0:Y:S06]  /*2cb0*/  SHFL.BFLY PT, R33, R32, 0x2, 0x1f ;  /* 0x0c401f0020217f89 */ /* 0x000e2c00000e0000 */
[----:B------:R-:W5:Y:S01]  /*2cc0*/  MUFU.TANH R83, R83 ;  /* 0x0000005300537308 */ /* 0x000f620000002400 */
[----:B---3--:R-:W-:-:S07]  /*2cd0*/  FSEL R79, R79, -INF , P5 ;  /* 0xff8000004f4f7808 */ /* 0x008fce0002800000 */
[----:B------:R-:W3:Y:S01]  /*2ce0*/  MUFU.TANH R86, R86 ;  /* 0x0000005600567308 */ /* 0x000ee20000002400 */
[----:B----4-:R-:W-:-:S07]  /*2cf0*/  FSEL R82, R82, -INF , P4 ;  /* 0xff80000052527808 */ /* 0x010fce0002000000 */
[----:B------:R-:W4:Y:S01]  /*2d00*/  MUFU.TANH R87, R87 ;  /* 0x0000005700577308 */ /* 0x000f220000002400 */
[----:B-----5:R-:W-:Y:S02]  /*2d10*/  FSEL R83, R83, -INF , P3 ;  /* 0xff80000053537808 */ /* 0x020fe40001800000 */
[----:B0-----:R-:W-:-:S05]  /*2d20*/  FMNMX.FTZ R33, R32, R33, !PT ;  /* 0x0000002120217209 */ /* 0x001fca0007810000 */
[----:B------:R-:W0:Y:S01]  /*2d30*/  SHFL.BFLY PT, R34, R33, 0x1, 0x1f ;  /* 0x0c201f0021227f89 */ /* 0x000e2200000e0000 */
[----:B---3--:R-:W-:Y:S02]  /*2d40*/  FSEL R86, R86, -INF , P2 ;  /* 0xff80000056567808 */ /* 0x008fe40001000000 */
[----:B----4-:R-:W-:Y:S02]  /*2d50*/  FSEL R87, R87, -INF , P1 ;  /* 0xff80000057577808 */ /* 0x010fe40000800000 */
[----:B0-----:R-:W-:Y:S01]  /*2d60*/  FMNMX.FTZ R185, R33, R34, !PT ;  /* 0x0000002221b97209 */ /* 0x001fe20007810000 */
[----:B------:R-:W-:-:S03]  /*2d70*/  IMAD.U32 R34, RZ, RZ, UR7 ;  /* 0x00000007ff227e24 */ /* 0x000fc6000f8e00ff */
[C---:B------:R-:W-:Y:S01]  /*2d80*/  FSETP.NEU.FTZ.AND P0, PT, R185.reuse, -INF , PT ;  /* 0xff800000b900780b */ /* 0x040fe20003f1d000 */
[----:B------:R-:W-:-:S05]  /*2d90*/  FFMA.FTZ R34, R185, R34, -8 ;  /* 0xc1000000b9227423 */ /* 0x000fca0000010022 */
[----:B------:R-:W-:Y:S02]  /*2da0*/  FSEL R55, R34, RZ, P0 ;  /* 0x000000ff22377208 */ /* 0x000fe40000000000 */
[----:B------:R-:W-:Y:S02]  /*2db0*/  FMNMX.FTZ R34, R5, R6, !PT ;  /* 0x0000000605227209 */ /* 0x000fe40007810000 */
[----:B------:R-:W-:Y:S01]  /*2dc0*/  ISETP.NE.AND P0, PT, R88, RZ, PT ;  /* 0x000000ff5800720c */ /* 0x000fe20003f05270 */
[--C-:B------:R-:W-:Y:S01]  /*2dd0*/  FFMA.FTZ R32, R39, UR7, -R55.reuse ;  /* 0x0000000727207c23 */ /* 0x100fe20008010837 */
[----:B------:R-:W-:Y:S01]  /*2de0*/  FMNMX.FTZ R37, R7, R34, !PT ;  /* 0x0000002207257209 */ /* 0x000fe20007810000 */
[--C-:B------:R-:W-:Y:S01]  /*2df0*/  FFMA.FTZ R33, R38, UR7, -R55.reuse ;  /* 0x0000000726217c23 */ /* 0x100fe20008010837 */
[--C-:B------:R-:W-:Y:S01]  /*2e00*/  FFMA.FTZ R38, R36, UR7, -R55.reuse ;  /* 0x0000000724267c23 */ /* 0x100fe20008010837 */
[--C-:B------:R-:W-:Y:S01]  /*2e10*/  FFMA.FTZ R154, R43, UR7, -R55.reuse ;  /* 0x000000072b9a7c23 */ /* 0x100fe20008010837 */
[----:B------:R-:W-:Y:S01]  /*2e20*/  FMNMX.FTZ R34, R8, R37, !PT ;  /* 0x0000002508227209 */ /* 0x000fe20007810000 */
[--C-:B------:R-:W-:Y:S01]  /*2e30*/  FFMA.FTZ R156, R40, UR7, -R55.reuse ;  /* 0x00000007289c7c23 */ /* 0x100fe20008010837 */
[--C-:B------:R-:W-:Y:S01]  /*2e40*/  FFMA.FTZ R152, R35, UR7, -R55.reuse ;  /* 0x0000000723987c23 */ /* 0x100fe20008010837 */
[--C-:B------:R-:W-:Y:S01]  /*2e50*/  FFMA.FTZ R35, R42, UR7, -R55.reuse ;  /* 0x000000072a237c23 */ /* 0x100fe20008010837 */
[----:B------:R-:W-:Y:S01]  /*2e60*/  FMNMX.FTZ R37, R9, R34, !PT ;  /* 0x0000002209257209 */ /* 0x000fe20007810000 */
[--C-:B------:R-:W-:Y:S01]  /*2e70*/  FFMA.FTZ R53, R53, UR7, -R55.reuse ;  /* 0x0000000735357c23 */ /* 0x100fe20008010837 */
[----:B------:R-:W-:Y:S01]  /*2e80*/  MUFU.EX2 R33, R33 ;  /* 0x0000002100217308 */ /* 0x000fe20000000800 */
        /* <DEDUP_REMOVED lines=15> */
[----:B------:R0:W-:Y:S01]  /*2f80*/  MUFU.EX2 R34, R38 ;  /* 0x0000002600227308 */ /* 0x0001e20000000800 */
[--C-:B------:R-:W-:Y:S01]  /*2f90*/  FFMA.FTZ R68, R68, UR7, -R55.reuse ;  /* 0x0000000744447c23 */ /* 0x100fe20008010837 */
[----:B------:R-:W-:Y:S01]  /*2fa0*/  FMNMX.FTZ R36, R14, R39, !PT ;  /* 0x000000270e247209 */ /* 0x000fe20007810000 */
[--C-:B------:R-:W-:Y:S01]  /*2fb0*/  FFMA.FTZ R39, R50, UR7, -R55.reuse ;  /* 0x0000000732277c23 */ /* 0x100fe20008010837 */
[--C-:B------:R-:W-:Y:S01]  /*2fc0*/  FFMA.FTZ R69, R69, UR7, -R55.reuse ;  /* 0x0000000745457c23 */ /* 0x100fe20008010837 */
[--C-:B------:R-:W-:Y:S01]  /*2fd0*/  FFMA.FTZ R160, R72, UR7, -R55.reuse ;  /* 0x0000000748a07c23 */ /* 0x100fe20008010837 */
[----:B------:R-:W-:Y:S01]  /*2fe0*/  FMNMX.FTZ R36, R15, R36, !PT ;  /* 0x000000240f247209 */ /* 0x000fe20007810000 */
[--C-:B------:R-:W-:Y:S01]  /*2ff0*/  FFMA.FTZ R76, R76, UR7, -R55.reuse ;  /* 0x000000074c4c7c23 */ /* 0x100fe20008010837 */
[----:B------:R-:W3:Y:S01]  /*3000*/  MUFU.EX2 R152, R152 ;  /* 0x0000009800987308 */ /* 0x000ee20000000800 */
[--C-:B------:R-:W-:Y:S01]  /*3010*/  FFMA.FTZ R77, R77, UR7, -R55.reuse ;  /* 0x000000074d4d7c23 */ /* 0x100fe20008010837 */
[----:B------:R-:W-:Y:S01]  /*3020*/  FMNMX.FTZ R43, R17, R36, !PT ;  /* 0x00000024112b7209 */ /* 0x000fe20007810000 */
[--C-:B------:R-:W-:Y:S01]  /*3030*/  FFMA.FTZ R162, R80, UR7, -R55.reuse ;  /* 0x0000000750a27c23 */ /* 0x100fe20008010837 */
[--C-:B------:R-:W-:Y:S01]  /*3040*/  FFMA.FTZ R81, R81, UR7, -R55.reuse ;  /* 0x0000000751517c23 */ /* 0x100fe20008010837 */
[----:B------:R-:W-:Y:S01]  /*3050*/  FFMA.FTZ R84, R84, UR7, -R55 ;  /* 0x0000000754547c23 */ /* 0x000fe20008010837 */
[----:B------:R-:W-:-:S02]  /*3060*/  FMNMX.FTZ R36, R18, R43, !PT ;  /* 0x0000002b12247209 */ /* 0x000fc40007810000 */
[----:B------:R-:W4:Y:S02]  /*3070*/  MUFU.EX2 R32, R32 ;  /* 0x0000002000207308 */ /* 0x000f240000000800 */
[----:B------:R-:W-:-:S04]  /*3080*/  FMNMX.FTZ R43, R19, R36, !PT ;  /* 0x00000024132b7209 */ /* 0x000fc80007810000 */
[----:B------:R-:W-:Y:S02]  /*3090*/  FMNMX.FTZ R36, R20, R43, !PT ;  /* 0x0000002b14247209 */ /* 0x000fe40007810000 */
[----:B------:R-:W-:Y:S02]  /*30a0*/  MUFU.EX2 R35, R35 ;  /* 0x0000002300237308 */ /* 0x000fe40000000800 */
[----:B------:R-:W-:Y:S01]  /*30b0*/  FMNMX.FTZ R43, R21, R36, !PT ;  /* 0x00000024152b7209 */ /* 0x000fe20007810000 */
[----:B------:R-:W-:-:S03]  /*30c0*/  FFMA.FTZ R36, R44, UR7, -R55 ;  /* 0x000000072c247c23 */ /* 0x000fc60008010837 */
[----:B0-----:R-:W-:Y:S02]  /*30d0*/  FMNMX.FTZ R38, R22, R43, !PT ;  /* 0x0000002b16267209 */ /* 0x001fe40007810000 */
[----:B------:R-:W-:Y:S02]  /*30e0*/  MUFU.EX2 R154, R154 ;  /* 0x0000009a009a7308 */ /* 0x000fe40000000800 */
[----:B------:R-:W-:-:S04]  /*30f0*/  FMNMX.FTZ R43, R23, R38, !PT ;  /* 0x00000026172b7209 */ /* 0x000fc80007810000 */
[----:B------:R-:W-:Y:S02]  /*3100*/  FMNMX.FTZ R38, R24, R43, !PT ;  /* 0x0000002b18267209 */ /* 0x000fe40007810000 */
[----:B------:R-:W-:Y:S02]  /*3110*/  MUFU.EX2 R37, R37 ;  /* 0x0000002500257308 */ /* 0x000fe40000000800 */
[----:B------:R-:W-:-:S04]  /*3120*/  FMNMX.FTZ R43, R25, R38, !PT ;  /* 0x00000026192b7209 */ /* 0x000fc80007810000 */
[----:B------:R-:W-:Y:S02]  /*3130*/  FMNMX.FTZ R38, R26, R43, !PT ;  /* 0x0000002b1a267209 */ /* 0x000fe40007810000 */
[----:B------:R-:W-:Y:S02]  /*3140*/  MUFU.EX2 R39, R39 ;  /* 0x0000002700277308 */ /* 0x000fe40000000800 */
[----:B------:R-:W-:-:S04]  /*3150*/  FMNMX.FTZ R43, R27, R38, !PT ;  /* 0x000000261b2b7209 */ /* 0x000fc80007810000 */
[----:B------:R-:W-:Y:S02]  /*3160*/  FMNMX.FTZ R38, R28, R43, !PT ;  /* 0x0000002b1c267209 */ /* 0x000fe40007810000 */
[----:B------:R-:W-:Y:S02]  /*3170*/  MUFU.EX2 R156, R156 ;  /* 0x0000009c009c7308 */ /* 0x000fe40000000800 */
[----:B------:R-:W-:Y:S01]  /*3180*/  FMNMX.FTZ R47, R29, R38, !PT ;  /* 0x000000261d2f7209 */ /* 0x000fe20007810000 */
[----:B------:R-:W-:-:S03]  /*3190*/  FFMA.FTZ R38, R52, UR7, -R55 ;  /* 0x0000000734267c23 */ /* 0x000fc60008010837 */
        /* <DEDUP_REMOVED lines=11> */
[----:B------:R-:W-:-:S05]  /*3250*/  FMNMX.FTZ R40, R87, R40, !PT ;  /* 0x0000002857287209 */ /* 0x000fca0007810000 */
[----:B------:R-:W0:Y:S01]  /*3260*/  SHFL.BFLY PT, R51, R40, 0x2, 0x1f ;  /* 0x0c401f0028337f89 */ /* 0x000e2200000e0000 */
[----:B------:R5:W-:Y:S08]  /*3270*/  MUFU.EX2 R43, R49 ;  /* 0x00000031002b7308 */ /* 0x000bf00000000800 */
[----:B------:R-:W-:Y:S01]  /*3280*/  MUFU.EX2 R38, R38 ;  /* 0x0000002600267308 */ /* 0x000fe20000000800 */
[----:B-----5:R-:W-:-:S07]  /*3290*/  FFMA.FTZ R49, R65, UR7, -R55 ;  /* 0x0000000741317c23 */ /* 0x020fce0008010837 */
[----:B------:R-:W-:Y:S01]  /*32a0*/  MUFU.EX2 R164, R164 ;  /* 0x000000a400a47308 */ /* 0x000fe20000000800 */
[----:B0-----:R-:W-:-:S07]  /*32b0*/  FMNMX.FTZ R42, R40, R51, !PT ;  /* 0x00000033282a7209 */ /* 0x001fce0007810000 */
[----:B------:R-:W-:Y:S01]  /*32c0*/  MUFU.EX2 R47, R57 ;  /* 0x00000039002f7308 */ /* 0x000fe20000000800 */
[--C-:B------:R-:W-:Y:S01]  /*32d0*/  FFMA.FTZ R51, R73, UR7, -R55.reuse ;  /* 0x0000000749337c23 */ /* 0x100fe20008010837 */
[----:B------:R-:W-:Y:S01]  /*32e0*/  FFMA.FTZ R55, R85, UR7, -R55 ;  /* 0x0000000755377c23 */ /* 0x000fe20008010837 */
[----:B------:R-:W0:Y:S05]  /*32f0*/  SHFL.BFLY PT, R53, R42, 0x1, 0x1f ;  /* 0x0c201f002a357f89 */ /* 0x000e2a00000e0000 */
[----:B------:R-:W-:Y:S08]  /*3300*/  MUFU.EX2 R60, R60 ;  /* 0x0000003c003c7308 */ /* 0x000ff00000000800 */
[----:B------:R-:W-:Y:S08]  /*3310*/  MUFU.EX2 R61, R61 ;  /* 0x0000003d003d7308 */ /* 0x000ff00000000800 */
[----:B------:R-:W-:Y:S01]  /*3320*/  MUFU.EX2 R166, R166 ;  /* 0x000000a600a67308 */ /* 0x000fe20000000800 */
[----:B0-----:R-:W-:Y:S01]  /*3330*/  FMNMX.FTZ R170, R42, R53, !PT ;  /* 0x000000352aaa7209 */ /* 0x001fe20007810000 */
[----:B------:R-:W-:-:S03]  /*3340*/  IMAD.U32 R53, RZ, RZ, UR7 ;  /* 0x00000007ff357e24 */ /* 0x000fc6000f8e00ff */
[C---:B------:R-:W-:Y:S01]  /*3350*/  FSETP.NEU.FTZ.AND P1, PT, R170.reuse, -INF , PT ;  /* 0xff800000aa00780b */ /* 0x040fe20003f3d000 */
[----:B------:R-:W-:Y:S02]  /*3360*/  FFMA.FTZ R40, R170, R53, -8 ;  /* 0xc1000000aa287423 */ /* 0x000fe40000010035 */
[----:B------:R-:W-:Y:S03]  /*3370*/  MUFU.EX2 R49, R49 ;  /* 0x0000003100317308 */ /* 0x000fe60000000800 */
[----:B------:R-:W-:-:S05]  /*3380*/  FSEL R40, R40, RZ, P1 ;  /* 0x000000ff28287208 */ /* 0x000fca0000800000 */
[----:B------:R-:W-:Y:S01]  /*3390*/  MUFU.EX2 R68, R68 ;  /* 0x0000004400447308 */ /* 0x000fe20000000800 */
[--C-:B------:R-:W-:Y:S01]  /*33a0*/  FFMA.FTZ R5, R5, UR7, -R40.reuse ;  /* 0x0000000705057c23 */ /* 0x100fe20008010828 */
[--C-:B------:R-:W-:Y:S01]  /*33b0*/  FFMA.FTZ R6, R6, UR7, -R40.reuse ;  /* 0x0000000706067c23 */ /* 0x100fe20008010828 */
[--C-:B------:R-:W-:Y:S01]  /*33c0*/  FFMA.FTZ R7, R7, UR7, -R40.reuse ;  /* 0x0000000707077c23 */ /* 0x100fe20008010828 */
[--C-:B------:R-:W-:Y:S01]  /*33d0*/  FFMA.FTZ R8, R8, UR7, -R40.reuse ;  /* 0x0000000708087c23 */ /* 0x100fe20008010828 */
[--C-:B------:R-:W-:Y:S01]  /*33e0*/  FFMA.FTZ R9, R9, UR7, -R40.reuse ;  /* 0x0000000709097c23 */ /* 0x100fe20008010828 */
[--C-:B------:R-:W-:Y:S01]  /*33f0*/  FFMA.FTZ R10, R10, UR7, -R40.reuse ;  /* 0x000000070a0a7c23 */ /* 0x100fe20008010828 */
[--C-:B------:R-:W-:Y:S01]  /*3400*/  FFMA.FTZ R11, R11, UR7, -R40.reuse ;  /* 0x000000070b0b7c23 */ /* 0x100fe20008010828 */
[----:B------:R3:W-:Y:S01]  /*3410*/  MUFU.EX2 R153, R5 ;  /* 0x0000000500997308 */ /* 0x0007e20000000800 */
[--C-:B------:R-:W-:Y:S01]  /*3420*/  FFMA.FTZ R12, R12, UR7, -R40.reuse ;  /* 0x000000070c0c7c23 */ /* 0x100fe20008010828 */
[--C-:B------:R-:W-:Y:S01]  /*3430*/  FFMA.FTZ R13, R13, UR7, -R40.reuse ;  /* 0x000000070d0d7c23 */ /* 0x100fe20008010828 */
[--C-:B------:R-:W-:Y:S01]  /*3440*/  FFMA.FTZ R17, R17, UR7, -R40.reuse ;  /* 0x0000000711117c23 */ /* 0x100fe20008010828 */
[--C-:B------:R-:W-:Y:S01]  /*3450*/  FFMA.FTZ R14, R14, UR7, -R40.reuse ;  /* 0x000000070e0e7c23 */ /* 0x100fe20008010828 */
[--C-:B------:R-:W-:Y:S01]  /*3460*/  FFMA.FTZ R15, R15, UR7, -R40.reuse ;  /* 0x000000070f0f7c23 */ /* 0x100fe20008010828 */
[--C-:B------:R-:W-:Y:S01]  /*3470*/  FFMA.FTZ R18, R18, UR7, -R40.reuse ;  /* 0x0000000712127c23 */ /* 0x100fe20008010828 */
[--C-:B------:R-:W-:Y:S01]  /*3480*/  FFMA.FTZ R19, R19, UR7, -R40.reuse ;  /* 0x0000000713137c23 */ /* 0x100fe20008010828 */
[----:B------:R-:W0:Y:S01]  /*3490*/  MUFU.EX2 R42, R6 ;  /* 0x00000006002a7308 */ /* 0x000e220000000800 */
[----:B---3--:R-:W-:Y:S01]  /*34a0*/  FADD.FTZ R5, R152, R33 ;  /* 0x0000002198057221 */ /* 0x008fe20000010000 */
[--C-:B------:R-:W-:Y:S01]  /*34b0*/  FFMA.FTZ R20, R20, UR7, -R40.reuse ;  /* 0x0000000714147c23 */ /* 0x100fe20008010828 */
[--C-:B------:R-:W-:Y:S01]  /*34c0*/  FFMA.FTZ R21, R21, UR7, -R40.reuse ;  /* 0x0000000715157c23 */ /* 0x100fe20008010828 */
[--C-:B------:R-:W-:Y:S01]  /*34d0*/  FFMA.FTZ R22, R22, UR7, -R40.reuse ;  /* 0x0000000716167c23 */ /* 0x100fe20008010828 */
[----:B----4-:R-:W-:Y:S01]  /*34e0*/  FADD.FTZ R46, R32, R5 ;  /* 0x00000005202e7221 */ /* 0x010fe20000010000 */
[--C-:B------:R-:W-:Y:S01]  /*34f0*/  FFMA.FTZ R23, R23, UR7, -R40.reuse ;  /* 0x0000000717177c23 */ /* 0x100fe20008010828 */
[--C-:B------:R-:W-:Y:S01]  /*3500*/  FFMA.FTZ R24, R24, UR7, -R40.reuse ;  /* 0x0000000718187c23 */ /* 0x100fe20008010828 */
[----:B------:R-:W3:Y:S01]  /*3510*/  MUFU.EX2 R7, R7 ;  /* 0x0000000700077308 */ /* 0x000ee20000000800 */
[--C-:B------:R-:W-:Y:S01]  /*3520*/  FFMA.FTZ R25, R25, UR7, -R40.reuse ;  /* 0x0000000719197c23 */ /* 0x100fe20008010828 */
[--C-:B------:R-:W-:Y:S01]  /*3530*/  FFMA.FTZ R26, R26, UR7, -R40.reuse ;  /* 0x000000071a1a7c23 */ /* 0x100fe20008010828 */
[--C-:B------:R-:W-:Y:S01]  /*3540*/  FFMA.FTZ R27, R27, UR7, -R40.reuse ;  /* 0x000000071b1b7c23 */ /* 0x100fe20008010828 */
[--C-:B------:R-:W-:Y:S01]  /*3550*/  FFMA.FTZ R28, R28, UR7, -R40.reuse ;  /* 0x000000071c1c7c23 */ /* 0x100fe20008010828 */
[--C-:B------:R-:W-:Y:S01]  /*3560*/  FFMA.FTZ R29, R29, UR7, -R40.reuse ;  /* 0x000000071d1d7c23 */ /* 0x100fe20008010828 */
[--C-:B------:R-:W-:Y:S01]  /*3570*/  FFMA.FTZ R30, R30, UR7, -R40.reuse ;  /* 0x000000071e1e7c23 */ /* 0x100fe20008010828 */
[----:B------:R-:W-:Y:S01]  /*3580*/  FFMA.FTZ R31, R31, UR7, -R40 ;  /* 0x000000071f1f7c23 */ /* 0x000fe20008010828 */
[----:B------:R-:W4:Y:S01]  /*3590*/  MUFU.EX2 R8, R8 ;  /* 0x0000000800087308 */ /* 0x000f220000000800 */
[----:B0-----:R-:W-:Y:S01]  /*35a0*/  FADD.FTZ R44, R153, R42 ;  /* 0x0000002a992c7221 */ /* 0x001fe20000010000 */
[--C-:B------:R-:W-:Y:S01]  /*35b0*/  FFMA.FTZ R78, R78, UR7, -R40.reuse ;  /* 0x000000074e4e7c23 */ /* 0x100fe20008010828 */
[--C-:B------:R-:W-:Y:S01]  /*35c0*/  FFMA.FTZ R79, R79, UR7, -R40.reuse ;  /* 0x000000074f4f7c23 */ /* 0x100fe20008010828 */
[--C-:B------:R-:W-:Y:S01]  /*35d0*/  FFMA.FTZ R82, R82, UR7, -R40.reuse ;  /* 0x0000000752527c23 */ /* 0x100fe20008010828 */
[--C-:B------:R-:W-:Y:S01]  /*35e0*/  FFMA.FTZ R83, R83, UR7, -R40.reuse ;  /* 0x0000000753537c23 */ /* 0x100fe20008010828 */
[--C-:B------:R-:W-:Y:S01]  /*35f0*/  FFMA.FTZ R86, R86, UR7, -R40.reuse ;  /* 0x0000000756567c23 */ /* 0x100fe20008010828 */
[----:B------:R-:W-:Y:S01]  /*3600*/  FFMA.FTZ R40, R87, UR7, -R40 ;  /* 0x0000000757287c23 */ /* 0x000fe20008010828 */
[----:B------:R-:W0:Y:S01]  /*3610*/  MUFU.EX2 R9, R9 ;  /* 0x0000000900097308 */ /* 0x000e220000000800 */
[----:B---3--:R-:W-:-:S07]  /*3620*/  FADD.FTZ R5, R7, R44 ;  /* 0x0000002c07057221 */ /* 0x008fce0000010000 */
[----:B------:R-:W3:Y:S01]  /*3630*/  MUFU.EX2 R10, R10 ;  /* 0x0000000a000a7308 */ /* 0x000ee20000000800 */
[----:B----4-:R-:W-:-:S07]  /*3640*/  FADD.FTZ R44, R8, R5 ;  /* 0x00000005082c7221 */ /* 0x010fce0000010000 */
[----:B------:R-:W4:Y:S01]  /*3650*/  MUFU.EX2 R11, R11 ;  /* 0x0000000b000b7308 */ /* 0x000f220000000800 */
[----:B0-----:R-:W-:-:S07]  /*3660*/  FADD.FTZ R5, R9, R44 ;  /* 0x0000002c09057221 */ /* 0x001fce0000010000 */
[----:B------:R-:W0:Y:S01]  /*3670*/  MUFU.EX2 R12, R12 ;  /* 0x0000000c000c7308 */ /* 0x000e220000000800 */
[----:B---3--:R-:W-:-:S07]  /*3680*/  FADD.FTZ R44, R10, R5 ;  /* 0x000000050a2c7221 */ /* 0x008fce0000010000 */
[----:B------:R3:W-:Y:S01]  /*3690*/  MUFU.EX2 R6, R17 ;  /* 0x0000001100067308 */ /* 0x0007e20000000800 */
[----:B----4-:R-:W-:-:S07]  /*36a0*/  FADD.FTZ R5, R11, R44 ;  /* 0x0000002c0b057221 */ /* 0x010fce0000010000 */
[----:B------:R-:W4:Y:S01]  /*36b0*/  MUFU.EX2 R13, R13 ;  /* 0x0000000d000d7308 */ /* 0x000f220000000800 */
[C---:B---3--:R-:W-:Y:S01]  /*36c0*/  FADD.FTZ R17, R35.reuse, R46 ;  /* 0x0000002e23117221 */ /* 0x048fe20000010000 */
[----:B0-----:R-:W-:Y:S01]  /*36d0*/  FADD.FTZ R44, R12, R5 ;  /* 0x000000050c2c7221 */ /* 0x001fe20000010000 */
[----:B------:R-:W-:Y:S02]  /*36e0*/  F2FP.SATFINITE.E4M3.F32.PACK_AB_MERGE_C R35, R35, R32, RZ ;  /* 0x000000202323723e */ /* 0x000fe400048070ff */
[----:B------:R-:W-:Y:S01]  /*36f0*/  FADD.FTZ R46, R154, R17 ;  /* 0x000000119a2e7221 */ /* 0x000fe20000010000 */
[----:B------:R-:W-:Y:S02]  /*3700*/  F2FP.SATFINITE.E4M3.F32.PACK_AB_MERGE_C R12, R12, R11, RZ ;  /* 0x0000000b0c0c723e */ /* 0x000fe400048070ff */
[----:B------:R-:W0:Y:S01]  /*3710*/  MUFU.EX2 R14, R14 ;  /* 0x0000000e000e7308 */ /* 0x000e220000000800 */
[----:B------:R-:W-:Y:S01]  /*3720*/  FADD.FTZ R17, R37, R46 ;  /* 0x0000002e25117221 */ /* 0x000fe20000010000 */
[----:B------:R-:W-:-:S02]  /*3730*/  F2FP.SATFINITE.E4M3.F32.PACK_AB_MERGE_C R152, R33, R152, R35 ;  /* 0x000000982198723e */ /* 0x000fc40004807023 */
[----:B------:R-:W-:Y:S01]  /*3740*/  F2FP.SATFINITE.E4M3.F32.PACK_AB_MERGE_C R155, R10, R9, R12 ;  /* 0x000000090a9b723e */ /* 0x000fe2000480700c */
[----:B------:R-:W-:-:S03]  /*3750*/  FADD.FTZ R46, R34, R17 ;  /* 0x00000011222e7221 */ /* 0x000fc60000010000 */
[----:B------:R-:W3:Y:S01]  /*3760*/  MUFU.EX2 R15, R15 ;  /* 0x0000000f000f7308 */ /* 0x000ee20000000800 */
[----:B------:R-:W-:Y:S01]  /*3770*/  FADD.FTZ R17, R39, R46 ;  /* 0x0000002e27117221 */ /* 0x000fe20000010000 */
[----:B----4-:R-:W-:Y:S01]  /*3780*/  FADD.FTZ R5, R13, R44 ;  /* 0x0000002c0d057221 */ /* 0x010fe20000010000 */
[----:B------:R-:W-:Y:S02]  /*3790*/  F2FP.SATFINITE.E4M3.F32.PACK_AB_MERGE_C R39, R39, R34, RZ ;  /* 0x000000222727723e */ /* 0x000fe400048070ff */
[----:B------:R-:W-:Y:S02]  /*37a0*/  FADD.FTZ R46, R156, R17 ;  /* 0x000000119c2e7221 */ /* 0x000fe40000010000 */
[----:B------:R-:W-:Y:S01]  /*37b0*/  F2FP.SATFINITE.E4M3.F32.PACK_AB_MERGE_C R154, R37, R154, R39 ;  /* 0x0000009a259a723e */ /* 0x000fe20004807027 */
[----:B------:R-:W4:Y:S01]  /*37c0*/  MUFU.EX2 R18, R18 ;  /* 0x0000001200127308 */ /* 0x000f220000000800 */
[----:B0-----:R-:W-:Y:S01]  /*37d0*/  FADD.FTZ R44, R14, R5 ;  /* 0x000000050e2c7221 */ /* 0x001fe20000010000 */
[----:B------:R-:W-:-:S04]  /*37e0*/  FADD.FTZ R17, R41, R46 ;  /* 0x0000002e29117221 */ /* 0x000fc80000010000 */
[----:B------:R-:W-:Y:S01]  /*37f0*/  FADD.FTZ R46, R36, R17 ;  /* 0x00000011242e7221 */ /* 0x000fe20000010000 */
[----:B------:R-:W-:Y:S01]  /*3800*/  F2FP.SATFINITE.E4M3.F32.PACK_AB_MERGE_C R36, R45, R36, RZ ;  /* 0x000000242d24723e */ /* 0x000fe200048070ff */
[----:B------:R-:W0:Y:S01]  /*3810*/  MUFU.EX2 R19, R19 ;  /* 0x0000001300137308 */ /* 0x000e220000000800 */
[----:B---3--:R-:W-:Y:S01]  /*3820*/  FADD.FTZ R5, R15, R44 ;  /* 0x0000002c0f057221 */ /* 0x008fe20000010000 */
[----:B------:R-:W-:Y:S01]  /*3830*/  FADD.FTZ R17, R45, R46 ;  /* 0x0000002e2d117221 */ /* 0x000fe20000010000 */
[C---:B------:R-:W-:Y:S02]  /*3840*/  F2FP.SATFINITE.E4M3.F32.PACK_AB_MERGE_C R15, R6.reuse, R15, RZ ;  /* 0x0000000f060f723e */ /* 0x040fe400048070ff */
[----:B------:R-:W-:Y:S01]  /*3850*/  FADD.FTZ R5, R6, R5 ;  /* 0x0000000506057221 */ /* 0x000fe20000010000 */
[----:B------:R-:W-:Y:S01]  /*3860*/  FADD.FTZ R44, R158, R17 ;  /* 0x000000119e2c7221 */ /* 0x000fe20000010000 */
[----:B------:R-:W-:Y:S01]  /*3870*/  F2FP.SATFINITE.E4M3.F32.PACK_AB_MERGE_C R156, R41, R156, R36 ;  /* 0x0000009c299c723e */ /* 0x000fe20004807024 */
[----:B------:R-:W3:Y:S01]  /*3880*/  MUFU.EX2 R20, R20 ;  /* 0x0000001400147308 */ /* 0x000ee20000000800 */
[----:B----4-:R-:W-:Y:S01]  /*3890*/  FADD.FTZ R46, R18, R5 ;  /* 0x00000005122e7221 */ /* 0x010fe20000010000 */
[----:B------:R-:W-:Y:S01]  /*38a0*/  FADD.FTZ R5, R43, R44 ;  /* 0x0000002c2b057221 */ /* 0x000fe20000010000 */
[----:B------:R-:W-:-:S03]  /*38b0*/  F2FP.SATFINITE.E4M3.F32.PACK_AB_MERGE_C R157, R14, R13, R15 ;  /* 0x0000000d0e9d723e */ /* 0x000fc6000480700f */
[----:B------:R-:W-:Y:S01]  /*38c0*/  FADD.FTZ R44, R38, R5 ;  /* 0x00000005262c7221 */ /* 0x000fe20000010000 */
[----:B------:R-:W-:Y:S01]  /*38d0*/  F2FP.SATFINITE.E4M3.F32.PACK_AB_MERGE_C R38, R59, R38, RZ ;  /* 0x000000263b26723e */ /* 0x000fe200048070ff */
[----:B------:R-:W4:Y:S01]  /*38e0*/  MUFU.EX2 R21, R21 ;  /* 0x0000001500157308 */ /* 0x000f220000000800 */
[----:B0-----:R-:W-:Y:S01]  /*38f0*/  FADD.FTZ R17, R19, R46 ;  /* 0x0000002e13117221 */ /* 0x001fe20000010000 */
[----:B------:R-:W-:Y:S01]  /*3900*/  FADD.FTZ R5, R59, R44 ;  /* 0x0000002c3b057221 */ /* 0x000fe20000010000 */
[----:B------:R-:W-:-:S03]  /*3910*/  F2FP.SATFINITE.E4M3.F32.PACK_AB_MERGE_C R158, R43, R158, R38 ;  /* 0x0000009e2b9e723e */ /* 0x000fc60004807026 */
[----:B------:R-:W-:Y:S02]  /*3920*/  FADD.FTZ R44, R164, R5 ;  /* 0x00000005a42c7221 */ /* 0x000fe40000010000 */
[----:B------:R-:W0:Y:S01]  /*3930*/  MUFU.EX2 R22, R22 ;  /* 0x0000001600167308 */ /* 0x000e220000000800 */
[----:B---3--:R-:W-:Y:S01]  /*3940*/  FADD.FTZ R46, R20, R17 ;  /* 0x00000011142e7221 */ /* 0x008fe20000010000 */
[----:B------:R-:W-:-:S04]  /*3950*/  FADD.FTZ R5, R47, R44 ;  /* 0x0000002c2f057221 */ /* 0x000fc80000010000 */
[----:B------:R-:W-:Y:S01]  /*3960*/  FADD.FTZ R44, R60, R5 ;  /* 0x000000053c2c7221 */ /* 0x000fe20000010000 */
[----:B------:R-:W-:Y:S01]  /*3970*/  F2FP.SATFINITE.E4M3.F32.PACK_AB_MERGE_C R60, R61, R60, RZ ;  /* 0x0000003c3d3c723e */ /* 0x000fe200048070ff */
[----:B------:R-:W3:Y:S01]  /*3980*/  MUFU.EX2 R23, R23 ;  /* 0x0000001700177308 */ /* 0x000ee20000000800 */
[----:B----4-:R-:W-:Y:S01]  /*3990*/  FADD.FTZ R17, R21, R46 ;  /* 0x0000002e15117221 */ /* 0x010fe20000010000 */
[----:B------:R-:W-:Y:S01]  /*39a0*/  FADD.FTZ R5, R61, R44 ;  /* 0x0000002c3d057221 */ /* 0x000fe20000010000 */
[----:B------:R-:W-:Y:S02]  /*39b0*/  F2FP.SATFINITE.E4M3.F32.PACK_AB_MERGE_C R20, R21, R20, RZ ;  /* 0x000000141514723e */ /* 0x000fe400048070ff */
[----:B------:R-:W-:Y:S01]  /*39c0*/  F2FP.SATFINITE.E4M3.F32.PACK_AB_MERGE_C R164, R47, R164, R60 ;  /* 0x000000a42fa4723e */ /* 0x000fe2000480703c */
[----:B------:R-:W-:Y:S01]  /*39d0*/  FADD.FTZ R44, R166, R5 ;  /* 0x00000005a62c7221 */ /* 0x000fe20000010000 */
[----:B------:R-:W-:Y:S01]  /*39e0*/  F2FP.SATFINITE.E4M3.F32.PACK_AB_MERGE_C R159, R19, R18, R20 ;  /* 0x00000012139f723e */ /* 0x000fe20004807014 */
[----:B------:R-:W4:Y:S01]  /*39f0*/  MUFU.EX2 R24, R24 ;  /* 0x0000001800187308 */ /* 0x000f220000000800 */
[----:B0-----:R-:W-:Y:S01]  /*3a00*/  FADD.FTZ R46, R22, R17 ;  /* 0x00000011162e7221 */ /* 0x001fe20000010000 */
[----:B------:R-:W-:-:S06]  /*3a10*/  FADD.FTZ R5, R49, R44 ;  /* 0x0000002c31057221 */ /* 0x000fcc0000010000 */
[----:B------:R-:W0:Y:S01]  /*3a20*/  MUFU.EX2 R25, R25 ;  /* 0x0000001900197308 */ /* 0x000e220000000800 */
[----:B---3--:R-:W-:-:S07]  /*3a30*/  FADD.FTZ R17, R23, R46 ;  /* 0x0000002e17117221 */ /* 0x008fce0000010000 */
[----:B------:R-:W3:Y:S01]  /*3a40*/  MUFU.EX2 R26, R26 ;  /* 0x0000001a001a7308 */ /* 0x000ee20000000800 */
[----:B----4-:R-:W-:-:S07]  /*3a50*/  FADD.FTZ R46, R24, R17 ;  /* 0x00000011182e7221 */ /* 0x010fce0000010000 */
[----:B------:R-:W4:Y:S01]  /*3a60*/  MUFU.EX2 R27, R27 ;  /* 0x0000001b001b7308 */ /* 0x000f220000000800 */
[C---:B0-----:R-:W-:Y:S01]  /*3a70*/  FADD.FTZ R17, R25.reuse, R46 ;  /* 0x0000002e19117221 */ /* 0x041fe20000010000 */
[----:B------:R-:W-:-:S04]  /*3a80*/  F2FP.SATFINITE.E4M3.F32.PACK_AB_MERGE_C R24, R25, R24, RZ ;  /* 0x000000181918723e */ /* 0x000fc800048070ff */
[----:B------:R-:W-:Y:S02]  /*3a90*/  F2FP.SATFINITE.E4M3.F32.PACK_AB_MERGE_C R165, R23, R22, R24 ;  /* 0x0000001617a5723e */ /* 0x000fe40004807018 */
[----:B------:R-:W0:Y:S01]  /*3aa0*/  MUFU.EX2 R28, R28 ;  /* 0x0000001c001c7308 */ /* 0x000e220000000800 */
[----:B---3--:R-:W-:-:S07]  /*3ab0*/  FADD.FTZ R32, R26, R17 ;  /* 0x000000111a207221 */ /* 0x008fce0000010000 */
[----:B------:R-:W3:Y:S01]  /*3ac0*/  MUFU.EX2 R29, R29 ;  /* 0x0000001d001d7308 */ /* 0x000ee20000000800 */
[----:B----4-:R-:W-:Y:S01]  /*3ad0*/  FADD.FTZ R17, R27, R32 ;  /* 0x000000201b117221 */ /* 0x010fe20000010000 */
[----:B------:R-:W-:-:S06]  /*3ae0*/  FADD.FTZ R32, R68, R5 ;  /* 0x0000000544207221 */ /* 0x000fcc0000010000 */
[----:B------:R-:W4:Y:S01]  /*3af0*/  MUFU.EX2 R69, R69 ;  /* 0x0000004500457308 */ /* 0x000f220000000800 */
[----:B0-----:R-:W-:-:S07]  /*3b00*/  FADD.FTZ R34, R28, R17 ;  /* 0x000000111c227221 */ /* 0x001fce0000010000 */
[----:B------:R-:W0:Y:S01]  /*3b10*/  MUFU.EX2 R30, R30 ;  /* 0x0000001e001e7308 */ /* 0x000e220000000800 */
[C---:B---3--:R-:W-:Y:S01]  /*3b20*/  FADD.FTZ R17, R29.reuse, R34 ;  /* 0x000000221d117221 */ /* 0x048fe20000010000 */
[----:B------:R-:W-:Y:S02]  /*3b30*/  F2FP.SATFINITE.E4M3.F32.PACK_AB_MERGE_C R34, R8, R7, RZ ;  /* 0x000000070822723e */ /* 0x000fe400048070ff */
[----:B------:R-:W-:Y:S02]  /*3b40*/  F2FP.SATFINITE.E4M3.F32.PACK_AB_MERGE_C R28, R29, R28, RZ ;  /* 0x0000001c1d1c723e */ /* 0x000fe400048070ff */
[----:B------:R-:W-:Y:S02]  /*3b50*/  F2FP.SATFINITE.E4M3.F32.PACK_AB_MERGE_C R153, R42, R153, R34 ;  /* 0x000000992a99723e */ /* 0x000fe40004807022 */
[----:B------:R-:W3:Y:S01]  /*3b60*/  MUFU.EX2 R160, R160 ;  /* 0x000000a000a07308 */ /* 0x000ee20000000800 */
[C---:B----4-:R-:W-:Y:S01]  /*3b70*/  FADD.FTZ R5, R69.reuse, R32 ;  /* 0x0000002045057221 */ /* 0x050fe20000010000 */
[----:B------:R-:W-:-:S02]  /*3b80*/  F2FP.SATFINITE.E4M3.F32.PACK_AB_MERGE_C R68, R69, R68, RZ ;  /* 0x000000444544723e */ /* 0x000fc400048070ff */
[----:B------:R-:W-:Y:S02]  /*3b90*/  F2FP.SATFINITE.E4M3.F32.PACK_AB_MERGE_C R167, R27, R26, R28 ;  /* 0x0000001a1ba7723e */ /* 0x000fe4000480701c */
[----:B------:R-:W-:Y:S02]  /*3ba0*/  F2FP.SATFINITE.E4M3.F32.PACK_AB_MERGE_C R166, R49, R166, R68 ;  /* 0x000000a631a6723e */ /* 0x000fe40004807044 */
[----:B------:R-:W4:Y:S01]  /*3bb0*/  MUFU.EX2 R31, R31 ;  /* 0x0000001f001f7308 */ /* 0x000f220000000800 */
[----:B0-----:R-:W-:-:S07]  /*3bc0*/  FADD.FTZ R8, R30, R17 ;  /* 0x000000111e087221 */ /* 0x001fce0000010000 */
        /* <DEDUP_REMOVED lines=8> */
[----:B------:R-:W3:Y:S01]  /*3c50*/  MUFU.EX2 R79, R79 ;  /* 0x0000004f004f7308 */ /* 0x000ee20000000800 */
[----:B----4-:R-:W-:-:S07]  /*3c60*/  FADD.FTZ R8, R76, R5 ;  /* 0x000000054c087221 */ /* 0x010fce0000010000 */
[----:B------:R-:W4:Y:S01]  /*3c70*/  MUFU.EX2 R162, R162 ;  /* 0x000000a200a27308 */ /* 0x000f220000000800 */
[C---:B0-----:R-:W-:Y:S01]  /*3c80*/  F2FP.SATFINITE.E4M3.F32.PACK_AB_MERGE_C R76, R77.reuse, R76, RZ ;  /* 0x0000004c4d4c723e */ /* 0x041fe200048070ff */
[----:B------:R-:W-:-:S03]  /*3c90*/  FADD.FTZ R77, R77, R8 ;  /* 0x000000084d4d7221 */ /* 0x000fc60000010000 */
[----:B------:R-:W-:-:S03]  /*3ca0*/  F2FP.SATFINITE.E4M3.F32.PACK_AB_MERGE_C R160, R51, R160, R76 ;  /* 0x000000a033a0723e */ /* 0x000fc6000480704c */
[----:B------:R-:W0:Y:S01]  /*3cb0*/  MUFU.EX2 R82, R82 ;  /* 0x0000005200527308 */ /* 0x000e220000000800 */
[C---:B---3--:R-:W-:Y:S01]  /*3cc0*/  FADD.FTZ R5, R79.reuse, R6 ;  /* 0x000000064f057221 */ /* 0x048fe20000010000 */
[----:B------:R-:W-:-:S04]  /*3cd0*/  F2FP.SATFINITE.E4M3.F32.PACK_AB_MERGE_C R78, R79, R78, RZ ;  /* 0x0000004e4f4e723e */ /* 0x000fc800048070ff */
[----:B------:R-:W-:Y:S02]  /*3ce0*/  F2FP.SATFINITE.E4M3.F32.PACK_AB_MERGE_C R161, R31, R30, R78 ;  /* 0x0000001e1fa1723e */ /* 0x000fe4000480704e */
        /* <DEDUP_REMOVED lines=11> */
[----:B---3--:R-:W-:Y:S01]  /*3da0*/  FADD.FTZ R8, R86, R11 ;  /* 0x0000000b56087221 */ /* 0x008fe20000010000 */
[C---:B----4-:R-:W-:Y:S01]  /*3db0*/  F2FP.SATFINITE.E4M3.F32.PACK_AB_MERGE_C R84, R55.reuse, R84, RZ ;  /* 0x000000543754723e */ /* 0x050fe200048070ff */
[----:B------:R-:W-:-:S03]  /*3dc0*/  FADD.FTZ R5, R55, R6 ;  /* 0x0000000637057221 */ /* 0x000fc60000010000 */
[----:B------:R-:W-:Y:S02]  /*3dd0*/  F2FP.SATFINITE.E4M3.F32.PACK_AB_MERGE_C R162, R81, R162, R84 ;  /* 0x000000a251a2723e */ /* 0x000fe40004807054 */
[C---:B0-----:R-:W-:Y:S01]  /*3de0*/  F2FP.SATFINITE.E4M3.F32.PACK_AB_MERGE_C R86, R7.reuse, R86, RZ ;  /* 0x000000560756723e */ /* 0x041fe200048070ff */
[----:B------:R-:W-:-:S03]  /*3df0*/  FADD.FTZ R6, R7, R8 ;  /* 0x0000000807067221 */ /* 0x000fc60000010000 */
[----:B------:R-:W-:Y:S01]  /*3e00*/  F2FP.SATFINITE.E4M3.F32.PACK_AB_MERGE_C R163, R83, R82, R86 ;  /* 0x0000005253a3723e */ /* 0x000fe20004807056 */
[----:B------:R-:W-:Y:S06]  /*3e10*/  @!P0 BRA `(.L_x_18) ;  /* 0x0000000000048947 */ /* 0x000fec0003800000 */
[----:B------:R-:W-:Y:S01]  /*3e20*/  BPT.TRAP 0x1 ;  /* 0x000000040000795c */ /* 0x000fe20000300000 */
.L_x_18:
[----:B------:R0:W3:Y:S01]  /*3e30*/  SYNCS.PHASECHK.TRANS64.TRYWAIT P1, [UR41+0x38850], R4 ;  /* 0x03885004ff0075a7 */ /* 0x0000e20008020169 */
[----:B------:R-:W-:Y:S05]  /*3e40*/  @!P0 BRA `(.L_x_19) ;  /* 0x0000000000048947 */ /* 0x000fea0003800000 */
[----:B------:R-:W-:Y:S01]  /*3e50*/  BPT.TRAP 0x1 ;  /* 0x000000040000795c */ /* 0x000fe20000300000 */
.L_x_19:
[----:B---3--:R-:W-:Y:S05]  /*3e60*/  @P1 BRA `(.L_x_20) ;  /* 0x0000000000081947 */ /* 0x008fea0003800000 */
[----:B------:R-:W3:Y:S02]  /*3e70*/  SYNCS.PHASECHK.TRANS64.TRYWAIT P1, [UR41+0x38850], R4 ;  /* 0x03885004ff0075a7 */ /* 0x000ee40008020169 */
[----:B---3--:R-:W-:Y:S05]  /*3e80*/  @!P1 BRA `(.L_x_21) ;  /* 0x000000c400749947 */ /* 0x008fea0003800000 */
.L_x_20:
[----:B------:R4:W-:Y:S01]  /*3e90*/  BAR.SYNC.DEFER_BLOCKING R3, 0x100 ;  /* 0x000400030000751d */ /* 0x0009e20000010000 */
[----:B------:R-:W-:-:S04]  /*3ea0*/  UIADD3 UR6, UR41, 0x400, URZ ;  /* 0x0000040029067890 */ /* 0x000fc8000fffe03f */
[----:B------:R-:W-:-:S03]  /*3eb0*/  USHF.R.U32.HI UR6, URZ, 0x4, UR6 ;  /* 0x000000043f067899 */ /* 0x000fc60008011606 */
[----:B------:R-:W0:Y:S01]  /*3ec0*/  S2UR UR50, SR_CgaCtaId ;  /* 0x00000000003279c3 */ /* 0x000e220000008800 */
[----:B------:R-:W-:Y:S01]  /*3ed0*/  UMOV UR11, 0x40000040 ;  /* 0x40000040000b7882 */ /* 0x000fe20000000000 */
[----:B------:R-:W-:-:S04]  /*3ee0*/  ULOP3.LUT UR6, UR6, 0x3fff, URZ, 0xc0, !UPT ;  /* 0x00003fff06067892 */ /* 0x000fc8000f8ec03f */
[----:B------:R-:W-:-:S04]  /*3ef0*/  ULOP3.LUT UR44, UR6, 0x10000, URZ, 0xfc, !UPT ;  /* 0x00010000062c7892 */ /* 0x000fc8000f8efc3f */
[----:B------:R-:W-:-:S03]  /*3f00*/  UIADD3 UR6, UR44, 0x2, URZ ;  /* 0x000000022c067890 */ /* 0x000fc6000fffe03f */
[----:B------:R-:W-:Y:S01]  /*3f10*/  UMOV UR10, UR44 ;  /* 0x0000002c000a7c82 */ /* 0x000fe20008000000 */
[----:B------:R-:W-:-:S06]  /*3f20*/  WARPGROUP.ARRIVE ;  /* 0x00000000000079c5 */ /* 0x000fcc0000000000 */
[----:B------:R-:W-:Y:S01]  /*3f30*/  QGMMA.64x256x32.F32.E4M3.E4M3 R24, R152, gdesc[UR8], RZ, !UPT, gsb0 ;  /* 0x03e0000898187df3 */ /* 0x000fe2000c0008ff */
[----:B------:R-:W-:Y:S01]  /*3f40*/  UMOV UR10, UR6 ;  /* 0x00000006000a7c82 */ /* 0x000fe20008000000 */
[----:B------:R-:W-:Y:S01]  /*3f50*/  UMOV UR11, 0x40000040 ;  /* 0x40000040000b7882 */ /* 0x000fe20000000000 */
[----:B------:R-:W-:Y:S01]  /*3f60*/  UIADD3 UR6, UR44, 0x4, URZ ;  /* 0x000000042c067890 */ /* 0x000fe2000fffe03f */
[----:B------:R-:W-:Y:S02]  /*3f70*/  WARPGROUP.DEPBAR.LE gsb0, 0x0 ;  /* 0x00008000000079c5 */ /* 0x000fe40000010000 */
[----:B------:R-:W-:-:S15]  /*3f80*/  WARPGROUP.ARRIVE ;  /* 0x00000000000079c5 */ /* 0x000fde0000000000 */
[----:B------:R-:W-:-:S07]  /*3f90*/  NOP ;  /* 0x0000000000007918 */ /* 0x000fce0000000000 */
[----:B------:R-:W-:Y:S01]  /*3fa0*/  QGMMA.64x256x32.F32.E4M3.E4M3 R24, R156, gdesc[UR8], R24, gsb0 ;  /* 0x03e000089c187df3 */ /* 0x000fe20008000818 */
        /* <DEDUP_REMOVED lines=9> */
[----:B------:R-:W-:Y:S02]  /*4040*/  WARPGROUP.DEPBAR.LE gsb0, 0x0 ;  /* 0x00008000000079c5 */ /* 0x000fe40000010000 */
[----:B------:R-:W-:-:S15]  /*4050*/  WARPGROUP.ARRIVE ;  /* 0x00000000000079c5 */ /* 0x000fde0000000000 */
[----:B------:R-:W-:-:S08]  /*4060*/  NOP ;  /* 0x0000000000007918 */ /* 0x000fd00000000000 */
[----:B------:R-:W-:Y:S03]  /*4070*/  QGMMA.64x256x32.F32.E4M3.E4M3 R24, R160, gdesc[UR8], R24, gsb0 ;  /* 0x03e00008a0187df3 */ /* 0x000fe60008000818 */
[----:B------:R-:W-:Y:S02]  /*4080*/  WARPGROUP.DEPBAR.LE gsb0, 0x0 ;  /* 0x00008000000079c5 */ /* 0x000fe40000010000 */
[----:B0---4-:R-:W-:Y:S05]  /*4090*/  @!P0 BRA `(.L_x_22) ;  /* 0x0000000000048947 */ /* 0x011fea0003800000 */
[----:B------:R-:W-:Y:S01]  /*40a0*/  BPT.TRAP 0x1 ;  /* 0x000000040000795c */ /* 0x000fe20000300000 */
.L_x_22:
[----:B------:R-:W-:Y:S02]  /*40b0*/  UIADD3 UR43, UR43, -0x2, URZ ;  /* 0xfffffffe2b2b7890 */ /* 0x000fe4000fffe03f */
[----:B------:R-:W-:Y:S02]  /*40c0*/  UIADD3 UR6, UR41, 0x38860, URZ ;  /* 0x0003886029067890 */ /* 0x000fe4000fffe03f */
[----:B------:R-:W-:Y:S02]  /*40d0*/  UISETP.GE.AND UP0, UPT, UR43, UR39, UPT ;  /* 0x000000272b00728c */ /* 0x000fe4000bf06270 */
[----:B------:R-:W-:-:S04]  /*40e0*/  UPRMT UR6, UR50, 0x654, UR6 ;  /* 0x0000065432067896 */ /* 0x000fc80008000006 */
[----:B------:R-:W-:-:S05]  /*40f0*/  PLOP3.LUT P1, PT, PT, PT, UP0, 0x80, 0x0 ;  /* 0x000000000000781c */ /* 0x000fca0003f2f008 */
[----:B------:R-:W-:Y:S08]  /*4100*/  SYNCS.ARRIVE.TRANS64.RED.A1T0 RZ, [UR6], RZ ;  /* 0x000000ffffff79a7 */ /* 0x000ff00008100406 */
[----:B------:R-:W-:Y:S05]  /*4110*/  @!P1 BRA `(.L_x_23) ;  /* 0x0000002800a49947 */ /* 0x000fea0003800000 */
[----:B---3--:R-:W-:Y:S01]  /*4120*/  IMAD.MOV.U32 R7, RZ, RZ, R170 ;  /* 0x000000ffff077224 */ /* 0x008fe200078e00aa */
[----:B------:R-:W-:Y:S01]  /*4130*/  UMOV UR42, URZ ;  /* 0x0000003f002a7c82 */ /* 0x000fe20008000000 */
[----:B-1----:R-:W-:Y:S01]  /*4140*/  IMAD.MOV.U32 R4, RZ, RZ, R185 ;  /* 0x000000ffff047224 */ /* 0x002fe200078e00b9 */
[----:B------:R-:W-:Y:S01]  /*4150*/  UMOV UR6, URZ ;  /* 0x0000003f00067c82 */ /* 0x000fe20008000000 */
[----:B------:R-:W-:-:S05]  /*4160*/  ULDC UR45, c[0x0][0x988] ;  /* 0x00026200002d7ab9 */ /* 0x000fca0000000800 */
.L_x_34:
[----:B------:R-:W-:Y:S01]  /*4170*/  UIADD3 UR6, UR6, 0x1, URZ ;  /* 0x0000000106067890 */ /* 0x000fe2000fffe03f */
[----:B--2---:R-:W-:Y:S01]  /*4180*/  IMAD.U32 R2, RZ, RZ, UR43 ;  /* 0x0000002bff027e24 */ /* 0x004fe2000f8e00ff */
[----:B------:R-:W-:Y:S02]  /*4190*/  UIADD3 UR43, UR43, -0x1, URZ ;  /* 0xffffffff2b2b7890 */ /* 0x000fe4000fffe03f */
[----:B------:R-:W-:Y:S02]  /*41a0*/  UISETP.NE.AND UP0, UPT, UR6, 0x2, UPT ;  /* 0x000000020600788c */ /* 0x000fe4000bf05270 */
[----:B------:R-:W-:Y:S02]  /*41b0*/  ISETP.GT.AND P1, PT, R2, UR39, PT ;  /* 0x0000002702007c0c */ /* 0x000fe4000bf24270 */
[----:B------:R-:W-:Y:S02]  /*41c0*/  USEL UR7, URZ, 0x1, UP0 ;  /* 0x000000013f077887 */ /* 0x000fe40008000000 */
[----:B------:R-:W-:-:S02]  /*41d0*/  USEL UR49, UR6, URZ, UP0 ;  /* 0x0000003f06317287 */ /* 0x000fc40008000000 */
[----:B------:R-:W-:Y:S01]  /*41e0*/  ULOP3.LUT UR42, UR42, UR7, URZ, 0x3c, !UPT ;  /* 0x000000072a2a7292 */ /* 0x000fe2000f8e3c3f */
[----:B------:R-:W-:Y:S11]  /*41f0*/  @!P0 BRA `(.L_x_24) ;  /* 0x0000000000048947 */ /* 0x000ff60003800000 */
[----:B------:R-:W-:Y:S01]  /*4200*/  BPT.TRAP 0x1 ;  /* 0x000000040000795c */ /* 0x000fe20000300000 */
.L_x_24:
[----:B------:R-:W-:Y:S01]  /*4210*/  MOV R2, UR42 ;  /* 0x0000002a00027c02 */ /* 0x000fe20008000f00 */
[----:B------:R-:W-:-:S03]  /*4220*/  ULEA UR51, UR49, UR41, 0x3 ;  /* 0x0000002931337291 */ /* 0x000fc6000f8e183f */
[----:B------:R-:W-:-:S04]  /*4230*/  SHF.L.U32 R2, R2, 0x1f, RZ ;  /* 0x0000001f02027819 */ /* 0x000fc800000006ff */
[----:B------:R-:W-:-:S13]  /*4240*/  R2UR UR52, R2 ;  /* 0x00000000023472ca */ /* 0x000fda00000e0000 */
[----:B------:R-:W-:-:S04]  /*4250*/  IMAD.U32 R2, RZ, RZ, UR52 ;  /* 0x00000034ff027e24 */ /* 0x000fc8000f8e00ff */
[----:B------:R0:W1:Y:S01]  /*4260*/  SYNCS.PHASECHK.TRANS64.TRYWAIT P2, [UR51+0x38830], R2 ;  /* 0x03883002ff0075a7 */ /* 0x0000620008040173 */
[----:B------:R-:W-:Y:S05]  /*4270*/  @!P0 BRA `(.L_x_25) ;  /* 0x0000000000048947 */ /* 0x000fea0003800000 */
[----:B------:R-:W-:Y:S01]  /*4280*/  BPT.TRAP 0x1 ;  /* 0x000000040000795c */ /* 0x000fe20000300000 */
.L_x_25:
[----:B-1----:R-:W-:Y:S05]  /*4290*/  @P2 BRA `(.L_x_26) ;  /* 0x00000000000c2947 */ /* 0x002fea0003800000 */
[----:B0-----:R-:W-:-:S04]  /*42a0*/  IMAD.U32 R2, RZ, RZ, UR52 ;  /* 0x00000034ff027e24 */ /* 0x001fc8000f8e00ff */
[----:B------:R-:W0:Y:S02]  /*42b0*/  SYNCS.PHASECHK.TRANS64.TRYWAIT P2, [UR51+0x38830], R2 ;  /* 0x03883002ff0075a7 */ /* 0x000e240008040173 */
[----:B0-----:R-:W-:Y:S05]  /*42c0*/  @!P2 BRA `(.L_x_27) ;  /* 0x000000c0007ca947 */ /* 0x001fea0003800000 */
.L_x_26:
[----:B------:R-:W-:Y:S01]  /*42d0*/  ULEA UR6, UR49, UR48, 0xb ;  /* 0x0000003031067291 */ /* 0x000fe2000f8e583f */
[----:B------:R-:W-:Y:S01]  /*42e0*/  WARPGROUP.ARRIVE ;  /* 0x00000000000079c5 */ /* 0x000fe20000000000 */
[----:B------:R-:W-:Y:S01]  /*42f0*/  UMOV UR7, 0x40000040 ;  /* 0x4000004000077882 */ /* 0x000fe20000000000 */
[----:B------:R-:W-:Y:S01]  /*4300*/  UMOV UR11, 0x40000040 ;  /* 0x40000040000b7882 */ /* 0x000fe20000000000 */
[----:B------:R-:W-:Y:S01]  /*4310*/  UIADD3 UR10, UR6, 0x2, URZ ;  /* 0x00000002060a7890 */ /* 0x000fe2000fffe03f */
[----:B0-----:R-:W-:Y:S01]  /*4320*/  IADD3 R2, -R16, 0xb, RZ ;  /* 0x0000000b10027810 */ /* 0x001fe20007ffe1ff */
[----:B------:R-:W-:Y:S01]  /*4330*/  UIADD3 UR14, UR6, 0x4, URZ ;  /* 0x00000004060e7890 */ /* 0x000fe2000fffe03f */
[----:B------:R-:W-:Y:S02]  /*4340*/  UMOV UR15, 0x40000040 ;  /* 0x40000040000f7882 */ /* 0x000fe40000000000 */
[----:B------:R-:W-:Y:S01]  /*4350*/  QGMMA.64x128x32.F32.E4M3.E4M3 R152, gdesc[UR4], RZ, !UPT, gsb0 ;  /* 0x01e00000049879f3 */ /* 0x000fe2000c0008ff */
[----:B------:R-:W-:Y:S01]  /*4360*/  UIADD3 UR18, UR6, 0x6, URZ ;  /* 0x0000000606127890 */ /* 0x000fe2000fffe03f */
[----:B------:R-:W-:Y:S01]  /*4370*/  UMOV UR19, 0x40000040 ;  /* 0x4000004000137882 */ /* 0x000fe20000000000 */
        /* <DEDUP_REMOVED lines=33> */
.L_x_28:
[C---:B------:R-:W-:Y:S01]  /*4590*/  FMUL.FTZ R9, R0.reuse, R152 ;  /* 0x0000009800097220 */ /* 0x040fe20000410000 */
[C---:B------:R-:W-:Y:S01]  /*45a0*/  FMUL.FTZ R8, R0.reuse, R153 ;  /* 0x0000009900087220 */ /* 0x040fe20000410000 */
[C---:B------:R-:W-:Y:S01]  /*45b0*/  FMUL.FTZ R12, R0.reuse, R156 ;  /* 0x0000009c000c7220 */ /* 0x040fe20000410000 */
[C---:B------:R-:W-:Y:S01]  /*45c0*/  FMUL.FTZ R13, R0.reuse, R157 ;  /* 0x0000009d000d7220 */ /* 0x040fe20000410000 */
[C---:B------:R-:W-:Y:S01]  /*45d0*/  FMUL.FTZ R17, R0.reuse, R160 ;  /* 0x000000a000117220 */ /* 0x040fe20000410000 */
[C---:B------:R-:W-:Y:S01]  /*45e0*/  FMUL.FTZ R18, R0.reuse, R161 ;  /* 0x000000a100127220 */ /* 0x040fe20000410000 */
[----:B------:R-:W1:Y:S01]  /*45f0*/  MUFU.TANH R9, R9 ;  /* 0x0000000900097308 */ /* 0x000e620000002400 */
[C---:B------:R-:W-:Y:S01]  /*4600*/  FMUL.FTZ R19, R0.reuse, R162 ;  /* 0x000000a200137220 */ /* 0x040fe20000410000 */
[C---:B------:R-:W-:Y:S01]  /*4610*/  FMUL.FTZ R162, R0.reuse, R177 ;  /* 0x000000b100a27220 */ /* 0x040fe20000410000 */
[C---:B------:R-:W-:Y:S01]  /*4620*/  FMUL.FTZ R21, R0.reuse, R164 ;  /* 0x000000a400157220 */ /* 0x040fe20000410000 */
[C---:B------:R-:W-:Y:S01]  /*4630*/  FMUL.FTZ R22, R0.reuse, R165 ;  /* 0x000000a500167220 */ /* 0x040fe20000410000 */
[C---:B------:R-:W-:Y:S01]  /*4640*/  FMUL.FTZ R20, R0.reuse, R163 ;  /* 0x000000a300147220 */ /* 0x040fe20000410000 */
[C---:B------:R-:W-:Y:S01]  /*4650*/  FMUL.FTZ R163, R0.reuse, R178 ;  /* 0x000000b200a37220 */ /* 0x040fe20000410000 */
[C---:B------:R-:W-:Y:S01]  /*4660*/  FMUL.FTZ R153, R0.reuse, R168 ;  /* 0x000000a800997220 */ /* 0x040fe20000410000 */
[----:B------:R-:W2:Y:S01]  /*4670*/  MUFU.TANH R8, R8 ;  /* 0x0000000800087308 */ /* 0x000ea20000002400 */
[C---:B------:R-:W-:Y:S01]  /*4680*/  FMUL.FTZ R10, R0.reuse, R154 ;  /* 0x0000009a000a7220 */ /* 0x040fe20000410000 */
[C---:B------:R-:W-:Y:S01]  /*4690*/  FMUL.FTZ R154, R0.reuse, R169 ;  /* 0x000000a9009a7220 */ /* 0x040fe20000410000 */
[C---:B------:R-:W-:Y:S01]  /*46a0*/  FMUL.FTZ R164, R0.reuse, R179 ;  /* 0x000000b300a47220 */ /* 0x040fe20000410000 */
[C---:B------:R-:W-:Y:S01]  /*46b0*/  FMUL.FTZ R157, R0.reuse, R172 ;  /* 0x000000ac009d7220 */ /* 0x040fe20000410000 */
[C---:B------:R-:W-:Y:S01]  /*46c0*/  FMUL.FTZ R14, R0.reuse, R158 ;  /* 0x0000009e000e7220 */ /* 0x040fe20000410000 */
[C---:B------:R-:W-:Y:S01]  /*46d0*/  FMUL.FTZ R158, R0.reuse, R173 ;  /* 0x000000ad009e7220 */ /* 0x040fe20000410000 */
[C---:B------:R-:W-:Y:S01]  /*46e0*/  FMUL.FTZ R161, R0.reuse, R176 ;  /* 0x000000b000a17220 */ /* 0x040fe20000410000 */
[----:B------:R-:W3:Y:S01]  /*46f0*/  MUFU.TANH R12, R12 ;  /* 0x0000000c000c7308 */ /* 0x000ee20000002400 */
[----:B-1----:R-:W-:Y:S01]  /*4700*/  FMNMX.FTZ R177, R9, R4, !PT ;  /* 0x0000000409b17209 */ /* 0x002fe20007810000 */
[C---:B------:R-:W-:Y:S01]  /*4710*/  FMUL.FTZ R165, R0.reuse, R180 ;  /* 0x000000b400a57220 */ /* 0x040fe20000410000 */
[C---:B------:R-:W-:Y:S01]  /*4720*/  FMUL.FTZ R23, R0.reuse, R166 ;  /* 0x000000a600177220 */ /* 0x040fe20000410000 */
[C---:B------:R-:W-:Y:S01]  /*4730*/  FMUL.FTZ R166, R0.reuse, R181 ;  /* 0x000000b500a67220 */ /* 0x040fe20000410000 */
[C---:B------:R-:W-:Y:S01]  /*4740*/  FMUL.FTZ R169, R0.reuse, R184 ;  /* 0x000000b800a97220 */ /* 0x040fe20000410000 */
[C---:B------:R-:W-:Y:S01]  /*4750*/  FMUL.FTZ R152, R0.reuse, R167 ;  /* 0x000000a700987220 */ /* 0x040fe20000410000 */
[----:B------:R-:W-:Y:S01]  /*4760*/  FMUL.FTZ R11, R0, R155 ;  /* 0x0000009b000b7220 */ /* 0x000fe20000410000 */
[----:B------:R-:W1:Y:S01]  /*4770*/  MUFU.TANH R13, R13 ;  /* 0x0000000d000d7308 */ /* 0x000e620000002400 */
[----:B--2---:R-:W-:Y:S01]  /*4780*/  FMNMX.FTZ R177, R8, R177, !PT ;  /* 0x000000b108b17209 */ /* 0x004fe20007810000 */
[C---:B------:R-:W-:Y:S01]  /*4790*/  FMUL.FTZ R167, R0.reuse, R182 ;  /* 0x000000b600a77220 */ /* 0x040fe20000410000 */
[C---:B------:R-:W-:Y:S01]  /*47a0*/  FMUL.FTZ R155, R0.reuse, R170 ;  /* 0x000000aa009b7220 */ /* 0x040fe20000410000 */
[C---:B------:R-:W-:Y:S01]  /*47b0*/  FMUL.FTZ R170, R0.reuse, R185 ;  /* 0x000000b900aa7220 */ /* 0x040fe20000410000 */
[C---:B------:R-:W-:Y:S01]  /*47c0*/  FMUL.FTZ R168, R0.reuse, R183 ;  /* 0x000000b700a87220 */ /* 0x040fe20000410000 */
[C---:B------:R-:W-:Y:S01]  /*47d0*/  FMUL.FTZ R173, R0.reuse, R188 ;  /* 0x000000bc00ad7220 */ /* 0x040fe20000410000 */
[----:B------:R-:W-:Y:S01]  /*47e0*/  FMUL.FTZ R15, R0, R159 ;  /* 0x0000009f000f7220 */ /* 0x000fe20000410000 */
[----:B------:R-:W2:Y:S01]  /*47f0*/  MUFU.TANH R17, R17 ;  /* 0x0000001100117308 */ /* 0x000ea20000002400 */
[----:B---3--:R-:W-:Y:S01]  /*4800*/  FMNMX.FTZ R178, R12, R177, !PT ;  /* 0x000000b10cb27209 */ /* 0x008fe20007810000 */
        /* <DEDUP_REMOVED lines=13> */
[----:B------:R-:W-:Y:S01]  /*48e0*/  UMOV UR7, UR45 ;  /* 0x0000002d00077c82 */ /* 0x000fe20008000000 */
[----:B------:R-:W1:Y:S01]  /*48f0*/  MUFU.TANH R21, R21 ;  /* 0x0000001500157308 */ /* 0x000e620000002400 */
[----:B--2---:R-:W-:Y:S01]  /*4900*/  FMNMX.FTZ R179, R17, R178, !PT ;  /* 0x000000b211b37209 */ /* 0x004fe20007810000 */
[C---:B------:R-:W-:Y:S01]  /*4910*/  FMUL.FTZ R189, R0.reuse, R191 ;  /* 0x000000bf00bd7220 */ /* 0x040fe20000410000 */
[C---:B------:R-:W-:Y:S01]  /*4920*/  FMUL.FTZ R191, R0.reuse, R195 ;  /* 0x000000c300bf7220 */ /* 0x040fe20000410000 */
[C---:B------:R-:W-:Y:S01]  /*4930*/  FMUL.FTZ R195, R0.reuse, R203 ;  /* 0x000000cb00c37220 */ /* 0x040fe20000410000 */
[C---:B------:R-:W-:Y:S01]  /*4940*/  FMUL.FTZ R193, R0.reuse, R199 ;  /* 0x000000c700c17220 */ /* 0x040fe20000410000 */
[----:B------:R-:W-:Y:S01]  /*4950*/  FMUL.FTZ R199, R0, R211 ;  /* 0x000000d300c77220 */ /* 0x000fe20000410000 */
[----:B------:R-:W-:Y:S01]  /*4960*/  UIADD3 UR6, UR51, 0x38840, URZ ;  /* 0x0003884033067890 */ /* 0x000fe2000fffe03f */
[----:B------:R-:W2:Y:S01]  /*4970*/  MUFU.TANH R22, R22 ;  /* 0x0000001600167308 */ /* 0x000ea20000002400 */
[----:B---3--:R-:W-:-:S02]  /*4980*/  FMNMX.FTZ R178, R18, R179, !PT ;  /* 0x000000b312b27209 */ /* 0x008fc40007810000 */
[----:B------:R-:W-:-:S05]  /*4990*/  UPRMT UR6, UR50, 0x654, UR6 ;  /* 0x0000065432067896 */ /* 0x000fca0008000006 */
[----:B------:R-:W3:Y:S01]  /*49a0*/  MUFU.TANH R153, R153 ;  /* 0x0000009900997308 */ /* 0x000ee20000002400 */
[----:B-1----:R-:W-:Y:S01]  /*49b0*/  FMNMX.FTZ R179, R21, R178, !PT ;  /* 0x000000b215b37209 */ /* 0x002fe20007810000 */
[----:B------:R-:W-:Y:S02]  /*49c0*/  FMUL.FTZ R178, R0, R196 ;  /* 0x000000c400b27220 */ /* 0x000fe40000410000 */
[----:B------:R-:W-:Y:S04]  /*49d0*/  SYNCS.ARRIVE.TRANS64.RED.A1T0 RZ, [UR6], RZ ;  /* 0x000000ffffff79a7 */ /* 0x000fe80008100406 */
[----:B------:R-:W1:Y:S01]  /*49e0*/  MUFU.TANH R154, R154 ;  /* 0x0000009a009a7308 */ /* 0x000e620000002400 */
[----:B--2---:R-:W-:Y:S01]  /*49f0*/  FMNMX.FTZ R180, R22, R179, !PT ;  /* 0x000000b316b47209 */ /* 0x004fe20007810000 */
[C---:B------:R-:W-:Y:S01]  /*4a00*/  FMUL.FTZ R179, R0.reuse, R197 ;  /* 0x000000c500b37220 */ /* 0x040fe20000410000 */
[----:B------:R-:W-:-:S05]  /*4a10*/  FMUL.FTZ R197, R0, R207 ;  /* 0x000000cf00c57220 */ /* 0x000fca0000410000 */
[----:B------:R-:W2:Y:S01]  /*4a20*/  MUFU.TANH R157, R157 ;  /* 0x0000009d009d7308 */ /* 0x000ea20000002400 */
[----:B---3--:R-:W-:-:S07]  /*4a30*/  FMNMX.FTZ R181, R153, R180, !PT ;  /* 0x000000b499b57209 */ /* 0x008fce0007810000 */
[----:B------:R-:W3:Y:S01]  /*4a40*/  MUFU.TANH R158, R158 ;  /* 0x0000009e009e7308 */ /* 0x000ee20000002400 */
[----:B-1----:R-:W-:-:S07]  /*4a50*/  FMNMX.FTZ R180, R154, R181, !PT ;  /* 0x000000b59ab47209 */ /* 0x002fce0007810000 */
[----:B------:R-:W1:Y:S01]  /*4a60*/  MUFU.TANH R161, R161 ;  /* 0x000000a100a17308 */ /* 0x000e620000002400 */
[----:B--2---:R-:W-:Y:S01]  /*4a70*/  FMNMX.FTZ R181, R157, R180, !PT ;  /* 0x000000b49db57209 */ /* 0x004fe20007810000 */
[C---:B------:R-:W-:Y:S01]  /*4a80*/  FMUL.FTZ R180, R0.reuse, R200 ;  /* 0x000000c800b47220 */ /* 0x040fe20000410000 */
[----:B------:R-:W-:-:S05]  /*4a90*/  FMUL.FTZ R200, R0, R214 ;  /* 0x000000d600c87220 */ /* 0x000fca0000410000 */
[----:B------:R-:W2:Y:S01]  /*4aa0*/  MUFU.TANH R162, R162 ;  /* 0x000000a200a27308 */ /* 0x000ea20000002400 */
[----:B---3--:R-:W-:Y:S01]  /*4ab0*/  FMNMX.FTZ R182, R158, R181, !PT ;  /* 0x000000b59eb67209 */ /* 0x008fe20007810000 */
[C---:B------:R-:W-:Y:S01]  /*4ac0*/  FMUL.FTZ R181, R0.reuse, R201 ;  /* 0x000000c900b57220 */ /* 0x040fe20000410000 */
[----:B------:R-:W-:-:S05]  /*4ad0*/  FMUL.FTZ R201, R0, R215 ;  /* 0x000000d700c97220 */ /* 0x000fca0000410000 */
[----:B------:R-:W3:Y:S01]  /*4ae0*/  MUFU.TANH R165, R165 ;  /* 0x000000a500a57308 */ /* 0x000ee20000002400 */
[----:B-1----:R-:W-:-:S07]  /*4af0*/  FMNMX.FTZ R183, R161, R182, !PT ;  /* 0x000000b6a1b77209 */ /* 0x002fce0007810000 */
[----:B------:R-:W1:Y:S01]  /*4b00*/  MUFU.TANH R166, R166 ;  /* 0x000000a600a67308 */ /* 0x000e620000002400 */
[----:B--2---:R-:W-:-:S07]  /*4b10*/  FMNMX.FTZ R182, R162, R183, !PT ;  /* 0x000000b7a2b67209 */ /* 0x004fce0007810000 */
[----:B------:R-:W2:Y:S01]  /*4b20*/  MUFU.TANH R169, R169 ;  /* 0x000000a900a97308 */ /* 0x000ea20000002400 */
[----:B---3--:R-:W-:Y:S01]  /*4b30*/  FMNMX.FTZ R183, R165, R182, !PT ;  /* 0x000000b6a5b77209 */ /* 0x008fe20007810000 */
[----:B------:R-:W-:-:S06]  /*4b40*/  FMUL.FTZ R182, R0, R204 ;  /* 0x000000cc00b67220 */ /* 0x000fcc0000410000 */
[----:B------:R-:W3:Y:S01]  /*4b50*/  MUFU.TANH R170, R170 ;  /* 0x000000aa00aa7308 */ /* 0x000ee20000002400 */
[----:B-1----:R-:W-:Y:S01]  /*4b60*/  FMNMX.FTZ R184, R166, R183, !PT ;  /* 0x000000b7a6b87209 */ /* 0x002fe20007810000 */
[----:B------:R-:W-:-:S06]  /*4b70*/  FMUL.FTZ R183, R0, R205 ;  /* 0x000000cd00b77220 */ /* 0x000fcc0000410000 */
[----:B------:R-:W1:Y:S01]  /*4b80*/  MUFU.TANH R173, R173 ;  /* 0x000000ad00ad7308 */ /* 0x000e620000002400 */
[----:B--2---:R-:W-:-:S07]  /*4b90*/  FMNMX.FTZ R185, R169, R184, !PT ;  /* 0x000000b8a9b97209 */ /* 0x004fce0007810000 */
[----:B------:R-:W2:Y:S01]  /*4ba0*/  MUFU.TANH R174, R174 ;  /* 0x000000ae00ae7308 */ /* 0x000ea20000002400 */
[----:B---3--:R-:W-:-:S07]  /*4bb0*/  FMNMX.FTZ R184, R170, R185, !PT ;  /* 0x000000b9aab87209 */ /* 0x008fce0007810000 */
        /* <DEDUP_REMOVED lines=15> */
[----:B-1----:R-:W-:-:S07]  /*4cb0*/  FMNMX.FTZ R190, R180, R185, !PT ;  /* 0x000000b9b4be7209 */ /* 0x002fce0007810000 */
[----:B------:R-:W1:Y:S01]  /*4cc0*/  MUFU.TANH R183, R183 ;  /* 0x000000b700b77308 */ /* 0x000e620000002400 */
[----:B--2---:R-:W-:-:S07]  /*4cd0*/  FMNMX.FTZ R185, R181, R190, !PT ;  /* 0x000000beb5b97209 */ /* 0x004fce0007810000 */
[----:B------:R-:W2:Y:S01]  /*4ce0*/  MUFU.TANH R184, R184 ;  /* 0x000000b800b87308 */ /* 0x000ea20000002400 */
[----:B---3--:R-:W-:-:S07]  /*4cf0*/  FMNMX.FTZ R190, R182, R185, !PT ;  /* 0x000000b9b6be7209 */ /* 0x008fce0007810000 */
[----:B------:R-:W3:Y:S01]  /*4d00*/  MUFU.TANH R186, R186 ;  /* 0x000000ba00ba7308 */ /* 0x000ee20000002400 */
[----:B-1----:R-:W-:Y:S01]  /*4d10*/  FMNMX.FTZ R185, R183, R190, !PT ;  /* 0x000000beb7b97209 */ /* 0x002fe20007810000 */
[C---:B------:R-:W-:Y:S01]  /*4d20*/  FMUL.FTZ R190, R0.reuse, R194 ;  /* 0x000000c200be7220 */ /* 0x040fe20000410000 */
[----:B------:R-:W-:-:S05]  /*4d30*/  FMUL.FTZ R194, R0, R202 ;  /* 0x000000ca00c27220 */ /* 0x000fca0000410000 */
        /* <DEDUP_REMOVED lines=9> */
[----:B--2---:R-:W-:-:S05]  /*4dd0*/  FMNMX.FTZ R185, R188, R185, !PT ;  /* 0x000000b9bcb97209 */ /* 0x004fca0007810000 */
[----:B------:R-:W2:Y:S02]  /*4de0*/  SHFL.BFLY PT, R196, R185, 0x2, 0x1f ;  /* 0x0c401f00b9c47f89 */ /* 0x000ea400000e0000 */
[----:B------:R-:W4:Y:S08]  /*4df0*/  MUFU.TANH R14, R14 ;  /* 0x0000000e000e7308 */ /* 0x000f300000002400 */
[----:B------:R-:W5:Y:S08]  /*4e00*/  MUFU.TANH R15, R15 ;  /* 0x0000000f000f7308 */ /* 0x000f700000002400 */
[----:B------:R-:W0:Y:S01]  /*4e10*/  MUFU.TANH R19, R19 ;  /* 0x0000001300137308 */ /* 0x000e220000002400 */
[----:B--2---:R-:W-:Y:S01]  /*4e20*/  FMNMX.FTZ R202, R185, R196, !PT ;  /* 0x000000c4b9ca7209 */ /* 0x004fe20007810000 */
[----:B------:R-:W-:-:S06]  /*4e30*/  FMUL.FTZ R196, R0, R206 ;  /* 0x000000ce00c47220 */ /* 0x000fcc0000410000 */
[----:B------:R-:W2:Y:S01]  /*4e40*/  MUFU.TANH R20, R20 ;  /* 0x0000001400147308 */ /* 0x000ea20000002400 */
[----:B------:R-:W3:Y:S07]  /*4e50*/  SHFL.BFLY PT, R185, R202, 0x1, 0x1f ;  /* 0x0c201f00cab97f89 */ /* 0x000eee00000e0000 */
[----:B------:R-:W2:Y:S08]  /*4e60*/  MUFU.TANH R23, R23 ;  /* 0x0000001700177308 */ /* 0x000eb00000002400 */
[----:B------:R-:W2:Y:S08]  /*4e70*/  MUFU.TANH R152, R152 ;  /* 0x0000009800987308 */ /* 0x000eb00000002400 */
[----:B------:R-:W2:Y:S01]  /*4e80*/  MUFU.TANH R155, R155 ;  /* 0x0000009b009b7308 */ /* 0x000ea20000002400 */
[----:B---3--:R-:W-:Y:S01]  /*4e90*/  FMNMX.FTZ R185, R202, R185, !PT ;  /* 0x000000b9cab97209 */ /* 0x008fe20007810000 */
[----:B------:R-:W-:-:S04]  /*4ea0*/  IMAD.U32 R202, RZ, RZ, UR7 ;  /* 0x00000007ffca7e24 */ /* 0x000fc8000f8e00ff */
[C---:B------:R-:W-:Y:S01]  /*4eb0*/  FFMA.FTZ R203, R185.reuse, R202, -8 ;  /* 0xc1000000b9cb7423 */ /* 0x040fe200000100ca */
[----:B------:R-:W-:Y:S01]  /*4ec0*/  FMNMX.FTZ R202, R10, R7, !PT ;  /* 0x000000070aca7209 */ /* 0x000fe20007810000 */
[----:B------:R-:W3:Y:S01]  /*4ed0*/  MUFU.TANH R156, R156 ;  /* 0x0000009c009c7308 */ /* 0x000ee20000002400 */
[----:B------:R-:W-:-:S01]  /*4ee0*/  FADD.FTZ R4, -R185, R4 ;  /* 0x00000004b9047221 */ /* 0x000fc20000010100 */
[--C-:B------:R-:W-:Y:S01]  /*4ef0*/  FFMA.FTZ R205, R13, UR7, -R203.reuse ;  /* 0x000000070dcd7c23 */ /* 0x100fe200080108cb */
[----:B------:R-:W-:-:S01]  /*4f00*/  FFMA.FTZ R13, R17, UR7, -R203 ;  /* 0x00000007110d7c23 */ /* 0x000fc200080108cb */
[----:B-1----:R-:W-:Y:S01]  /*4f10*/  FMNMX.FTZ R17, R11, R202, !PT ;  /* 0x000000ca0b117209 */ /* 0x002fe20007810000 */
[----:B------:R-:W-:-:S01]  /*4f20*/  FFMA.FTZ R204, R153, UR7, -R203 ;  /* 0x0000000799cc7c23 */ /* 0x000fc200080108cb */
[--C-:B------:R-:W-:Y:S01]  /*4f30*/  FFMA.FTZ R206, R157, UR7, -R203.reuse ;  /* 0x000000079dce7c23 */ /* 0x100fe200080108cb */
[----:B------:R-:W-:-:S01]  /*4f40*/  FFMA.FTZ R207, R169, UR7, -R203 ;  /* 0x00000007a9cf7c23 */ /* 0x000fc200080108cb */
[----:B----4-:R-:W-:Y:S01]  /*4f50*/  FMNMX.FTZ R202, R14, R17, !PT ;  /* 0x000000110eca7209 */ /* 0x010fe20007810000 */
[----:B------:R-:W1:Y:S01]  /*4f60*/  MUFU.TANH R159, R159 ;  /* 0x0000009f009f7308 */ /* 0x000e620000002400 */
[----:B------:R-:W-:Y:S01]  /*4f70*/  FMUL.FTZ R4, R4, UR7 ;  /* 0x0000000704047c20 */ /* 0x000fe20008410000 */
[--C-:B------:R-:W-:Y:S01]  /*4f80*/  FFMA.FTZ R9, R9, UR7, -R203.reuse ;  /* 0x0000000709097c23 */ /* 0x100fe200080108cb */
[----:B-----5:R-:W-:Y:S01]  /*4f90*/  FMNMX.FTZ R202, R15, R202, !PT ;  /* 0x000000ca0fca7209 */ /* 0x020fe20007810000 */
[--C-:B------:R-:W-:Y:S01]  /*4fa0*/  FFMA.FTZ R8, R8, UR7, -R203.reuse ;  /* 0x0000000708087c23 */ /* 0x100fe200080108cb */
[----:B------:R-:W-:-:S01]  /*4fb0*/  FFMA.FTZ R12, R12, UR7, -R203 ;  /* 0x000000070c0c7c23 */ /* 0x000fc200080108cb */
[--C-:B------:R-:W-:Y:S01]  /*4fc0*/  FFMA.FTZ R18, R18, UR7, -R203.reuse ;  /* 0x0000000712127c23 */ /* 0x100fe200080108cb */
[----:B0-----:R-:W-:Y:S01]  /*4fd0*/  FMNMX.FTZ R17, R19, R202, !PT ;  /* 0x000000ca13117209 */ /* 0x001fe20007810000 */
[----:B------:R-:W0:Y:S01]  /*4fe0*/  MUFU.TANH R160, R160 ;  /* 0x000000a000a07308 */ /* 0x000e220000002400 */
[----:B------:R-:W-:-:S01]  /*4ff0*/  FFMA.FTZ R174, R174, UR7, -R203 ;  /* 0x00000007aeae7c23 */ /* 0x000fc200080108cb */
[--C-:B------:R-:W-:Y:S01]  /*5000*/  FFMA.FTZ R21, R21, UR7, -R203.reuse ;  /* 0x0000000715157c23 */ /* 0x100fe200080108cb */
[----:B--2---:R-:W-:Y:S01]  /*5010*/  FMNMX.FTZ R202, R20, R17, !PT ;  /* 0x0000001114ca7209 */ /* 0x004fe20007810000 */
[--C-:B------:R-:W-:Y:S01]  /*5020*/  FFMA.FTZ R178, R178, UR7, -R203.reuse ;  /* 0x00000007b2b27c23 */ /* 0x100fe200080108cb */
[----:B------:R-:W-:-:S02]  /*5030*/  FFMA.FTZ R179, R179, UR7, -R203 ;  /* 0x00000007b3b37c23 */ /* 0x000fc400080108cb */
[----:B------:R-:W-:Y:S01]  /*5040*/  FMNMX.FTZ R17, R23, R202, !PT ;  /* 0x000000ca17117209 */ /* 0x000fe20007810000 */
[----:B------:R-:W-:-:S01]  /*5050*/  FFMA.FTZ R202, R22, UR7, -R203 ;  /* 0x0000000716ca7c23 */ /* 0x000fc200080108cb */
[----:B------:R-:W2:Y:S02]  /*5060*/  MUFU.TANH R163, R163 ;  /* 0x000000a300a37308 */ /* 0x000ea40000002400 */
[----:B------:R-:W-:-:S04]  /*5070*/  FMNMX.FTZ R22, R152, R17, !PT ;  /* 0x0000001198167209 */ /* 0x000fc80007810000 */
[----:B------:R-:W-:Y:S02]  /*5080*/  FMNMX.FTZ R17, R155, R22, !PT ;  /* 0x000000169b117209 */ /* 0x000fe40007810000 */
[----:B------:R-:W4:Y:S02]  /*5090*/  MUFU.TANH R164, R164 ;  /* 0x000000a400a47308 */ /* 0x000f240000002400 */
[----:B---3--:R-:W-:-:S04]  /*50a0*/  FMNMX.FTZ R22, R156, R17, !PT ;  /* 0x000000119c167209 */ /* 0x008fc80007810000 */
[----:B-1----:R-:W-:Y:S01]  /*50b0*/  FMNMX.FTZ R153, R159, R22, !PT ;  /* 0x000000169f997209 */ /* 0x002fe20007810000 */
[----:B------:R-:W-:-:S01]  /*50c0*/  FFMA.FTZ R22, R154, UR7, -R203 ;  /* 0x000000079a167c23 */ /* 0x000fc200080108cb */
[----:B------:R-:W1:Y:S02]  /*50d0*/  MUFU.TANH R167, R167 ;  /* 0x000000a700a77308 */ /* 0x000e640000002400 */
[----:B0-----:R-:W-:-:S04]  /*50e0*/  FMNMX.FTZ R154, R160, R153, !PT ;  /* 0x00000099a09a7209 */ /* 0x001fc80007810000 */
[----:B--2---:R-:W-:Y:S02]  /*50f0*/  FMNMX.FTZ R153, R163, R154, !PT ;  /* 0x0000009aa3997209 */ /* 0x004fe40007810000 */
[----:B------:R-:W0:Y:S02]  /*5100*/  MUFU.TANH R168, R168 ;  /* 0x000000a800a87308 */ /* 0x000e240000002400 */
[----:B----4-:R-:W-:-:S06]  /*5110*/  FMNMX.FTZ R154, R164, R153, !PT ;  /* 0x00000099a49a7209 */ /* 0x010fcc0007810000 */
[----:B------:R-:W2:Y:S01]  /*5120*/  MUFU.TANH R171, R171 ;  /* 0x000000ab00ab7308 */ /* 0x000ea20000002400 */
[----:B-1----:R-:W-:Y:S01]  /*5130*/  FMNMX.FTZ R157, R167, R154, !PT ;  /* 0x0000009aa79d7209 */ /* 0x002fe20007810000 */
[----:B------:R-:W-:-:S06]  /*5140*/  FFMA.FTZ R154, R158, UR7, -R203 ;  /* 0x000000079e9a7c23 */ /* 0x000fcc00080108cb */
[----:B------:R-:W1:Y:S01]  /*5150*/  MUFU.TANH R172, R172 ;  /* 0x000000ac00ac7308 */ /* 0x000e620000002400 */
[----:B0-----:R-:W-:-:S07]  /*5160*/  FMNMX.FTZ R158, R168, R157, !PT ;  /* 0x0000009da89e7209 */ /* 0x001fce0007810000 */
[----:B------:R-:W0:Y:S01]  /*5170*/  MUFU.TANH R175, R175 ;  /* 0x000000af00af7308 */ /* 0x000e220000002400 */
[----:B--2---:R-:W-:Y:S01]  /*5180*/  FMNMX.FTZ R157, R171, R158, !PT ;  /* 0x0000009eab9d7209 */ /* 0x004fe20007810000 */
[--C-:B------:R-:W-:Y:S01]  /*5190*/  FFMA.FTZ R158, R161, UR7, -R203.reuse ;  /* 0x00000007a19e7c23 */ /* 0x100fe200080108cb */
[----:B------:R-:W-:-:S05]  /*51a0*/  FFMA.FTZ R161, R162, UR7, -R203 ;  /* 0x00000007a2a17c23 */ /* 0x000fca00080108cb */
[----:B------:R-:W2:Y:S08]  /*51b0*/  MUFU.TANH R189, R189 ;  /* 0x000000bd00bd7308 */ /* 0x000eb00000002400 */
[----:B------:R-:W3:Y:S08]  /*51c0*/  MUFU.TANH R190, R190 ;  /* 0x000000be00be7308 */ /* 0x000ef00000002400 */
[----:B------:R-:W4:Y:S08]  /*51d0*/  MUFU.TANH R191, R191 ;  /* 0x000000bf00bf7308 */ /* 0x000f300000002400 */
[----:B------:R1:W-:Y:S08]  /*51e0*/  MUFU.EX2 R17, R204 ;  /* 0x000000cc00117308 */ /* 0x0003f00000000800 */
[----:B------:R-:W5:Y:S01]  /*51f0*/  MUFU.TANH R192, R192 ;  /* 0x000000c000c07308 */ /* 0x000f620000002400 */
[----:B-1----:R-:W-:-:S04]  /*5200*/  FMNMX.FTZ R204, R172, R157, !PT ;  /* 0x0000009daccc7209 */ /* 0x002fc80007810000 */
[----:B0-----:R-:W-:-:S03]  /*5210*/  FMNMX.FTZ R204, R175, R204, !PT ;  /* 0x000000ccafcc7209 */ /* 0x001fc60007810000 */
[----:B------:R-:W0:Y:S01]  /*5220*/  MUFU.TANH R193, R193 ;  /* 0x000000c100c17308 */ /* 0x000e220000002400 */
[----:B--2---:R-:W-:Y:S01]  /*5230*/  FMNMX.FTZ R157, R189, R204, !PT ;  /* 0x000000ccbd9d7209 */ /* 0x004fe20007810000 */
[----:B------:R-:W-:-:S03]  /*5240*/  FFMA.FTZ R204, R166, UR7, -R203 ;  /* 0x00000007a6cc7c23 */ /* 0x000fc600080108cb */
[----:B---3--:R-:W-:Y:S01]  /*5250*/  FMNMX.FTZ R162, R190, R157, !PT ;  /* 0x0000009dbea27209 */ /* 0x008fe20007810000 */
[----:B------:R-:W-:-:S02]  /*5260*/  FFMA.FTZ R157, R165, UR7, -R203 ;  /* 0x00000007a59d7c23 */ /* 0x000fc400080108cb */
[----:B------:R-:W1:Y:S01]  /*5270*/  MUFU.TANH R194, R194 ;  /* 0x000000c200c27308 */ /* 0x000e620000002400 */
[----:B----4-:R-:W-:-:S04]  /*5280*/  FMNMX.FTZ R165, R191, R162, !PT ;  /* 0x000000a2bfa57209 */ /* 0x010fc80007810000 */
[----:B-----5:R-:W-:-:S03]  /*5290*/  FMNMX.FTZ R162, R192, R165, !PT ;  /* 0x000000a5c0a27209 */ /* 0x020fc60007810000 */
[----:B------:R-:W2:Y:S01]  /*52a0*/  MUFU.TANH R195, R195 ;  /* 0x000000c300c37308 */ /* 0x000ea20000002400 */
[----:B0-----:R-:W-:-:S07]  /*52b0*/  FMNMX.FTZ R165, R193, R162, !PT ;  /* 0x000000a2c1a57209 */ /* 0x001fce0007810000 */
[----:B------:R-:W0:Y:S01]  /*52c0*/  MUFU.TANH R196, R196 ;  /* 0x000000c400c47308 */ /* 0x000e220000002400 */
[----:B-1----:R-:W-:-:S07]  /*52d0*/  FMNMX.FTZ R162, R194, R165, !PT ;  /* 0x000000a5c2a27209 */ /* 0x002fce0007810000 */
[----:B------:R-:W1:Y:S01]  /*52e0*/  MUFU.TANH R197, R197 ;  /* 0x000000c500c57308 */ /* 0x000e620000002400 */
[----:B--2---:R-:W-:-:S07]  /*52f0*/  FMNMX.FTZ R165, R195, R162, !PT ;  /* 0x000000a2c3a57209 */ /* 0x004fce0007810000 */
[----:B------:R-:W2:Y:S01]  /*5300*/  MUFU.TANH R198, R198 ;  /* 0x000000c600c67308 */ /* 0x000ea20000002400 */
[----:B0-----:R-:W-:Y:S01]  /*5310*/  FMNMX.FTZ R166, R196, R165, !PT ;  /* 0x000000a5c4a67209 */ /* 0x001fe20007810000 */
[----:B------:R-:W-:-:S06]  /*5320*/  FFMA.FTZ R165, R170, UR7, -R203 ;  /* 0x00000007aaa57c23 */ /* 0x000fcc00080108cb */
[----:B------:R-:W0:Y:S01]  /*5330*/  MUFU.TANH R199, R199 ;  /* 0x000000c700c77308 */ /* 0x000e220000002400 */
[----:B-1----:R-:W-:-:S07]  /*5340*/  FMNMX.FTZ R169, R197, R166, !PT ;  /* 0x000000a6c5a97209 */ /* 0x002fce0007810000 */
[----:B------:R-:W1:Y:S01]  /*5350*/  MUFU.TANH R200, R200 ;  /* 0x000000c800c87308 */ /* 0x000e620000002400 */
[----:B--2---:R-:W-:-:S07]  /*5360*/  FMNMX.FTZ R166, R198, R169, !PT ;  /* 0x000000a9c6a67209 */ /* 0x004fce0007810000 */
[----:B------:R-:W2:Y:S01]  /*5370*/  MUFU.TANH R201, R201 ;  /* 0x000000c900c97308 */ /* 0x000ea20000002400 */
[----:B0-----:R-:W-:-:S07]  /*5380*/  FMNMX.FTZ R169, R199, R166, !PT ;  /* 0x000000a6c7a97209 */ /* 0x001fce0007810000 */
[----:B------:R0:W-:Y:S01]  /*5390*/  MUFU.EX2 R153, R206 ;  /* 0x000000ce00997308 */ /* 0x0001e20000000800 */
[----:B-1----:R-:W-:Y:S01]  /*53a0*/  FMNMX.FTZ R166, R200, R169, !PT ;  /* 0x000000a9c8a67209 */ /* 0x002fe20007810000 */
[--C-:B------:R-:W-:Y:S01]  /*53b0*/  FFMA.FTZ R169, R177, UR7, -R203.reuse ;  /* 0x00000007b1a97c23 */ /* 0x100fe200080108cb */
[----:B------:R-:W-:-:S05]  /*53c0*/  FFMA.FTZ R177, R186, UR7, -R203 ;  /* 0x00000007bab17c23 */ /* 0x000fca00080108cb */
[----:B------:R-:W1:Y:S01]  /*53d0*/  MUFU.EX2 R4, R4 ;  /* 0x0000000400047308 */ /* 0x000e620000000800 */
[----:B--2---:R-:W-:Y:S01]  /*53e0*/  FMNMX.FTZ R170, R201, R166, !PT ;  /* 0x000000a6c9aa7209 */ /* 0x004fe20007810000 */
[--C-:B0-----:R-:W-:Y:S01]  /*53f0*/  FFMA.FTZ R206, R173, UR7, -R203.reuse ;  /* 0x00000007adce7c23 */ /* 0x101fe200080108cb */
[----:B------:R-:W-:-:S01]  /*5400*/  FFMA.FTZ R173, R180, UR7, -R203 ;  /* 0x00000007b4ad7c23 */ /* 0x000fc200080108cb */
[--C-:B------:R-:W-:Y:S01]  /*5410*/  FFMA.FTZ R180, R182, UR7, -R203.reuse ;  /* 0x00000007b6b47c23 */ /* 0x100fe200080108cb */
[----:B------:R-:W-:-:S01]  /*5420*/  FFMA.FTZ R182, R187, UR7, -R203 ;  /* 0x00000007bbb67c23 */ /* 0x000fc200080108cb */
[----:B------:R-:W0:Y:S01]  /*5430*/  SHFL.BFLY PT, R209, R170, 0x2, 0x1f ;  /* 0x0c401f00aad17f89 */ /* 0x000e2200000e0000 */
[----:B------:R-:W-:Y:S02]  /*5440*/  IMAD.U32 R187, RZ, RZ, UR7 ;  /* 0x00000007ffbb7e24 */ /* 0x000fe4000f8e00ff */
[--C-:B------:R-:W-:Y:S01]  /*5450*/  FFMA.FTZ R166, R176, UR7, -R203.reuse ;  /* 0x00000007b0a67c23 */ /* 0x100fe200080108cb */
[----:B------:R-:W-:-:S01]  /*5460*/  FFMA.FTZ R176, R184, UR7, -R203 ;  /* 0x00000007b8b07c23 */ /* 0x000fc200080108cb */
[----:B------:R-:W2:Y:S01]  /*5470*/  MUFU.EX2 R9, R9 ;  /* 0x0000000900097308 */ /* 0x000ea20000000800 */
[----:B-1----:R-:W-:-:S07]  /*5480*/  FMUL.FTZ R24, R24, R4 ;  /* 0x0000000418187220 */ /* 0x002fce0000410000 */
[----:B------:R-:W1:Y:S01]  /*5490*/  MUFU.EX2 R8, R8 ;  /* 0x0000000800087308 */ /* 0x000e620000000800 */
[-C--:B------:R-:W-:Y:S01]  /*54a0*/  FMUL.FTZ R25, R25, R4.reuse ;  /* 0x0000000419197220 */ /* 0x080fe20000410000 */
[-C--:B------:R-:W-:Y:S01]  /*54b0*/  FMUL.FTZ R28, R28, R4.reuse ;  /* 0x000000041c1c7220 */ /* 0x080fe20000410000 */
[-C--:B------:R-:W-:Y:S01]  /*54c0*/  FMUL.FTZ R29, R29, R4.reuse ;  /* 0x000000041d1d7220 */ /* 0x080fe20000410000 */
[-C--:B------:R-:W-:Y:S01]  /*54d0*/  FMUL.FTZ R32, R32, R4.reuse ;  /* 0x0000000420207220 */ /* 0x080fe20000410000 */
[-C--:B------:R-:W-:Y:S01]  /*54e0*/  FMUL.FTZ R33, R33, R4.reuse ;  /* 0x0000000421217220 */ /* 0x080fe20000410000 */
[-C--:B------:R-:W-:Y:S01]  /*54f0*/  FMUL.FTZ R36, R36, R4.reuse ;  /* 0x0000000424247220 */ /* 0x080fe20000410000 */
[-C--:B------:R-:W-:Y:S01]  /*5500*/  FMUL.FTZ R37, R37, R4.reuse ;  /* 0x0000000425257220 */ /* 0x080fe20000410000 */
[----:B------:R-:W3:Y:S01]  /*5510*/  MUFU.EX2 R12, R12 ;  /* 0x0000000c000c7308 */ /* 0x000ee20000000800 */
[-C--:B------:R-:W-:Y:S01]  /*5520*/  FMUL.FTZ R40, R40, R4.reuse ;  /* 0x0000000428287220 */ /* 0x080fe20000410000 */
[-C--:B------:R-:W-:Y:S01]  /*5530*/  FMUL.FTZ R41, R41, R4.reuse ;  /* 0x0000000429297220 */ /* 0x080fe20000410000 */
[-C--:B------:R-:W-:Y:S01]  /*5540*/  FMUL.FTZ R44, R44, R4.reuse ;  /* 0x000000042c2c7220 */ /* 0x080fe20000410000 */
[----:B0-----:R-:W-:Y:S01]  /*5550*/  FMNMX.FTZ R209, R170, R209, !PT ;  /* 0x000000d1aad17209 */ /* 0x001fe20007810000 */
[-C--:B------:R-:W-:Y:S01]  /*5560*/  FMUL.FTZ R45, R45, R4.reuse ;  /* 0x000000042d2d7220 */ /* 0x080fe20000410000 */
[-C--:B------:R-:W-:Y:S01]  /*5570*/  FMUL.FTZ R48, R48, R4.reuse ;  /* 0x0000000430307220 */ /* 0x080fe20000410000 */
[-C--:B------:R-:W-:Y:S01]  /*5580*/  FMUL.FTZ R49, R49, R4.reuse ;  /* 0x0000000431317220 */ /* 0x080fe20000410000 */
[----:B------:R-:W-:Y:S01]  /*5590*/  MUFU.EX2 R205, R205 ;  /* 0x000000cd00cd7308 */ /* 0x000fe20000000800 */
[----:B------:R-:W0:Y:S01]  /*55a0*/  SHFL.BFLY PT, R170, R209, 0x1, 0x1f ;  /* 0x0c201f00d1aa7f89 */ /* 0x000e2200000e0000 */
[-C--:B------:R-:W-:Y:S01]  /*55b0*/  FMUL.FTZ R52, R52, R4.reuse ;  /* 0x0000000434347220 */ /* 0x080fe20000410000 */
[-C--:B------:R-:W-:Y:S01]  /*55c0*/  FMUL.FTZ R53, R53, R4.reuse ;  /* 0x0000000435357220 */ /* 0x080fe20000410000 */
[-C--:B------:R-:W-:Y:S01]  /*55d0*/  FMUL.FTZ R56, R56, R4.reuse ;  /* 0x0000000438387220 */ /* 0x080fe20000410000 */
[-C--:B------:R-:W-:Y:S01]  /*55e0*/  FMUL.FTZ R57, R57, R4.reuse ;  /* 0x0000000439397220 */ /* 0x080fe20000410000 */
[-C--:B------:R-:W-:Y:S01]  /*55f0*/  FMUL.FTZ R60, R60, R4.reuse ;  /* 0x000000043c3c7220 */ /* 0x080fe20000410000 */
[-C--:B------:R-:W-:Y:S01]  /*5600*/  FMUL.FTZ R61, R61, R4.reuse ;  /* 0x000000043d3d7220 */ /* 0x080fe20000410000 */
[----:B------:R-:W-:Y:S01]  /*5610*/  MUFU.EX2 R13, R13 ;  /* 0x0000000d000d7308 */ /* 0x000fe20000000800 */
[-C--:B------:R-:W-:Y:S01]  /*5620*/  FMUL.FTZ R64, R64, R4.reuse ;  /* 0x0000000440407220 */ /* 0x080fe20000410000 */
        /* <DEDUP_REMOVED lines=13> */
[----:B------:R-:W-:Y:S01]  /*5700*/  FMUL.FTZ R89, R89, R4 ;  /* 0x0000000459597220 */ /* 0x000fe20000410000 */
[----:B------:R4:W-:Y:S01]  /*5710*/  MUFU.EX2 R207, R174 ;  /* 0x000000ae00cf7308 */ /* 0x0009e20000000800 */
[----:B0-----:R-:W-:Y:S01]  /*5720*/  FMNMX.FTZ R170, R209, R170, !PT ;  /* 0x000000aad1aa7209 */ /* 0x001fe20007810000 */
[-C--:B------:R-:W-:Y:S01]  /*5730*/  FMUL.FTZ R92, R92, R4.reuse ;  /* 0x000000045c5c7220 */ /* 0x080fe20000410000 */
[-C--:B------:R-:W-:Y:S01]  /*5740*/  FMUL.FTZ R93, R93, R4.reuse ;  /* 0x000000045d5d7220 */ /* 0x080fe20000410000 */
[-C--:B------:R-:W-:Y:S01]  /*5750*/  FMUL.FTZ R96, R96, R4.reuse ;  /* 0x0000000460607220 */ /* 0x080fe20000410000 */
[----:B------:R-:W-:Y:S01]  /*5760*/  FMUL.FTZ R97, R97, R4 ;  /* 0x0000000461617220 */ /* 0x000fe20000410000 */
[C---:B------:R-:W-:Y:S01]  /*5770*/  FADD.FTZ R7, -R170.reuse, R7 ;  /* 0x00000007aa077221 */ /* 0x040fe20000010100 */
[----:B------:R-:W-:-:S01]  /*5780*/  FFMA.FTZ R184, R170, R187, -8 ;  /* 0xc1000000aab87423 */ /* 0x000fc200000100bb */
[----:B------:R-:W-:Y:S01]  /*5790*/  MUFU.EX2 R18, R18 ;  /* 0x0000001200127308 */ /* 0x000fe20000000800 */
[----:B----4-:R-:W-:-:S01]  /*57a0*/  FFMA.FTZ R174, R181, UR7, -R203 ;  /* 0x00000007b5ae7c23 */ /* 0x010fc200080108cb */
[----:B------:R-:W-:Y:S01]  /*57b0*/  FMUL.FTZ R7, R7, UR7 ;  /* 0x0000000707077c20 */ /* 0x000fe20008410000 */
[----:B------:R-:W-:-:S01]  /*57c0*/  FFMA.FTZ R10, R10, UR7, -R184 ;  /* 0x000000070a0a7c23 */ /* 0x000fc200080108b8 */
[--C-:B------:R-:W-:Y:S01]  /*57d0*/  FFMA.FTZ R11, R11, UR7, -R184.reuse ;  /* 0x000000070b0b7c23 */ /* 0x100fe200080108b8 */
[----:B------:R-:W-:-:S01]  /*57e0*/  FFMA.FTZ R186, R14, UR7, -R184 ;  /* 0x000000070eba7c23 */ /* 0x000fc200080108b8 */
[--C-:B------:R-:W-:Y:S01]  /*57f0*/  FFMA.FTZ R187, R15, UR7, -R184.reuse ;  /* 0x000000070fbb7c23 */ /* 0x100fe200080108b8 */
[----:B------:R-:W-:-:S01]  /*5800*/  FFMA.FTZ R14, R19, UR7, -R184 ;  /* 0x00000007130e7c23 */ /* 0x000fc200080108b8 */
[----:B------:R-:W-:Y:S01]  /*5810*/  MUFU.EX2 R7, R7 ;  /* 0x0000000700077308 */ /* 0x000fe20000000800 */
[----:B------:R-:W-:-:S01]  /*5820*/  FFMA.FTZ R15, R20, UR7, -R184 ;  /* 0x00000007140f7c23 */ /* 0x000fc200080108b8 */
[--C-:B------:R-:W-:Y:S01]  /*5830*/  FFMA.FTZ R20, R156, UR7, -R184.reuse ;  /* 0x000000079c147c23 */ /* 0x100fe200080108b8 */
[----:B------:R-:W-:-:S01]  /*5840*/  FFMA.FTZ R156, R160, UR7, -R184 ;  /* 0x00000007a09c7c23 */ /* 0x000fc200080108b8 */
[--C-:B------:R-:W-:Y:S01]  /*5850*/  FFMA.FTZ R160, R164, UR7, -R184.reuse ;  /* 0x00000007a4a07c23 */ /* 0x100fe200080108b8 */
[----:B------:R-:W-:-:S01]  /*5860*/  FFMA.FTZ R164, R167, UR7, -R184 ;  /* 0x00000007a7a47c23 */ /* 0x000fc200080108b8 */
[----:B--2---:R-:W-:Y:S01]  /*5870*/  FFMA.FTZ R167, R4, R5, R9 ;  /* 0x0000000504a77223 */ /* 0x004fe20000010009 */
[----:B------:R-:W-:-:S01]  /*5880*/  FFMA.FTZ R19, R155, UR7, -R184 ;  /* 0x000000079b137c23 */ /* 0x000fc200080108b8 */
[----:B------:R-:W0:Y:S01]  /*5890*/  MUFU.EX2 R10, R10 ;  /* 0x0000000a000a7308 */ /* 0x000e220000000800 */
[----:B------:R-:W-:-:S01]  /*58a0*/  FFMA.FTZ R23, R23, UR7, -R184 ;  /* 0x0000000717177c23 */ /* 0x000fc200080108b8 */
[--C-:B------:R-:W-:Y:S01]  /*58b0*/  FFMA.FTZ R155, R159, UR7, -R184.reuse ;  /* 0x000000079f9b7c23 */ /* 0x100fe200080108b8 */
[----:B------:R-:W-:-:S01]  /*58c0*/  FFMA.FTZ R159, R163, UR7, -R184 ;  /* 0x00000007a39f7c23 */ /* 0x000fc200080108b8 */
[----:B------:R-:W-:Y:S01]  /*58d0*/  FFMA.FTZ R181, R183, UR7, -R203 ;  /* 0x00000007b7b57c23 */ /* 0x000fe200080108cb */
[----:B------:R-:W-:-:S01]  /*58e0*/  FFMA.FTZ R163, R171, UR7, -R184 ;  /* 0x00000007aba37c23 */ /* 0x000fc200080108b8 */
[----:B-1----:R-:W-:Y:S01]  /*58f0*/  FADD.FTZ R167, R8, R167 ;  /* 0x000000a708a77221 */ /* 0x002fe20000010000 */
[----:B------:R-:W-:-:S01]  /*5900*/  FFMA.FTZ R183, R188, UR7, -R203 ;  /* 0x00000007bcb77c23 */ /* 0x000fc200080108cb */
[----:B------:R-:W1:Y:S01]  /*5910*/  MUFU.EX2 R11, R11 ;  /* 0x0000000b000b7308 */ /* 0x000e620000000800 */
[----:B------:R-:W-:-:S01]  /*5920*/  FFMA.FTZ R152, R152, UR7, -R184 ;  /* 0x0000000798987c23 */ /* 0x000fc200080108b8 */
[--C-:B------:R-:W-:Y:S01]  /*5930*/  FFMA.FTZ R203, R168, UR7, -R184.reuse ;  /* 0x00000007a8cb7c23 */ /* 0x100fe200080108b8 */
[----:B------:R-:W-:-:S01]  /*5940*/  FFMA.FTZ R168, R172, UR7, -R184 ;  /* 0x00000007aca87c23 */ /* 0x000fc200080108b8 */
[----:B---3--:R-:W-:Y:S01]  /*5950*/  FADD.FTZ R172, R12, R167 ;  /* 0x000000a70cac7221 */ /* 0x008fe20000010000 */
[----:B------:R-:W-:-:S01]  /*5960*/  FFMA.FTZ R175, R175, UR7, -R184 ;  /* 0x00000007afaf7c23 */ /* 0x000fc200080108b8 */
[--C-:B------:R-:W-:Y:S01]  /*5970*/  FFMA.FTZ R167, R190, UR7, -R184.reuse ;  /* 0x00000007bea77c23 */ /* 0x100fe200080108b8 */
[----:B------:R-:W-:-:S01]  /*5980*/  FFMA.FTZ R199, R199, UR7, -R184 ;  /* 0x00000007c7c77c23 */ /* 0x000fc200080108b8 */
[----:B------:R-:W2:Y:S01]  /*5990*/  MUFU.EX2 R186, R186 ;  /* 0x000000ba00ba7308 */ /* 0x000ea20000000800 */
[----:B0-----:R-:W-:-:S01]  /*59a0*/  FFMA.FTZ R6, R7, R6, R10 ;  /* 0x0000000607067223 */ /* 0x001fc2000001000a */
[----:B------:R-:W-:Y:S01]  /*59b0*/  FADD.FTZ R172, R205, R172 ;  /* 0x000000accdac7221 */ /* 0x000fe20000010000 */
[----:B------:R-:W-:-:S01]  /*59c0*/  FFMA.FTZ R200, R200, UR7, -R184 ;  /* 0x00000007c8c87c23 */ /* 0x000fc200080108b8 */
[----:B------:R-:W-:Y:S01]  /*59d0*/  F2FP.SATFINITE.E4M3.F32.PACK_AB_MERGE_C R205, R205, R12, RZ ;  /* 0x0000000ccdcd723e */ /* 0x000fe200048070ff */
[-C--:B------:R-:W-:Y:S01]  /*59e0*/  FMUL.FTZ R100, R100, R4.reuse ;  /* 0x0000000464647220 */ /* 0x080fe20000410000 */
[-C--:B------:R-:W-:Y:S01]  /*59f0*/  FMUL.FTZ R101, R101, R4.reuse ;  /* 0x0000000465657220 */ /* 0x080fe20000410000 */
[----:B------:R-:W-:Y:S01]  /*5a00*/  FMUL.FTZ R104, R104, R4 ;  /* 0x0000000468687220 */ /* 0x000fe20000410000 */
[----:B------:R-:W0:Y:S01]  /*5a10*/  MUFU.EX2 R187, R187 ;  /* 0x000000bb00bb7308 */ /* 0x000e220000000800 */
[----:B-1----:R-:W-:-:S01]  /*5a20*/  FADD.FTZ R171, R11, R6 ;  /* 0x000000060bab7221 */ /* 0x002fc20000010000 */
[----:B------:R-:W-:Y:S01]  /*5a30*/  FFMA.FTZ R6, R189, UR7, -R184 ;  /* 0x00000007bd067c23 */ /* 0x000fe200080108b8 */
[----:B------:R-:W-:-:S01]  /*5a40*/  FADD.FTZ R189, R13, R172 ;  /* 0x000000ac0dbd7221 */ /* 0x000fc20000010000 */
[-C--:B------:R-:W-:Y:S01]  /*5a50*/  FMUL.FTZ R105, R105, R4.reuse ;  /* 0x0000000469697220 */ /* 0x080fe20000410000 */
[-C--:B------:R-:W-:Y:S01]  /*5a60*/  FMUL.FTZ R108, R108, R4.reuse ;  /* 0x000000046c6c7220 */ /* 0x080fe20000410000 */
[-C--:B------:R-:W-:Y:S01]  /*5a70*/  FMUL.FTZ R109, R109, R4.reuse ;  /* 0x000000046d6d7220 */ /* 0x080fe20000410000 */
[----:B------:R-:W-:Y:S01]  /*5a80*/  FMUL.FTZ R112, R112, R4 ;  /* 0x0000000470707220 */ /* 0x000fe20000410000 */
[----:B------:R-:W1:Y:S01]  /*5a90*/  MUFU.EX2 R14, R14 ;  /* 0x0000000e000e7308 */ /* 0x000e620000000800 */
[----:B--2---:R-:W-:-:S01]  /*5aa0*/  FADD.FTZ R188, R186, R171 ;  /* 0x000000abbabc7221 */ /* 0x004fc20000010000 */
[-C--:B------:R-:W-:Y:S01]  /*5ab0*/  FMUL.FTZ R113, R113, R4.reuse ;  /* 0x0000000471717220 */ /* 0x080fe20000410000 */
[-C--:B------:R-:W-:Y:S01]  /*5ac0*/  FMUL.FTZ R116, R116, R4.reuse ;  /* 0x0000000474747220 */ /* 0x080fe20000410000 */
[-C--:B------:R-:W-:Y:S01]  /*5ad0*/  FMUL.FTZ R117, R117, R4.reuse ;  /* 0x0000000475757220 */ /* 0x080fe20000410000 */
[-C--:B------:R-:W-:Y:S01]  /*5ae0*/  FMUL.FTZ R120, R120, R4.reuse ;  /* 0x0000000478787220 */ /* 0x080fe20000410000 */
[-C--:B------:R-:W-:Y:S01]  /*5af0*/  FMUL.FTZ R121, R121, R4.reuse ;  /* 0x0000000479797220 */ /* 0x080fe20000410000 */
[----:B------:R-:W-:Y:S01]  /*5b00*/  FMUL.FTZ R124, R124, R4 ;  /* 0x000000047c7c7220 */ /* 0x000fe20000410000 */
[----:B------:R-:W2:Y:S01]  /*5b10*/  MUFU.EX2 R15, R15 ;  /* 0x0000000f000f7308 */ /* 0x000ea20000000800 */
[----:B0-----:R-:W-:-:S01]  /*5b20*/  FADD.FTZ R171, R187, R188 ;  /* 0x000000bcbbab7221 */ /* 0x001fc20000010000 */
[----:B------:R-:W-:Y:S01]  /*5b30*/  FADD.FTZ R188, R18, R189 ;  /* 0x000000bd12bc7221 */ /* 0x000fe20000010000 */
[----:B------:R-:W-:Y:S01]  /*5b40*/  F2FP.SATFINITE.E4M3.F32.PACK_AB_MERGE_C R186, R187, R186, RZ ;  /* 0x000000babbba723e */ /* 0x000fe200048070ff */
[-C--:B------:R-:W-:Y:S01]  /*5b50*/  FMUL.FTZ R125, R125, R4.reuse ;  /* 0x000000047d7d7220 */ /* 0x080fe20000410000 */
[-C--:B------:R-:W-:Y:S01]  /*5b60*/  FMUL.FTZ R128, R128, R4.reuse ;  /* 0x0000000480807220 */ /* 0x080fe20000410000 */
[-C--:B------:R-:W-:Y:S01]  /*5b70*/  FMUL.FTZ R129, R129, R4.reuse ;  /* 0x0000000481817220 */ /* 0x080fe20000410000 */
[----:B------:R-:W-:Y:S01]  /*5b80*/  FMUL.FTZ R132, R132, R4 ;  /* 0x0000000484847220 */ /* 0x000fe20000410000 */
[----:B------:R-:W0:Y:S01]  /*5b90*/  MUFU.EX2 R21, R21 ;  /* 0x0000001500157308 */ /* 0x000e220000000800 */
[----:B-1----:R-:W-:-:S01]  /*5ba0*/  FADD.FTZ R172, R14, R171 ;  /* 0x000000ab0eac7221 */ /* 0x002fc20000010000 */
[-C--:B------:R-:W-:Y:S01]  /*5bb0*/  FMUL.FTZ R133, R133, R4.reuse ;  /* 0x0000000485857220 */ /* 0x080fe20000410000 */
[-C--:B------:R-:W-:Y:S01]  /*5bc0*/  FMUL.FTZ R136, R136, R4.reuse ;  /* 0x0000000488887220 */ /* 0x080fe20000410000 */
[-C--:B------:R-:W-:Y:S01]  /*5bd0*/  FMUL.FTZ R137, R137, R4.reuse ;  /* 0x0000000489897220 */ /* 0x080fe20000410000 */
[-C--:B------:R-:W-:Y:S01]  /*5be0*/  FMUL.FTZ R140, R140, R4.reuse ;  /* 0x000000048c8c7220 */ /* 0x080fe20000410000 */
[-C--:B------:R-:W-:Y:S01]  /*5bf0*/  FMUL.FTZ R141, R141, R4.reuse ;  /* 0x000000048d8d7220 */ /* 0x080fe20000410000 */
[----:B------:R-:W-:Y:S01]  /*5c00*/  FMUL.FTZ R144, R144, R4 ;  /* 0x0000000490907220 */ /* 0x000fe20000410000 */
[----:B------:R-:W-:Y:S01]  /*5c10*/  MUFU.EX2 R23, R23 ;  /* 0x0000001700177308 */ /* 0x000fe20000000800 */
[----:B--2---:R-:W-:-:S01]  /*5c20*/  FADD.FTZ R190, R15, R172 ;  /* 0x000000ac0fbe7221 */ /* 0x004fc20000010000 */
[----:B------:R-:W-:Y:S01]  /*5c30*/  FFMA.FTZ R172, R191, UR7, -R184 ;  /* 0x00000007bfac7c23 */ /* 0x000fe200080108b8 */
[-C--:B------:R-:W-:Y:S01]  /*5c40*/  FMUL.FTZ R145, R145, R4.reuse ;  /* 0x0000000491917220 */ /* 0x080fe20000410000 */
[-C--:B------:R-:W-:Y:S01]  /*5c50*/  FMUL.FTZ R148, R148, R4.reuse ;  /* 0x0000000494947220 */ /* 0x080fe20000410000 */
[----:B------:R-:W-:Y:S01]  /*5c60*/  FMUL.FTZ R149, R149, R4 ;  /* 0x0000000495957220 */ /* 0x000fe20000410000 */
[-C--:B------:R-:W-:Y:S01]  /*5c70*/  FMUL.FTZ R26, R26, R7.reuse ;  /* 0x000000071a1a7220 */ /* 0x080fe20000410000 */
[----:B------:R-:W-:Y:S01]  /*5c80*/  FMUL.FTZ R27, R27, R7 ;  /* 0x000000071b1b7220 */ /* 0x000fe20000410000 */
[----:B------:R-:W1:Y:S01]  /*5c90*/  MUFU.EX2 R202, R202 ;  /* 0x000000ca00ca7308 */ /* 0x000e620000000800 */
[----:B0-----:R-:W-:-:S01]  /*5ca0*/  FADD.FTZ R171, R21, R188 ;  /* 0x000000bc15ab7221 */ /* 0x001fc20000010000 */
        /* <DEDUP_REMOVED lines=14> */
[----:B------:R-:W-:Y:S01]  /*5d90*/  MUFU.EX2 R19, R19 ;  /* 0x0000001300137308 */ /* 0x000fe20000000800 */
[----:B-1----:R-:W-:-:S01]  /*5da0*/  FADD.FTZ R188, R202, R171 ;  /* 0x000000abcabc7221 */ /* 0x002fc20000010000 */
[----:B------:R-:W-:Y:S01]  /*5db0*/  F2FP.SATFINITE.E4M3.F32.PACK_AB_MERGE_C R21, R202, R21, RZ ;  /* 0x00000015ca15723e */ /* 0x000fe200048070ff */
[-C--:B------:R-:W-:Y:S01]  /*5dc0*/  FMUL.FTZ R55, R55, R7.reuse ;  /* 0x0000000737377220 */ /* 0x080fe20000410000 */
[----:B------:R-:W-:Y:S01]  /*5dd0*/  FMUL.FTZ R58, R58, R7 ;  /* 0x000000073a3a7220 */ /* 0x000fe20000410000 */
[----:B------:R-:W-:-:S01]  /*5de0*/  FADD.FTZ R171, R17, R188 ;  /* 0x000000bc11ab7221 */ /* 0x000fc20000010000 */
[-C--:B------:R-:W-:Y:S01]  /*5df0*/  FMUL.FTZ R59, R59, R7.reuse ;  /* 0x000000073b3b7220 */ /* 0x080fe20000410000 */
[-C--:B------:R-:W-:Y:S01]  /*5e00*/  FMUL.FTZ R62, R62, R7.reuse ;  /* 0x000000073e3e7220 */ /* 0x080fe20000410000 */
[----:B------:R-:W0:Y:S01]  /*5e10*/  MUFU.EX2 R22, R22 ;  /* 0x0000001600167308 */ /* 0x000e220000000800 */
[-C--:B------:R-:W-:Y:S01]  /*5e20*/  FMUL.FTZ R63, R63, R7.reuse ;  /* 0x000000073f3f7220 */ /* 0x080fe20000410000 */
[-C--:B------:R-:W-:Y:S01]  /*5e30*/  FMUL.FTZ R66, R66, R7.reuse ;  /* 0x0000000742427220 */ /* 0x080fe20000410000 */
[-C--:B------:R-:W-:Y:S01]  /*5e40*/  FMUL.FTZ R67, R67, R7.reuse ;  /* 0x0000000743437220 */ /* 0x080fe20000410000 */
[-C--:B------:R-:W-:Y:S01]  /*5e50*/  FMUL.FTZ R70, R70, R7.reuse ;  /* 0x0000000746467220 */ /* 0x080fe20000410000 */
[-C--:B------:R-:W-:Y:S01]  /*5e60*/  FMUL.FTZ R71, R71, R7.reuse ;  /* 0x0000000747477220 */ /* 0x080fe20000410000 */
[-C--:B------:R-:W-:Y:S01]  /*5e70*/  FMUL.FTZ R74, R74, R7.reuse ;  /* 0x000000074a4a7220 */ /* 0x080fe20000410000 */
[-C--:B------:R-:W-:Y:S01]  /*5e80*/  FMUL.FTZ R75, R75, R7.reuse ;  /* 0x000000074b4b7220 */ /* 0x080fe20000410000 */
[----:B------:R-:W1:Y:S01]  /*5e90*/  MUFU.EX2 R20, R20 ;  /* 0x0000001400147308 */ /* 0x000e620000000800 */
[-C--:B------:R-:W-:Y:S01]  /*5ea0*/  FMUL.FTZ R78, R78, R7.reuse ;  /* 0x000000074e4e7220 */ /* 0x080fe20000410000 */
        /* <DEDUP_REMOVED lines=8> */
[-C--:B------:R-:W-:Y:S01]  /*5f30*/  FMUL.FTZ R91, R91, R7.reuse ;  /* 0x000000075b5b7220 */ /* 0x080fe20000410000 */
[-C--:B------:R-:W-:Y:S01]  /*5f40*/  FMUL.FTZ R94, R94, R7.reuse ;  /* 0x000000075e5e7220 */ /* 0x080fe20000410000 */
[----:B------:R-:W-:Y:S01]  /*5f50*/  FMUL.FTZ R95, R95, R7 ;  /* 0x000000075f5f7220 */ /* 0x000fe20000410000 */
[----:B------:R-:W-:-:S01]  /*5f60*/  FADD.FTZ R171, R153, R188 ;  /* 0x000000bc99ab7221 */ /* 0x000fc20000010000 */
[-C--:B------:R-:W-:Y:S01]  /*5f70*/  FMUL.FTZ R98, R98, R7.reuse ;  /* 0x0000000762627220 */ /* 0x080fe20000410000 */
[-C--:B------:R-:W-:Y:S01]  /*5f80*/  FMUL.FTZ R99, R99, R7.reuse ;  /* 0x0000000763637220 */ /* 0x080fe20000410000 */
[----:B------:R0:W-:Y:S01]  /*5f90*/  MUFU.EX2 R5, R175 ;  /* 0x000000af00057308 */ /* 0x0001e20000000800 */
[-C--:B------:R-:W-:Y:S01]  /*5fa0*/  FMUL.FTZ R102, R102, R7.reuse ;  /* 0x0000000766667220 */ /* 0x080fe20000410000 */
[-C--:B------:R-:W-:Y:S01]  /*5fb0*/  FMUL.FTZ R103, R103, R7.reuse ;  /* 0x0000000767677220 */ /* 0x080fe20000410000 */
[-C--:B------:R-:W-:Y:S01]  /*5fc0*/  FMUL.FTZ R106, R106, R7.reuse ;  /* 0x000000076a6a7220 */ /* 0x080fe20000410000 */
[-C--:B------:R-:W-:Y:S01]  /*5fd0*/  FMUL.FTZ R107, R107, R7.reuse ;  /* 0x000000076b6b7220 */ /* 0x080fe20000410000 */
[-C--:B------:R-:W-:Y:S01]  /*5fe0*/  FMUL.FTZ R110, R110, R7.reuse ;  /* 0x000000076e6e7220 */ /* 0x080fe20000410000 */
[-C--:B------:R-:W-:Y:S01]  /*5ff0*/  FMUL.FTZ R111, R111, R7.reuse ;  /* 0x000000076f6f7220 */ /* 0x080fe20000410000 */
[----:B------:R-:W-:Y:S01]  /*6000*/  FMUL.FTZ R114, R114, R7 ;  /* 0x0000000772727220 */ /* 0x000fe20000410000 */
[----:B------:R-:W3:Y:S01]  /*6010*/  MUFU.EX2 R154, R154 ;  /* 0x0000009a009a7308 */ /* 0x000ee20000000800 */
[----:B0-----:R-:W-:-:S01]  /*6020*/  FADD.FTZ R175, R23, R190 ;  /* 0x000000be17af7221 */ /* 0x001fc20000010000 */
[----:B------:R-:W-:Y:S01]  /*6030*/  F2FP.SATFINITE.E4M3.F32.PACK_AB_MERGE_C R23, R152, R23, RZ ;  /* 0x000000179817723e */ /* 0x000fe200048070ff */
[-C--:B------:R-:W-:Y:S01]  /*6040*/  FMUL.FTZ R115, R115, R7.reuse ;  /* 0x0000000773737220 */ /* 0x080fe20000410000 */
[----:B------:R-:W-:Y:S01]  /*6050*/  FMUL.FTZ R118, R118, R7 ;  /* 0x0000000776767220 */ /* 0x000fe20000410000 */
[----:B------:R-:W-:-:S01]  /*6060*/  FADD.FTZ R190, R152, R175 ;  /* 0x000000af98be7221 */ /* 0x000fc20000010000 */
[----:B------:R-:W-:Y:S01]  /*6070*/  FFMA.FTZ R175, R192, UR7, -R184 ;  /* 0x00000007c0af7c23 */ /* 0x000fe200080108b8 */
[----:B------:R-:W-:Y:S01]  /*6080*/  FMUL.FTZ R119, R119, R7 ;  /* 0x0000000777777220 */ /* 0x000fe20000410000 */
[----:B------:R-:W0:Y:S01]  /*6090*/  MUFU.EX2 R156, R156 ;  /* 0x0000009c009c7308 */ /* 0x000e220000000800 */
[----:B------:R-:W-:-:S01]  /*60a0*/  FADD.FTZ R189, R19, R190 ;  /* 0x000000be13bd7221 */ /* 0x000fc20000010000 */
[----:B------:R-:W-:Y:S01]  /*60b0*/  FFMA.FTZ R190, R193, UR7, -R184 ;  /* 0x00000007c1be7c23 */ /* 0x000fe200080108b8 */
[-C--:B------:R-:W-:Y:S01]  /*60c0*/  FMUL.FTZ R122, R122, R7.reuse ;  /* 0x000000077a7a7220 */ /* 0x080fe20000410000 */
[----:B------:R-:W-:Y:S01]  /*60d0*/  FMUL.FTZ R123, R123, R7 ;  /* 0x000000077b7b7220 */ /* 0x000fe20000410000 */
[----:B-1----:R-:W-:-:S01]  /*60e0*/  FADD.FTZ R192, R20, R189 ;  /* 0x000000bd14c07221 */ /* 0x002fc20000010000 */
[-C--:B------:R-:W-:Y:S01]  /*60f0*/  FMUL.FTZ R126, R126, R7.reuse ;  /* 0x000000077e7e7220 */ /* 0x080fe20000410000 */
[----:B------:R-:W-:Y:S01]  /*6100*/  FMUL.FTZ R127, R127, R7 ;  /* 0x000000077f7f7220 */ /* 0x000fe20000410000 */
[----:B------:R-:W1:Y:S01]  /*6110*/  MUFU.EX2 R158, R158 ;  /* 0x0000009e009e7308 */ /* 0x000e620000000800 */
[----:B--2---:R-:W-:-:S01]  /*6120*/  FADD.FTZ R189, R155, R192 ;  /* 0x000000c09bbd7221 */ /* 0x004fc20000010000 */
[----:B---3--:R-:W-:Y:S01]  /*6130*/  FADD.FTZ R191, R154, R171 ;  /* 0x000000ab9abf7221 */ /* 0x008fe20000010000 */
[----:B------:R-:W-:-:S01]  /*6140*/  FFMA.FTZ R171, R194, UR7, -R184 ;  /* 0x00000007c2ab7c23 */ /* 0x000fc200080108b8 */
        /* <DEDUP_REMOVED lines=8> */
[-C--:B------:R-:W-:Y:S01]  /*61d0*/  FMUL.FTZ R142, R142, R7.reuse ;  /* 0x000000078e8e7220 */ /* 0x080fe20000410000 */
[-C--:B------:R-:W-:Y:S01]  /*61e0*/  FMUL.FTZ R143, R143, R7.reuse ;  /* 0x000000078f8f7220 */ /* 0x080fe20000410000 */
[-C--:B------:R-:W-:Y:S01]  /*61f0*/  FMUL.FTZ R146, R146, R7.reuse ;  /* 0x0000000792927220 */ /* 0x080fe20000410000 */
[----:B------:R-:W-:Y:S01]  /*6200*/  FMUL.FTZ R147, R147, R7 ;  /* 0x0000000793937220 */ /* 0x000fe20000410000 */
[----:B------:R-:W0:Y:S01]  /*6210*/  MUFU.EX2 R161, R161 ;  /* 0x000000a100a17308 */ /* 0x000e220000000800 */
[----:B-1----:R-:W-:-:S01]  /*6220*/  FADD.FTZ R192, R158, R191 ;  /* 0x000000bf9ec07221 */ /* 0x002fc20000010000 */
[-C--:B------:R-:W-:Y:S01]  /*6230*/  FMUL.FTZ R150, R150, R7.reuse ;  /* 0x0000000796967220 */ /* 0x080fe20000410000 */
[----:B------:R-:W-:-:S05]  /*6240*/  FMUL.FTZ R151, R151, R7 ;  /* 0x0000000797977220 */ /* 0x000fca0000410000 */
[----:B------:R-:W1:Y:S01]  /*6250*/  MUFU.EX2 R160, R160 ;  /* 0x000000a000a07308 */ /* 0x000e620000000800 */
[----:B--2---:R-:W-:-:S01]  /*6260*/  FADD.FTZ R189, R159, R188 ;  /* 0x000000bc9fbd7221 */ /* 0x004fc20000010000 */
[----:B------:R-:W-:-:S06]  /*6270*/  FFMA.FTZ R188, R195, UR7, -R184 ;  /* 0x00000007c3bc7c23 */ /* 0x000fcc00080108b8 */
[----:B------:R-:W2:Y:S01]  /*6280*/  MUFU.EX2 R157, R157 ;  /* 0x0000009d009d7308 */ /* 0x000ea20000000800 */
[----:B0-----:R-:W-:-:S07]  /*6290*/  FADD.FTZ R192, R161, R192 ;  /* 0x000000c0a1c07221 */ /* 0x001fce0000010000 */
[----:B------:R-:W0:Y:S01]  /*62a0*/  MUFU.EX2 R164, R164 ;  /* 0x000000a400a47308 */ /* 0x000e220000000800 */
[----:B-1----:R-:W-:-:S07]  /*62b0*/  FADD.FTZ R189, R160, R189 ;  /* 0x000000bda0bd7221 */ /* 0x002fce0000010000 */
[----:B------:R-:W1:Y:S01]  /*62c0*/  MUFU.EX2 R204, R204 ;  /* 0x000000cc00cc7308 */ /* 0x000e620000000800 */
[----:B--2---:R-:W-:-:S07]  /*62d0*/  FADD.FTZ R191, R157, R192 ;  /* 0x000000c09dbf7221 */ /* 0x004fce0000010000 */
[----:B------:R-:W2:Y:S01]  /*62e0*/  MUFU.EX2 R203, R203 ;  /* 0x000000cb00cb7308 */ /* 0x000ea20000000800 */
[----:B0-----:R-:W-:-:S07]  /*62f0*/  FADD.FTZ R192, R164, R189 ;  /* 0x000000bda4c07221 */ /* 0x001fce0000010000 */
[----:B------:R-:W0:Y:S01]  /*6300*/  MUFU.EX2 R163, R163 ;  /* 0x000000a300a37308 */ /* 0x000e220000000800 */
[----:B-1----:R-:W-:-:S01]  /*6310*/  FADD.FTZ R189, R204, R191 ;  /* 0x000000bfccbd7221 */ /* 0x002fc20000010000 */
[----:B------:R-:W-:Y:S01]  /*6320*/  FFMA.FTZ R191, R196, UR7, -R184 ;  /* 0x00000007c4bf7c23 */ /* 0x000fe200080108b8 */
[----:B------:R-:W-:Y:S02]  /*6330*/  F2FP.SATFINITE.E4M3.F32.PACK_AB_MERGE_C R204, R204, R157, RZ ;  /* 0x0000009dcccc723e */ /* 0x000fe400048070ff */
[----:B------:R-:W-:Y:S02]  /*6340*/  FADD.FTZ R194, R162, R189 ;  /* 0x000000bda2c27221 */ /* 0x000fe40000010000 */
[----:B------:R-:W-:Y:S01]  /*6350*/  F2FP.SATFINITE.E4M3.F32.PACK_AB_MERGE_C R158, R161, R158, R204 ;  /* 0x0000009ea19e723e */ /* 0x000fe200048070cc */
[----:B------:R-:W1:Y:S01]  /*6360*/  MUFU.EX2 R165, R165 ;  /* 0x000000a500a57308 */ /* 0x000e620000000800 */
[----:B--2---:R-:W-:-:S01]  /*6370*/  FADD.FTZ R192, R203, R192 ;  /* 0x000000c0cbc07221 */ /* 0x004fc20000010000 */
[----:B------:R-:W-:-:S04]  /*6380*/  F2FP.SATFINITE.E4M3.F32.PACK_AB_MERGE_C R164, R203, R164, RZ ;  /* 0x000000a4cba4723e */ /* 0x000fc800048070ff */
[----:B------:R-:W-:Y:S02]  /*6390*/  F2FP.SATFINITE.E4M3.F32.PACK_AB_MERGE_C R159, R160, R159, R164 ;  /* 0x0000009fa09f723e */ /* 0x000fe400048070a4 */
[----:B------:R-:W2:Y:S01]  /*63a0*/  MUFU.EX2 R168, R168 ;  /* 0x000000a800a87308 */ /* 0x000ea20000000800 */
[----:B0-----:R-:W-:-:S01]  /*63b0*/  FADD.FTZ R189, R163, R192 ;  /* 0x000000c0a3bd7221 */ /* 0x001fc20000010000 */
[----:B------:R-:W-:-:S06]  /*63c0*/  FFMA.FTZ R192, R197, UR7, -R184 ;  /* 0x00000007c5c07c23 */ /* 0x000fcc00080108b8 */
[----:B------:R-:W0:Y:S01]  /*63d0*/  MUFU.EX2 R206, R206 ;  /* 0x000000ce00ce7308 */ /* 0x000e220000000800 */
[----:B-1----:R-:W-:-:S07]  /*63e0*/  FADD.FTZ R193, R165, R194 ;  /* 0x000000c2a5c17221 */ /* 0x002fce0000010000 */
[----:B------:R-:W1:Y:S01]  /*63f0*/  MUFU.EX2 R6, R6 ;  /* 0x0000000600067308 */ /* 0x000e620000000800 */
[----:B--2---:R-:W-:-:S01]  /*6400*/  FADD.FTZ R194, R168, R189 ;  /* 0x000000bda8c27221 */ /* 0x004fc20000010000 */
[--C-:B------:R-:W-:Y:S01]  /*6410*/  FFMA.FTZ R189, R198, UR7, -R184.reuse ;  /* 0x00000007c6bd7c23 */ /* 0x100fe200080108b8 */
[----:B------:R-:W-:-:S05]  /*6420*/  FFMA.FTZ R184, R201, UR7, -R184 ;  /* 0x00000007c9b87c23 */ /* 0x000fca00080108b8 */
[----:B------:R-:W2:Y:S01]  /*6430*/  MUFU.EX2 R166, R166 ;  /* 0x000000a600a67308 */ /* 0x000ea20000000800 */
[----:B0-----:R-:W-:-:S01]  /*6440*/  FADD.FTZ R196, R206, R193 ;  /* 0x000000c1cec47221 */ /* 0x001fc20000010000 */
[----:B------:R-:W-:Y:S01]  /*6450*/  FADD.FTZ R193, R5, R194 ;  /* 0x000000c205c17221 */ /* 0x000fe20000010000 */
[C---:B------:R-:W-:Y:S02]  /*6460*/  F2FP.SATFINITE.E4M3.F32.PACK_AB_MERGE_C R206, R207.reuse, R206, RZ ;  /* 0x000000cecfce723e */ /* 0x040fe400048070ff */
[----:B------:R-:W-:Y:S02]  /*6470*/  FADD.FTZ R195, R207, R196 ;  /* 0x000000c4cfc37221 */ /* 0x000fe40000010000 */
[----:B------:R-:W-:Y:S01]  /*6480*/  F2FP.SATFINITE.E4M3.F32.PACK_AB_MERGE_C R164, R165, R162, R206 ;  /* 0x000000a2a5a4723e */ /* 0x000fe200048070ce */
[----:B------:R-:W0:Y:S01]  /*6490*/  MUFU.EX2 R167, R167 ;  /* 0x000000a700a77308 */ /* 0x000e220000000800 */
[----:B-1----:R-:W-:-:S07]  /*64a0*/  FADD.FTZ R194, R6, R193 ;  /* 0x000000c106c27221 */ /* 0x002fce0000010000 */
[----:B------:R-:W1:Y:S01]  /*64b0*/  MUFU.EX2 R169, R169 ;  /* 0x000000a900a97308 */ /* 0x000e620000000800 */
[----:B--2---:R-:W-:-:S07]  /*64c0*/  FADD.FTZ R196, R166, R195 ;  /* 0x000000c3a6c47221 */ /* 0x004fce0000010000 */
[----:B------:R-:W2:Y:S01]  /*64d0*/  MUFU.EX2 R172, R172 ;  /* 0x000000ac00ac7308 */ /* 0x000ea20000000800 */
[----:B0-----:R-:W-:-:S07]  /*64e0*/  FADD.FTZ R193, R167, R194 ;  /* 0x000000c2a7c17221 */ /* 0x001fce0000010000 */
[----:B------:R-:W0:Y:S01]  /*64f0*/  MUFU.EX2 R178, R178 ;  /* 0x000000b200b27308 */ /* 0x000e220000000800 */
[----:B-1----:R-:W-:-:S07]  /*6500*/  FADD.FTZ R195, R169, R196 ;  /* 0x000000c4a9c37221 */ /* 0x002fce0000010000 */
[----:B------:R-:W1:Y:S01]  /*6510*/  MUFU.EX2 R175, R175 ;  /* 0x000000af00af7308 */ /* 0x000e620000000800 */
[----:B--2---:R-:W-:-:S01]  /*6520*/  FADD.FTZ R194, R172, R193 ;  /* 0x000000c1acc27221 */ /* 0x004fc20000010000 */
[----:B------:R-:W-:-:S06]  /*6530*/  F2FP.SATFINITE.E4M3.F32.PACK_AB_MERGE_C R193, R154, R153, RZ ;  /* 0x000000999ac1723e */ /* 0x000fcc00048070ff */
[----:B------:R-:W2:Y:S01]  /*6540*/  MUFU.EX2 R179, R179 ;  /* 0x000000b300b37308 */ /* 0x000ea20000000800 */
[----:B0-----:R-:W-:-:S07]  /*6550*/  FADD.FTZ R196, R178, R195 ;  /* 0x000000c3b2c47221 */ /* 0x001fce0000010000 */
[----:B------:R-:W0:Y:S01]  /*6560*/  MUFU.EX2 R190, R190 ;  /* 0x000000be00be7308 */ /* 0x000e220000000800 */
[----:B-1----:R-:W-:-:S07]  /*6570*/  FADD.FTZ R187, R175, R194 ;  /* 0x000000c2afbb7221 */ /* 0x002fce0000010000 */
[----:B------:R-:W1:Y:S01]  /*6580*/  MUFU.EX2 R173, R173 ;  /* 0x000000ad00ad7308 */ /* 0x000e620000000800 */
[----:B--2---:R-:W-:-:S01]  /*6590*/  FADD.FTZ R196, R179, R196 ;  /* 0x000000c4b3c47221 */ /* 0x004fc20000010000 */
[----:B------:R-:W-:-:S04]  /*65a0*/  F2FP.SATFINITE.E4M3.F32.PACK_AB_MERGE_C R178, R179, R178, RZ ;  /* 0x000000b2b3b2723e */ /* 0x000fc800048070ff */
[----:B------:R-:W-:Y:S02]  /*65b0*/  F2FP.SATFINITE.E4M3.F32.PACK_AB_MERGE_C R166, R169, R166, R178 ;  /* 0x000000a6a9a6723e */ /* 0x000fe400048070b2 */
[----:B------:R-:W2:Y:S01]  /*65c0*/  MUFU.EX2 R171, R171 ;  /* 0x000000ab00ab7308 */ /* 0x000ea20000000800 */
[----:B0-----:R-:W-:-:S01]  /*65d0*/  FADD.FTZ R194, R190, R187 ;  /* 0x000000bbbec27221 */ /* 0x001fc20000010000 */
[----:B------:R-:W-:-:S04]  /*65e0*/  F2FP.SATFINITE.E4M3.F32.PACK_AB_MERGE_C R175, R190, R175, RZ ;  /* 0x000000afbeaf723e */ /* 0x000fc800048070ff */
[----:B------:R-:W-:Y:S02]  /*65f0*/  F2FP.SATFINITE.E4M3.F32.PACK_AB_MERGE_C R167, R172, R167, R175 ;  /* 0x000000a7aca7723e */ /* 0x000fe400048070af */
[----:B------:R-:W0:Y:S01]  /*6600*/  MUFU.EX2 R174, R174 ;  /* 0x000000ae00ae7308 */ /* 0x000e220000000800 */
[----:B-1----:R-:W-:-:S07]  /*6610*/  FADD.FTZ R187, R173, R196 ;  /* 0x000000c4adbb7221 */ /* 0x002fce0000010000 */
[----:B------:R-:W1:Y:S01]  /*6620*/  MUFU.EX2 R188, R188 ;  /* 0x000000bc00bc7308 */ /* 0x000e620000000800 */
[----:B--2---:R-:W-:-:S01]  /*6630*/  FADD.FTZ R153, R171, R194 ;  /* 0x000000c2ab997221 */ /* 0x004fc20000010000 */
[----:B------:R-:W-:Y:S02]  /*6640*/  F2FP.SATFINITE.E4M3.F32.PACK_AB_MERGE_C R194, R156, R155, RZ ;  /* 0x0000009b9cc2723e */ /* 0x000fe400048070ff */
[----:B------:R-:W-:-:S04]  /*6650*/  F2FP.SATFINITE.E4M3.F32.PACK_AB_MERGE_C R156, R22, R17, R193 ;  /* 0x00000011169c723e */ /* 0x000fc800048070c1 */
        /* <DEDUP_REMOVED lines=9> */
[----:B0-----:R-:W-:-:S07]  /*66f0*/  FADD.FTZ R155, R191, R152 ;  /* 0x00000098bf9b7221 */ /* 0x001fce0000010000 */
[----:B------:R-:W0:Y:S01]  /*6700*/  MUFU.EX2 R176, R176 ;  /* 0x000000b000b07308 */ /* 0x000e220000000800 */
[----:B-1----:R-:W-:-:S01]  /*6710*/  FADD.FTZ R157, R181, R154 ;  /* 0x0000009ab59d7221 */ /* 0x002fc20000010000 */
[----:B------:R-:W-:Y:S02]  /*6720*/  F2FP.SATFINITE.E4M3.F32.PACK_AB_MERGE_C R180, R181, R180, RZ ;  /* 0x000000b4b5b4723e */ /* 0x000fe400048070ff */
[----:B------:R-:W-:Y:S02]  /*6730*/  F2FP.SATFINITE.E4M3.F32.PACK_AB_MERGE_C R154, R18, R13, R21 ;  /* 0x0000000d129a723e */ /* 0x000fe40004807015 */
[----:B------:R-:W-:Y:S02]  /*6740*/  F2FP.SATFINITE.E4M3.F32.PACK_AB_MERGE_C R160, R174, R173, R180 ;  /* 0x000000adaea0723e */ /* 0x000fe400048070b4 */
[----:B------:R-:W1:Y:S01]  /*6750*/  MUFU.EX2 R189, R189 ;  /* 0x000000bd00bd7308 */ /* 0x000e620000000800 */
[----:B--2---:R-:W-:-:S01]  /*6760*/  FADD.FTZ R152, R192, R155 ;  /* 0x0000009bc0987221 */ /* 0x004fc20000010000 */
[----:B------:R-:W-:-:S04]  /*6770*/  F2FP.SATFINITE.E4M3.F32.PACK_AB_MERGE_C R191, R192, R191, RZ ;  /* 0x000000bfc0bf723e */ /* 0x000fc800048070ff */
[----:B------:R-:W-:Y:S02]  /*6780*/  F2FP.SATFINITE.E4M3.F32.PACK_AB_MERGE_C R161, R188, R171, R191 ;  /* 0x000000abbca1723e */ /* 0x000fe400048070bf */
[----:B------:R-:W2:Y:S01]  /*6790*/  MUFU.EX2 R177, R177 ;  /* 0x000000b100b17308 */ /* 0x000ea20000000800 */
[----:B0-----:R-:W-:-:S01]  /*67a0*/  FADD.FTZ R6, R176, R157 ;  /* 0x0000009db0067221 */ /* 0x001fc20000010000 */
[----:B------:R-:W-:-:S06]  /*67b0*/  F2FP.SATFINITE.E4M3.F32.PACK_AB_MERGE_C R157, R20, R19, R194 ;  /* 0x00000013149d723e */ /* 0x000fcc00048070c2 */
        /* <DEDUP_REMOVED lines=8> */
[----:B------:R-:W-:-:S06]  /*6840*/  F2FP.SATFINITE.E4M3.F32.PACK_AB_MERGE_C R155, R15, R14, R23 ;  /* 0x0000000e0f9b723e */ /* 0x000fcc0004807017 */
[----:B------:R-:W1:Y:S01]  /*6850*/  MUFU.EX2 R153, R184 ;  /* 0x000000b800997308 */ /* 0x000e620000000800 */
[----:B--2---:R-:W-:-:S01]  /*6860*/  FADD.FTZ R152, R200, R5 ;  /* 0x00000005c8987221 */ /* 0x004fc20000010000 */
[C---:B0-----:R-:W-:Y:S01]  /*6870*/  F2FP.SATFINITE.E4M3.F32.PACK_AB_MERGE_C R182, R183.reuse, R182, RZ ;  /* 0x000000b6b7b6723e */ /* 0x041fe200048070ff */
[----:B------:R-:W-:-:S03]  /*6880*/  FADD.FTZ R5, R183, R6 ;  /* 0x00000006b7057221 */ /* 0x000fc60000010000 */
[----:B------:R-:W-:Y:S02]  /*6890*/  F2FP.SATFINITE.E4M3.F32.PACK_AB_MERGE_C R162, R177, R176, R182 ;  /* 0x000000b0b1a2723e */ /* 0x000fe400048070b6 */
[C---:B-1----:R-:W-:Y:S01]  /*68a0*/  F2FP.SATFINITE.E4M3.F32.PACK_AB_MERGE_C R200, R153.reuse, R200, RZ ;  /* 0x000000c899c8723e */ /* 0x042fe200048070ff */
[----:B------:R-:W-:Y:S01]  /*68b0*/  FADD.FTZ R6, R153, R152 ;  /* 0x0000009899067221 */ /* 0x000fe20000010000 */
[----:B------:R-:W-:Y:S02]  /*68c0*/  F2FP.SATFINITE.E4M3.F32.PACK_AB_MERGE_C R152, R8, R9, R205 ;  /* 0x000000090898723e */ /* 0x000fe400048070cd */
[----:B------:R-:W-:Y:S02]  /*68d0*/  F2FP.SATFINITE.E4M3.F32.PACK_AB_MERGE_C R153, R11, R10, R186 ;  /* 0x0000000a0b99723e */ /* 0x000fe400048070ba */
[----:B------:R-:W-:Y:S01]  /*68e0*/  F2FP.SATFINITE.E4M3.F32.PACK_AB_MERGE_C R163, R12, R189, R200 ;  /* 0x000000bd0ca3723e */ /* 0x000fe200048070c8 */
[----:B------:R-:W-:Y:S06]  /*68f0*/  @!P0 BRA `(.L_x_29) ;  /* 0x0000000000048947 */ /* 0x000fec0003800000 */
[----:B------:R-:W-:Y:S01]  /*6900*/  BPT.TRAP 0x1 ;  /* 0x000000040000795c */ /* 0x000fe20000300000 */
.L_x_29:
[----:B------:R-:W-:-:S04]  /*6910*/  IMAD.U32 R4, RZ, RZ, UR52 ;  /* 0x00000034ff047e24 */ /* 0x000fc8000f8e00ff */
[----:B------:R0:W1:Y:S01]  /*6920*/  SYNCS.PHASECHK.TRANS64.TRYWAIT P2, [UR51+0x38850], R4 ;  /* 0x03885004ff0075a7 */ /* 0x0000620008040173 */
[----:B------:R-:W-:Y:S05]  /*6930*/  @!P0 BRA `(.L_x_30) ;  /* 0x0000000000048947 */ /* 0x000fea0003800000 */
[----:B------:R-:W-:Y:S01]  /*6940*/  BPT.TRAP 0x1 ;  /* 0x000000040000795c */ /* 0x000fe20000300000 */
.L_x_30:
[----:B-1----:R-:W-:Y:S05]  /*6950*/  @P2 BRA `(.L_x_31) ;  /* 0x00000000000c2947 */ /* 0x002fea0003800000 */
[----:B0-----:R-:W-:-:S04]  /*6960*/  IMAD.U32 R4, RZ, RZ, UR52 ;  /* 0x00000034ff047e24 */ /* 0x001fc8000f8e00ff */
[----:B------:R-:W0:Y:S02]  /*6970*/  SYNCS.PHASECHK.TRANS64.TRYWAIT P2, [UR51+0x38850], R4 ;  /* 0x03885004ff0075a7 */ /* 0x000e240008040173 */
[----:B0-----:R-:W-:Y:S05]  /*6980*/  @!P2 BRA `(.L_x_32) ;  /* 0x0000009800e8a947 */ /* 0x001fea0003800000 */
.L_x_31:
[----:B------:R1:W-:Y:S01]  /*6990*/  BAR.SYNC.DEFER_BLOCKING R3, 0x100 ;  /* 0x000400030000751d */ /* 0x0003e20000010000 */
[----:B------:R-:W-:-:S05]  /*69a0*/  ULEA UR6, UR49, UR44, 0xb ;  /* 0x0000002c31067291 */ /* 0x000fca000f8e583f */
[----:B------:R-:W-:Y:S02]  /*69b0*/  UMOV UR11, 0x40000040 ;  /* 0x40000040000b7882 */ /* 0x000fe40000000000 */
[----:B------:R-:W-:Y:S01]  /*69c0*/  UMOV UR10, UR6 ;  /* 0x00000006000a7c82 */ /* 0x000fe20008000000 */
[----:B------:R-:W-:-:S06]  /*69d0*/  WARPGROUP.ARRIVE ;  /* 0x00000000000079c5 */ /* 0x000fcc0000000000 */
[----:B------:R-:W-:Y:S01]  /*69e0*/  QGMMA.64x256x32.F32.E4M3.E4M3 R24, R152, gdesc[UR8], R24, gsb0 ;  /* 0x03e0000898187df3 */ /* 0x000fe20008000818 */
[----:B------:R-:W-:Y:S01]  /*69f0*/  UIADD3 UR10, UR6, 0x2, URZ ;  /* 0x00000002060a7890 */ /* 0x000fe2000fffe03f */
[----:B------:R-:W-:Y:S01]  /*6a00*/  UMOV UR11, 0x40000040 ;  /* 0x40000040000b7882 */ /* 0x000fe20000000000 */
[----:B------:R-:W-:Y:S02]  /*6a10*/  WARPGROUP.DEPBAR.LE gsb0, 0x0 ;  /* 0x00008000000079c5 */ /* 0x000fe40000010000 */
[----:B------:R-:W-:-:S15]  /*6a20*/  WARPGROUP.ARRIVE ;  /* 0x00000000000079c5 */ /* 0x000fde0000000000 */
[----:B------:R-:W-:-:S08]  /*6a30*/  NOP ;  /* 0x0000000000007918 */ /* 0x000fd00000000000 */
        /* <DEDUP_REMOVED lines=12> */
[----:B------:R-:W-:Y:S03]  /*6b00*/  QGMMA.64x256x32.F32.E4M3.E4M3 R24, R160, gdesc[UR8], R24, gsb0 ;  /* 0x03e00008a0187df3 */ /* 0x000fe60008000818 */
[----:B------:R-:W-:Y:S02]  /*6b10*/  WARPGROUP.DEPBAR.LE gsb0, 0x0 ;  /* 0x00008000000079c5 */ /* 0x000fe40000010000 */
[----:B-1----:R-:W-:Y:S05]  /*6b20*/  @!P0 BRA `(.L_x_33) ;  /* 0x0000000000048947 */ /* 0x002fea0003800000 */
[----:B------:R-:W-:Y:S01]  /*6b30*/  BPT.TRAP 0x1 ;  /* 0x000000040000795c */ /* 0x000fe20000300000 */
.L_x_33:
[----:B------:R-:W-:Y:S01]  /*6b40*/  UIADD3 UR51, UR51, 0x38860, URZ ;  /* 0x0003886033337890 */ /* 0x000fe2000fffe03f */
[----:B0-----:R-:W-:Y:S01]  /*6b50*/  IMAD.MOV.U32 R7, RZ, RZ, R170 ;  /* 0x000000ffff077224 */ /* 0x001fe200078e00aa */
[----:B------:R-:W-:Y:S01]  /*6b60*/  UMOV UR6, UR49 ;  /* 0x0000003100067c82 */ /* 0x000fe20008000000 */
[----:B------:R-:W-:Y:S01]  /*6b70*/  IMAD.MOV.U32 R4, RZ, RZ, R185 ;  /* 0x000000ffff047224 */ /* 0x000fe200078e00b9 */
[----:B------:R-:W-:-:S09]  /*6b80*/  UPRMT UR51, UR50, 0x654, UR51 ;  /* 0x0000065432337896 */ /* 0x000fd20008000033 */
[----:B------:R-:W-:Y:S01]  /*6b90*/  SYNCS.ARRIVE.TRANS64.RED.A1T0 RZ, [UR51], RZ ;  /* 0x000000ffffff79a7 */ /* 0x000fe20008100433 */
[----:B------:R-:W-:Y:S05]  /*6ba0*/  @P1 BRA `(.L_x_34) ;  /* 0xffffffd400701947 */ /* 0x000fea000383ffff */
.L_x_23:
[----:B------:R-:W-:Y:S01]  /*6bb0*/  ULDC.64 UR8, c[0x0][0x9a0] ;  /* 0x0002680000087ab9 */ /* 0x000fe20000000a00 */
[----:B------:R-:W-:Y:S01]  /*6bc0*/  IMAD.MOV.U32 R3, RZ, RZ, 0x3f800000 ;  /* 0x3f800000ff037424 */ /* 0x000fe200078e00ff */
[----:B------:R-:W-:Y:S01]  /*6bd0*/  UISETP.NE.U32.AND UP0, UPT, UR8, URZ, UPT ;  /* 0x0000003f0800728c */ /* 0x000fe2000bf05070 */
[----:B------:R2:W-:Y:S06]  /*6be0*/  BAR.ARV R2, 0x100 ;  /* 0x000400020000751d */ /* 0x0005ec0000002000 */
[----:B------:R-:W-:Y:S02]  /*6bf0*/  UISETP.NE.AND.EX UP0, UPT, UR9, URZ, UPT, UP0 ;  /* 0x0000003f0900728c */ /* 0x000fe4000bf05300 */
[----:B------:R-:W-:Y:S06]  /*6c00*/  BAR.ARV 0x8, 0x180 ;  /* 0x0206000000007b1d */ /* 0x000fec0000002000 */
[----:B------:R-:W-:-:S03]  /*6c10*/  PLOP3.LUT P0, PT, PT, PT, UP0, 0x80, 0x0 ;  /* 0x000000000000781c */ /* 0x000fc60003f0f008 */
[----:B------:R-:W-:Y:S01]  /*6c20*/  @UP0 ULDC.64 UR10, c[0x0][0x9c8] ;  /* 0x00027200000a0ab9 */ /* 0x000fe20000000a00 */
[----:B------:R-:W-:Y:S02]  /*6c30*/  @UP0 USHF.R.S32.HI UR12, URZ, 0x1f, UR38 ;  /* 0x0000001f3f0c0899 */ /* 0x000fe40008011426 */
[----:B------:R-:W-:Y:S02]  /*6c40*/  @UP0 UIMAD UR6, UR40, UR10, URZ ;  /* 0x0000000a280602a4 */ /* 0x000fe4000f8e023f */
[----:B------:R-:W-:Y:S02]  /*6c50*/  @UP0 UIMAD.WIDE.U32 UR4, UR37, UR10, URZ ;  /* 0x0000000a250402a5 */ /* 0x000fe4000f8e003f */
[----:B------:R-:W-:-:S03]  /*6c60*/  @UP0 UIMAD UR6, UR37, UR11, UR6 ;  /* 0x0000000b250602a4 */ /* 0x000fc6000f8e0206 */
[----:B------:R-:W-:Y:S01]  /*6c70*/  @UP0 ULDC.64 UR10, c[0x0][0x9d0] ;  /* 0x00027400000a0ab9 */ /* 0x000fe20000000a00 */
[----:B------:R-:W-:Y:S02]  /*6c80*/  @UP0 UIADD3 UR5, UR5, UR6, URZ ;  /* 0x0000000605050290 */ /* 0x000fe4000fffe03f */
[----:B------:R-:W-:Y:S02]  /*6c90*/  @UP0 UIMAD UR6, UR12, UR10, URZ ;  /* 0x0000000a0c0602a4 */ /* 0x000fe4000f8e023f */
[----:B------:R-:W-:Y:S02]  /*6ca0*/  @UP0 UIMAD.WIDE.U32 UR4, UR38, UR10, UR4 ;  /* 0x0000000a260402a5 */ /* 0x000fe4000f8e0004 */
[----:B------:R-:W-:Y:S02]  /*6cb0*/  @UP0 UIMAD UR6, UR38, UR11, UR6 ;  /* 0x0000000b260602a4 */ /* 0x000fe4000f8e0206 */
[----:B------:R-:W-:Y:S02]  /*6cc0*/  @UP0 ULEA UR8, UP1, UR4, UR8, 0x2 ;  /* 0x0000000804080291 */ /* 0x000fe4000f82103f */
[----:B------:R-:W-:-:S04]  /*6cd0*/  @UP0 UIADD3 UR5, UR5, UR6, URZ ;  /* 0x0000000605050290 */ /* 0x000fc8000fffe03f */
[----:B------:R-:W-:Y:S01]  /*6ce0*/  @UP0 ULEA.HI.X UR9, UR4, UR9, UR5, 0x2, UP1 ;  /* 0x0000000904090291 */ /* 0x000fe200088f1405 */
[----:B------:R-:W-:-:S05]  /*6cf0*/  IMAD.U32 R8, RZ, RZ, UR8 ;  /* 0x00000008ff087e24 */ /* 0x000fca000f8e00ff */
[----:B------:R-:W-:-:S05]  /*6d00*/  IMAD.U32 R9, RZ, RZ, UR9 ;  /* 0x00000009ff097e24 */ /* 0x000fca000f8e00ff */
[----:B------:R0:W4:Y:S01]  /*6d10*/  @P0 LDG.E R3, desc[UR46][R8.64] ;  /* 0x0000002e08030981 */ /* 0x000122000c1e1900 */
[----:B------:R-:W-:Y:S02]  /*6d20*/  IMAD.U32 R13, RZ, RZ, UR7 ;  /* 0x00000007ff0d7e24 */ /* 0x000fe4000f8e00ff */
[----:B--2---:R-:W-:Y:S01]  /*6d30*/  IMAD.MOV.U32 R2, RZ, RZ, -0x800000 ;  /* 0xff800000ff027424 */ /* 0x004fe200078e00ff */
[----:B------:R-:W2:Y:S04]  /*6d40*/  SHFL.BFLY PT, R0, R5, 0x2, 0x1f ;  /* 0x0c401f0005007f89 */ /* 0x000ea800000e0000 */
[----:B---3--:R-:W1:Y:S01]  /*6d50*/  SHFL.BFLY PT, R7, R6, 0x2, 0x1f ;  /* 0x0c401f0006077f89 */ /* 0x008e6200000e0000 */
[----:B0-----:R-:W-:Y:S02]  /*6d60*/  IMAD.MOV.U32 R8, RZ, RZ, RZ ;  /* 0x000000ffff087224 */ /* 0x001fe400078e00ff */
[----:B--2---:R-:W-:Y:S01]  /*6d70*/  FADD.FTZ R0, R0, R5 ;  /* 0x0000000500007221 */ /* 0x004fe20000010000 */
[----:B-1----:R-:W-:Y:S01]  /*6d80*/  FADD.FTZ R4, R7, R6 ;  /* 0x0000000607047221 */ /* 0x002fe20000010000 */
[----:B------:R-:W-:-:S03]  /*6d90*/  IMAD.MOV.U32 R6, RZ, RZ, RZ ;  /* 0x000000ffff067224 */ /* 0x000fc600078e00ff */
[----:B------:R-:W0:Y:S04]  /*6da0*/  SHFL.BFLY PT, R7, R0, 0x1, 0x1f ;  /* 0x0c201f0000077f89 */ /* 0x000e2800000e0000 */
[----:B------:R-:W1:Y:S01]  /*6db0*/  SHFL.BFLY PT, R11, R4, 0x1, 0x1f ;  /* 0x0c201f00040b7f89 */ /* 0x000e6200000e0000 */
[----:B0-----:R-:W-:Y:S01]  /*6dc0*/  FADD.FTZ R10, R0, R7 ;  /* 0x00000007000a7221 */ /* 0x001fe20000010000 */
[----:B------:R-:W-:Y:S02]  /*6dd0*/  IMAD.MOV.U32 R0, RZ, RZ, -0x800000 ;  /* 0xff800000ff007424 */ /* 0x000fe400078e00ff */
[----:B-1----:R-:W-:Y:S02]  /*6de0*/  FADD.FTZ R11, R4, R11 ;  /* 0x0000000b040b7221 */ /* 0x002fe40000010000 */
[C---:B------:R-:W-:Y:S01]  /*6df0*/  FSETP.NE.FTZ.AND P0, PT, R10.reuse, RZ, PT ;  /* 0x000000ff0a00720b */ /* 0x040fe20003f15000 */
[----:B------:R-:W-:Y:S01]  /*6e00*/  FMUL.FTZ R12, R10, 0.00390625 ;  /* 0x3b8000000a0c7820 */ /* 0x000fe20000410000 */
[----:B------:R-:W-:Y:S01]  /*6e10*/  MOV R4, UR7 ;  /* 0x0000000700047c02 */ /* 0x000fe20008000f00 */
[----:B------:R-:W-:-:S03]  /*6e20*/  FMUL.FTZ R9, R11, 0.00390625 ;  /* 0x3b8000000b097820 */ /* 0x000fc60000410000 */
[----:B------:R-:W-:Y:S02]  /*6e30*/  FSETP.NE.FTZ.AND P1, PT, R12, RZ, PT ;  /* 0x000000ff0c00720b */ /* 0x000fe40003f35000 */
[----:B------:R-:W-:-:S05]  /*6e40*/  FSETP.NE.FTZ.AND P2, PT, R9, RZ, PT ;  /* 0x000000ff0900720b */ /* 0x000fca0003f55000 */
[----:B------:R0:W-:Y:S01]  /*6e50*/  @P0 MUFU.RCP R8, R10 ;  /* 0x0000000a00080308 */ /* 0x0001e20000001000 */
[----:B------:R-:W-:-:S05]  /*6e60*/  FSETP.NE.FTZ.AND P0, PT, R11, RZ, PT ;  /* 0x000000ff0b00720b */ /* 0x000fca0003f15000 */
[----:B------:R-:W-:Y:S02]  /*6e70*/  @P1 FMUL.FTZ R4, R4, 0.69314718246459960938 ;  /* 0x3f31721804041820 */ /* 0x000fe40000410000 */
[----:B------:R-:W1:Y:S01]  /*6e80*/  @P2 MUFU.LG2 R7, R9 ;  /* 0x0000000900072308 */ /* 0x000e620000000c00 */
[----:B0-----:R-:W-:-:S07]  /*6e90*/  @P2 FMUL.FTZ R10, R13, 0.69314718246459960938 ;  /* 0x3f3172180d0a2820 */ /* 0x001fce0000410000 */
[----:B------:R-:W0:Y:S08]  /*6ea0*/  @P1 MUFU.LG2 R5, R12 ;  /* 0x0000000c00051308 */ /* 0x000e300000000c00 */
[----:B------:R-:W2:Y:S01]  /*6eb0*/  @P0 MUFU.RCP R6, R11 ;  /* 0x0000000b00060308 */ /* 0x000ea20000001000 */
[----:B-1----:R-:W-:Y:S01]  /*6ec0*/  @P2 FMUL.FTZ R7, R7, 0.69314718246459960938 ;  /* 0x3f31721807072820 */ /* 0x002fe20000410000 */
[----:B------:R-:W-:-:S03]  /*6ed0*/  PLOP3.LUT P0, PT, PT, PT, PT, 0x8, 0x0 ;  /* 0x000000000000781c */ /* 0x000fc60003f0e170 */
[----:B------:R-:W-:Y:S01]  /*6ee0*/  @P2 FFMA.FTZ R0, R10, R170, R7 ;  /* 0x000000aa0a002223 */ /* 0x000fe20000010007 */
[----:B0-----:R-:W-:-:S04]  /*6ef0*/  @P1 FMUL.FTZ R5, R5, 0.69314718246459960938 ;  /* 0x3f31721805051820 */ /* 0x001fc80000410000 */
[----:B------:R-:W-:Y:S01]  /*6f00*/  @P1 FFMA.FTZ R2, R4, R185, R5 ;  /* 0x000000b904021223 */ /* 0x000fe20000010005 */
[-C--:B----4-:R-:W-:Y:S01]  /*6f10*/  FMUL.FTZ R8, R8, R3.reuse ;  /* 0x0000000308087220 */ /* 0x090fe20000410000 */
[----:B--2---:R-:W-:-:S03]  /*6f20*/  FMUL.FTZ R3, R6, R3 ;  /* 0x0000000306037220 */ /* 0x004fc60000410000 */
[-C--:B------:R-:W-:Y:S01]  /*6f30*/  FMUL.FTZ R24, R24, R8.reuse ;  /* 0x0000000818187220 */ /* 0x080fe20000410000 */
        /* <DEDUP_REMOVED lines=62> */
[----:B------:R-:W-:Y:S01]  /*7320*/  FMUL.FTZ R145, R145, R8 ;  /* 0x0000000891917220 */ /* 0x000fe20000410000 */
        /* <DEDUP_REMOVED lines=63> */
[----:B------:R-:W-:-:S07]  /*7720*/  FMUL.FTZ R147, R147, R3 ;  /* 0x0000000393937220 */ /* 0x000fce0000410000 */
.L_x_10:
[----:B------:R-:W-:Y:S05]  /*7730*/  @P0 BRA `(.L_x_35) ;  /* 0x00000038006c0947 */ /* 0x000fea0003800000 */
[----:B------:R-:W0:Y:S01]  /*7740*/  S2R R7, SR_TID.X ;  /* 0x0000000000077919 */ /* 0x000e220000002100 */
[----:B------:R-:W-:Y:S01]  /*7750*/  ULDC.64 UR4, c[0x4][0x38] ;  /* 0x01000e0000047ab9 */ /* 0x000fe20000000a00 */
[----:B------:R-:W-:Y:S01]  /*7760*/  ULDC.64 UR8, c[0x0][0xbd0] ;  /* 0x0002f40000087ab9 */ /* 0x000fe20000000a00 */
[----:B------:R-:W-:Y:S01]  /*7770*/  USHF.R.S32.HI UR7, URZ, 0x1f, UR38 ;  /* 0x0000001f3f077899 */ /* 0x000fe20008011426 */
[----:B------:R-:W-:Y:S01]  /*7780*/  ULDC.64 UR10, c[0x0][0xb38] ;  /* 0x0002ce00000a7ab9 */ /* 0x000fe20000000a00 */
[----:B0-----:R-:W-:-:S05]  /*7790*/  IMAD.SHL.U32 R3, R7, 0x4, RZ ;  /* 0x0000000407037824 */ /* 0x001fca00078e00ff */
[----:B------:R-:W-:Y:S01]  /*77a0*/  LOP3.LUT R3, R3, 0xc, RZ, 0xc0, !PT ;  /* 0x0000000c03037812 */ /* 0x000fe200078ec0ff */
[----:B------:R-:W-:Y:S03]  /*77b0*/  BAR.SYNC.DEFER_BLOCKING 0x1, 0x100 ;  /* 0x0044000000007b1d */ /* 0x000fe60000010000 */
[----:B------:R-:W-:-:S05]  /*77c0*/  IADD3 R4, P0, R3, UR4, RZ ;  /* 0x0000000403047c10 */ /* 0x000fca000ff1e0ff */
[----:B------:R-:W-:-:S05]  /*77d0*/  IMAD.X R5, RZ, RZ, UR5, P0 ;  /* 0x00000005ff057e24 */ /* 0x000fca00080e06ff */
[----:B------:R0:W2:Y:S01]  /*77e0*/  LDG.E.CONSTANT R3, desc[UR46][R4.64] ;  /* 0x0000002e04037981 */ /* 0x0000a2000c1e9900 */
[----:B------:R-:W-:Y:S01]  /*77f0*/  LOP3.LUT P0, R9, R7, 0x3, RZ, 0xc0, !PT ;  /* 0x0000000307097812 */ /* 0x000fe2000780c0ff */
[----:B------:R-:W-:Y:S01]  /*7800*/  UIMAD.WIDE.U32 UR4, UR38, UR8, URZ ;  /* 0x00000008260472a5 */ /* 0x000fe2000f8e003f */
[----:B------:R-:W-:Y:S01]  /*7810*/  BSSY B0, `(.L_x_36) ;  /* 0x00002b3000007945 */ /* 0x000fe20003800000 */
[----:B------:R-:W-:Y:S01]  /*7820*/  UIMAD UR6, UR7, UR8, URZ ;  /* 0x00000008070672a4 */ /* 0x000fe2000f8e023f */
[----:B------:R-:W-:Y:S01]  /*7830*/  ISETP.EQ.OR P0, PT, R9, 0x3, !P0 ;  /* 0x000000030900780c */ /* 0x000fe20004702670 */
[----:B------:R-:W-:Y:S02]  /*7840*/  UIMAD UR8, UR7, UR10, URZ ;  /* 0x0000000a070872a4 */ /* 0x000fe4000f8e023f */
[----:B------:R-:W-:Y:S01]  /*7850*/  UIMAD UR9, UR38, UR9, UR6 ;  /* 0x00000009260972a4 */ /* 0x000fe2000f8e0206 */
[----:B------:R-:W-:Y:S01]  /*7860*/  SEL R206, R10, R39, P0 ;  /* 0x000000270ace7207 */ /* 0x000fe20000000000 */
[----:B------:R-:W-:Y:S01]  /*7870*/  UIMAD.WIDE.U32 UR6, UR38, UR10, URZ ;  /* 0x0000000a260672a5 */ /* 0x000fe2000f8e003f */
[----:B------:R-:W-:Y:S01]  /*7880*/  SEL R15, R39, R10, P0 ;  /* 0x0000000a270f7207 */ /* 0x000fe20000000000 */
[----:B------:R-:W-:Y:S01]  /*7890*/  VIADD R10, R7, 0xffffff80 ;  /* 0xffffff80070a7836 */ /* 0x000fe20000000000 */
[----:B------:R-:W-:Y:S01]  /*78a0*/  SEL R30, R44, R45, P0 ;  /* 0x0000002d2c1e7207 */ /* 0x000fe20000000000 */
[----:B------:R-:W-:Y:S01]  /*78b0*/  UIADD3 UR9, UR5, UR9, URZ ;  /* 0x0000000905097290 */ /* 0x000fe2000fffe03f */
[----:B------:R-:W-:Y:S01]  /*78c0*/  SEL R44, R45, R44, P0 ;  /* 0x0000002c2d2c7207 */ /* 0x000fe20000000000 */
[----:B------:R-:W-:Y:S01]  /*78d0*/  UIMAD UR8, UR38, UR11, UR8 ;  /* 0x0000000b260872a4 */ /* 0x000fe2000f8e0208 */
[----:B0-----:R-:W-:-:S02]  /*78e0*/  SHF.R.S32.HI R5, RZ, 0x1f, R10 ;  /* 0x0000001fff057819 */ /* 0x001fc4000001140a */
[----:B------:R-:W-:Y:S01]  /*78f0*/  SEL R204, R34, R35, P0 ;  /* 0x0000002322cc7207 */ /* 0x000fe20000000000 */
[----:B------:R-:W-:Y:S01]  /*7900*/  UIADD3 UR8, UR7, UR8, URZ ;  /* 0x0000000807087290 */ /* 0x000fe2000fffe03f */
[----:B------:R-:W-:Y:S02]  /*7910*/  LEA.HI R4, R5, R10, RZ, 0x7 ;  /* 0x0000000a05047211 */ /* 0x000fe400078f38ff */
[----:B------:R-:W-:Y:S02]  /*7920*/  SEL R34, R35, R34, P0 ;  /* 0x0000002223227207 */ /* 0x000fe40000000000 */
[----:B------:R-:W-:Y:S02]  /*7930*/  LOP3.LUT R7, R4, 0xffffff80, RZ, 0xc0, !PT ;  /* 0xffffff8004077812 */ /* 0x000fe400078ec0ff */
[----:B------:R-:W-:Y:S02]  /*7940*/  SEL R220, R86, R87, P0 ;  /* 0x0000005756dc7207 */ /* 0x000fe40000000000 */
[----:B------:R-:W-:Y:S01]  /*7950*/  SEL R35, R87, R86, P0 ;  /* 0x0000005657237207 */ /* 0x000fe20000000000 */
[----:B------:R-:W-:Y:S01]  /*7960*/  IMAD.IADD R45, R10, 0x1, -R7 ;  /* 0x000000010a2d7824 */ /* 0x000fe200078e0a07 */
[----:B------:R-:W-:-:S02]  /*7970*/  SEL R208, R42, R43, P0 ;  /* 0x0000002b2ad07207 */ /* 0x000fc40000000000 */
[----:B------:R-:W-:Y:S02]  /*7980*/  SEL R17, R43, R42, P0 ;  /* 0x0000002a2b117207 */ /* 0x000fe40000000000 */
[----:B------:R-:W-:Y:S02]  /*7990*/  SHF.R.S32.HI R86, RZ, 0x1f, R45 ;  /* 0x0000001fff567819 */ /* 0x000fe4000001142d */
[----:B------:R-:W-:Y:S02]  /*79a0*/  SEL R42, R46, R47, P0 ;  /* 0x0000002f2e2a7207 */ /* 0x000fe40000000000 */
[----:B------:R-:W-:Y:S02]  /*79b0*/  SEL R19, R47, R46, P0 ;  /* 0x0000002e2f137207 */ /* 0x000fe40000000000 */
[----:B------:R-:W-:Y:S02]  /*79c0*/  LEA.HI R5, R5, R10, RZ, 0x2 ;  /* 0x0000000a05057211 */ /* 0x000fe400078f10ff */
[----:B------:R-:W-:-:S02]  /*79d0*/  LEA.HI R47, R86, R45, RZ, 0x2 ;  /* 0x0000002d562f7211 */ /* 0x000fc400078f10ff */
[----:B------:R-:W-:Y:S02]  /*79e0*/  SEL R202, R6, R31, P0 ;  /* 0x0000001f06ca7207 */ /* 0x000fe40000000000 */
[----:B------:R-:W-:Y:S02]  /*79f0*/  SEL R31, R31, R6, P0 ;  /* 0x000000061f1f7207 */ /* 0x000fe40000000000 */
[----:B------:R-:W-:Y:S02]  /*7a00*/  LOP3.LUT R7, R5, 0xfffffffc, RZ, 0xc0, !PT ;  /* 0xfffffffc05077812 */ /* 0x000fe400078ec0ff */
[----:B------:R-:W-:Y:S02]  /*7a10*/  SHF.R.S32.HI R9, RZ, 0x7, R4 ;  /* 0x00000007ff097819 */ /* 0x000fe40000011404 */
[----:B------:R-:W-:Y:S01]  /*7a20*/  SHF.R.S32.HI R5, RZ, 0x2, R47 ;  /* 0x00000002ff057819 */ /* 0x000fe2000001142f */
[----:B------:R-:W-:Y:S01]  /*7a30*/  IMAD.IADD R11, R10, 0x1, -R7 ;  /* 0x000000010a0b7824 */ /* 0x000fe200078e0a07 */
[----:B------:R-:W-:Y:S01]  /*7a40*/  SHF.R.S32.HI R6, RZ, 0x1f, R47 ;  /* 0x0000001fff067819 */ /* 0x000fe2000001142f */
[----:B------:R-:W-:Y:S01]  /*7a50*/  IMAD.U32 R7, RZ, RZ, UR7 ;  /* 0x00000007ff077e24 */ /* 0x000fe2000f8e00ff */
[----:B------:R-:W-:Y:S01]  /*7a60*/  SEL R20, R36, R37, P0 ;  /* 0x0000002524147207 */ /* 0x000fe20000000000 */
[----:B------:R-:W-:Y:S01]  /*7a70*/  IMAD.U32 R7, RZ, RZ, UR8 ;  /* 0x00000008ff077e24 */ /* 0x000fe2000f8e00ff */
[----:B------:R-:W-:-:S02]  /*7a80*/  SEL R36, R37, R36, P0 ;  /* 0x0000002425247207 */ /* 0x000fc40000000000 */
[----:B------:R-:W0:Y:S01]  /*7a90*/  S2R R37, SR_CTAID.X ;  /* 0x0000000000257919 */ /* 0x000e220000002500 */
[----:B------:R-:W-:Y:S02]  /*7aa0*/  LEA.HI R4, R4, R9, RZ, 0x1 ;  /* 0x0000000904047211 */ /* 0x000fe400078f08ff */
[----:B------:R-:W-:Y:S02]  /*7ab0*/  LEA.HI R6, R6, R5, RZ, 0x3 ;  /* 0x0000000506067211 */ /* 0x000fe400078f18ff */
[----:B------:R-:W-:Y:S02]  /*7ac0*/  LOP3.LUT R4, R4, 0x3fffffe, RZ, 0xc0, !PT ;  /* 0x03fffffe04047812 */ /* 0x000fe400078ec0ff */
[----:B------:R-:W-:Y:S02]  /*7ad0*/  LOP3.LUT R6, R6, 0xfffffff8, RZ, 0xc0, !PT ;  /* 0xfffffff806067812 */ /* 0x000fe400078ec0ff */
[----:B------:R-:W-:Y:S01]  /*7ae0*/  SEL R14, R24, R25, P0 ;  /* 0x00000019180e7207 */ /* 0x000fe20000000000 */
[----:B------:R-:W-:Y:S01]  /*7af0*/  IMAD.IADD R9, R9, 0x1, -R4 ;  /* 0x0000000109097824 */ /* 0x000fe200078e0a04 */
[----:B------:R-:W-:Y:S01]  /*7b00*/  LEA.HI R4, R86, R45, RZ, 0x5 ;  /* 0x0000002d56047211 */ /* 0x000fe200078f28ff */
[----:B------:R-:W-:Y:S01]  /*7b10*/  IMAD.IADD R5, R5, 0x1, -R6 ;  /* 0x0000000105057824 */ /* 0x000fe200078e0a06 */
[----:B------:R-:W-:-:S02]  /*7b20*/  LEA.HI R6, R11, R11, RZ, 0x1 ;  /* 0x0000000b0b067211 */ /* 0x000fc400078f08ff */
[----:B------:R-:W-:Y:S02]  /*7b30*/  SEL R24, R25, R24, P0 ;  /* 0x0000001819187207 */ /* 0x000fe40000000000 */
[----:B------:R-:W-:Y:S02]  /*7b40*/  SEL R168, R88, R89, P0 ;  /* 0x0000005958a87207 */ /* 0x000fe40000000000 */
[----:B------:R-:W-:Y:S02]  /*7b50*/  SEL R200, R26, R27, P0 ;  /* 0x0000001b1ac87207 */ /* 0x000fe40000000000 */
[----:B------:R-:W-:Y:S02]  /*7b60*/  SEL R46, R50, R51, P0 ;  /* 0x00000033322e7207 */ /* 0x000fe40000000000 */
[----:B------:R-:W-:Y:S02]  /*7b70*/  SEL R21, R51, R50, P0 ;  /* 0x0000003233157207 */ /* 0x000fe40000000000 */
[----:B------:R-:W-:-:S02]  /*7b80*/  SEL R88, R89, R88, P0 ;  /* 0x0000005859587207 */ /* 0x000fc40000000000 */
        /* <DEDUP_REMOVED lines=9> */
[----:B------:R-:W-:Y:S02]  /*7c20*/  SHF.R.S32.HI R4, RZ, 0x5, R4 ;  /* 0x00000005ff047819 */ /* 0x000fe40000011404 */
[----:B------:R-:W-:Y:S01]  /*7c30*/  LOP3.LUT R86, R6, 0x1ffffffe, RZ, 0xc0, !PT ;  /* 0x1ffffffe06567812 */ /* 0x000fe200078ec0ff */
[----:B------:R-:W-:Y:S01]  /*7c40*/  IMAD.U32 R6, RZ, RZ, UR6 ;  /* 0x00000006ff067e24 */ /* 0x000fe2000f8e00ff */
[----:B------:R-:W-:Y:S01]  /*7c50*/  SEL R176, R104, R105, P0 ;  /* 0x0000006968b07207 */ /* 0x000fe20000000000 */
[----:B------:R-:W-:Y:S01]  /*7c60*/  IMAD R10, R4, 0x10, R5 ;  /* 0x00000010040a7824 */ /* 0x000fe200078e0205 */
[----:B------:R-:W-:Y:S01]  /*7c70*/  SEL R66, R102, R103, P0 ;  /* 0x0000006766427207 */ /* 0x000fe20000000000 */
[----:B------:R-:W-:Y:S01]  /*7c80*/  IMAD.IADD R11, R11, 0x1, -R86 ;  /* 0x000000010b0b7824 */ /* 0x000fe200078e0a56 */
[----:B------:R-:W-:Y:S01]  /*7c90*/  SEL R125, R103, R102, P0 ;  /* 0x00000066677d7207 */ /* 0x000fe20000000000 */
[----:B------:R-:W-:Y:S01]  /*7ca0*/  IMAD R10, R9, 0x40, R10 ;  /* 0x00000040090a7824 */ /* 0x000fe200078e020a */
[----:B------:R-:W-:Y:S01]  /*7cb0*/  SEL R104, R105, R104, P0 ;  /* 0x0000006869687207 */ /* 0x000fe20000000000 */
[----:B------:R-:W-:Y:S01]  /*7cc0*/  IMAD.U32 R4, RZ, RZ, UR4 ;  /* 0x00000004ff047e24 */ /* 0x000fe2000f8e00ff */
[----:B------:R-:W-:Y:S01]  /*7cd0*/  SEL R180, R112, R113, P0 ;  /* 0x0000007170b47207 */ /* 0x000fe20000000000 */
[--C-:B------:R-:W-:Y:S01]  /*7ce0*/  IMAD R11, R11, 0x8, R10.reuse ;  /* 0x000000080b0b7824 */ /* 0x100fe200078e020a */
[----:B------:R-:W-:Y:S01]  /*7cf0*/  SEL R102, R106, R107, P0 ;  /* 0x0000006b6a667207 */ /* 0x000fe20000000000 */
[----:B0-----:R-:W-:Y:S01]  /*7d00*/  IMAD R10, R37, 0x80, R10 ;  /* 0x00000080250a7824 */ /* 0x001fe200078e020a */
[----:B------:R-:W-:Y:S01]  /*7d10*/  SEL R112, R113, R112, P0 ;  /* 0x0000007071707207 */ /* 0x000fe20000000000 */
[----:B------:R-:W-:Y:S01]  /*7d20*/  IMAD R11, R37, 0x80, R11 ;  /* 0x00000080250b7824 */ /* 0x000fe200078e020b */
[----:B------:R-:W-:Y:S01]  /*7d30*/  SEL R182, R116, R117, P0 ;  /* 0x0000007574b67207 */ /* 0x000fe20000000000 */
[----:B------:R-:W0:Y:S01]  /*7d40*/  S2UR UR4, SR_CTAID.Y ;  /* 0x00000000000479c3 */ /* 0x000e220000002600 */
[----:B------:R-:W-:Y:S01]  /*7d50*/  SEL R222, R94, R95, P0 ;  /* 0x0000005f5ede7207 */ /* 0x000fe20000000000 */
[----:B------:R-:W-:Y:S01]  /*7d60*/  IMAD.U32 R5, RZ, RZ, UR5 ;  /* 0x00000005ff057e24 */ /* 0x000fe2000f8e00ff */
[----:B------:R-:W-:Y:S01]  /*7d70*/  SEL R172, R96, R97, P0 ;  /* 0x0000006160ac7207 */ /* 0x000fe20000000000 */
[----:B------:R-:W-:Y:S01]  /*7d80*/  ULDC.64 UR6, c[0x0][0xb48] ;  /* 0x0002d20000067ab9 */ /* 0x000fe20000000a00 */
        /* <DEDUP_REMOVED lines=8> */
[----:B------:R-:W-:Y:S02]  /*7e10*/  LOP3.LUT R86, R47, 0x7ffffffc, RZ, 0xc0, !PT ;  /* 0x7ffffffc2f567812 */ /* 0x000fe400078ec0ff */
[----:B------:R-:W-:Y:S02]  /*7e20*/  SEL R52, R53, R52, P0 ;  /* 0x0000003435347207 */ /* 0x000fe40000000000 */
[----:B------:R-:W-:Y:S01]  /*7e30*/  SEL R70, R71, R70, P0 ;  /* 0x0000004647467207 */ /* 0x000fe20000000000 */
[----:B------:R-:W-:Y:S01]  /*7e40*/  IMAD.IADD R9, R45, 0x1, -R86 ;  /* 0x000000012d097824 */ /* 0x000fe200078e0a56 */
[----:B------:R-:W-:Y:S02]  /*7e50*/  SEL R98, R99, R98, P0 ;  /* 0x0000006263627207 */ /* 0x000fe40000000000 */
[----:B------:R-:W-:Y:S01]  /*7e60*/  SEL R16, R28, R29, P0 ;  /* 0x0000001d1c107207 */ /* 0x000fe20000000000 */
[----:B------:R-:W-:Y:S01]  /*7e70*/  IMAD.SHL.U32 R9, R9, 0x2, RZ ;  /* 0x0000000209097824 */ /* 0x000fe200078e00ff */
        /* <DEDUP_REMOVED lines=65> */
[----:B------:R-:W-:Y:S02]  /*8290*/  LOP3.LUT P1, RZ, R45, 0x3, RZ, 0xc0, !PT ;  /* 0x000000032dff7812 */ /* 0x000fe4000782c0ff */
[----:B------:R-:W-:-:S02]  /*82a0*/  SEL R144, R145, R144, P0 ;  /* 0x0000009091907207 */ /* 0x000fc40000000000 */
[----:B------:R-:W-:Y:S02]  /*82b0*/  SEL R138, R139, R138, P0 ;  /* 0x0000008a8b8a7207 */ /* 0x000fe40000000000 */
[----:B------:R-:W-:Y:S02]  /*82c0*/  SEL R122, R123, R122, P0 ;  /* 0x0000007a7b7a7207 */ /* 0x000fe40000000000 */
[----:B------:R-:W-:Y:S02]  /*82d0*/  SEL R92, R93, R92, P0 ;  /* 0x0000005c5d5c7207 */ /* 0x000fe40000000000 */
[----:B------:R-:W-:Y:S02]  /*82e0*/  SEL R140, R141, R140, P0 ;  /* 0x0000008c8d8c7207 */ /* 0x000fe40000000000 */
[----:B------:R-:W-:Y:S02]  /*82f0*/  SEL R142, R143, R142, P0 ;  /* 0x0000008e8f8e7207 */ /* 0x000fe40000000000 */
[----:B--2---:R-:W-:Y:S01]  /*8300*/  LOP3.LUT R89, R3, 0x2, RZ, 0x3c, !PT ;  /* 0x0000000203597812 */ /* 0x004fe200078e3cff */
[----:B------:R-:W-:Y:S01]  /*8310*/  SHFL.IDX PT, R14, R14, R3, 0x1c1f ;  /* 0x001c1f030e0e7589 */ /* 0x000fe200000e0000 */
[----:B------:R-:W-:-:S02]  /*8320*/  SEL R128, R129, R128, P0 ;  /* 0x0000008081807207 */ /* 0x000fc40000000000 */
[----:B------:R-:W-:Y:S01]  /*8330*/  SEL R130, R131, R130, P0 ;  /* 0x0000008283827207 */ /* 0x000fe20000000000 */
[----:B------:R-:W1:Y:S01]  /*8340*/  SHFL.IDX PT, R95, R24, R89, 0x1c1f ;  /* 0x001c1f59185f7589 */ /* 0x000e6200000e0000 */
[----:B------:R-:W-:Y:S02]  /*8350*/  SEL R126, R127, R126, P0 ;  /* 0x0000007e7f7e7207 */ /* 0x000fe40000000000 */
[----:B------:R-:W-:Y:S01]  /*8360*/  MOV R5, UR9 ;  /* 0x0000000900057c02 */ /* 0x000fe20008000f00 */
[----:B------:R-:W-:Y:S01]  /*8370*/  SHFL.IDX PT, R97, R174, R3, 0x1c1f ;  /* 0x001c1f03ae617589 */ /* 0x000fe200000e0000 */
[----:B------:R-:W-:-:S03]  /*8380*/  ULDC.64 UR8, c[0x0][0xb28] ;  /* 0x0002ca0000087ab9 */ /* 0x000fc60000000a00 */
[----:B------:R-:W-:Y:S04]  /*8390*/  SHFL.IDX PT, R100, R100, R89, 0x1c1f ;  /* 0x001c1f5964647589 */ /* 0x000fe800000e0000 */
[----:B------:R-:W-:Y:S04]  /*83a0*/  SHFL.IDX PT, R47, R102, R3, 0x1c1f ;  /* 0x001c1f03662f7589 */ /* 0x000fe800000e0000 */
[----:B------:R1:W-:Y:S04]  /*83b0*/  SHFL.IDX PT, R71, R30, R3, 0x1c1f ;  /* 0x001c1f031e477589 */ /* 0x0003e800000e0000 */
[----:B------:R-:W-:Y:S04]  /*83c0*/  SHFL.IDX PT, R99, R176, R3, 0x1c1f ;  /* 0x001c1f03b0637589 */ /* 0x000fe800000e0000 */
[----:B------:R-:W-:Y:S01]  /*83d0*/  SHFL.IDX PT, R102, R44, R89, 0x1c1f ;  /* 0x001c1f592c667589 */ /* 0x000fe200000e0000 */
[----:B-1----:R-:W-:-:S03]  /*83e0*/  SEL R30, R14, R95, P0 ;  /* 0x0000005f0e1e7207 */ /* 0x002fc60000000000 */
[----:B------:R-:W-:Y:S04]  /*83f0*/  SHFL.IDX PT, R104, R104, R89, 0x1c1f ;  /* 0x001c1f5968687589 */ /* 0x000fe800000e0000 */
        /* <DEDUP_REMOVED lines=66> */
[----:B------:R1:W-:Y:S04]  /*8820*/  SHFL.IDX PT, R139, R8, R89, 0x1c1f ;  /* 0x001c1f59088b7589 */ /* 0x0003e800000e0000 */
[----:B------:R-:W-:Y:S04]  /*8830*/  SHFL.IDX PT, R155, R80, R89, 0x1c1f ;  /* 0x001c1f59509b7589 */ /* 0x000fe800000e0000 */
[----:B------:R-:W-:Y:S01]  /*8840*/  SHFL.IDX PT, R108, R108, R89, 0x1c1f ;  /* 0x001c1f596c6c7589 */ /* 0x000fe200000e0000 */
[----:B-1----:R-:W1:Y:S03]  /*8850*/  LDC R8, c[0x0][0xbe8] ;  /* 0x0002fa00ff087b82 */ /* 0x002e660000000800 */
[----:B------:R-:W2:Y:S04]  /*8860*/  SHFL.IDX PT, R79, R32, R89, 0x1c1f ;  /* 0x001c1f59204f7589 */ /* 0x000ea800000e0000 */
[----:B------:R-:W-:Y:S04]  /*8870*/  SHFL.IDX PT, R186, R40, R89, 0x1c1f ;  /* 0x001c1f5928ba7589 */ /* 0x000fe800000e0000 */
[----:B------:R-:W3:Y:S04]  /*8880*/  SHFL.IDX PT, R149, R76, R89, 0x1c1f ;  /* 0x001c1f594c957589 */ /* 0x000ee800000e0000 */
[----:B------:R2:W-:Y:S04]  /*8890*/  SHFL.IDX PT, R80, R26, R89, 0x1c1f ;  /* 0x001c1f591a507589 */ /* 0x0005e800000e0000 */
[----:B------:R-:W4:Y:S04]  /*88a0*/  SHFL.IDX PT, R83, R60, R89, 0x1c1f ;  /* 0x001c1f593c537589 */ /* 0x000f2800000e0000 */
[----:B------:R-:W-:Y:S01]  /*88b0*/  SHFL.IDX PT, R120, R120, R89, 0x1c1f ;  /* 0x001c1f5978787589 */ /* 0x000fe200000e0000 */
[----:B-1----:R-:W-:-:S03]  /*88c0*/  ISETP.NE.AND P2, PT, R8, 0x1, PT ;  /* 0x000000010800780c */ /* 0x002fc60003f45270 */
[----:B------:R-:W-:Y:S01]  /*88d0*/  SHFL.IDX PT, R76, R34, R89, 0x1c1f ;  /* 0x001c1f59224c7589 */ /* 0x000fe200000e0000 */
[----:B--2---:R-:W-:Y:S02]  /*88e0*/  SEL R26, R18, R79, P0 ;  /* 0x0000004f121a7207 */ /* 0x004fe40000000000 */
[----:B------:R-:W-:Y:S01]  /*88f0*/  SEL R24, R79, R18, P0 ;  /* 0x000000124f187207 */ /* 0x000fe20000000000 */
[----:B------:R-:W-:Y:S04]  /*8900*/  SHFL.IDX PT, R151, R72, R89, 0x1c1f ;  /* 0x001c1f5948977589 */ /* 0x000fe800000e0000 */
[----:B------:R-:W-:Y:S01]  /*8910*/  SHFL.IDX PT, R178, R144, R89, 0x1c1f ;  /* 0x001c1f5990b27589 */ /* 0x000fe200000e0000 */
[----:B---3--:R-:W-:-:S03]  /*8920*/  SEL R79, R149, R162, P0 ;  /* 0x000000a2954f7207 */ /* 0x008fc60000000000 */
[----:B------:R-:W-:Y:S04]  /*8930*/  SHFL.IDX PT, R123, R31, R89, 0x1c1f ;  /* 0x001c1f591f7b7589 */ /* 0x000fe800000e0000 */
[----:B------:R4:W-:Y:S04]  /*8940*/  SHFL.IDX PT, R72, R15, R89, 0x1c1f ;  /* 0x001c1f590f487589 */ /* 0x0009e800000e0000 */
[----:B------:R-:W1:Y:S04]  /*8950*/  SHFL.IDX PT, R188, R48, R89, 0x1c1f ;  /* 0x001c1f5930bc7589 */ /* 0x000e6800000e0000 */
[----:B------:R2:W3:Y:S01]  /*8960*/  SHFL.IDX PT, R174, R17, R89, 0x1c1f ;  /* 0x001c1f5911ae7589 */ /* 0x0004e200000e0000 */
[----:B----4-:R-:W-:-:S03]  /*8970*/  SEL R15, R154, R83, P0 ;  /* 0x000000539a0f7207 */ /* 0x010fc60000000000 */
[----:B------:R4:W5:Y:S04]  /*8980*/  SHFL.IDX PT, R48, R19, R89, 0x1c1f ;  /* 0x001c1f5913307589 */ /* 0x00096800000e0000 */
[----:B------:R0:W-:Y:S01]  /*8990*/  SHFL.IDX PT, R93, R28, R89, 0x1c1f ;  /* 0x001c1f591c5d7589 */ /* 0x0001e200000e0000 */
[----:B--2---:R-:W-:-:S03]  /*89a0*/  SEL R17, R137, R146, P0 ;  /* 0x0000009289117207 */ /* 0x004fc60000000000 */
[----:B------:R2:W5:Y:S01]  /*89b0*/  SHFL.IDX PT, R134, R21, R89, 0x1c1f ;  /* 0x001c1f5915867589 */ /* 0x00056200000e0000 */
[----:B----4-:R-:W-:-:S03]  /*89c0*/  SEL R19, R146, R137, P0 ;  /* 0x0000008992137207 */ /* 0x010fc60000000000 */
[----:B------:R4:W5:Y:S01]  /*89d0*/  SHFL.IDX PT, R135, R25, R89, 0x1c1f ;  /* 0x001c1f5919877589 */ /* 0x00096200000e0000 */
[----:B0-----:R-:W-:Y:S02]  /*89e0*/  SEL R28, R95, R14, P0 ;  /* 0x0000000e5f1c7207 */ /* 0x001fe40000000000 */
[----:B------:R-:W-:Y:S01]  /*89f0*/  SEL R95, R97, R100, P0 ;  /* 0x00000064615f7207 */ /* 0x000fe20000000000 */
[----:B------:R0:W5:Y:S01]  /*8a00*/  SHFL.IDX PT, R144, R23, R89, 0x1c1f ;  /* 0x001c1f5917907589 */ /* 0x00016200000e0000 */
[----:B------:R-:W-:Y:S02]  /*8a10*/  SEL R97, R100, R97, P0 ;  /* 0x0000006164617207 */ /* 0x000fe40000000000 */
[----:B--2---:R-:W-:Y:S01]  /*8a20*/  SEL R21, R102, R71, P0 ;  /* 0x0000004766157207 */ /* 0x004fe20000000000 */
[----:B------:R2:W-:Y:S01]  /*8a30*/  SHFL.IDX PT, R44, R98, R89, 0x1c1f ;  /* 0x001c1f59622c7589 */ /* 0x0005e200000e0000 */
[----:B------:R-:W-:Y:S02]  /*8a40*/  SEL R100, R104, R99, P0 ;  /* 0x0000006368647207 */ /* 0x000fe40000000000 */
[----:B----4-:R-:W-:Y:S01]  /*8a50*/  SEL R25, R119, R20, P0 ;  /* 0x0000001477197207 */ /* 0x010fe20000000000 */
[----:B------:R-:W4:Y:S01]  /*8a60*/  SHFL.IDX PT, R145, R56, R89, 0x1c1f ;  /* 0x001c1f5938917589 */ /* 0x000f2200000e0000 */
[----:B-1----:R-:W-:-:S02]  /*8a70*/  SEL R18, R69, R188, P0 ;  /* 0x000000bc45127207 */ /* 0x002fc40000000000 */
[----:B0-----:R-:W-:Y:S01]  /*8a80*/  SEL R23, R71, R102, P0 ;  /* 0x0000006647177207 */ /* 0x001fe20000000000 */
[----:B------:R-:W-:Y:S01]  /*8a90*/  SHFL.IDX PT, R176, R140, R89, 0x1c1f ;  /* 0x001c1f598cb07589 */ /* 0x000fe200000e0000 */
[----:B------:R-:W-:Y:S02]  /*8aa0*/  SEL R102, R103, R112, P0 ;  /* 0x0000007067667207 */ /* 0x000fe40000000000 */
[----:B--2---:R-:W-:Y:S01]  /*8ab0*/  SEL R98, R99, R104, P0 ;  /* 0x0000006863627207 */ /* 0x004fe20000000000 */
[----:B------:R-:W0:Y:S01]  /*8ac0*/  SHFL.IDX PT, R140, R29, R89, 0x1c1f ;  /* 0x001c1f591d8c7589 */ /* 0x000e2200000e0000 */
[----:B------:R-:W-:Y:S02]  /*8ad0*/  SEL R104, R112, R103, P0 ;  /* 0x0000006770687207 */ /* 0x000fe40000000000 */
[----:B------:R-:W-:Y:S01]  /*8ae0*/  SEL R103, R105, R116, P0 ;  /* 0x0000007469677207 */ /* 0x000fe20000000000 */
[----:B------:R1:W-:Y:S01]  /*8af0*/  SHFL.IDX PT, R52, R114, R89, 0x1c1f ;  /* 0x001c1f5972347589 */ /* 0x0003e200000e0000 */
[----:B------:R-:W-:-:S02]  /*8b00*/  SEL R105, R116, R105, P0 ;  /* 0x0000006974697207 */ /* 0x000fc40000000000 */
[----:B------:R-:W-:Y:S01]  /*8b10*/  SEL R116, R136, R115, P0 ;  /* 0x0000007388747207 */ /* 0x000fe20000000000 */
[----:B------:R2:W0:Y:S01]  /*8b20*/  SHFL.IDX PT, R143, R27, R89, 0x1c1f ;  /* 0x001c1f591b8f7589 */ /* 0x00042200000e0000 */
[----:B------:R-:W-:Y:S02]  /*8b30*/  SEL R99, R101, R108, P0 ;  /* 0x0000006c65637207 */ /* 0x000fe40000000000 */
[----:B------:R-:W-:Y:S01]  /*8b40*/  SEL R101, R108, R101, P0 ;  /* 0x000000656c657207 */ /* 0x000fe20000000000 */
[----:B------:R3:W-:Y:S01]  /*8b50*/  SHFL.IDX PT, R129, R33, R89, 0x1c1f ;  /* 0x001c1f5921817589 */ /* 0x0007e200000e0000 */
[----:B------:R-:W-:Y:S02]  /*8b60*/  SEL R108, R120, R107, P0 ;  /* 0x0000006b786c7207 */ /* 0x000fe40000000000 */
[----:B-1----:R-:W-:Y:S01]  /*8b70*/  SEL R114, R115, R136, P0 ;  /* 0x0000008873727207 */ /* 0x002fe20000000000 */
[----:B------:R1:W-:Y:S01]  /*8b80*/  SHFL.IDX PT, R131, R122, R89, 0x1c1f ;  /* 0x001c1f597a837589 */ /* 0x0003e200000e0000 */
[----:B------:R-:W4:Y:S01]  /*8b90*/  LDC.64 R136, c[0x0][0xbd8] ;  /* 0x0002f600ff887b82 */ /* 0x000f220000000a00 */
[----:B--2---:R-:W-:-:S02]  /*8ba0*/  SEL R27, R20, R119, P0 ;  /* 0x00000077141b7207 */ /* 0x004fc40000000000 */
[----:B------:R-:W-:Y:S01]  /*8bb0*/  SEL R119, R90, R121, P0 ;  /* 0x000000795a777207 */ /* 0x000fe20000000000 */
[----:B------:R2:W-:Y:S01]  /*8bc0*/  SHFL.IDX PT, R60, R35, R89, 0x1c1f ;  /* 0x001c1f59233c7589 */ /* 0x0005e200000e0000 */
[----:B---3--:R-:W-:Y:S02]  /*8bd0*/  SEL R33, R22, R3, P0 ;  /* 0x0000000316217207 */ /* 0x008fe40000000000 */
[----:B------:R-:W-:Y:S01]  /*8be0*/  SEL R3, R3, R22, P0 ;  /* 0x0000001603037207 */ /* 0x000fe20000000000 */
[----:B------:R3:W-:Y:S01]  /*8bf0*/  SHFL.IDX PT, R32, R106, R89, 0x1c1f ;  /* 0x001c1f596a207589 */ /* 0x0007e200000e0000 */
[----:B------:R-:W-:Y:S02]  /*8c00*/  SEL R121, R121, R90, P0 ;  /* 0x0000005a79797207 */ /* 0x000fe40000000000 */
[----:B------:R-:W-:Y:S01]  /*8c10*/  SEL R22, R75, R186, P0 ;  /* 0x000000ba4b167207 */ /* 0x000fe20000000000 */
[----:B------:R-:W0:Y:S01]  /*8c20*/  SHFL.IDX PT, R141, R78, R89, 0x1c1f ;  /* 0x001c1f594e8d7589 */ /* 0x000e2200000e0000 */
[----:B------:R-:W-:-:S02]  /*8c30*/  SEL R20, R186, R75, P0 ;  /* 0x0000004bba147207 */ /* 0x000fc40000000000 */
[----:B------:R-:W-:Y:S01]  /*8c40*/  SEL R90, R87, R80, P0 ;  /* 0x00000050575a7207 */ /* 0x000fe20000000000 */
[----:B------:R5:W-:Y:S01]  /*8c50*/  SHFL.IDX PT, R40, R118, R89, 0x1c1f ;  /* 0x001c1f5976287589 */ /* 0x000be200000e0000 */
[----:B-1----:R-:W-:Y:S02]  /*8c60*/  SEL R122, R80, R87, P0 ;  /* 0x00000057507a7207 */ /* 0x002fe40000000000 */
[----:B--2---:R-:W-:Y:S01]  /*8c70*/  SEL R35, R83, R154, P0 ;  /* 0x0000009a53237207 */ /* 0x004fe20000000000 */
[----:B------:R-:W-:Y:S01]  /*8c80*/  SHFL.IDX PT, R147, R64, R89, 0x1c1f ;  /* 0x001c1f5940937589 */ /* 0x000fe200000e0000 */
[----:B------:R-:W-:Y:S01]  /*8c90*/  SEL R75, R162, R149, P0 ;  /* 0x00000095a24b7207 */ /* 0x000fe20000000000 */
[----:B------:R-:W1:Y:S01]  /*8ca0*/  LDC R154, c[0x0][0xc50] ;  /* 0x00031400ff9a7b82 */ /* 0x000e620000000800 */
[----:B---3--:R-:W-:Y:S01]  /*8cb0*/  SEL R106, R107, R120, P0 ;  /* 0x000000786b6a7207 */ /* 0x008fe20000000000 */
[----:B------:R-:W-:Y:S01]  /*8cc0*/  SHFL.IDX PT, R184, R128, R89, 0x1c1f ;  /* 0x001c1f5980b87589 */ /* 0x000fe200000e0000 */
[----:B------:R-:W-:-:S02]  /*8cd0*/  SEL R80, R81, R76, P0 ;  /* 0x0000004c51507207 */ /* 0x000fc40000000000 */
[----:B-----5:R-:W-:Y:S01]  /*8ce0*/  SEL R118, R91, R178, P0 ;  /* 0x000000b25b767207 */ /* 0x020fe20000000000 */
[----:B------:R-:W2:Y:S01]  /*8cf0*/  SHFL.IDX PT, R128, R74, R89, 0x1c1f ;  /* 0x001c1f594a807589 */ /* 0x000ea200000e0000 */
[----:B------:R-:W-:Y:S01]  /*8d00*/  SEL R120, R178, R91, P0 ;  /* 0x0000005bb2787207 */ /* 0x000fe20000000000 */
[----:B------:R-:W3:Y:S01]  /*8d10*/  LDC.64 R148, c[0x0][0xb40] ;  /* 0x0002d000ff947b82 */ /* 0x000ee20000000a00 */
[----:B------:R-:W-:Y:S01]  /*8d20*/  SEL R76, R76, R81, P0 ;  /* 0x000000514c4c7207 */ /* 0x000fe20000000000 */
[----:B------:R5:W-:Y:S01]  /*8d30*/  SHFL.IDX PT, R64, R130, R89, 0x1c1f ;  /* 0x001c1f5982407589 */ /* 0x000be200000e0000 */
[----:B------:R-:W-:Y:S02]  /*8d40*/  SEL R91, R86, R123, P0 ;  /* 0x0000007b565b7207 */ /* 0x000fe40000000000 */
[----:B------:R-:W-:Y:S01]  /*8d50*/  SEL R81, R77, R72, P0 ;  /* 0x000000484d517207 */ /* 0x000fe20000000000 */
[----:B------:R4:W-:Y:S01]  /*8d60*/  SHFL.IDX PT, R56, R126, R89, 0x1c1f ;  /* 0x001c1f597e387589 */ /* 0x0009e200000e0000 */
[----:B------:R-:W-:-:S02]  /*8d70*/  SEL R123, R123, R86, P0 ;  /* 0x000000567b7b7207 */ /* 0x000fc40000000000 */
[----:B------:R-:W-:Y:S01]  /*8d80*/  SEL R77, R72, R77, P0 ;  /* 0x0000004d484d7207 */ /* 0x000fe20000000000 */
[----:B------:R-:W-:Y:S01]  /*8d90*/  SHFL.IDX PT, R182, R124, R89, 0x1c1f ;  /* 0x001c1f597cb67589 */ /* 0x000fe200000e0000 */
[----:B------:R-:W-:Y:S01]  /*8da0*/  SEL R72, R73, R174, P0 ;  /* 0x000000ae49487207 */ /* 0x000fe20000000000 */
[----:B-----5:R-:W5:Y:S01]  /*8db0*/  @P2 LDC R130, c[0x0][0xbec] ;  /* 0x0002fb00ff822b82 */ /* 0x020f620000000800 */
[----:B------:R-:W-:Y:S01]  /*8dc0*/  SEL R86, R174, R73, P0 ;  /* 0x00000049ae567207 */ /* 0x000fe20000000000 */
[----:B------:R-:W-:Y:S01]  /*8dd0*/  SHFL.IDX PT, R124, R82, R89, 0x1c1f ;  /* 0x001c1f59527c7589 */ /* 0x000fe200000e0000 */
[----:B------:R-:W-:Y:S01]  /*8de0*/  SEL R73, R67, R48, P0 ;  /* 0x0000003043497207 */ /* 0x000fe20000000000 */
[----:B----4-:R-:W-:Y:S01]  /*8df0*/  IMAD R126, R136, UR40, RZ ;  /* 0x00000028887e7c24 */ /* 0x010fe2000f8e02ff */
[----:B------:R-:W-:Y:S01]  /*8e00*/  SEL R87, R48, R67, P0 ;  /* 0x0000004330577207 */ /* 0x000fe20000000000 */
[----:B------:R-:W-:Y:S01]  /*8e10*/  IMAD R67, RZ, RZ, -UR38 ;  /* 0x80000026ff437e24 */ /* 0x000fe2000f8e02ff */
[----:B------:R-:W-:Y:S01]  /*8e20*/  SEL R48, R49, R134, P0 ;  /* 0x0000008631307207 */ /* 0x000fe20000000000 */
[----:B------:R-:W-:Y:S01]  /*8e30*/  IMAD R137, R137, UR37, R126 ;  /* 0x0000002589897c24 */ /* 0x000fe2000f8e027e */
[----:B------:R-:W-:Y:S01]  /*8e40*/  SEL R134, R134, R49, P0 ;  /* 0x0000003186867207 */ /* 0x000fe20000000000 */
[----:B-1----:R-:W-:Y:S01]  /*8e50*/  IMAD R154, R154, R67, UR4 ;  /* 0x000000049a9a7e24 */ /* 0x002fe2000f8e0243 */
[----:B------:R-:W-:Y:S01]  /*8e60*/  SEL R49, R50, R135, P0 ;  /* 0x0000008732317207 */ /* 0x000fe20000000000 */
[----:B---3--:R-:W-:Y:S01]  /*8e70*/  IMAD.WIDE.U32 R6, R148, UR37, R6 ;  /* 0x0000002594067c25 */ /* 0x008fe2000f8e0006 */
[----:B------:R-:W-:Y:S01]  /*8e80*/  SEL R135, R135, R50, P0 ;  /* 0x0000003287877207 */ /* 0x000fe20000000000 */
[----:B------:R-:W-:Y:S01]  /*8e90*/  ULDC.64 UR4, c[0x0][0xbe0] ;  /* 0x0002f80000047ab9 */ /* 0x000fe20000000a00 */
[----:B------:R-:W-:Y:S01]  /*8ea0*/  SEL R50, R51, R144, P0 ;  /* 0x0000009033327207 */ /* 0x000fe20000000000 */
[----:B------:R-:W-:Y:S01]  /*8eb0*/  SHFL.IDX PT, R180, R132, R89, 0x1c1f ;  /* 0x001c1f5984b47589 */ /* 0x000fe200000e0000 */
[----:B------:R-:W-:-:S02]  /*8ec0*/  SEL R14, R152, R145, P0 ;  /* 0x00000091980e7207 */ /* 0x000fc40000000000 */
[----:B------:R-:W-:Y:S01]  /*8ed0*/  SEL R34, R145, R152, P0 ;  /* 0x0000009891227207 */ /* 0x000fe20000000000 */
[----:B------:R1:W3:Y:S01]  /*8ee0*/  SHFL.IDX PT, R85, R68, R89, 0x1c1f ;  /* 0x001c1f5944557589 */ /* 0x0002e200000e0000 */
[----:B------:R-:W-:Y:S01]  /*8ef0*/  SEL R144, R144, R51, P0 ;  /* 0x0000003390907207 */ /* 0x000fe20000000000 */
[----:B------:R-:W4:Y:S01]  /*8f00*/  @P2 LDC R152, c[0x0][0xbf0] ;  /* 0x0002fc00ff982b82 */ /* 0x000f220000000800 */
[----:B0-----:R-:W-:Y:S01]  /*8f10*/  SEL R51, R53, R140, P0 ;  /* 0x0000008c35337207 */ /* 0x001fe20000000000 */
[----:B------:R0:W3:Y:S01]  /*8f20*/  SHFL.IDX PT, R132, R70, R89, 0x1c1f ;  /* 0x001c1f5946847589 */ /* 0x0000e200000e0000 */
[----:B------:R-:W-:Y:S01]  /*8f30*/  SEL R145, R140, R53, P0 ;  /* 0x000000358c917207 */ /* 0x000fe20000000000 */
[----:B------:R-:W-:Y:S01]  /*8f40*/  IMAD.MOV.U32 R53, RZ, RZ, R11 ;  /* 0x000000ffff357224 */ /* 0x000fe200078e000b */
[----:B------:R-:W-:Y:S01]  /*8f50*/  SEL R146, R54, R143, P0 ;  /* 0x0000008f36927207 */ /* 0x000fe20000000000 */
[----:B------:R-:W3:Y:S01]  /*8f60*/  SHFL.IDX PT, R36, R94, R89, 0x1c1f ;  /* 0x001c1f595e247589 */ /* 0x000ee200000e0000 */
[----:B------:R-:W-:Y:S01]  /*8f70*/  SEL R54, R143, R54, P0 ;  /* 0x000000368f367207 */ /* 0x000fe20000000000 */
[----:B------:R-:W1:Y:S01]  /*8f80*/  @P2 LDC R140, c[0x0][0xbec] ;  /* 0x0002fb00ff8c2b82 */ /* 0x000e620000000800 */
[----:B------:R-:W-:Y:S01]  /*8f90*/  SEL R74, R160, R151, P0 ;  /* 0x00000097a04a7207 */ /* 0x000fe20000000000 */
[----:B------:R-:W3:Y:S01]  /*8fa0*/  SHFL.IDX PT, R125, R125, R89, 0x1c1f ;  /* 0x001c1f597d7d7589 */ /* 0x000ee200000e0000 */
[----:B------:R-:W-:Y:S01]  /*8fb0*/  SEL R78, R151, R160, P0 ;  /* 0x000000a0974e7207 */ /* 0x000fe20000000000 */
[----:B------:R-:W-:Y:S01]  /*8fc0*/  IMAD.WIDE.U32 R150, R136, UR37, R4 ;  /* 0x0000002588967c25 */ /* 0x000fe2000f8e0004 */
[----:B------:R-:W-:Y:S01]  /*8fd0*/  SEL R5, R58, R141, P0 ;  /* 0x0000008d3a057207 */ /* 0x000fe20000000000 */
[----:B------:R-:W-:Y:S01]  /*8fe0*/  SHFL.IDX PT, R153, R84, R89, 0x1c1f ;  /* 0x001c1f5954997589 */ /* 0x000fe200000e0000 */
[----:B------:R-:W-:Y:S01]  /*8ff0*/  SHF.R.S32.HI R67, RZ, 0x1f, R154 ;  /* 0x0000001fff437819 */ /* 0x000fe2000001149a */
[----:B------:R-:W0:Y:S01]  /*9000*/  @P2 LDC R143, c[0x0][0xbf0] ;  /* 0x0002fc00ff8f2b82 */ /* 0x000e220000000800 */
[----:B------:R-:W-:Y:S01]  /*9010*/  IMAD.IADD R151, R151, 0x1, R137 ;  /* 0x0000000197977824 */ /* 0x000fe200078e0289 */
[----:B------:R-:W-:Y:S01]  /*9020*/  SEL R137, R141, R58, P0 ;  /* 0x0000003a8d897207 */ /* 0x000fe20000000000 */
[----:B------:R-:W-:Y:S01]  /*9030*/  IMAD R58, R148, UR40, RZ ;  /* 0x00000028943a7c24 */ /* 0x000fe2000f8e02ff */
[----:B--2---:R-:W-:Y:S01]  /*9040*/  SEL R4, R57, R128, P0 ;  /* 0x0000008039047207 */ /* 0x004fe20000000000 */
[----:B------:R-:W-:Y:S01]  /*9050*/  IMAD.MOV.U32 R148, RZ, RZ, R6 ;  /* 0x000000ffff947224 */ /* 0x000fe200078e0006 */
[----:B------:R-:W-:Y:S01]  /*9060*/  SEL R136, R128, R57, P0 ;  /* 0x0000003980887207 */ /* 0x000fe20000000000 */
[----:B------:R-:W-:Y:S01]  /*9070*/  IMAD R149, R149, UR37, R58 ;  /* 0x0000002595957c24 */ /* 0x000fe2000f8e023a */
[----:B------:R-:W-:Y:S01]  /*9080*/  SHFL.IDX PT, R157, R92, R89, 0x1c1f ;  /* 0x001c1f595c9d7589 */ /* 0x000fe200000e0000 */
[----:B-----5:R-:W-:Y:S01]  /*9090*/  @P2 IMAD.HI.U32 R57, R11, R130, RZ ;  /* 0x000000820b392227 */ /* 0x020fe200078e00ff */
[----:B------:R-:W-:-:S02]  /*90a0*/  SEL R31, R16, R93, P0 ;  /* 0x0000005d101f7207 */ /* 0x000fc40000000000 */
[----:B------:R-:W-:Y:S01]  /*90b0*/  IADD3 R149, R7, R149, RZ ;  /* 0x0000009507957210 */ /* 0x000fe20007ffe0ff */
[----:B------:R-:W-:Y:S01]  /*90c0*/  IMAD R7, R67, UR4, RZ ;  /* 0x0000000443077c24 */ /* 0x000fe2000f8e02ff */
[----:B----4-:R-:W-:Y:S01]  /*90d0*/  @P2 SHF.R.U32.HI R53, RZ, R152, R57 ;  /* 0x00000098ff352219 */ /* 0x010fe20000011639 */
[----:B------:R-:W-:Y:S01]  /*90e0*/  IMAD.MOV.U32 R57, RZ, RZ, R11 ;  /* 0x000000ffff397224 */ /* 0x000fe200078e000b */
[----:B------:R-:W-:Y:S01]  /*90f0*/  SHFL.IDX PT, R159, R88, R89, 0x1c1f ;  /* 0x001c1f59589f7589 */ /* 0x000fe200000e0000 */
[----:B-1----:R-:W-:Y:S01]  /*9100*/  @P2 IMAD.HI.U32 R140, R11, R140, RZ ;  /* 0x0000008c0b8c2227 */ /* 0x002fe200078e00ff */
[----:B------:R-:W-:Y:S02]  /*9110*/  SEL R29, R93, R16, P0 ;  /* 0x000000105d1d7207 */ /* 0x000fe40000000000 */
[----:B------:R-:W-:Y:S01]  /*9120*/  SHFL.IDX PT, R161, R96, R89, 0x1c1f ;  /* 0x001c1f5960a17589 */ /* 0x000fe200000e0000 */
[----:B------:R-:W-:Y:S01]  /*9130*/  IMAD R58, R154, UR5, R7 ;  /* 0x000000059a3a7c24 */ /* 0x000fe2000f8e0207 */
[----:B------:R-:W-:Y:S01]  /*9140*/  SEL R16, R188, R69, P0 ;  /* 0x00000045bc107207 */ /* 0x000fe20000000000 */
[C---:B------:R-:W-:Y:S01]  /*9150*/  IMAD.WIDE.U32 R6, R154.reuse, UR4, R150 ;  /* 0x000000049a067c25 */ /* 0x040fe2000f8e0096 */
[----:B0-----:R-:W-:Y:S01]  /*9160*/  @P2 SHF.R.U32.HI R57, RZ, R143, R140 ;  /* 0x0000008fff392219 */ /* 0x001fe2000001168c */
[----:B------:R-:W-:Y:S01]  /*9170*/  ULDC.64 UR4, c[0x0][0xb30] ;  /* 0x0002cc0000047ab9 */ /* 0x000fe20000000a00 */
[----:B------:R0:W-:Y:S01]  /*9180*/  SHFL.IDX PT, R127, R110, R89, 0x1c1f ;  /* 0x001c1f596e7f7589 */ /* 0x0001e200000e0000 */
[----:B------:R-:W-:Y:S01]  /*9190*/  IMAD R67, R67, UR6, RZ ;  /* 0x0000000643437c24 */ /* 0x000fe2000f8e02ff */
[----:B------:R-:W-:Y:S01]  /*91a0*/  IADD3 R140, P2, R53, R6, RZ ;  /* 0x00000006358c7210 */ /* 0x000fe20007f5e0ff */
[----:B------:R-:W-:Y:S01]  /*91b0*/  IMAD.WIDE.U32 R148, R154, UR6, R148 ;  /* 0x000000069a947c25 */ /* 0x000fe2000f8e0094 */
[----:B------:R-:W-:Y:S01]  /*91c0*/  SHF.R.S32.HI R6, RZ, 0x1f, R57 ;  /* 0x0000001fff067819 */ /* 0x000fe20000011439 */
[----:B------:R-:W-:Y:S01]  /*91d0*/  SHFL.IDX PT, R133, R133, R89, 0x1c1f ;  /* 0x001c1f5985857589 */ /* 0x000fe200000e0000 */
[----:B------:R-:W-:Y:S01]  /*91e0*/  SEL R68, R156, R147, P0 ;  /* 0x000000939c447207 */ /* 0x000fe20000000000 */
[----:B------:R-:W-:Y:S01]  /*91f0*/  IMAD R141, R154, UR7, R67 ;  /* 0x000000079a8d7c24 */ /* 0x000fe2000f8e0243 */
[--C-:B------:R-:W-:Y:S01]  /*9200*/  SHF.R.S32.HI R67, RZ, 0x1f, R53.reuse ;  /* 0x0000001fff437819 */ /* 0x100fe20000011435 */
[----:B------:R-:W-:Y:S01]  /*9210*/  IMAD.MOV R53, RZ, RZ, -R53 ;  /* 0x000000ffff357224 */ /* 0x000fe200078e0a35 */
[----:B------:R-:W-:Y:S01]  /*9220*/  ULDC.64 UR6, c[0x0][0xbc8] ;  /* 0x0002f20000067ab9 */ /* 0x000fe20000000a00 */
[----:B------:R-:W-:Y:S01]  /*9230*/  IMAD R6, R6, UR4, RZ ;  /* 0x0000000406067c24 */ /* 0x000fe2000f8e02ff */
[----:B------:R-:W-:Y:S01]  /*9240*/  SHFL.IDX PT, R142, R142, R89, 0x1c1f ;  /* 0x001c1f598e8e7589 */ /* 0x000fe200000e0000 */
[----:B------:R-:W-:Y:S01]  /*9250*/  IMAD.MOV R126, RZ, RZ, -R57 ;  /* 0x000000ffff7e7224 */ /* 0x000fe200078e0a39 */
[----:B------:R-:W-:Y:S01]  /*9260*/  SEL R70, R147, R156, P0 ;  /* 0x0000009c93467207 */ /* 0x000fe20000000000 */
[----:B------:R-:W-:Y:S01]  /*9270*/  IMAD.IADD R149, R149, 0x1, R141 ;  /* 0x0000000195957824 */ /* 0x000fe200078e028d */
[----:B------:R-:W-:Y:S01]  /*9280*/  IADD3.X R141, R67, R7, R58, P2, !PT ;  /* 0x00000007438d7210 */ /* 0x000fe200017fe43a */
[C-C-:B------:R-:W-:Y:S01]  /*9290*/  IMAD R53, R8.reuse, R53, R11.reuse ;  /* 0x0000003508357224 */ /* 0x140fe200078e020b */
[----:B------:R-:W-:Y:S01]  /*92a0*/  SHFL.IDX PT, R138, R138, R89, 0x1c1f ;  /* 0x001c1f598a8a7589 */ /* 0x000fe200000e0000 */
[----:B------:R-:W-:Y:S01]  /*92b0*/  IMAD R67, R57, UR5, R6 ;  /* 0x0000000539437c24 */ /* 0x000fe2000f8e0206 */
[----:B------:R-:W1:Y:S01]  /*92c0*/  S2UR UR5, SR_CgaCtaId ;  /* 0x00000000000579c3 */ /* 0x000e620000008800 */
[----:B------:R-:W-:Y:S01]  /*92d0*/  IMAD R11, R8, R126, R11 ;  /* 0x0000007e080b7224 */ /* 0x000fe200078e020b */
[----:B0-----:R-:W-:Y:S01]  /*92e0*/  SEL R110, R111, R184, P0 ;  /* 0x000000b86f6e7207 */ /* 0x001fe20000000000 */
[----:B------:R-:W-:Y:S01]  /*92f0*/  IMAD.WIDE.U32 R6, R57, UR4, R148 ;  /* 0x0000000439067c25 */ /* 0x000fe2000f8e0094 */
[----:B------:R-:W-:Y:S01]  /*9300*/  SHF.R.S32.HI R57, RZ, 0x1f, R53 ;  /* 0x0000001fff397819 */ /* 0x000fe20000011435 */
[----:B------:R-:W-:Y:S01]  /*9310*/  UMOV UR4, 0x400 ;  /* 0x0000040000047882 */ /* 0x000fe20000000000 */
[----:B------:R-:W-:Y:S01]  /*9320*/  SHF.R.S32.HI R58, RZ, 0x1f, R11 ;  /* 0x0000001fff3a7819 */ /* 0x000fe2000001140b */
[----:B------:R-:W-:Y:S01]  /*9330*/  IMAD.IADD R7, R7, 0x1, R67 ;  /* 0x0000000107077824 */ /* 0x000fe200078e0243 */
[----:B------:R-:W-:Y:S01]  /*9340*/  SEL R112, R184, R111, P0 ;  /* 0x0000006fb8707207 */ /* 0x000fe20000000000 */
[----:B------:R-:W-:Y:S01]  /*9350*/  IMAD R126, R57, UR6, RZ ;  /* 0x00000006397e7c24 */ /* 0x000fe2000f8e02ff */
[----:B---3--:R-:W-:Y:S01]  /*9360*/  SEL R69, R158, R85, P0 ;  /* 0x000000559e457207 */ /* 0x008fe20000000000 */
[----:B------:R-:W-:Y:S01]  /*9370*/  IMAD R58, R58, UR8, RZ ;  /* 0x000000083a3a7c24 */ /* 0x000fe2000f8e02ff */
[----:B------:R-:W-:Y:S01]  /*9380*/  SEL R71, R85, R158, P0 ;  /* 0x0000009e55477207 */ /* 0x000fe20000000000 */
[----:B------:R-:W-:Y:S01]  /*9390*/  IMAD R57, R53, UR7, R126 ;  /* 0x0000000735397c24 */ /* 0x000fe2000f8e027e */
[----:B------:R-:W-:Y:S01]  /*93a0*/  SEL R107, R109, R182, P0 ;  /* 0x000000b66d6b7207 */ /* 0x000fe20000000000 */
[----:B------:R-:W-:Y:S01]  /*93b0*/  IMAD.WIDE.U32 R140, R53, UR6, R140 ;  /* 0x00000006358c7c25 */ /* 0x000fe2000f8e008c */
[----:B------:R-:W-:Y:S01]  /*93c0*/  ULDC.64 UR6, c[0x0][0xba8] ;  /* 0x0002ea0000067ab9 */ /* 0x000fe20000000a00 */
[----:B------:R-:W-:-:S02]  /*93d0*/  SEL R111, R113, R180, P0 ;  /* 0x000000b4716f7207 */ /* 0x000fc40000000000 */
[----:B------:R-:W-:Y:S01]  /*93e0*/  IMAD.WIDE.U32 R148, R11, UR8, R6 ;  /* 0x000000080b947c25 */ /* 0x000fe2000f8e0006 */
[----:B------:R-:W-:Y:S01]  /*93f0*/  LEA R67, P2, R140, UR6, 0x2 ;  /* 0x000000068c437c11 */ /* 0x000fe2000f8410ff */
[----:B------:R-:W-:Y:S01]  /*9400*/  ULDC UR6, c[0x0][0xa88] ;  /* 0x0002a20000067ab9 */ /* 0x000fe20000000800 */
[----:B------:R-:W-:Y:S01]  /*9410*/  SEL R6, R59, R124, P0 ;  /* 0x0000007c3b067207 */ /* 0x000fe20000000000 */
[----:B------:R-:W-:Y:S01]  /*9420*/  IMAD R53, R11, UR9, R58 ;  /* 0x000000090b357c24 */ /* 0x000fe2000f8e023a */
[----:B------:R-:W-:Y:S01]  /*9430*/  ULDC.64 UR8, c[0x0][0xb00] ;  /* 0x0002c00000087ab9 */ /* 0x000fe20000000a00 */
[----:B------:R-:W-:Y:S01]  /*9440*/  IMAD.IADD R7, R141, 0x1, R57 ;  /* 0x000000018d077824 */ /* 0x000fe200078e0239 */
[----:B------:R-:W-:Y:S01]  /*9450*/  SEL R58, R124, R59, P0 ;  /* 0x0000003b7c3a7207 */ /* 0x000fe20000000000 */
[----:B------:R-:W-:Y:S01]  /*9460*/  IMAD.IADD R57, R149, 0x1, R53 ;  /* 0x0000000195397824 */ /* 0x000fe200078e0235 */
[----:B------:R-:W-:Y:S01]  /*9470*/  LEA R53, P3, R148, UR8, 0x2 ;  /* 0x0000000894357c11 */ /* 0x000fe2000f8610ff */
[----:B------:R-:W-:Y:S01]  /*9480*/  SHFL.IDX PT, R150, R67, 0x1, 0x1c1f ;  /* 0x003c1f0043967f89 */ /* 0x000fe200000e0000 */
[----:B------:R-:W-:Y:S01]  /*9490*/  LEA.HI.X R124, R140, UR7, R7, 0x2, P2 ;  /* 0x000000078c7c7c11 */ /* 0x000fe200090f1407 */
[----:B-1----:R-:W-:Y:S01]  /*94a0*/  ULEA UR4, UR5, UR4, 0x18 ;  /* 0x0000000405047291 */ /* 0x002fe2000f8ec03f */
[----:B------:R-:W-:Y:S01]  /*94b0*/  LEA.HI.X R57, R148, UR9, R57, 0x2, P3 ;  /* 0x0000000994397c11 */ /* 0x000fe200098f1439 */
[----:B------:R-:W-:Y:S01]  /*94c0*/  IMAD R11, R8, UR6, RZ ;  /* 0x00000006080b7c24 */ /* 0x000fe2000f8e02ff */
[----:B------:R-:W-:Y:S01]  /*94d0*/  SHFL.IDX PT, R148, R67, RZ, 0x1c1f ;  /* 0x001c1fff43947589 */ /* 0x000fe200000e0000 */
[C---:B------:R-:W-:Y:S01]  /*94e0*/  VIADD R8, R10.reuse, 0x8 ;  /* 0x000000080a087836 */ /* 0x040fe20000000000 */
[----:B------:R-:W-:Y:S01]  /*94f0*/  UIADD3 UR4, UR4, 0x38820, URZ ;  /* 0x0003882004047890 */ /* 0x000fe2000fffe03f */
[----:B------:R-:W-:Y:S01]  /*9500*/  SEL R7, R61, R60, P0 ;  /* 0x0000003c3d077207 */ /* 0x000fe20000000000 */
[----:B------:R-:W0:Y:S01]  /*9510*/  SHFL.IDX PT, R149, R124, RZ, 0x1c1f ;  /* 0x001c1fff7c957589 */ /* 0x000e2200000e0000 */
[-C--:B------:R-:W-:Y:S01]  /*9520*/  ISETP.GE.OR P2, PT, R10, R11.reuse, P1 ;  /* 0x0000000b0a00720c */ /* 0x080fe20000f46670 */
[----:B------:R-:W-:Y:S01]  /*9530*/  UPRMT UR4, URZ, 0x654, UR4 ;  /* 0x000006543f047896 */ /* 0x000fe20008000004 */
[-C--:B------:R-:W-:Y:S01]  /*9540*/  ISETP.GE.OR P1, PT, R8, R11.reuse, P1 ;  /* 0x0000000b0800720c */ /* 0x080fe20000f26670 */
[----:B------:R-:W1:Y:S01]  /*9550*/  SHFL.IDX PT, R151, R124, 0x1, 0x1c1f ;  /* 0x003c1f007c977f89 */ /* 0x000e6200000e0000 */
[----:B------:R-:W-:-:S02]  /*9560*/  ISETP.GE.AND P3, PT, R10, R11, PT ;  /* 0x0000000b0a00720c */ /* 0x000fc40003f66270 */
[----:B------:R-:W-:Y:S01]  /*9570*/  SEL R59, R60, R61, P0 ;  /* 0x0000003d3c3b7207 */ /* 0x000fe20000000000 */
[----:B------:R2:W3:Y:S01]  /*9580*/  SHFL.IDX PT, R140, R53, RZ, 0x1c1f ;  /* 0x001c1fff358c7589 */ /* 0x0004e200000e0000 */
[----:B------:R-:W-:Y:S02]  /*9590*/  SEL R60, R62, R129, P0 ;  /* 0x000000813e3c7207 */ /* 0x000fe40000000000 */
[----:B------:R-:W-:Y:S01]  /*95a0*/  SYNCS.ARRIVE.TRANS64.RED.A1T0 RZ, [UR4], RZ ;  /* 0x000000ffffff79a7 */ /* 0x000fe20008100404 */
[----:B------:R2:W4:Y:S01]  /*95b0*/  SHFL.IDX PT, R141, R57, RZ, 0x1c1f ;  /* 0x001c1fff398d7589 */ /* 0x00052200000e0000 */
[----:B------:R-:W-:Y:S02]  /*95c0*/  SEL R62, R129, R62, P0 ;  /* 0x0000003e813e7207 */ /* 0x000fe40000000000 */
[----:B------:R-:W-:Y:S02]  /*95d0*/  SEL R115, R117, R176, P0 ;  /* 0x000000b075737207 */ /* 0x000fe40000000000 */
[----:B------:R-:W-:-:S02]  /*95e0*/  SEL R147, R55, R132, P0 ;  /* 0x0000008437937207 */ /* 0x000fc40000000000 */
[----:B------:R-:W-:Y:S02]  /*95f0*/  SEL R61, R63, R36, P0 ;  /* 0x000000243f3d7207 */ /* 0x000fe40000000000 */
[----:B------:R-:W-:Y:S02]  /*9600*/  SEL R129, R66, R125, P0 ;  /* 0x0000007d42817207 */ /* 0x000fe40000000000 */
[----:B------:R-:W-:Y:S01]  /*9610*/  SEL R82, R164, R155, P0 ;  /* 0x0000009ba4527207 */ /* 0x000fe20000000000 */
[----:B0-----:R2:W-:Y:S01]  /*9620*/  @!P2 ST.E desc[UR46][R148.64], R2 ;  /* 0x000000029400a985 */ /* 0x0015e2000c10192e */
[----:B------:R-:W-:Y:S02]  /*9630*/  SEL R84, R155, R164, P0 ;  /* 0x000000a49b547207 */ /* 0x000fe40000000000 */
[----:B------:R-:W-:Y:S01]  /*9640*/  SEL R83, R166, R153, P0 ;  /* 0x00000099a6537207 */ /* 0x000fe20000000000 */
[----:B-1----:R2:W-:Y:S01]  /*9650*/  @!P1 ST.E desc[UR46][R150.64], R0 ;  /* 0x0000000096009985 */ /* 0x0025e2000c10192e */
        /* <DEDUP_REMOVED lines=14> */
[----:B------:R-:W-:Y:S01]  /*9740*/  SEL R125, R125, R66, P0 ;  /* 0x000000427d7d7207 */ /* 0x000fe20000000000 */
[----:B--234-:R-:W-:Y:S06]  /*9750*/  @P3 BRA `(.L_x_37) ;  /* 0x0000000800f83947 */ /* 0x01cfec0003800000 */
[----:B------:R-:W-:Y:S01]  /*9760*/  ULDC UR4, c[0x0][0xac8] ;  /* 0x0002b20000047ab9 */ /* 0x000fe20000000800 */
[C---:B------:R-:W-:Y:S01]  /*9770*/  VIADD R0, R9.reuse, 0x8 ;  /* 0x0000000809007836 */ /* 0x040fe20000000000 */
[C---:B------:R-:W-:Y:S01]  /*9780*/  ISETP.GE.AND P1, PT, R9.reuse, UR4, PT ;  /* 0x0000000409007c0c */ /* 0x040fe2000bf26270 */
[C---:B------:R-:W-:Y:S01]  /*9790*/  VIADD R10, R9.reuse, 0x10 ;  /* 0x00000010090a7836 */ /* 0x040fe20000000000 */
[C---:B------:R-:W-:Y:S01]  /*97a0*/  IADD3 R126, R9.reuse, 0x28, RZ ;  /* 0x00000028097e7810 */ /* 0x040fe20007ffe0ff */
[C---:B------:R-:W-:Y:S01]  /*97b0*/  VIADD R36, R9.reuse, 0x18 ;  /* 0x0000001809247836 */ /* 0x040fe20000000000 */
[----:B------:R-:W-:Y:S01]  /*97c0*/  ISETP.GE.AND P4, PT, R0, UR4, PT ;  /* 0x0000000400007c0c */ /* 0x000fe2000bf86270 */
[C---:B------:R-:W-:Y:S01]  /*97d0*/  VIADD R44, R9.reuse, 0x20 ;  /* 0x00000020092c7836 */ /* 0x040fe20000000000 */
[----:B------:R-:W-:Y:S01]  /*97e0*/  ISETP.GE.AND P5, PT, R10, UR4, PT ;  /* 0x000000040a007c0c */ /* 0x000fe2000bfa6270 */
[----:B------:R-:W-:Y:S01]  /*97f0*/  VIADD R130, R9, 0x30 ;  /* 0x0000003009827836 */ /* 0x000fe20000000000 */
[----:B------:R-:W-:-:S02]  /*9800*/  ISETP.GE.AND P6, PT, R36, UR4, PT ;  /* 0x0000000424007c0c */ /* 0x000fc4000bfc6270 */
[----:B------:R-:W-:Y:S02]  /*9810*/  ISETP.GE.AND P2, PT, R126, UR4, PT ;  /* 0x000000047e007c0c */ /* 0x000fe4000bf46270 */
[----:B------:R-:W-:Y:S01]  /*9820*/  ISETP.GE.AND P3, PT, R130, UR4, PT ;  /* 0x0000000482007c0c */ /* 0x000fe2000bf66270 */
[----:B------:R-:W-:-:S04]  /*9830*/  @!P1 IMAD.WIDE R66, R9, 0x4, R140 ;  /* 0x0000000409429825 */ /* 0x000fc800078e028c */
[----:B------:R-:W-:Y:S01]  /*9840*/  @!P4 LEA.HI R0, R0, R0, RZ, 0x1 ;  /* 0x000000000000c211 */ /* 0x000fe200078f08ff */
[----:B------:R0:W-:Y:S01]  /*9850*/  @!P1 ST.E.64 desc[UR46][R66.64], R30 ;  /* 0x0000001e42009985 */ /* 0x0001e2000c101b2e */
[----:B------:R-:W-:Y:S02]  /*9860*/  ISETP.GE.AND P1, PT, R44, UR4, PT ;  /* 0x000000042c007c0c */ /* 0x000fe4000bf26270 */
[----:B------:R-:W-:Y:S02]  /*9870*/  @!P5 LEA.HI R10, R10, R10, RZ, 0x1 ;  /* 0x0000000a0a0ad211 */ /* 0x000fe400078f08ff */
[----:B------:R-:W-:Y:S02]  /*9880*/  @!P6 LEA.HI R36, R36, R36, RZ, 0x1 ;  /* 0x000000242424e211 */ /* 0x000fe400078f08ff */
[----:B------:R-:W-:Y:S01]  /*9890*/  @!P4 LOP3.LUT R65, R0, 0xfffffffe, RZ, 0xc0, !PT ;  /* 0xfffffffe0041c812 */ /* 0x000fe200078ec0ff */
[C---:B------:R-:W-:Y:S01]  /*98a0*/  VIADD R0, R9.reuse, 0x38 ;  /* 0x0000003809007836 */ /* 0x040fe20000000000 */
[----:B------:R-:W-:Y:S01]  /*98b0*/  @!P5 LOP3.LUT R143, R10, 0xfffffffe, RZ, 0xc0, !PT ;  /* 0xfffffffe0a8fd812 */ /* 0x000fe200078ec0ff */
[C---:B------:R-:W-:Y:S01]  /*98c0*/  VIADD R10, R9.reuse, 0x40 ;  /* 0x00000040090a7836 */ /* 0x040fe20000000000 */
[----:B------:R-:W-:Y:S01]  /*98d0*/  @!P6 LOP3.LUT R149, R36, 0xfffffffe, RZ, 0xc0, !PT ;  /* 0xfffffffe2495e812 */ /* 0x000fe200078ec0ff */
[----:B------:R-:W-:Y:S01]  /*98e0*/  VIADD R36, R9, 0x48 ;  /* 0x0000004809247836 */ /* 0x000fe20000000000 */
[----:B------:R-:W-:Y:S01]  /*98f0*/  @!P2 LEA.HI R126, R126, R126, RZ, 0x1 ;  /* 0x0000007e7e7ea211 */ /* 0x000fe200078f08ff */
[----:B0-----:R-:W-:Y:S01]  /*9900*/  @!P4 IMAD.WIDE R30, R65, 0x4, R140 ;  /* 0x00000004411ec825 */ /* 0x001fe200078e028c */
[----:B------:R-:W-:-:S02]  /*9910*/  @!P1 LEA.HI R44, R44, R44, RZ, 0x1 ;  /* 0x0000002c2c2c9211 */ /* 0x000fc400078f08ff */
[----:B------:R-:W-:Y:S01]  /*9920*/  @!P3 LEA.HI R130, R130, R130, RZ, 0x1 ;  /* 0x000000828282b211 */ /* 0x000fe200078f08ff */
[--C-:B------:R-:W-:Y:S01]  /*9930*/  @!P5 IMAD.WIDE R66, R143, 0x4, R140.reuse ;  /* 0x000000048f42d825 */ /* 0x100fe200078e028c */
[----:B------:R0:W-:Y:S01]  /*9940*/  @!P4 ST.E.64 desc[UR46][R30.64], R28 ;  /* 0x0000001c1e00c985 */ /* 0x0001e2000c101b2e */
[----:B------:R-:W-:Y:S02]  /*9950*/  @!P1 LOP3.LUT R65, R44, 0xfffffffe, RZ, 0xc0, !PT ;  /* 0xfffffffe2c419812 */ /* 0x000fe400078ec0ff */
[----:B------:R-:W-:Y:S01]  /*9960*/  @!P6 IMAD.WIDE R148, R149, 0x4, R140 ;  /* 0x000000049594e825 */ /* 0x000fe200078e028c */
[----:B------:R1:W-:Y:S01]  /*9970*/  @!P5 ST.E.64 desc[UR46][R66.64], R26 ;  /* 0x0000001a4200d985 */ /* 0x0003e2000c101b2e */
[----:B------:R-:W-:Y:S02]  /*9980*/  ISETP.GE.AND P4, PT, R0, UR4, PT ;  /* 0x0000000400007c0c */ /* 0x000fe4000bf86270 */
[----:B------:R-:W-:Y:S01]  /*9990*/  ISETP.GE.AND P5, PT, R10, UR4, PT ;  /* 0x000000040a007c0c */ /* 0x000fe2000bfa6270 */
[----:B------:R2:W-:Y:S01]  /*99a0*/  @!P6 ST.E.64 desc[UR46][R148.64], R24 ;  /* 0x000000189400e985 */ /* 0x0005e2000c101b2e */
[----:B------:R-:W-:Y:S01]  /*99b0*/  ISETP.GE.AND P6, PT, R36, UR4, PT ;  /* 0x0000000424007c0c */ /* 0x000fe2000bfc6270 */
[C---:B------:R-:W-:Y:S01]  /*99c0*/  VIADD R44, R9.reuse, 0x58 ;  /* 0x00000058092c7836 */ /* 0x040fe20000000000 */
[----:B0-----:R-:W-:Y:S01]  /*99d0*/  @!P2 LOP3.LUT R29, R126, 0xfffffffe, RZ, 0xc0, !PT ;  /* 0xfffffffe7e1da812 */ /* 0x001fe200078ec0ff */
[----:B------:R-:W-:Y:S01]  /*99e0*/  VIADD R30, R9, 0x50 ;  /* 0x00000050091e7836 */ /* 0x000fe20000000000 */
[----:B------:R-:W-:-:S05]  /*99f0*/  @!P3 LOP3.LUT R31, R130, 0xfffffffe, RZ, 0xc0, !PT ;  /* 0xfffffffe821fb812 */ /* 0x000fca00078ec0ff */
[----:B------:R-:W-:Y:S01]  /*9a00*/  @!P4 LEA.HI R0, R0, R0, RZ, 0x1 ;  /* 0x000000000000c211 */ /* 0x000fe200078f08ff */
[--C-:B-1----:R-:W-:Y:S01]  /*9a10*/  @!P2 IMAD.WIDE R26, R29, 0x4, R140.reuse ;  /* 0x000000041d1aa825 */ /* 0x102fe200078e028c */
[----:B------:R-:W-:Y:S02]  /*9a20*/  @!P5 LEA.HI R10, R10, R10, RZ, 0x1 ;  /* 0x0000000a0a0ad211 */ /* 0x000fe400078f08ff */
[----:B------:R-:W-:Y:S01]  /*9a30*/  @!P6 LEA.HI R36, R36, R36, RZ, 0x1 ;  /* 0x000000242424e211 */ /* 0x000fe200078f08ff */
[----:B--2---:R-:W-:-:S04]  /*9a40*/  @!P1 IMAD.WIDE R24, R65, 0x4, R140 ;  /* 0x0000000441189825 */ /* 0x004fc800078e028c */
[----:B------:R-:W-:Y:S01]  /*9a50*/  @!P3 IMAD.WIDE R28, R31, 0x4, R140 ;  /* 0x000000041f1cb825 */ /* 0x000fe200078e028c */
[----:B------:R0:W-:Y:S01]  /*9a60*/  @!P1 ST.E.64 desc[UR46][R24.64], R22 ;  /* 0x0000001618009985 */ /* 0x0001e2000c101b2e */
[----:B------:R-:W-:Y:S02]  /*9a70*/  @!P4 LOP3.LUT R31, R0, 0xfffffffe, RZ, 0xc0, !PT ;  /* 0xfffffffe001fc812 */ /* 0x000fe400078ec0ff */
[C---:B------:R-:W-:Y:S01]  /*9a80*/  VIADD R65, R9.reuse, 0x60 ;  /* 0x0000006009417836 */ /* 0x040fe20000000000 */
[----:B------:R1:W-:Y:S01]  /*9a90*/  @!P2 ST.E.64 desc[UR46][R26.64], R20 ;  /* 0x000000141a00a985 */ /* 0x0003e2000c101b2e */
[----:B------:R-:W-:Y:S01]  /*9aa0*/  ISETP.GE.AND P1, PT, R44, UR4, PT ;  /* 0x000000042c007c0c */ /* 0x000fe2000bf26270 */
[----:B------:R-:W-:Y:S02]  /*9ab0*/  VIADD R0, R9, 0x68 ;  /* 0x0000006809007836 */ /* 0x000fe40000000000 */
[----:B------:R2:W-:Y:S01]  /*9ac0*/  @!P3 ST.E.64 desc[UR46][R28.64], R18 ;  /* 0x000000121c00b985 */ /* 0x0005e2000c101b2e */
[----:B------:R-:W-:-:S02]  /*9ad0*/  ISETP.GE.AND P3, PT, R30, UR4, PT ;  /* 0x000000041e007c0c */ /* 0x000fc4000bf66270 */
[----:B------:R-:W-:Y:S02]  /*9ae0*/  ISETP.GE.AND P2, PT, R65, UR4, PT ;  /* 0x0000000441007c0c */ /* 0x000fe4000bf46270 */
[----:B0-----:R-:W-:Y:S01]  /*9af0*/  @!P5 LOP3.LUT R23, R10, 0xfffffffe, RZ, 0xc0, !PT ;  /* 0xfffffffe0a17d812 */ /* 0x001fe200078ec0ff */
[C---:B------:R-:W-:Y:S01]  /*9b00*/  VIADD R10, R9.reuse, 0x70 ;  /* 0x00000070090a7836 */ /* 0x040fe20000000000 */
[----:B------:R-:W-:Y:S01]  /*9b10*/  @!P6 LOP3.LUT R25, R36, 0xfffffffe, RZ, 0xc0, !PT ;  /* 0xfffffffe2419e812 */ /* 0x000fe200078ec0ff */
[----:B------:R-:W-:Y:S02]  /*9b20*/  VIADD R24, R9, 0x78 ;  /* 0x0000007809187836 */ /* 0x000fe40000000000 */
[----:B------:R-:W-:Y:S01]  /*9b30*/  @!P1 LEA.HI R44, R44, R44, RZ, 0x1 ;  /* 0x0000002c2c2c9211 */ /* 0x000fe200078f08ff */
[----:B-1----:R-:W-:-:S03]  /*9b40*/  @!P5 IMAD.WIDE R20, R23, 0x4, R140 ;  /* 0x000000041714d825 */ /* 0x002fc600078e028c */
[----:B------:R-:W-:Y:S01]  /*9b50*/  @!P3 LEA.HI R30, R30, R30, RZ, 0x1 ;  /* 0x0000001e1e1eb211 */ /* 0x000fe200078f08ff */
[----:B--2---:R-:W-:Y:S01]  /*9b60*/  @!P4 IMAD.WIDE R18, R31, 0x4, R140 ;  /* 0x000000041f12c825 */ /* 0x004fe200078e028c */
[----:B------:R-:W-:-:S03]  /*9b70*/  @!P2 LEA.HI R65, R65, R65, RZ, 0x1 ;  /* 0x000000414141a211 */ /* 0x000fc600078f08ff */
[----:B------:R-:W-:Y:S01]  /*9b80*/  @!P6 IMAD.WIDE R22, R25, 0x4, R140 ;  /* 0x000000041916e825 */ /* 0x000fe200078e028c */
[----:B------:R-:W-:Y:S01]  /*9b90*/  @!P3 LOP3.LUT R25, R30, 0xfffffffe, RZ, 0xc0, !PT ;  /* 0xfffffffe1e19b812 */ /* 0x000fe200078ec0ff */
[----:B------:R0:W-:Y:S01]  /*9ba0*/  @!P4 ST.E.64 desc[UR46][R18.64], R16 ;  /* 0x000000101200c985 */ /* 0x0001e2000c101b2e */
[----:B------:R-:W-:-:S03]  /*9bb0*/  ISETP.GE.AND P4, PT, R0, UR4, PT ;  /* 0x0000000400007c0c */ /* 0x000fc6000bf86270 */
[----:B------:R1:W-:Y:S01]  /*9bc0*/  @!P5 ST.E.64 desc[UR46][R20.64], R14 ;  /* 0x0000000e1400d985 */ /* 0x0003e2000c101b2e */
[----:B------:R-:W-:-:S03]  /*9bd0*/  ISETP.GE.AND P5, PT, R10, UR4, PT ;  /* 0x000000040a007c0c */ /* 0x000fc6000bfa6270 */
[----:B------:R2:W-:Y:S01]  /*9be0*/  @!P6 ST.E.64 desc[UR46][R22.64], R34 ;  /* 0x000000221600e985 */ /* 0x0005e2000c101b2e */
[----:B0-----:R-:W-:Y:S02]  /*9bf0*/  @!P1 LOP3.LUT R17, R44, 0xfffffffe, RZ, 0xc0, !PT ;  /* 0xfffffffe2c119812 */ /* 0x001fe400078ec0ff */
[----:B------:R-:W-:Y:S01]  /*9c00*/  @!P2 LOP3.LUT R19, R65, 0xfffffffe, RZ, 0xc0, !PT ;  /* 0xfffffffe4113a812 */ /* 0x000fe200078ec0ff */
[----:B-1----:R-:W-:Y:S02]  /*9c10*/  @!P3 IMAD.WIDE R14, R25, 0x4, R140 ;  /* 0x00000004190eb825 */ /* 0x002fe400078e028c */
[----:B------:R-:W-:-:S04]  /*9c20*/  @!P4 LEA.HI R0, R0, R0, RZ, 0x1 ;  /* 0x000000000000c211 */ /* 0x000fc800078f08ff */
[----:B------:R-:W-:Y:S01]  /*9c30*/  @!P5 LEA.HI R10, R10, R10, RZ, 0x1 ;  /* 0x0000000a0a0ad211 */ /* 0x000fe200078f08ff */
[--C-:B------:R-:W-:Y:S01]  /*9c40*/  @!P1 IMAD.WIDE R16, R17, 0x4, R140.reuse ;  /* 0x0000000411109825 */ /* 0x100fe200078e028c */
[----:B------:R0:W-:Y:S01]  /*9c50*/  @!P3 ST.E.64 desc[UR46][R14.64], R68 ;  /* 0x000000440e00b985 */ /* 0x0001e2000c101b2e */
[----:B------:R-:W-:Y:S02]  /*9c60*/  ISETP.GE.AND P3, PT, R24, UR4, PT ;  /* 0x0000000418007c0c */ /* 0x000fe4000bf66270 */
[----:B------:R-:W-:Y:S01]  /*9c70*/  VIADD R20, R9, 0x80 ;  /* 0x0000008009147836 */ /* 0x000fe20000000000 */
[----:B------:R1:W-:Y:S01]  /*9c80*/  @!P1 ST.E.64 desc[UR46][R16.64], R70 ;  /* 0x0000004610009985 */ /* 0x0003e2000c101b2e */
[----:B------:R-:W-:Y:S01]  /*9c90*/  @!P2 IMAD.WIDE R18, R19, 0x4, R140 ;  /* 0x000000041312a825 */ /* 0x000fe200078e028c */
[----:B------:R-:W-:Y:S02]  /*9ca0*/  @!P4 LOP3.LUT R21, R0, 0xfffffffe, RZ, 0xc0, !PT ;  /* 0xfffffffe0015c812 */ /* 0x000fe400078ec0ff */
[----:B------:R-:W-:Y:S01]  /*9cb0*/  ISETP.GE.AND P6, PT, R20, UR4, PT ;  /* 0x0000000414007c0c */ /* 0x000fe2000bfc6270 */
[C---:B--2---:R-:W-:Y:S01]  /*9cc0*/  VIADD R22, R9.reuse, 0x88 ;  /* 0x0000008809167836 */ /* 0x044fe20000000000 */
[----:B------:R2:W-:Y:S01]  /*9cd0*/  @!P2 ST.E.64 desc[UR46][R18.64], R74 ;  /* 0x0000004a1200a985 */ /* 0x0005e2000c101b2e */
[----:B------:R-:W-:-:S03]  /*9ce0*/  VIADD R0, R9, 0x90 ;  /* 0x0000009009007836 */ /* 0x000fc60000000000 */
[----:B------:R-:W-:Y:S01]  /*9cf0*/  @!P3 LEA.HI R24, R24, R24, RZ, 0x1 ;  /* 0x000000181818b211 */ /* 0x000fe200078f08ff */
[--C-:B0-----:R-:W-:Y:S01]  /*9d00*/  @!P4 IMAD.WIDE R14, R21, 0x4, R140.reuse ;  /* 0x00000004150ec825 */ /* 0x101fe200078e028c */
[----:B------:R-:W-:Y:S02]  /*9d10*/  ISETP.GE.AND P1, PT, R22, UR4, PT ;  /* 0x0000000416007c0c */ /* 0x000fe4000bf26270 */
[----:B-1----:R-:W-:Y:S02]  /*9d20*/  @!P5 LOP3.LUT R17, R10, 0xfffffffe, RZ, 0xc0, !PT ;  /* 0xfffffffe0a11d812 */ /* 0x002fe400078ec0ff */
[----:B------:R-:W-:Y:S01]  /*9d30*/  ISETP.GE.AND P2, PT, R0, UR4, PT ;  /* 0x0000000400007c0c */ /* 0x000fe2000bf46270 */
[----:B------:R0:W-:Y:S01]  /*9d40*/  @!P4 ST.E.64 desc[UR46][R14.64], R78 ;  /* 0x0000004e0e00c985 */ /* 0x0001e2000c101b2e */
[----:B------:R-:W-:Y:S01]  /*9d50*/  IADD3 R10, R9, 0x98, RZ ;  /* 0x00000098090a7810 */ /* 0x000fe20007ffe0ff */
[----:B------:R-:W-:Y:S01]  /*9d60*/  @!P5 IMAD.WIDE R16, R17, 0x4, R140 ;  /* 0x000000041110d825 */ /* 0x000fe200078e028c */
[----:B--2---:R-:W-:-:S02]  /*9d70*/  @!P3 LOP3.LUT R19, R24, 0xfffffffe, RZ, 0xc0, !PT ;  /* 0xfffffffe1813b812 */ /* 0x004fc400078ec0ff */
[----:B------:R-:W-:Y:S01]  /*9d80*/  @!P6 LEA.HI R20, R20, R20, RZ, 0x1 ;  /* 0x000000141414e211 */ /* 0x000fe200078f08ff */
[----:B------:R-:W-:Y:S01]  /*9d90*/  VIADD R24, R9, 0xa0 ;  /* 0x000000a009187836 */ /* 0x000fe20000000000 */
[----:B------:R-:W-:Y:S01]  /*9da0*/  @!P5 ST.E.64 desc[UR46][R16.64], R82 ;  /* 0x000000521000d985 */ /* 0x000fe2000c101b2e */
[--C-:B------:R-:W-:Y:S01]  /*9db0*/  @!P3 IMAD.WIDE R18, R19, 0x4, R140.reuse ;  /* 0x000000041312b825 */ /* 0x100fe200078e028c */
[----:B------:R-:W-:Y:S02]  /*9dc0*/  @!P1 LEA.HI R22, R22, R22, RZ, 0x1 ;  /* 0x0000001616169211 */ /* 0x000fe400078f08ff */
[----:B------:R-:W-:Y:S02]  /*9dd0*/  @!P6 LOP3.LUT R21, R20, 0xfffffffe, RZ, 0xc0, !PT ;  /* 0xfffffffe1415e812 */ /* 0x000fe400078ec0ff */
[----:B------:R1:W-:Y:S01]  /*9de0*/  @!P3 ST.E.64 desc[UR46][R18.64], R84 ;  /* 0x000000541200b985 */ /* 0x0003e2000c101b2e */
[----:B------:R-:W-:Y:S02]  /*9df0*/  ISETP.GE.AND P3, PT, R10, UR4, PT ;  /* 0x000000040a007c0c */ /* 0x000fe4000bf66270 */
[----:B0-----:R-:W-:Y:S01]  /*9e00*/  @!P1 LOP3.LUT R15, R22, 0xfffffffe, RZ, 0xc0, !PT ;  /* 0xfffffffe160f9812 */ /* 0x001fe200078ec0ff */
[----:B------:R-:W-:Y:S01]  /*9e10*/  @!P6 IMAD.WIDE R20, R21, 0x4, R140 ;  /* 0x000000041514e825 */ /* 0x000fe200078e028c */
[----:B------:R-:W-:-:S02]  /*9e20*/  @!P2 LEA.HI R0, R0, R0, RZ, 0x1 ;  /* 0x000000000000a211 */ /* 0x000fc400078f08ff */
[----:B------:R-:W-:Y:S01]  /*9e30*/  ISETP.GE.AND P4, PT, R24, UR4, PT ;  /* 0x0000000418007c0c */ /* 0x000fe2000bf86270 */
[--C-:B------:R-:W-:Y:S01]  /*9e40*/  @!P1 IMAD.WIDE R14, R15, 0x4, R140.reuse ;  /* 0x000000040f0e9825 */ /* 0x100fe200078e028c */
[----:B------:R-:W-:Y:S01]  /*9e50*/  @!P2 LOP3.LUT R23, R0, 0xfffffffe, RZ, 0xc0, !PT ;  /* 0xfffffffe0017a812 */ /* 0x000fe200078ec0ff */
[----:B------:R0:W-:Y:S02]  /*9e60*/  @!P6 ST.E.64 desc[UR46][R20.64], R88 ;  /* 0x000000581400e985 */ /* 0x0001e4000c101b2e */
[C---:B------:R-:W-:Y:S02]  /*9e70*/  VIADD R0, R9.reuse, 0xa8 ;  /* 0x000000a809007836 */ /* 0x040fe40000000000 */
[----:B------:R-:W-:Y:S01]  /*9e80*/  @!P3 LEA.HI R10, R10, R10, RZ, 0x1 ;  /* 0x0000000a0a0ab211 */ /* 0x000fe200078f08ff */
[----:B------:R2:W-:Y:S01]  /*9e90*/  @!P1 ST.E.64 desc[UR46][R14.64], R92 ;  /* 0x0000005c0e009985 */ /* 0x0005e2000c101b2e */
[C---:B-1----:R-:W-:Y:S01]  /*9ea0*/  VIADD R18, R9.reuse, 0xb0 ;  /* 0x000000b009127836 */ /* 0x042fe20000000000 */
[----:B------:R-:W-:Y:S01]  /*9eb0*/  ISETP.GE.AND P1, PT, R0, UR4, PT ;  /* 0x0000000400007c0c */ /* 0x000fe2000bf26270 */
[----:B------:R-:W-:Y:S01]  /*9ec0*/  VIADD R22, R9, 0xb8 ;  /* 0x000000b809167836 */ /* 0x000fe20000000000 */
[----:B------:R-:W-:Y:S01]  /*9ed0*/  @!P3 LOP3.LUT R19, R10, 0xfffffffe, RZ, 0xc0, !PT ;  /* 0xfffffffe0a13b812 */ /* 0x000fe200078ec0ff */
[----:B------:R-:W-:Y:S01]  /*9ee0*/  @!P2 IMAD.WIDE R16, R23, 0x4, R140 ;  /* 0x000000041710a825 */ /* 0x000fe200078e028c */
[----:B------:R-:W-:-:S02]  /*9ef0*/  ISETP.GE.AND P6, PT, R18, UR4, PT ;  /* 0x0000000412007c0c */ /* 0x000fc4000bfc6270 */
[----:B------:R-:W-:Y:S01]  /*9f00*/  ISETP.GE.AND P5, PT, R22, UR4, PT ;  /* 0x0000000416007c0c */ /* 0x000fe2000bfa6270 */
[C---:B0-----:R-:W-:Y:S01]  /*9f10*/  VIADD R20, R9.reuse, 0xc0 ;  /* 0x000000c009147836 */ /* 0x041fe20000000000 */
[----:B------:R0:W-:Y:S01]  /*9f20*/  @!P2 ST.E.64 desc[UR46][R16.64], R94 ;  /* 0x0000005e1000a985 */ /* 0x0001e2000c101b2e */
[----:B------:R-:W-:Y:S01]  /*9f30*/  VIADD R10, R9, 0xc8 ;  /* 0x000000c8090a7836 */ /* 0x000fe20000000000 */
[----:B------:R-:W-:Y:S01]  /*9f40*/  @!P4 LEA.HI R24, R24, R24, RZ, 0x1 ;  /* 0x000000181818c211 */ /* 0x000fe200078f08ff */
[----:B--2---:R-:W-:Y:S01]  /*9f50*/  @!P3 IMAD.WIDE R14, R19, 0x4, R140 ;  /* 0x00000004130eb825 */ /* 0x004fe200078e028c */
[----:B------:R-:W-:Y:S02]  /*9f60*/  ISETP.GE.AND P2, PT, R20, UR4, PT ;  /* 0x0000000414007c0c */ /* 0x000fe4000bf46270 */
[----:B------:R-:W-:Y:S02]  /*9f70*/  @!P1 LEA.HI R0, R0, R0, RZ, 0x1 ;  /* 0x0000000000009211 */ /* 0x000fe400078f08ff */
[----:B------:R1:W-:Y:S01]  /*9f80*/  @!P3 ST.E.64 desc[UR46][R14.64], R96 ;  /* 0x000000600e00b985 */ /* 0x0003e2000c101b2e */
[----:B------:R-:W-:-:S02]  /*9f90*/  ISETP.GE.AND P3, PT, R10, UR4, PT ;  /* 0x000000040a007c0c */ /* 0x000fc4000bf66270 */
[----:B------:R-:W-:Y:S02]  /*9fa0*/  @!P1 LOP3.LUT R19, R0, 0xfffffffe, RZ, 0xc0, !PT ;  /* 0xfffffffe00139812 */ /* 0x000fe400078ec0ff */
[----:B------:R-:W-:Y:S02]  /*9fb0*/  @!P6 LEA.HI R0, R18, R18, RZ, 0x1 ;  /* 0x000000121200e211 */ /* 0x000fe400078f08ff */
[----:B------:R-:W-:Y:S01]  /*9fc0*/  @!P5 LEA.HI R22, R22, R22, RZ, 0x1 ;  /* 0x000000161616d211 */ /* 0x000fe200078f08ff */
[--C-:B------:R-:W-:Y:S01]  /*9fd0*/  @!P1 IMAD.WIDE R18, R19, 0x4, R140.reuse ;  /* 0x0000000413129825 */ /* 0x100fe200078e028c */
[----:B0-----:R-:W-:Y:S02]  /*9fe0*/  @!P4 LOP3.LUT R17, R24, 0xfffffffe, RZ, 0xc0, !PT ;  /* 0xfffffffe1811c812 */ /* 0x001fe400078ec0ff */
[----:B------:R-:W-:Y:S01]  /*9ff0*/  @!P6 LOP3.LUT R21, R0, 0xfffffffe, RZ, 0xc0, !PT ;  /* 0xfffffffe0015e812 */ /* 0x000fe200078ec0ff */
[----:B------:R-:W-:Y:S01]  /*a000*/  VIADD R0, R9, 0xd0 ;  /* 0x000000d009007836 */ /* 0x000fe20000000000 */
[----:B------:R-:W-:Y:S01]  /*a010*/  @!P2 LEA.HI R20, R20, R20, RZ, 0x1 ;  /* 0x000000141414a211 */ /* 0x000fe200078f08ff */
[----:B------:R-:W-:Y:S01]  /*a020*/  @!P4 IMAD.WIDE R16, R17, 0x4, R140 ;  /* 0x000000041110c825 */ /* 0x000fe200078e028c */
[----:B------:R-:W-:-:S02]  /*a030*/  @!P5 LOP3.LUT R23, R22, 0xfffffffe, RZ, 0xc0, !PT ;  /* 0xfffffffe1617d812 */ /* 0x000fc400078ec0ff */
[----:B------:R-:W-:Y:S01]  /*a040*/  @!P3 LEA.HI R10, R10, R10, RZ, 0x1 ;  /* 0x0000000a0a0ab211 */ /* 0x000fe200078f08ff */
[--C-:B-1----:R-:W-:Y:S01]  /*a050*/  @!P6 IMAD.WIDE R14, R21, 0x4, R140.reuse ;  /* 0x00000004150ee825 */ /* 0x102fe200078e028c */
[----:B------:R-:W-:Y:S01]  /*a060*/  @!P2 LOP3.LUT R25, R20, 0xfffffffe, RZ, 0xc0, !PT ;  /* 0xfffffffe1419a812 */ /* 0x000fe200078ec0ff */
[----:B------:R0:W-:Y:S02]  /*a070*/  @!P4 ST.E.64 desc[UR46][R16.64], R98 ;  /* 0x000000621000c985 */ /* 0x0001e4000c101b2e */
[----:B------:R-:W-:Y:S01]  /*a080*/  @!P5 IMAD.WIDE R20, R23, 0x4, R140 ;  /* 0x000000041714d825 */ /* 0x000fe200078e028c */
[----:B------:R-:W-:Y:S01]  /*a090*/  @!P3 LOP3.LUT R23, R10, 0xfffffffe, RZ, 0xc0, !PT ;  /* 0xfffffffe0a17b812 */ /* 0x000fe200078ec0ff */
[----:B------:R1:W-:Y:S01]  /*a0a0*/  @!P1 ST.E.64 desc[UR46][R18.64], R100 ;  /* 0x0000006412009985 */ /* 0x0003e2000c101b2e */
[----:B------:R-:W-:Y:S01]  /*a0b0*/  ISETP.GE.AND P1, PT, R0, UR4, PT ;  /* 0x0000000400007c0c */ /* 0x000fe2000bf26270 */
[C---:B------:R-:W-:Y:S02]  /*a0c0*/  VIADD R10, R9.reuse, 0xd8 ;  /* 0x000000d8090a7836 */ /* 0x040fe40000000000 */
[----:B------:R2:W-:Y:S01]  /*a0d0*/  @!P6 ST.E.64 desc[UR46][R14.64], R102 ;  /* 0x000000660e00e985 */ /* 0x0005e2000c101b2e */
[----:B------:R-:W-:-:S03]  /*a0e0*/  VIADD R22, R9, 0xe0 ;  /* 0x000000e009167836 */ /* 0x000fc60000000000 */
[----:B------:R-:W-:Y:S01]  /*a0f0*/  @!P5 ST.E.64 desc[UR46][R20.64], R104 ;  /* 0x000000681400d985 */ /* 0x000fe2000c101b2e */
[----:B0-----:R-:W-:-:S04]  /*a100*/  @!P2 IMAD.WIDE R16, R25, 0x4, R140 ;  /* 0x000000041910a825 */ /* 0x001fc800078e028c */
[----:B-1----:R-:W-:Y:S01]  /*a110*/  @!P3 IMAD.WIDE R18, R23, 0x4, R140 ;  /* 0x000000041712b825 */ /* 0x002fe200078e028c */
[----:B------:R0:W-:Y:S01]  /*a120*/  @!P2 ST.E.64 desc[UR46][R16.64], R106 ;  /* 0x0000006a1000a985 */ /* 0x0001e2000c101b2e */
[----:B------:R-:W-:Y:S02]  /*a130*/  ISETP.GE.AND P2, PT, R10, UR4, PT ;  /* 0x000000040a007c0c */ /* 0x000fe4000bf46270 */
[C---:B------:R-:W-:Y:S01]  /*a140*/  VIADD R23, R9.reuse, 0xe8 ;  /* 0x000000e809177836 */ /* 0x040fe20000000000 */
[----:B------:R1:W-:Y:S01]  /*a150*/  @!P3 ST.E.64 desc[UR46][R18.64], R108 ;  /* 0x0000006c1200b985 */ /* 0x0003e2000c101b2e */
[C---:B--2---:R-:W-:Y:S01]  /*a160*/  VIADD R15, R9.reuse, 0xf8 ;  /* 0x000000f8090f7836 */ /* 0x044fe20000000000 */
[----:B------:R-:W-:Y:S01]  /*a170*/  ISETP.GE.AND P3, PT, R22, UR4, PT ;  /* 0x0000000416007c0c */ /* 0x000fe2000bf66270 */
[----:B------:R-:W-:Y:S01]  /*a180*/  VIADD R14, R9, 0xf0 ;  /* 0x000000f0090e7836 */ /* 0x000fe20000000000 */
[----:B------:R-:W-:Y:S02]  /*a190*/  ISETP.GE.AND P4, PT, R23, UR4, PT ;  /* 0x0000000417007c0c */ /* 0x000fe4000bf86270 */
[----:B------:R-:W-:-:S02]  /*a1a0*/  ISETP.GE.AND P6, PT, R15, UR4, PT ;  /* 0x000000040f007c0c */ /* 0x000fc4000bfc6270 */
[----:B------:R-:W-:Y:S02]  /*a1b0*/  ISETP.GE.AND P5, PT, R14, UR4, PT ;  /* 0x000000040e007c0c */ /* 0x000fe4000bfa6270 */
[----:B------:R-:W-:Y:S02]  /*a1c0*/  @!P1 LEA.HI R0, R0, R0, RZ, 0x1 ;  /* 0x0000000000009211 */ /* 0x000fe400078f08ff */
[----:B------:R-:W-:-:S03]  /*a1d0*/  @!P2 LEA.HI R10, R10, R10, RZ, 0x1 ;  /* 0x0000000a0a0aa211 */ /* 0x000fc600078f08ff */
[----:B------:R-:W-:Y:S02]  /*a1e0*/  @!P3 LEA.HI R22, R22, R22, RZ, 0x1 ;  /* 0x000000161616b211 */ /* 0x000fe400078f08ff */
[----:B------:R-:W-:Y:S02]  /*a1f0*/  @!P4 LEA.HI R23, R23, R23, RZ, 0x1 ;  /* 0x000000171717c211 */ /* 0x000fe400078f08ff */
[----:B0-----:R-:W-:Y:S02]  /*a200*/  @!P6 LEA.HI R16, R15, R15, RZ, 0x1 ;  /* 0x0000000f0f10e211 */ /* 0x001fe400078f08ff */
[----:B------:R-:W-:Y:S02]  /*a210*/  @!P5 LEA.HI R14, R14, R14, RZ, 0x1 ;  /* 0x0000000e0e0ed211 */ /* 0x000fe400078f08ff */
[----:B------:R-:W-:Y:S02]  /*a220*/  @!P1 LOP3.LUT R15, R0, 0xfffffffe, RZ, 0xc0, !PT ;  /* 0xfffffffe000f9812 */ /* 0x000fe400078ec0ff */
[----:B------:R-:W-:-:S02]  /*a230*/  @!P2 LOP3.LUT R17, R10, 0xfffffffe, RZ, 0xc0, !PT ;  /* 0xfffffffe0a11a812 */ /* 0x000fc400078ec0ff */
[----:B-1----:R-:W-:Y:S02]  /*a240*/  @!P3 LOP3.LUT R19, R22, 0xfffffffe, RZ, 0xc0, !PT ;  /* 0xfffffffe1613b812 */ /* 0x002fe400078ec0ff */
[----:B------:R-:W-:Y:S02]  /*a250*/  @!P4 LOP3.LUT R21, R23, 0xfffffffe, RZ, 0xc0, !PT ;  /* 0xfffffffe1715c812 */ /* 0x000fe400078ec0ff */
[----:B------:R-:W-:Y:S01]  /*a260*/  @!P5 LOP3.LUT R23, R14, 0xfffffffe, RZ, 0xc0, !PT ;  /* 0xfffffffe0e17d812 */ /* 0x000fe200078ec0ff */
[----:B------:R-:W-:Y:S01]  /*a270*/  @!P1 IMAD.WIDE R14, R15, 0x4, R140 ;  /* 0x000000040f0e9825 */ /* 0x000fe200078e028c */
[----:B------:R-:W-:-:S03]  /*a280*/  @!P6 LOP3.LUT R25, R16, 0xfffffffe, RZ, 0xc0, !PT ;  /* 0xfffffffe1019e812 */ /* 0x000fc600078ec0ff */
[--C-:B------:R-:W-:Y:S01]  /*a290*/  @!P2 IMAD.WIDE R16, R17, 0x4, R140.reuse ;  /* 0x000000041110a825 */ /* 0x100fe200078e028c */
[----:B------:R0:W-:Y:S03]  /*a2a0*/  @!P1 ST.E.64 desc[UR46][R14.64], R110 ;  /* 0x0000006e0e009985 */ /* 0x0001e6000c101b2e */
[--C-:B------:R-:W-:Y:S01]  /*a2b0*/  @!P3 IMAD.WIDE R18, R19, 0x4, R140.reuse ;  /* 0x000000041312b825 */ /* 0x100fe200078e028c */
[----:B------:R0:W-:Y:S03]  /*a2c0*/  @!P2 ST.E.64 desc[UR46][R16.64], R112 ;  /* 0x000000701000a985 */ /* 0x0001e6000c101b2e */
[--C-:B------:R-:W-:Y:S01]  /*a2d0*/  @!P4 IMAD.WIDE R20, R21, 0x4, R140.reuse ;  /* 0x000000041514c825 */ /* 0x100fe200078e028c */
[----:B------:R0:W-:Y:S03]  /*a2e0*/  @!P3 ST.E.64 desc[UR46][R18.64], R114 ;  /* 0x000000721200b985 */ /* 0x0001e6000c101b2e */
[--C-:B------:R-:W-:Y:S01]  /*a2f0*/  @!P5 IMAD.WIDE R22, R23, 0x4, R140.reuse ;  /* 0x000000041716d825 */ /* 0x100fe200078e028c */
[----:B------:R0:W-:Y:S03]  /*a300*/  @!P4 ST.E.64 desc[UR46][R20.64], R116 ;  /* 0x000000741400c985 */ /* 0x0001e6000c101b2e */
[----:B------:R-:W-:Y:S01]  /*a310*/  @!P6 IMAD.WIDE R140, R25, 0x4, R140 ;  /* 0x00000004198ce825 */ /* 0x000fe200078e028c */
[----:B------:R0:W-:Y:S04]  /*a320*/  @!P5 ST.E.64 desc[UR46][R22.64], R118 ;  /* 0x000000761600d985 */ /* 0x0001e8000c101b2e */
[----:B------:R0:W-:Y:S02]  /*a330*/  @!P6 ST.E.64 desc[UR46][R140.64], R120 ;  /* 0x000000788c00e985 */ /* 0x0001e4000c101b2e */
.L_x_37:
[----:B------:R-:W-:Y:S05]  /*a340*/  BSYNC B0 ;  /* 0x0000000000007941 */ /* 0x000fea0003800000 */
.L_x_36:
[----:B------:R-:W-:Y:S01]  /*a350*/  ISETP.GE.AND P1, PT, R8, R11, PT ;  /* 0x0000000b0800720c */ /* 0x000fe20003f26270 */
[----:B0-----:R0:W1:Y:S01]  /*a360*/  SHFL.IDX PT, R15, R57, 0x1, 0x1c1f ;  /* 0x003c1f00390f7f89 */ /* 0x00106200000e0000 */
[----:B------:R-:W-:Y:S02]  /*a370*/  SEL R16, R47, R32, P0 ;  /* 0x000000202f107207 */ /* 0x000fe40000000000 */
[----:B------:R-:W-:Y:S01]  /*a380*/  SEL R18, R32, R47, P0 ;  /* 0x0000002f20127207 */ /* 0x000fe20000000000 */
[----:B------:R0:W2:Y:S01]  /*a390*/  SHFL.IDX PT, R14, R53, 0x1, 0x1c1f ;  /* 0x003c1f00350e7f89 */ /* 0x0000a200000e0000 */
        /* <DEDUP_REMOVED lines=19> */
[----:B------:R-:W-:Y:S01]  /*a4d0*/  SEL R2, R139, R12, P0 ;  /* 0x0000000c8b027207 */ /* 0x000fe20000000000 */
[----:B012---:R-:W-:Y:S06]  /*a4e0*/  @P1 BRA `(.L_x_8) ;  /* 0x0000005c00a41947 */ /* 0x007fec0003800000 */
[C---:B------:R-:W-:Y:S01]  /*a4f0*/  VIADD R0, R9.reuse, 0x8 ;  /* 0x0000000809007836 */ /* 0x040fe20000000000 */
[C---:B------:R-:W-:Y:S01]  /*a500*/  IADD3 R8, R9.reuse, 0x10, RZ ;  /* 0x0000001009087810 */ /* 0x040fe20007ffe0ff */
[----:B------:R-:W-:Y:S01]  /*a510*/  ULDC UR4, c[0x0][0xac8] ;  /* 0x0002b20000047ab9 */ /* 0x000fe20000000800 */
[C---:B------:R-:W-:Y:S01]  /*a520*/  VIADD R36, R9.reuse, 0x18 ;  /* 0x0000001809247836 */ /* 0x040fe20000000000 */
[C---:B------:R-:W-:Y:S01]  /*a530*/  ISETP.GE.AND P3, PT, R9.reuse, UR4, PT ;  /* 0x0000000409007c0c */ /* 0x040fe2000bf66270 */
[C---:B------:R-:W-:Y:S01]  /*a540*/  VIADD R37, R9.reuse, 0x20 ;  /* 0x0000002009257836 */ /* 0x040fe20000000000 */
[----:B------:R-:W-:Y:S01]  /*a550*/  ISETP.GE.AND P4, PT, R0, UR4, PT ;  /* 0x0000000400007c0c */ /* 0x000fe2000bf86270 */
[C---:B------:R-:W-:Y:S01]  /*a560*/  VIADD R38, R9.reuse, 0x28 ;  /* 0x0000002809267836 */ /* 0x040fe20000000000 */
[----:B------:R-:W-:Y:S01]  /*a570*/  ISETP.GE.AND P5, PT, R8, UR4, PT ;  /* 0x0000000408007c0c */ /* 0x000fe2000bfa6270 */
[C---:B------:R-:W-:Y:S01]  /*a580*/  VIADD R40, R9.reuse, 0x38 ;  /* 0x0000003809287836 */ /* 0x040fe20000000000 */
[----:B------:R-:W-:Y:S01]  /*a590*/  ISETP.GE.AND P0, PT, R36, UR4, PT ;  /* 0x0000000424007c0c */ /* 0x000fe2000bf06270 */
[----:B------:R-:W-:Y:S01]  /*a5a0*/  VIADD R41, R9, 0x40 ;  /* 0x0000004009297836 */ /* 0x000fe20000000000 */
[----:B------:R-:W-:-:S02]  /*a5b0*/  ISETP.GE.AND P1, PT, R37, UR4, PT ;  /* 0x0000000425007c0c */ /* 0x000fc4000bf26270 */
[----:B------:R-:W-:-:S03]  /*a5c0*/  ISETP.GE.AND P2, PT, R38, UR4, PT ;  /* 0x0000000426007c0c */ /* 0x000fc6000bf46270 */
[C-C-:B------:R-:W-:Y:S02]  /*a5d0*/  @!P3 IMAD.WIDE R12, R9.reuse, 0x4, R14.reuse ;  /* 0x00000004090cb825 */ /* 0x140fe400078e020e */
[----:B------:R-:W-:Y:S02]  /*a5e0*/  @!P4 LEA.HI R0, R0, R0, RZ, 0x1 ;  /* 0x000000000000c211 */ /* 0x000fe400078f08ff */
[----:B------:R-:W-:Y:S01]  /*a5f0*/  @!P5 LEA.HI R8, R8, R8, RZ, 0x1 ;  /* 0x000000080808d211 */ /* 0x000fe200078f08ff */
[----:B------:R0:W-:Y:S01]  /*a600*/  @!P3 ST.E.64 desc[UR46][R12.64], R90 ;  /* 0x0000005a0c00b985 */ /* 0x0001e2000c101b2e */
[----:B------:R-:W-:Y:S02]  /*a610*/  @!P4 LOP3.LUT R31, R0, 0xfffffffe, RZ, 0xc0, !PT ;  /* 0xfffffffe001fc812 */ /* 0x000fe400078ec0ff */
[----:B------:R-:W-:Y:S01]  /*a620*/  @!P5 LOP3.LUT R35, R8, 0xfffffffe, RZ, 0xc0, !PT ;  /* 0xfffffffe0823d812 */ /* 0x000fe200078ec0ff */
[----:B------:R-:W-:Y:S01]  /*a630*/  VIADD R8, R9, 0x30 ;  /* 0x0000003009087836 */ /* 0x000fe20000000000 */
[----:B------:R-:W-:Y:S01]  /*a640*/  @!P0 LEA.HI R36, R36, R36, RZ, 0x1 ;  /* 0x0000002424248211 */ /* 0x000fe200078f08ff */
[----:B------:R-:W-:Y:S01]  /*a650*/  @!P4 IMAD.WIDE R30, R31, 0x4, R14 ;  /* 0x000000041f1ec825 */ /* 0x000fe200078e020e */
[----:B------:R-:W-:-:S02]  /*a660*/  @!P1 LEA.HI R0, R37, R37, RZ, 0x1 ;  /* 0x0000002525009211 */ /* 0x000fc400078f08ff */
[----:B------:R-:W-:Y:S01]  /*a670*/  @!P0 LOP3.LUT R37, R36, 0xfffffffe, RZ, 0xc0, !PT ;  /* 0xfffffffe24258812 */ /* 0x000fe200078ec0ff */
[--C-:B------:R-:W-:Y:S01]  /*a680*/  @!P5 IMAD.WIDE R34, R35, 0x4, R14.reuse ;  /* 0x000000042322d825 */ /* 0x100fe200078e020e */
[----:B------:R-:W-:Y:S01]  /*a690*/  ISETP.GE.AND P3, PT, R8, UR4, PT ;  /* 0x0000000408007c0c */ /* 0x000fe2000bf66270 */
[----:B------:R1:W-:Y:S01]  /*a6a0*/  @!P4 ST.E.64 desc[UR46][R30.64], R122 ;  /* 0x0000007a1e00c985 */ /* 0x0003e2000c101b2e */
[----:B------:R-:W-:Y:S01]  /*a6b0*/  @!P1 LOP3.LUT R39, R0, 0xfffffffe, RZ, 0xc0, !PT ;  /* 0xfffffffe00279812 */ /* 0x000fe200078ec0ff */
[----:B0-----:R-:W-:Y:S01]  /*a6c0*/  @!P0 IMAD.WIDE R12, R37, 0x4, R14 ;  /* 0x00000004250c8825 */ /* 0x001fe200078e020e */
[----:B------:R-:W-:Y:S01]  /*a6d0*/  ISETP.GE.AND P4, PT, R40, UR4, PT ;  /* 0x0000000428007c0c */ /* 0x000fe2000bf86270 */
[----:B------:R0:W-:Y:S01]  /*a6e0*/  @!P5 ST.E.64 desc[UR46][R34.64], R80 ;  /* 0x000000502200d985 */ /* 0x0001e2000c101b2e */
[----:B------:R-:W-:Y:S01]  /*a6f0*/  ISETP.GE.AND P5, PT, R41, UR4, PT ;  /* 0x0000000429007c0c */ /* 0x000fe2000bfa6270 */
[C---:B------:R-:W-:Y:S01]  /*a700*/  VIADD R0, R9.reuse, 0x48 ;  /* 0x0000004809007836 */ /* 0x040fe20000000000 */
[----:B------:R-:W-:Y:S01]  /*a710*/  @!P2 LEA.HI R38, R38, R38, RZ, 0x1 ;  /* 0x000000262626a211 */ /* 0x000fe200078f08ff */
[----:B------:R-:W-:Y:S01]  /*a720*/  VIADD R36, R9, 0x50 ;  /* 0x0000005009247836 */ /* 0x000fe20000000000 */
[----:B------:R2:W-:Y:S02]  /*a730*/  @!P0 ST.E.64 desc[UR46][R12.64], R76 ;  /* 0x0000004c0c008985 */ /* 0x0005e4000c101b2e */
[----:B------:R-:W-:-:S02]  /*a740*/  ISETP.GE.AND P0, PT, R0, UR4, PT ;  /* 0x0000000400007c0c */ /* 0x000fc4000bf06270 */
[----:B------:R-:W-:Y:S01]  /*a750*/  @!P3 LEA.HI R8, R8, R8, RZ, 0x1 ;  /* 0x000000080808b211 */ /* 0x000fe200078f08ff */
[--C-:B-1----:R-:W-:Y:S02]  /*a760*/  @!P1 IMAD.WIDE R30, R39, 0x4, R14.reuse ;  /* 0x00000004271e9825 */ /* 0x102fe400078e020e */
[----:B------:R-:W-:Y:S02]  /*a770*/  @!P4 LEA.HI R40, R40, R40, RZ, 0x1 ;  /* 0x000000282828c211 */ /* 0x000fe400078f08ff */
[----:B0-----:R-:W-:Y:S01]  /*a780*/  @!P2 LOP3.LUT R35, R38, 0xfffffffe, RZ, 0xc0, !PT ;  /* 0xfffffffe2623a812 */ /* 0x001fe200078ec0ff */
[----:B------:R0:W-:Y:S01]  /*a790*/  @!P1 ST.E.64 desc[UR46][R30.64], R72 ;  /* 0x000000481e009985 */ /* 0x0001e2000c101b2e */
[----:B------:R-:W-:Y:S01]  /*a7a0*/  ISETP.GE.AND P1, PT, R36, UR4, PT ;  /* 0x0000000424007c0c */ /* 0x000fe2000bf26270 */
[----:B------:R-:W-:Y:S01]  /*a7b0*/  VIADD R38, R9, 0x58 ;  /* 0x0000005809267836 */ /* 0x000fe20000000000 */
[----:B------:R-:W-:Y:S01]  /*a7c0*/  @!P5 LEA.HI R41, R41, R41, RZ, 0x1 ;  /* 0x000000292929d211 */ /* 0x000fe200078f08ff */
[----:B------:R-:W-:Y:S01]  /*a7d0*/  @!P2 IMAD.WIDE R34, R35, 0x4, R14 ;  /* 0x000000042322a825 */ /* 0x000fe200078e020e */
[----:B------:R-:W-:-:S02]  /*a7e0*/  @!P3 LOP3.LUT R37, R8, 0xfffffffe, RZ, 0xc0, !PT ;  /* 0xfffffffe0825b812 */ /* 0x000fc400078ec0ff */
[----:B------:R-:W-:Y:S01]  /*a7f0*/  @!P4 LOP3.LUT R39, R40, 0xfffffffe, RZ, 0xc0, !PT ;  /* 0xfffffffe2827c812 */ /* 0x000fe200078ec0ff */
[----:B------:R-:W-:Y:S01]  /*a800*/  VIADD R8, R9, 0x60 ;  /* 0x0000006009087836 */ /* 0x000fe20000000000 */
[----:B------:R1:W-:Y:S01]  /*a810*/  @!P2 ST.E.64 desc[UR46][R34.64], R86 ;  /* 0x000000562200a985 */ /* 0x0003e2000c101b2e */
[----:B------:R-:W-:Y:S01]  /*a820*/  ISETP.GE.AND P2, PT, R38, UR4, PT ;  /* 0x0000000426007c0c */ /* 0x000fe2000bf46270 */
[--C-:B--2---:R-:W-:Y:S01]  /*a830*/  @!P3 IMAD.WIDE R12, R37, 0x4, R14.reuse ;  /* 0x00000004250cb825 */ /* 0x104fe200078e020e */
[----:B------:R-:W-:Y:S02]  /*a840*/  @!P0 LEA.HI R0, R0, R0, RZ, 0x1 ;  /* 0x0000000000008211 */ /* 0x000fe400078f08ff */
[----:B------:R-:W-:Y:S01]  /*a850*/  @!P1 LEA.HI R36, R36, R36, RZ, 0x1 ;  /* 0x0000002424249211 */ /* 0x000fe200078f08ff */
[----:B0-----:R-:W-:Y:S01]  /*a860*/  @!P4 IMAD.WIDE R30, R39, 0x4, R14 ;  /* 0x00000004271ec825 */ /* 0x001fe200078e020e */
[----:B------:R0:W-:Y:S01]  /*a870*/  @!P3 ST.E.64 desc[UR46][R12.64], R48 ;  /* 0x000000300c00b985 */ /* 0x0001e2000c101b2e */
[----:B------:R-:W-:-:S02]  /*a880*/  @!P0 LOP3.LUT R37, R0, 0xfffffffe, RZ, 0xc0, !PT ;  /* 0xfffffffe00258812 */ /* 0x000fc400078ec0ff */
[C---:B------:R-:W-:Y:S01]  /*a890*/  VIADD R40, R9.reuse, 0x68 ;  /* 0x0000006809287836 */ /* 0x040fe20000000000 */
[----:B------:R-:W-:Y:S01]  /*a8a0*/  ISETP.GE.AND P3, PT, R8, UR4, PT ;  /* 0x0000000408007c0c */ /* 0x000fe2000bf66270 */
[----:B------:R2:W-:Y:S01]  /*a8b0*/  @!P4 ST.E.64 desc[UR46][R30.64], R134 ;  /* 0x000000861e00c985 */ /* 0x0005e2000c101b2e */
[----:B------:R-:W-:Y:S01]  /*a8c0*/  @!P1 LOP3.LUT R39, R36, 0xfffffffe, RZ, 0xc0, !PT ;  /* 0xfffffffe24279812 */ /* 0x000fe200078ec0ff */
[----:B------:R-:W-:Y:S01]  /*a8d0*/  VIADD R0, R9, 0x78 ;  /* 0x0000007809007836 */ /* 0x000fe20000000000 */
[----:B-1----:R-:W-:Y:S01]  /*a8e0*/  @!P5 LOP3.LUT R35, R41, 0xfffffffe, RZ, 0xc0, !PT ;  /* 0xfffffffe2923d812 */ /* 0x002fe200078ec0ff */
[C---:B------:R-:W-:Y:S01]  /*a8f0*/  VIADD R41, R9.reuse, 0x70 ;  /* 0x0000007009297836 */ /* 0x040fe20000000000 */
[----:B------:R-:W-:Y:S02]  /*a900*/  @!P2 LEA.HI R38, R38, R38, RZ, 0x1 ;  /* 0x000000262626a211 */ /* 0x000fe400078f08ff */
[----:B------:R-:W-:Y:S01]  /*a910*/  IADD3 R36, R9, 0x80, RZ ;  /* 0x0000008009247810 */ /* 0x000fe20007ffe0ff */
[----:B------:R-:W-:Y:S01]  /*a920*/  @!P5 IMAD.WIDE R34, R35, 0x4, R14 ;  /* 0x000000042322d825 */ /* 0x000fe200078e020e */
[----:B------:R-:W-:-:S02]  /*a930*/  ISETP.GE.AND P4, PT, R41, UR4, PT ;  /* 0x0000000429007c0c */ /* 0x000fc4000bf86270 */
[----:B------:R-:W-:Y:S01]  /*a940*/  ISETP.GE.AND P6, PT, R0, UR4, PT ;  /* 0x0000000400007c0c */ /* 0x000fe2000bfc6270 */
[--C-:B0-----:R-:W-:Y:S01]  /*a950*/  @!P0 IMAD.WIDE R12, R37, 0x4, R14.reuse ;  /* 0x00000004250c8825 */ /* 0x101fe200078e020e */
[----:B------:R0:W-:Y:S01]  /*a960*/  @!P5 ST.E.64 desc[UR46][R34.64], R50 ;  /* 0x000000322200d985 */ /* 0x0001e2000c101b2e */
[----:B------:R-:W-:Y:S02]  /*a970*/  ISETP.GE.AND P5, PT, R40, UR4, PT ;  /* 0x0000000428007c0c */ /* 0x000fe4000bfa6270 */
[----:B--2---:R-:W-:Y:S01]  /*a980*/  @!P1 IMAD.WIDE R30, R39, 0x4, R14 ;  /* 0x00000004271e9825 */ /* 0x004fe200078e020e */
[----:B------:R1:W-:Y:S01]  /*a990*/  @!P0 ST.E.64 desc[UR46][R12.64], R144 ;  /* 0x000000900c008985 */ /* 0x0003e2000c101b2e */
[----:B------:R-:W-:-:S03]  /*a9a0*/  @!P3 LEA.HI R8, R8, R8, RZ, 0x1 ;  /* 0x000000080808b211 */ /* 0x000fc600078f08ff */
[----:B------:R2:W-:Y:S01]  /*a9b0*/  @!P1 ST.E.64 desc[UR46][R30.64], R146 ;  /* 0x000000921e009985 */ /* 0x0005e2000c101b2e */
[----:B------:R-:W-:Y:S02]  /*a9c0*/  ISETP.GE.AND P1, PT, R36, UR4, PT ;  /* 0x0000000424007c0c */ /* 0x000fe4000bf26270 */
[----:B------:R-:W-:Y:S01]  /*a9d0*/  @!P3 LOP3.LUT R37, R8, 0xfffffffe, RZ, 0xc0, !PT ;  /* 0xfffffffe0825b812 */ /* 0x000fe200078ec0ff */
[----:B------:R-:W-:Y:S01]  /*a9e0*/  VIADD R8, R9, 0x90 ;  /* 0x0000009009087836 */ /* 0x000fe20000000000 */
[----:B------:R-:W-:Y:S02]  /*a9f0*/  @!P4 LEA.HI R41, R41, R41, RZ, 0x1 ;  /* 0x000000292929c211 */ /* 0x000fe400078f08ff */
[----:B0-----:R-:W-:Y:S01]  /*aa00*/  @!P2 LOP3.LUT R35, R38, 0xfffffffe, RZ, 0xc0, !PT ;  /* 0xfffffffe2623a812 */ /* 0x001fe200078ec0ff */
[----:B------:R-:W-:Y:S01]  /*aa10*/  VIADD R38, R9, 0x88 ;  /* 0x0000008809267836 */ /* 0x000fe20000000000 */
[----:B------:R-:W-:Y:S01]  /*aa20*/  @!P5 LEA.HI R40, R40, R40, RZ, 0x1 ;  /* 0x000000282828d211 */ /* 0x000fe200078f08ff */
[----:B-1----:R-:W-:Y:S01]  /*aa30*/  @!P3 IMAD.WIDE R12, R37, 0x4, R14 ;  /* 0x00000004250cb825 */ /* 0x002fe200078e020e */
[----:B------:R-:W-:-:S02]  /*aa40*/  @!P6 LEA.HI R0, R0, R0, RZ, 0x1 ;  /* 0x000000000000e211 */ /* 0x000fc400078f08ff */
[----:B------:R-:W-:Y:S01]  /*aa50*/  ISETP.GE.AND P0, PT, R38, UR4, PT ;  /* 0x0000000426007c0c */ /* 0x000fe2000bf06270 */
[--C-:B------:R-:W-:Y:S01]  /*aa60*/  @!P2 IMAD.WIDE R34, R35, 0x4, R14.reuse ;  /* 0x000000042322a825 */ /* 0x100fe200078e020e */
[----:B------:R-:W-:Y:S02]  /*aa70*/  @!P5 LOP3.LUT R39, R40, 0xfffffffe, RZ, 0xc0, !PT ;  /* 0xfffffffe2827d812 */ /* 0x000fe400078ec0ff */
[----:B------:R-:W-:Y:S02]  /*aa80*/  @!P1 LEA.HI R36, R36, R36, RZ, 0x1 ;  /* 0x0000002424249211 */ /* 0x000fe400078f08ff */
[----:B------:R0:W-:Y:S01]  /*aa90*/  @!P2 ST.E.64 desc[UR46][R34.64], R54 ;  /* 0x000000362200a985 */ /* 0x0001e2000c101b2e */
[----:B--2---:R-:W-:Y:S01]  /*aaa0*/  @!P5 IMAD.WIDE R30, R39, 0x4, R14 ;  /* 0x00000004271ed825 */ /* 0x004fe200078e020e */
[----:B------:R-:W-:Y:S02]  /*aab0*/  @!P6 LOP3.LUT R37, R0, 0xfffffffe, RZ, 0xc0, !PT ;  /* 0xfffffffe0025e812 */ /* 0x000fe400078ec0ff */
[----:B------:R1:W-:Y:S01]  /*aac0*/  @!P3 ST.E.64 desc[UR46][R12.64], R4 ;  /* 0x000000040c00b985 */ /* 0x0003e2000c101b2e */
[C---:B------:R-:W-:Y:S01]  /*aad0*/  VIADD R0, R9.reuse, 0x98 ;  /* 0x0000009809007836 */ /* 0x040fe20000000000 */
[----:B------:R-:W-:Y:S01]  /*aae0*/  ISETP.GE.AND P2, PT, R8, UR4, PT ;  /* 0x0000000408007c0c */ /* 0x000fe2000bf46270 */
[----:B------:R-:W-:Y:S01]  /*aaf0*/  VIADD R39, R9, 0xa0 ;  /* 0x000000a009277836 */ /* 0x000fe20000000000 */
[----:B------:R-:W-:Y:S01]  /*ab00*/  @!P0 LEA.HI R38, R38, R38, RZ, 0x1 ;  /* 0x0000002626268211 */ /* 0x000fe200078f08ff */
[----:B------:R2:W-:Y:S01]  /*ab10*/  @!P5 ST.E.64 desc[UR46][R30.64], R136 ;  /* 0x000000881e00d985 */ /* 0x0005e2000c101b2e */
[----:B------:R-:W-:-:S02]  /*ab20*/  ISETP.GE.AND P3, PT, R0, UR4, PT ;  /* 0x0000000400007c0c */ /* 0x000fc4000bf66270 */
[----:B0-----:R-:W-:Y:S02]  /*ab30*/  @!P4 LOP3.LUT R35, R41, 0xfffffffe, RZ, 0xc0, !PT ;  /* 0xfffffffe2923c812 */ /* 0x001fe400078ec0ff */
[----:B-1----:R-:W-:-:S03]  /*ab40*/  @!P1 LOP3.LUT R13, R36, 0xfffffffe, RZ, 0xc0, !PT ;  /* 0xfffffffe240d9812 */ /* 0x002fc600078ec0ff */
[--C-:B------:R-:W-:Y:S02]  /*ab50*/  @!P4 IMAD.WIDE R34, R35, 0x4, R14.reuse ;  /* 0x000000042322c825 */ /* 0x100fe400078e020e */
[----:B------:R-:W-:Y:S02]  /*ab60*/  @!P2 LEA.HI R8, R8, R8, RZ, 0x1 ;  /* 0x000000080808a211 */ /* 0x000fe400078f08ff */
[----:B--2---:R-:W-:Y:S01]  /*ab70*/  @!P0 LOP3.LUT R31, R38, 0xfffffffe, RZ, 0xc0, !PT ;  /* 0xfffffffe261f8812 */ /* 0x004fe200078ec0ff */
[----:B------:R0:W-:Y:S01]  /*ab80*/  @!P4 ST.E.64 desc[UR46][R34.64], R6 ;  /* 0x000000062200c985 */ /* 0x0001e2000c101b2e */
[--C-:B------:R-:W-:Y:S01]  /*ab90*/  @!P6 IMAD.WIDE R4, R37, 0x4, R14.reuse ;  /* 0x000000042504e825 */ /* 0x100fe200078e020e */
[----:B------:R-:W-:Y:S02]  /*aba0*/  ISETP.GE.AND P4, PT, R39, UR4, PT ;  /* 0x0000000427007c0c */ /* 0x000fe4000bf86270 */
[----:B------:R-:W-:Y:S01]  /*abb0*/  @!P3 LEA.HI R0, R0, R0, RZ, 0x1 ;  /* 0x000000000000b211 */ /* 0x000fe200078f08ff */
[----:B------:R-:W-:Y:S01]  /*abc0*/  VIADD R30, R9, 0xa8 ;  /* 0x000000a8091e7836 */ /* 0x000fe20000000000 */
[----:B------:R1:W-:Y:S04]  /*abd0*/  @!P6 ST.E.64 desc[UR46][R4.64], R58 ;  /* 0x0000003a0400e985 */ /* 0x0003e8000c101b2e */
[----:B------:R-:W-:Y:S01]  /*abe0*/  ISETP.GE.AND P5, PT, R30, UR4, PT ;  /* 0x000000041e007c0c */ /* 0x000fe2000bfa6270 */
[----:B0-----:R-:W-:-:S04]  /*abf0*/  @!P1 IMAD.WIDE R6, R13, 0x4, R14 ;  /* 0x000000040d069825 */ /* 0x001fc800078e020e */
[----:B------:R-:W-:Y:S01]  /*ac00*/  @!P4 LEA.HI R39, R39, R39, RZ, 0x1 ;  /* 0x000000272727c211 */ /* 0x000fe200078f08ff */
[----:B------:R-:W-:Y:S01]  /*ac10*/  VIADD R34, R9, 0xb0 ;  /* 0x000000b009227836 */ /* 0x000fe20000000000 */
[----:B------:R0:W-:Y:S01]  /*ac20*/  @!P1 ST.E.64 desc[UR46][R6.64], R60 ;  /* 0x0000003c06009985 */ /* 0x0001e2000c101b2e */
[--C-:B------:R-:W-:Y:S01]  /*ac30*/  @!P0 IMAD.WIDE R12, R31, 0x4, R14.reuse ;  /* 0x000000041f0c8825 */ /* 0x100fe200078e020e */
[----:B-1----:R-:W-:Y:S02]  /*ac40*/  @!P2 LOP3.LUT R5, R8, 0xfffffffe, RZ, 0xc0, !PT ;  /* 0xfffffffe0805a812 */ /* 0x002fe400078ec0ff */
[----:B------:R-:W-:Y:S01]  /*ac50*/  ISETP.GE.AND P1, PT, R34, UR4, PT ;  /* 0x0000000422007c0c */ /* 0x000fe2000bf26270 */
[----:B------:R-:W-:Y:S01]  /*ac60*/  VIADD R35, R9, 0xb8 ;  /* 0x000000b809237836 */ /* 0x000fe20000000000 */
[----:B------:R1:W-:Y:S01]  /*ac70*/  @!P0 ST.E.64 desc[UR46][R12.64], R62 ;  /* 0x0000003e0c008985 */ /* 0x0003e2000c101b2e */
[----:B------:R-:W-:Y:S01]  /*ac80*/  @!P5 LEA.HI R30, R30, R30, RZ, 0x1 ;  /* 0x0000001e1e1ed211 */ /* 0x000fe200078f08ff */
[----:B------:R-:W-:-:S02]  /*ac90*/  @!P2 IMAD.WIDE R4, R5, 0x4, R14 ;  /* 0x000000040504a825 */ /* 0x000fc400078e020e */
[----:B------:R-:W-:Y:S02]  /*aca0*/  ISETP.GE.AND P0, PT, R35, UR4, PT ;  /* 0x0000000423007c0c */ /* 0x000fe4000bf06270 */
[----:B------:R-:W-:Y:S01]  /*acb0*/  @!P5 LOP3.LUT R31, R30, 0xfffffffe, RZ, 0xc0, !PT ;  /* 0xfffffffe1e1fd812 */ /* 0x000fe200078ec0ff */
[----:B------:R-:W-:Y:S01]  /*acc0*/  VIADD R8, R9, 0xc0 ;  /* 0x000000c009087836 */ /* 0x000fe20000000000 */
[----:B0-----:R-:W-:Y:S01]  /*acd0*/  @!P3 LOP3.LUT R7, R0, 0xfffffffe, RZ, 0xc0, !PT ;  /* 0xfffffffe0007b812 */ /* 0x001fe200078ec0ff */
[----:B------:R0:W-:Y:S02]  /*ace0*/  @!P2 ST.E.64 desc[UR46][R4.64], R128 ;  /* 0x000000800400a985 */ /* 0x0001e4000c101b2e */
[----:B------:R-:W-:Y:S01]  /*acf0*/  @!P1 LEA.HI R34, R34, R34, RZ, 0x1 ;  /* 0x0000002222229211 */ /* 0x000fe200078f08ff */
[--C-:B------:R-:W-:Y:S01]  /*ad00*/  @!P5 IMAD.WIDE R30, R31, 0x4, R14.reuse ;  /* 0x000000041f1ed825 */ /* 0x100fe200078e020e */
[----:B------:R-:W-:Y:S02]  /*ad10*/  ISETP.GE.AND P2, PT, R8, UR4, PT ;  /* 0x0000000408007c0c */ /* 0x000fe4000bf46270 */
[----:B-1----:R-:W-:Y:S01]  /*ad20*/  @!P4 LOP3.LUT R13, R39, 0xfffffffe, RZ, 0xc0, !PT ;  /* 0xfffffffe270dc812 */ /* 0x002fe200078ec0ff */
[----:B------:R-:W-:Y:S01]  /*ad30*/  @!P3 IMAD.WIDE R6, R7, 0x4, R14 ;  /* 0x000000040706b825 */ /* 0x000fe200078e020e */
[----:B------:R-:W-:-:S02]  /*ad40*/  @!P0 LEA.HI R0, R35, R35, RZ, 0x1 ;  /* 0x0000002323008211 */ /* 0x000fc400078f08ff */
[----:B------:R-:W-:Y:S01]  /*ad50*/  @!P1 LOP3.LUT R35, R34, 0xfffffffe, RZ, 0xc0, !PT ;  /* 0xfffffffe22239812 */ /* 0x000fe200078ec0ff */
[--C-:B------:R-:W-:Y:S01]  /*ad60*/  @!P4 IMAD.WIDE R12, R13, 0x4, R14.reuse ;  /* 0x000000040d0cc825 */ /* 0x100fe200078e020e */
[----:B------:R-:W-:Y:S01]  /*ad70*/  @!P0 LOP3.LUT R37, R0, 0xfffffffe, RZ, 0xc0, !PT ;  /* 0xfffffffe00258812 */ /* 0x000fe200078ec0ff */
[----:B------:R1:W-:Y:S02]  /*ad80*/  @!P3 ST.E.64 desc[UR46][R6.64], R124 ;  /* 0x0000007c0600b985 */ /* 0x0003e4000c101b2e */
[----:B0-----:R-:W-:Y:S02]  /*ad90*/  @!P1 IMAD.WIDE R4, R35, 0x4, R14 ;  /* 0x0000000423049825 */ /* 0x001fe400078e020e */
[----:B------:R0:W-:Y:S01]  /*ada0*/  @!P4 ST.E.64 desc[UR46][R12.64], R16 ;  /* 0x000000100c00c985 */ /* 0x0001e2000c101b2e */
[----:B------:R-:W-:Y:S01]  /*adb0*/  @!P2 LEA.HI R8, R8, R8, RZ, 0x1 ;  /* 0x000000080808a211 */ /* 0x000fe200078f08ff */
[C---:B------:R-:W-:Y:S02]  /*adc0*/  VIADD R0, R9.reuse, 0xd0 ;  /* 0x000000d009007836 */ /* 0x040fe40000000000 */
[----:B------:R2:W-:Y:S01]  /*add0*/  @!P5 ST.E.64 desc[UR46][R30.64], R18 ;  /* 0x000000121e00d985 */ /* 0x0005e2000c101b2e */
[----:B------:R-:W-:-:S03]  /*ade0*/  VIADD R34, R9, 0xc8 ;  /* 0x000000c809227836 */ /* 0x000fc60000000000 */
[----:B------:R3:W-:Y:S01]  /*adf0*/  @!P1 ST.E.64 desc[UR46][R4.64], R20 ;  /* 0x0000001404009985 */ /* 0x0007e2000c101b2e */
[----:B------:R-:W-:Y:S01]  /*ae00*/  ISETP.GE.AND P1, PT, R0, UR4, PT ;  /* 0x0000000400007c0c */ /* 0x000fe2000bf26270 */
[----:B-1----:R-:W-:Y:S01]  /*ae10*/  @!P0 IMAD.WIDE R6, R37, 0x4, R14 ;  /* 0x0000000425068825 */ /* 0x002fe200078e020e */
[----:B------:R-:W-:-:S03]  /*ae20*/  ISETP.GE.AND P3, PT, R34, UR4, PT ;  /* 0x0000000422007c0c */ /* 0x000fc6000bf66270 */
[C---:B0-----:R-:W-:Y:S01]  /*ae30*/  VIADD R12, R9.reuse, 0xd8 ;  /* 0x000000d8090c7836 */ /* 0x041fe20000000000 */
[----:B------:R0:W-:Y:S01]  /*ae40*/  @!P0 ST.E.64 desc[UR46][R6.64], R24 ;  /* 0x0000001806008985 */ /* 0x0001e2000c101b2e */
[C---:B------:R-:W-:Y:S01]  /*ae50*/  VIADD R16, R9.reuse, 0xe0 ;  /* 0x000000e009107836 */ /* 0x040fe20000000000 */
[----:B------:R-:W-:Y:S01]  /*ae60*/  @!P2 LOP3.LUT R13, R8, 0xfffffffe, RZ, 0xc0, !PT ;  /* 0xfffffffe080da812 */ /* 0x000fe200078ec0ff */
[C---:B--2---:R-:W-:Y:S01]  /*ae70*/  VIADD R18, R9.reuse, 0xe8 ;  /* 0x000000e809127836 */ /* 0x044fe20000000000 */
[----:B------:R-:W-:Y:S02]  /*ae80*/  ISETP.GE.AND P0, PT, R12, UR4, PT ;  /* 0x000000040c007c0c */ /* 0x000fe4000bf06270 */
[----:B------:R-:W-:Y:S01]  /*ae90*/  IADD3 R19, R9, 0xf0, RZ ;  /* 0x000000f009137810 */ /* 0x000fe20007ffe0ff */
[----:B---3--:R-:W-:Y:S01]  /*aea0*/  @!P2 IMAD.WIDE R4, R13, 0x4, R14 ;  /* 0x000000040d04a825 */ /* 0x008fe200078e020e */
[----:B------:R-:W-:Y:S02]  /*aeb0*/  ISETP.GE.AND P4, PT, R16, UR4, PT ;  /* 0x0000000410007c0c */ /* 0x000fe4000bf86270 */
[----:B------:R-:W-:Y:S01]  /*aec0*/  ISETP.GE.AND P5, PT, R18, UR4, PT ;  /* 0x0000000412007c0c */ /* 0x000fe2000bfa6270 */
[----:B------:R-:W-:Y:S01]  /*aed0*/  VIADD R9, R9, 0xf8 ;  /* 0x000000f809097836 */ /* 0x000fe20000000000 */
[----:B------:R-:W-:Y:S01]  /*aee0*/  ISETP.GE.AND P6, PT, R19, UR4, PT ;  /* 0x0000000413007c0c */ /* 0x000fe2000bfc6270 */
[----:B------:R1:W-:Y:S01]  /*aef0*/  @!P2 ST.E.64 desc[UR46][R4.64], R22 ;  /* 0x000000160400a985 */ /* 0x0003e2000c101b2e */
[----:B------:R-:W-:-:S02]  /*af00*/  @!P1 LEA.HI R0, R0, R0, RZ, 0x1 ;  /* 0x0000000000009211 */ /* 0x000fc400078f08ff */
[----:B------:R-:W-:Y:S02]  /*af10*/  @!P3 LEA.HI R34, R34, R34, RZ, 0x1 ;  /* 0x000000222222b211 */ /* 0x000fe400078f08ff */
[----:B------:R-:W-:Y:S02]  /*af20*/  @!P1 LOP3.LUT R13, R0, 0xfffffffe, RZ, 0xc0, !PT ;  /* 0xfffffffe000d9812 */ /* 0x000fe400078ec0ff */
[----:B------:R-:W-:Y:S02]  /*af30*/  @!P0 LEA.HI R0, R12, R12, RZ, 0x1 ;  /* 0x0000000c0c008211 */ /* 0x000fe400078f08ff */
[----:B0-----:R-:W-:Y:S01]  /*af40*/  @!P3 LOP3.LUT R7, R34, 0xfffffffe, RZ, 0xc0, !PT ;  /* 0xfffffffe2207b812 */ /* 0x001fe200078ec0ff */
[--C-:B------:R-:W-:Y:S01]  /*af50*/  @!P1 IMAD.WIDE R12, R13, 0x4, R14.reuse ;  /* 0x000000040d0c9825 */ /* 0x100fe200078e020e */
[----:B------:R-:W-:Y:S02]  /*af60*/  @!P4 LEA.HI R16, R16, R16, RZ, 0x1 ;  /* 0x000000101010c211 */ /* 0x000fe400078f08ff */
[----:B------:R-:W-:Y:S01]  /*af70*/  @!P0 LOP3.LUT R17, R0, 0xfffffffe, RZ, 0xc0, !PT ;  /* 0xfffffffe00118812 */ /* 0x000fe200078ec0ff */
[----:B------:R-:W-:Y:S01]  /*af80*/  @!P3 IMAD.WIDE R6, R7, 0x4, R14 ;  /* 0x000000040706b825 */ /* 0x000fe200078e020e */
[----:B------:R-:W-:-:S02]  /*af90*/  @!P5 LEA.HI R18, R18, R18, RZ, 0x1 ;  /* 0x000000121212d211 */ /* 0x000fc400078f08ff */
[----:B------:R-:W-:Y:S02]  /*afa0*/  @!P6 LEA.HI R0, R19, R19, RZ, 0x1 ;  /* 0x000000131300e211 */ /* 0x000fe400078f08ff */
[----:B------:R-:W-:Y:S01]  /*afb0*/  @!P4 LOP3.LUT R19, R16, 0xfffffffe, RZ, 0xc0, !PT ;  /* 0xfffffffe1013c812 */ /* 0x000fe200078ec0ff */
[--C-:B------:R-:W-:Y:S01]  /*afc0*/  @!P0 IMAD.WIDE R16, R17, 0x4, R14.reuse ;  /* 0x0000000411108825 */ /* 0x100fe200078e020e */
[----:B------:R-:W-:Y:S01]  /*afd0*/  @!P5 LOP3.LUT R21, R18, 0xfffffffe, RZ, 0xc0, !PT ;  /* 0xfffffffe1215d812 */ /* 0x000fe200078ec0ff */
[----:B------:R0:W-:Y:S01]  /*afe0*/  @!P3 ST.E.64 desc[UR46][R6.64], R42 ;  /* 0x0000002a0600b985 */ /* 0x0001e2000c101b2e */
[----:B-1----:R-:W-:Y:S01]  /*aff0*/  @!P6 LOP3.LUT R23, R0, 0xfffffffe, RZ, 0xc0, !PT ;  /* 0xfffffffe0017e812 */ /* 0x002fe200078ec0ff */
[--C-:B------:R-:W-:Y:S02]  /*b000*/  @!P4 IMAD.WIDE R4, R19, 0x4, R14.reuse ;  /* 0x000000041304c825 */ /* 0x100fe400078e020e */
[----:B------:R1:W-:Y:S02]  /*b010*/  @!P1 ST.E.64 desc[UR46][R12.64], R26 ;  /* 0x0000001a0c009985 */ /* 0x0003e4000c101b2e */
[----:B------:R-:W-:-:S02]  /*b020*/  @!P6 IMAD.WIDE R18, R23, 0x4, R14 ;  /* 0x000000041712e825 */ /* 0x000fc400078e020e */
[----:B------:R1:W-:Y:S01]  /*b030*/  @!P0 ST.E.64 desc[UR46][R16.64], R64 ;  /* 0x0000004010008985 */ /* 0x0003e2000c101b2e */
[----:B------:R-:W-:-:S03]  /*b040*/  ISETP.GE.AND P0, PT, R9, UR4, PT ;  /* 0x0000000409007c0c */ /* 0x000fc6000bf06270 */
[----:B------:R1:W-:Y:S01]  /*b050*/  @!P4 ST.E.64 desc[UR46][R4.64], R10 ;  /* 0x0000000a0400c985 */ /* 0x0003e2000c101b2e */
[----:B0-----:R-:W-:-:S05]  /*b060*/  @!P5 IMAD.WIDE R6, R21, 0x4, R14 ;  /* 0x000000041506d825 */ /* 0x001fca00078e020e */
[----:B------:R1:W-:Y:S04]  /*b070*/  @!P5 ST.E.64 desc[UR46][R6.64], R28 ;  /* 0x0000001c0600d985 */ /* 0x0003e8000c101b2e */
[----:B------:R1:W-:Y:S01]  /*b080*/  @!P6 ST.E.64 desc[UR46][R18.64], R32 ;  /* 0x000000201200e985 */ /* 0x0003e2000c101b2e */
[----:B------:R-:W-:Y:S05]  /*b090*/  @P0 BRA `(.L_x_8) ;  /* 0x0000005000b80947 */ /* 0x000fea0003800000 */
[----:B------:R-:W-:-:S04]  /*b0a0*/  LEA.HI R9, R9, R9, RZ, 0x1 ;  /* 0x0000000909097211 */ /* 0x000fc800078f08ff */
[----:B------:R-:W-:-:S05]  /*b0b0*/  LOP3.LUT R9, R9, 0xfffffffe, RZ, 0xc0, !PT ;  /* 0xfffffffe09097812 */ /* 0x000fca00078ec0ff */
[----:B------:R-:W-:-:S05]  /*b0c0*/  IMAD.WIDE R14, R9, 0x4, R14 ;  /* 0x00000004090e7825 */ /* 0x000fca00078e020e */
[----:B------:R0:W-:Y:S01]  /*b0d0*/  ST.E.64 desc[UR46][R14.64], R2 ;  /* 0x000000020e007985 */ /* 0x0001e2000c101b2e */
[----:B------:R-:W-:Y:S05]  /*b0e0*/  BRA `(.L_x_8) ;  /* 0x0000005000a47947 */ /* 0x000fea0003800000 */
.L_x_35:
[----:B------:R-:W0:Y:S02]  /*b0f0*/  S2R R0, SR_TID.X ;  /* 0x0000000000007919 */ /* 0x000e240000002100 */
[----:B0-----:R-:W-:-:S05]  /*b100*/  VIADD R2, R0, 0xffffff80 ;  /* 0xffffff8000027836 */ /* 0x001fca0000000000 */
[----:B------:R-:W-:-:S13]  /*b110*/  ISETP.GT.AND P0, PT, R2, 0x7f, PT ;  /* 0x0000007f0200780c */ /* 0x000fda0003f04270 */
[----:B------:R-:W-:Y:S05]  /*b120*/  @P0 BRA `(.L_x_8) ;  /* 0x0000005000940947 */ /* 0x000fea0003800000 */
[----:B------:R-:W0:Y:S01]  /*b130*/  S2R R3, SR_CTAID.X ;  /* 0x0000000000037919 */ /* 0x000e220000002500 */
[----:B------:R-:W1:Y:S01]  /*b140*/  LDC R6, c[0x0][0xbe8] ;  /* 0x0002fa00ff067b82 */ /* 0x000e620000000800 */
[----:B------:R-:W-:Y:S01]  /*b150*/  ULDC UR4, c[0x0][0xa88] ;  /* 0x0002a20000047ab9 */ /* 0x000fe20000000800 */
[----:B0-----:R-:W-:Y:S02]  /*b160*/  IMAD R0, R3, 0x80, R0 ;  /* 0x0000008003007824 */ /* 0x001fe400078e0200 */
[----:B-1----:R-:W-:Y:S02]  /*b170*/  IMAD R3, R6, UR4, RZ ;  /* 0x0000000406037c24 */ /* 0x002fe4000f8e02ff */
[----:B------:R-:W-:-:S05]  /*b180*/  VIADD R0, R0, 0xffffff80 ;  /* 0xffffff8000007836 */ /* 0x000fca0000000000 */
[----:B------:R-:W-:-:S13]  /*b190*/  ISETP.GE.AND P0, PT, R0, R3, PT ;  /* 0x000000030000720c */ /* 0x000fda0003f06270 */
[----:B------:R-:W-:Y:S05]  /*b1a0*/  @P0 BRA `(.L_x_8) ;  /* 0x0000005000740947 */ /* 0x000fea0003800000 */
[----:B------:R-:W-:Y:S01]  /*b1b0*/  ISETP.NE.AND P0, PT, R6, 0x1, PT ;  /* 0x000000010600780c */ /* 0x000fe20003f05270 */
[----:B------:R-:W0:Y:S01]  /*b1c0*/  LDC.64 R10, c[0x0][0xbd8] ;  /* 0x0002f600ff0a7b82 */ /* 0x000e220000000a00 */
[----:B------:R-:W-:Y:S01]  /*b1d0*/  USHF.R.S32.HI UR6, URZ, 0x1f, UR38 ;  /* 0x0000001f3f067899 */ /* 0x000fe20008011426 */
[----:B------:R-:W-:Y:S01]  /*b1e0*/  IMAD.MOV.U32 R5, RZ, RZ, R0 ;  /* 0x000000ffff057224 */ /* 0x000fe200078e0000 */
[----:B------:R-:W-:Y:S02]  /*b1f0*/  ULDC.64 UR8, c[0x0][0xbd0] ;  /* 0x0002f40000087ab9 */ /* 0x000fe40000000a00 */
[----:B------:R-:W-:Y:S02]  /*b200*/  UIMAD UR6, UR6, UR8, URZ ;  /* 0x00000008060672a4 */ /* 0x000fe4000f8e023f */
[----:B------:R-:W-:Y:S01]  /*b210*/  UIMAD.WIDE.U32 UR4, UR38, UR8, URZ ;  /* 0x00000008260472a5 */ /* 0x000fe2000f8e003f */
[----:B------:R-:W1:Y:S01]  /*b220*/  S2UR UR7, SR_CTAID.Y ;  /* 0x00000000000779c3 */ /* 0x000e620000002600 */
[----:B------:R-:W-:-:S04]  /*b230*/  UIMAD UR6, UR38, UR9, UR6 ;  /* 0x00000009260672a4 */ /* 0x000fc8000f8e0206 */
[----:B------:R-:W-:Y:S02]  /*b240*/  UIADD3 UR6, UR5, UR6, URZ ;  /* 0x0000000605067290 */ /* 0x000fe4000fffe03f */
[----:B------:R-:W-:Y:S01]  /*b250*/  IMAD.U32 R3, RZ, RZ, UR5 ;  /* 0x00000005ff037e24 */ /* 0x000fe2000f8e00ff */
[----:B------:R-:W2:Y:S01]  /*b260*/  @P0 LDC R7, c[0x0][0xbec] ;  /* 0x0002fb00ff070b82 */ /* 0x000ea20000000800 */
[----:B------:R-:W-:Y:S01]  /*b270*/  IMAD.U32 R2, RZ, RZ, UR4 ;  /* 0x00000004ff027e24 */ /* 0x000fe2000f8e00ff */
[----:B------:R-:W-:Y:S01]  /*b280*/  ULDC.64 UR4, c[0x0][0xbe0] ;  /* 0x0002f80000047ab9 */ /* 0x000fe20000000a00 */
[----:B------:R-:W-:-:S05]  /*b290*/  IMAD.U32 R3, RZ, RZ, UR6 ;  /* 0x00000006ff037e24 */ /* 0x000fca000f8e00ff */
[----:B------:R-:W3:Y:S01]  /*b2a0*/  @P0 LDC R9, c[0x0][0xbf0] ;  /* 0x0002fc00ff090b82 */ /* 0x000ee20000000800 */
[C---:B0-----:R-:W-:Y:S02]  /*b2b0*/  IMAD R12, R10.reuse, UR40, RZ ;  /* 0x000000280a0c7c24 */ /* 0x041fe4000f8e02ff */
[----:B------:R-:W-:-:S04]  /*b2c0*/  IMAD.WIDE.U32 R2, R10, UR37, R2 ;  /* 0x000000250a027c25 */ /* 0x000fc8000f8e0002 */
[----:B------:R-:W-:Y:S01]  /*b2d0*/  IMAD R11, R11, UR37, R12 ;  /* 0x000000250b0b7c24 */ /* 0x000fe2000f8e020c */
[----:B------:R-:W1:Y:S03]  /*b2e0*/  LDC R8, c[0x0][0xc50] ;  /* 0x00031400ff087b82 */ /* 0x000e660000000800 */
[----:B------:R-:W-:Y:S02]  /*b2f0*/  IMAD.IADD R3, R11, 0x1, R3 ;  /* 0x000000010b037824 */ /* 0x000fe400078e0203 */
[----:B--2---:R-:W-:-:S04]  /*b300*/  @P0 IMAD.HI.U32 R4, R0, R7, RZ ;  /* 0x0000000700040227 */ /* 0x004fc800078e00ff */
[----:B------:R-:W-:Y:S01]  /*b310*/  IMAD R7, RZ, RZ, -UR38 ;  /* 0x80000026ff077e24 */ /* 0x000fe2000f8e02ff */
[----:B---3--:R-:W-:-:S03]  /*b320*/  @P0 SHF.R.U32.HI R5, RZ, R9, R4 ;  /* 0x00000009ff050219 */ /* 0x008fc60000011604 */
[----:B-1----:R-:W-:Y:S02]  /*b330*/  IMAD R9, R8, R7, UR7 ;  /* 0x0000000708097e24 */ /* 0x002fe4000f8e0207 */
[----:B------:R-:W-:Y:S02]  /*b340*/  IMAD.MOV R7, RZ, RZ, -R5 ;  /* 0x000000ffff077224 */ /* 0x000fe400078e0a05 */
[----:B------:R-:W-:Y:S01]  /*b350*/  IMAD.WIDE.U32 R2, R9, UR4, R2 ;  /* 0x0000000409027c25 */ /* 0x000fe2000f8e0002 */
[----:B------:R-:W-:-:S03]  /*b360*/  SHF.R.S32.HI R4, RZ, 0x1f, R9 ;  /* 0x0000001fff047819 */ /* 0x000fc60000011409 */
[----:B------:R-:W-:Y:S01]  /*b370*/  IMAD R7, R6, R7, R0 ;  /* 0x0000000706077224 */ /* 0x000fe200078e0200 */
[----:B------:R-:W-:Y:S01]  /*b380*/  IADD3 R2, P0, R5, R2, RZ ;  /* 0x0000000205027210 */ /* 0x000fe20007f1e0ff */
[----:B------:R-:W-:-:S03]  /*b390*/  IMAD R4, R4, UR4, RZ ;  /* 0x0000000404047c24 */ /* 0x000fc6000f8e02ff */
[----:B------:R-:W-:Y:S01]  /*b3a0*/  SHF.R.S32.HI R0, RZ, 0x1f, R7 ;  /* 0x0000001fff007819 */ /* 0x000fe20000011407 */
[----:B------:R-:W-:Y:S01]  /*b3b0*/  IMAD R4, R9, UR5, R4 ;  /* 0x0000000509047c24 */ /* 0x000fe2000f8e0204 */
[----:B------:R-:W-:Y:S01]  /*b3c0*/  SHF.R.S32.HI R9, RZ, 0x1f, R5 ;  /* 0x0000001fff097819 */ /* 0x000fe20000011405 */
[----:B------:R-:W-:Y:S02]  /*b3d0*/  ULDC.64 UR4, c[0x0][0xbc8] ;  /* 0x0002f20000047ab9 */ /* 0x000fe40000000a00 */
[----:B------:R-:W-:Y:S01]  /*b3e0*/  IMAD R0, R0, UR4, RZ ;  /* 0x0000000400007c24 */ /* 0x000fe2000f8e02ff */
[----:B------:R-:W-:-:S03]  /*b3f0*/  IADD3.X R3, R9, R3, R4, P0, !PT ;  /* 0x0000000309037210 */ /* 0x000fc600007fe404 */
[C---:B------:R-:W-:Y:S02]  /*b400*/  IMAD R5, R7.reuse, UR5, R0 ;  /* 0x0000000507057c24 */ /* 0x040fe4000f8e0200 */
[----:B------:R-:W-:Y:S01]  /*b410*/  IMAD.WIDE.U32 R2, R7, UR4, R2 ;  /* 0x0000000407027c25 */ /* 0x000fe2000f8e0002 */
[----:B------:R-:W-:-:S03]  /*b420*/  ULDC.64 UR4, c[0x0][0xba8] ;  /* 0x0002ea0000047ab9 */ /* 0x000fc60000000a00 */
[----:B------:R-:W-:Y:S01]  /*b430*/  IMAD.IADD R3, R3, 0x1, R5 ;  /* 0x0000000103037824 */ /* 0x000fe200078e0205 */
[----:B------:R-:W-:-:S04]  /*b440*/  LEA R4, P0, R2, UR4, 0x2 ;  /* 0x0000000402047c11 */ /* 0x000fc8000f8010ff */
[----:B------:R-:W-:Y:S01]  /*b450*/  LEA.HI.X R5, R2, UR5, R3, 0x2, P0 ;  /* 0x0000000502057c11 */ /* 0x000fe200080f1403 */
[----:B------:R-:W-:-:S05]  /*b460*/  IMAD.MOV.U32 R3, RZ, RZ, -0x800000 ;  /* 0xff800000ff037424 */ /* 0x000fca00078e00ff */
[----:B------:R0:W-:Y:S01]  /*b470*/  STG.E desc[UR46][R4.64], R3 ;  /* 0x0000000304007986 */ /* 0x0001e2000c10192e */
[----:B------:R-:W-:Y:S05]  /*b480*/  BRA `(.L_x_8) ;  /* 0x0000004c00bc7947 */ /* 0x000fea0003800000 */
.L_x_6:
[----:B------:R-:W-:-:S08]  /*b490*/  NOP ;  /* 0x0000000000007918 */ /* 0x000fd00000000000 */
[----:B------:R-:W0:-:S00]  /*b4a0*/  USETMAXREG.DEALLOC.CTAPOOL 0x28 ;  /* 0x00000028000079c8 */ /* 0x000e0000080e0500 */
[----:B0-----:R-:W-:Y:S01]  /*b4b0*/  LOP3.LUT R22, R0, 0x3, RZ, 0xc0, !PT ;  /* 0x0000000300167812 */ /* 0x001fe200078ec0ff */
[----:B------:R-:W0:Y:S05]  /*b4c0*/  S2R R24, SR_CTAID.Z ;  /* 0x0000000000187919 */ /* 0x000e2a0000002700 */
[----:B-1----:R-:W1:Y:S01]  /*b4d0*/  S2UR UR6, SR_CTAID.Y ;  /* 0x00000000000679c3 */ /* 0x002e620000002600 */
[----:B------:R-:W2:Y:S02]  /*b4e0*/  SHFL.IDX PT, R0, R22, RZ, 0x1f ;  /* 0x00001fff16007589 */ /* 0x000ea400000e0000 */
[----:B--2---:R-:W-:-:S13]  /*b4f0*/  ISETP.NE.AND P0, PT, R0, RZ, PT ;  /* 0x000000ff0000720c */ /* 0x004fda0003f05270 */
[----:B01----:R-:W-:Y:S05]  /*b500*/  @!P0 BRA `(.L_x_38) ;  /* 0x0000000000288947 */ /* 0x003fea0003800000 */
[----:B------:R-:W-:Y:S01]  /*b510*/  ULDC UR7, c[0x0][0xc50] ;  /* 0x0003140000077ab9 */ /* 0x000fe20000000800 */
[----:B------:R-:W-:Y:S01]  /*b520*/  UMOV UR40, UR6 ;  /* 0x0000000600287c82 */ /* 0x000fe20008000000 */
[----:B------:R-:W-:-:S06]  /*b530*/  UISETP.NE.AND UP0, UPT, UR7, 0x1, UPT ;  /* 0x000000010700788c */ /* 0x000fcc000bf05270 */
[----:B------:R-:W-:-:S13]  /*b540*/  PLOP3.LUT P0, PT, PT, PT, UP0, 0x80, 0x0 ;  /* 0x000000000000781c */ /* 0x000fda0003f0f008 */
[----:B------:R-:W-:Y:S05]  /*b550*/  @!P0 BRA `(.L_x_39) ;  /* 0x0000000000308947 */ /* 0x000fea0003800000 */
[----:B------:R-:W-:Y:S01]  /*b560*/  ULDC UR4, c[0x0][0xc54] ;  /* 0x0003150000047ab9 */ /* 0x000fe20000000800 */
[----:B------:R-:W-:Y:S01]  /*b570*/  ULDC UR40, c[0x0][0xc58] ;  /* 0x0003160000287ab9 */ /* 0x000fe20000000800 */
[----:B------:R-:W-:-:S04]  /*b580*/  UIMAD.WIDE.U32 UR4, UR6, UR4, URZ ;  /* 0x00000004060472a5 */ /* 0x000fc8000f8e003f */
[----:B------:R-:W-:Y:S01]  /*b590*/  USHF.R.U32.HI UR40, URZ, UR40, UR5 ;  /* 0x000000283f287299 */ /* 0x000fe20008011605 */
[----:B------:R-:W-:Y:S11]  /*b5a0*/  BRA `(.L_x_39) ;  /* 0x00000000001c7947 */ /* 0x000ff60003800000 */
.L_x_38:
[----:B------:R-:W-:Y:S01]  /*b5b0*/  ULDC UR7, c[0x0][0xc50] ;  /* 0x0003140000077ab9 */ /* 0x000fe20000000800 */
[----:B------:R-:W-:Y:S01]  /*b5c0*/  UMOV UR40, UR6 ;  /* 0x0000000600287c82 */ /* 0x000fe20008000000 */
[----:B------:R-:W-:-:S11]  /*b5d0*/  UISETP.NE.AND UP0, UPT, UR7, 0x1, UPT ;  /* 0x000000010700788c */ /* 0x000fd6000bf05270 */
[----:B------:R-:W-:Y:S01]  /*b5e0*/  @UP0 ULDC UR4, c[0x0][0xc54] ;  /* 0x0003150000040ab9 */ /* 0x000fe20000000800 */
[----:B------:R-:W-:Y:S01]  /*b5f0*/  @UP0 ULDC UR8, c[0x0][0xc58] ;  /* 0x0003160000080ab9 */ /* 0x000fe20000000800 */
[----:B------:R-:W-:-:S04]  /*b600*/  UIMAD.WIDE.U32 UR4, UR6, UR4, URZ ;  /* 0x00000004060472a5 */ /* 0x000fc8000f8e003f */
[----:B------:R-:W-:-:S12]  /*b610*/  @UP0 USHF.R.U32.HI UR40, URZ, UR8, UR5 ;  /* 0x000000083f280299 */ /* 0x000fd80008011605 */
.L_x_39:
[----:B------:R-:W-:Y:S01]  /*b620*/  ISETP.GE.AND P0, PT, R24, RZ, PT ;  /* 0x000000ff1800720c */ /* 0x000fe20003f06270 */
[----:B------:R-:W-:Y:S01]  /*b630*/  UIADD3 UR4, -UR40, URZ, URZ ;  /* 0x0000003f28047290 */ /* 0x000fe2000fffe13f */
[----:B------:R-:W-:Y:S01]  /*b640*/  MOV R21, 0x1 ;  /* 0x0000000100157802 */ /* 0x000fe20000000f00 */
[----:B------:R-:W-:Y:S02]  /*b650*/  IMAD.MOV.U32 R0, RZ, RZ, RZ ;  /* 0x000000ffff007224 */ /* 0x000fe400078e00ff */
[----:B------:R-:W-:Y:S01]  /*b660*/  UIMAD UR4, UR7, UR4, UR6 ;  /* 0x00000004070472a4 */ /* 0x000fe2000f8e0206 */
[----:B------:R-:W-:-:S07]  /*b670*/  IMAD.MOV.U32 R2, RZ, RZ, 0x1 ;  /* 0x00000001ff027424 */ /* 0x000fce00078e00ff */
[----:B------:R-:W-:Y:S05]  /*b680*/  @!P0 BRA `(.L_x_40) ;  /* 0x00000048006c8947 */ /* 0x000fea0003800000 */
[----:B------:R-:W0:Y:S01]  /*b690*/  LDC.64 R2, c[0x0][0xa28] ;  /* 0x00028a00ff027b82 */ /* 0x000e220000000a00 */
[----:B------:R-:W-:Y:S01]  /*b6a0*/  ULDC.64 UR6, c[0x0][0x418] ;  /* 0x0001060000067ab9 */ /* 0x000fe20000000a00 */
[----:B------:R-:W-:Y:S01]  /*b6b0*/  ULDC UR5, c[0x0][0x424] ;  /* 0x0001090000057ab9 */ /* 0x000fe20000000800 */
[----:B------:R-:W-:Y:S01]  /*b6c0*/  ULDC UR38, c[0x0][0x2f0] ;  /* 0x0000bc0000267ab9 */ /* 0x000fe20000000800 */
[----:B------:R-:W-:Y:S01]  /*b6d0*/  IMAD.MOV.U32 R16, RZ, RZ, RZ ;  /* 0x000000ffff107224 */ /* 0x000fe200078e00ff */
[----:B0-----:R-:W-:-:S04]  /*b6e0*/  ISETP.NE.U32.AND P0, PT, R2, RZ, PT ;  /* 0x000000ff0200720c */ /* 0x001fc80003f05070 */
[----:B------:R-:W-:Y:S01]  /*b6f0*/  ISETP.NE.AND.EX P0, PT, R3, RZ, PT, P0 ;  /* 0x000000ff0300720c */ /* 0x000fe20003f05300 */
[----:B------:R-:W-:-:S12]  /*b700*/  UISETP.NE.U32.AND UP0, UPT, UR6, URZ, UPT ;  /* 0x0000003f0600728c */ /* 0x000fd8000bf05070 */
[----:B------:R-:W0:Y:S01]  /*b710*/  @P0 LDC.64 R2, c[0x0][0xa28] ;  /* 0x00028a00ff020b82 */ /* 0x000e220000000a00 */
[----:B------:R-:W-:-:S04]  /*b720*/  UISETP.NE.AND.EX UP0, UPT, UR7, URZ, UPT, UP0 ;  /* 0x0000003f0700728c */ /* 0x000fc8000bf05300 */
[----:B------:R-:W-:-:S04]  /*b730*/  USEL UR5, UR5, 0x1, UP0 ;  /* 0x0000000105057887 */ /* 0x000fc80008000000 */
[----:B------:R-:W-:Y:S01]  /*b740*/  UIMAD UR38, UR5, UR38, URZ ;  /* 0x00000026052672a4 */ /* 0x000fe2000f8e023f */
[----:B------:R-:W1:Y:S03]  /*b750*/  S2R R25, SR_CTAID.X ;  /* 0x0000000000197919 */ /* 0x000e660000002500 */
[----:B------:R-:W-:Y:S02]  /*b760*/  UISETP.GE.AND UP0, UPT, UR38, 0x1, UPT ;  /* 0x000000012600788c */ /* 0x000fe4000bf06270 */
[----:B------:R-:W-:Y:S01]  /*b770*/  UIADD3 UR5, UR38, 0x7f, URZ ;  /* 0x0000007f26057890 */ /* 0x000fe2000fffe03f */
[----:B0-----:R-:W-:-:S05]  /*b780*/  @P0 IMAD.WIDE R2, R24, 0x4, R2 ;  /* 0x0000000418020825 */ /* 0x001fca00078e0202 */
[----:B------:R0:W5:Y:S01]  /*b790*/  @P0 LDG.E R16, desc[UR46][R2.64] ;  /* 0x0000002e02100981 */ /* 0x000162000c1e1900 */
[----:B------:R-:W-:Y:S01]  /*b7a0*/  PLOP3.LUT P0, PT, PT, PT, UP0, 0x80, 0x0 ;  /* 0x000000000000781c */ /* 0x000fe20003f0f008 */
[----:B------:R-:W-:Y:S02]  /*b7b0*/  USHF.R.S32.HI UR6, URZ, 0x1f, UR5 ;  /* 0x0000001f3f067899 */ /* 0x000fe40008011405 */
[----:B------:R-:W-:Y:S02]  /*b7c0*/  ULOP3.LUT UR44, UR4, 0xffff, URZ, 0xc0, !UPT ;  /* 0x0000ffff042c7892 */ /* 0x000fe4000f8ec03f */
[----:B------:R-:W-:Y:S01]  /*b7d0*/  ULEA.HI UR6, UR6, UR5, URZ, 0x7 ;  /* 0x0000000506067291 */ /* 0x000fe2000f8f383f */
[----:B------:R-:W-:-:S03]  /*b7e0*/  UMOV UR37, URZ ;  /* 0x0000003f00257c82 */ /* 0x000fc60008000000 */
[----:B------:R-:W-:-:S04]  /*b7f0*/  USHF.R.S32.HI UR41, URZ, 0x7, UR6 ;  /* 0x000000073f297899 */ /* 0x000fc80008011406 */
[----:B01----:R-:W-:Y:S08]  /*b800*/  @!P0 BRA `(.L_x_41) ;  /* 0x0000000000848947 */ /* 0x003ff00003800000 */
[----:B------:R-:W-:-:S03]  /*b810*/  USHF.R.U32.HI UR6, URZ, 0x10, UR4 ;  /* 0x000000103f067899 */ /* 0x000fc60008011604 */
[----:B------:R-:W-:Y:S01]  /*b820*/  UMOV UR4, URZ ;  /* 0x0000003f00047c82 */ /* 0x000fe20008000000 */
[----:B------:R-:W-:-:S11]  /*b830*/  UISETP.NE.AND UP0, UPT, UR6, URZ, UPT ;  /* 0x0000003f0600728c */ /* 0x000fd6000bf05270 */
[----:B------:R-:W-:Y:S02]  /*b840*/  @!UP0 ULDC UR6, c[0x0][0x9f0] ;  /* 0x00027c0000068ab9 */ /* 0x000fe40000000800 */
[----:B------:R-:W-:Y:S01]  /*b850*/  IABS R0, UR6 ;  /* 0x0000000600007c13 */ /* 0x000fe20008000000 */
[----:B------:R-:W-:Y:S02]  /*b860*/  UIADD3 UR7, UR41, -0x1, UR6 ;  /* 0xffffffff29077890 */ /* 0x000fe4000fffe006 */
[----:B------:R-:W-:Y:S02]  /*b870*/  IABS R4, UR6 ;  /* 0x0000000600047c13 */ /* 0x000fe40008000000 */
[----:B------:R-:W-:Y:S02]  /*b880*/  R2UR UR10, R0 ;  /* 0x00000000000a72ca */ /* 0x000fe400000e0000 */
[----:B------:R-:W-:Y:S01]  /*b890*/  IABS R3, UR7 ;  /* 0x0000000700037c13 */ /* 0x000fe20008000000 */
[----:B------:R-:W-:-:S03]  /*b8a0*/  ULOP3.LUT UR7, UR7, UR6, URZ, 0x3c, !UPT ;  /* 0x0000000607077292 */ /* 0x000fc6000f8e3c3f */
[----:B------:R-:W-:-:S07]  /*b8b0*/  R2UR UR9, R3 ;  /* 0x00000000030972ca */ /* 0x000fce00000e0000 */
        /* <DEDUP_REMOVED lines=18> */
[----:B------:R-:W-:Y:S02]  /*b9e0*/  UISETP.NE.AND UP0, UPT, UR6, URZ, UPT ;  /* 0x0000003f0600728c */ /* 0x000fe4000bf05270 */
[----:B------:R-:W-:-:S09]  /*b9f0*/  @!UP1 UIADD3 UR5, -UR5, URZ, URZ ;  /* 0x0000003f05059290 */ /* 0x000fd2000fffe13f */
[----:B------:R-:W-:-:S07]  /*ba00*/  @!UP0 ULOP3.LUT UR5, URZ, UR6, URZ, 0x33, !UPT ;  /* 0x000000063f058292 */ /* 0x000fce000f8e333f */
[----:B------:R-:W-:-:S05]  /*ba10*/  UMOV UR37, UR5 ;  /* 0x0000000500257c82 */ /* 0x000fca0008000000 */
.L_x_41:
[----:B------:R-:W-:Y:S02]  /*ba20*/  UIMAD UR45, UR44, UR37, URZ ;  /* 0x000000252c2d72a4 */ /* 0x000fe4000f8e023f */
[----:B------:R-:W-:Y:S02]  /*ba30*/  IMAD.U32 R3, RZ, RZ, UR37 ;  /* 0x00000025ff037e24 */ /* 0x000fe4000f8e00ff */
[----:B------:R-:W-:Y:S02]  /*ba40*/  IMAD.MOV.U32 R2, RZ, RZ, 0x1 ;  /* 0x00000001ff027424 */ /* 0x000fe400078e00ff */
[----:B------:R-:W-:-:S05]  /*ba50*/  IMAD.U32 R0, RZ, RZ, UR45 ;  /* 0x0000002dff007e24 */ /* 0x000fca000f8e00ff */
[----:B------:R-:W-:-:S04]  /*ba60*/  VIADDMNMX R0, R0, R3, UR41, PT ;  /* 0x0000002900007e46 */ /* 0x000fc8000b800103 */
[----:B------:R-:W-:Y:S01]  /*ba70*/  R2UR UR48, R0 ;  /* 0x00000000003072ca */ /* 0x000fe200000e0000 */
[----:B------:R-:W-:-:S12]  /*ba80*/  IMAD.MOV.U32 R0, RZ, RZ, RZ ;  /* 0x000000ffff007224 */ /* 0x000fd800078e00ff */
[----:B------:R-:W-:-:S06]  /*ba90*/  UISETP.GT.AND UP0, UPT, UR48, UR45, UPT ;  /* 0x0000002d3000728c */ /* 0x000fcc000bf04270 */
[----:B------:R-:W-:-:S13]  /*baa0*/  PLOP3.LUT P0, PT, PT, PT, UP0, 0x80, 0x0 ;  /* 0x000000000000781c */ /* 0x000fda0003f0f008 */
[----:B------:R-:W-:Y:S05]  /*bab0*/  @!P0 BRA `(.L_x_40) ;  /* 0x0000004400608947 */ /* 0x000fea0003800000 */
[----:B------:R-:W0:Y:S01]  /*bac0*/  S2UR UR4, SR_CgaCtaId ;  /* 0x00000000000479c3 */ /* 0x000e220000008800 */
[----:B------:R-:W-:-:S04]  /*bad0*/  MOV R0, 0x400 ;  /* 0x0000040000007802 */ /* 0x000fc80000000f00 */
[----:B------:R-:W-:-:S13]  /*bae0*/  R2UR UR42, R0 ;  /* 0x00000000002a72ca */ /* 0x000fda00000e0000 */
[----:B0-----:R-:W-:-:S04]  /*baf0*/  ULEA UR42, UR4, UR42, 0x18 ;  /* 0x0000002a042a7291 */ /* 0x001fc8000f8ec03f */
[----:B------:R-:W-:-:S04]  /*bb00*/  UIADD3 UR4, UR42, 0x28400, URZ ;  /* 0x000284002a047890 */ /* 0x000fc8000fffe03f */
[----:B------:R-:W-:-:S06]  /*bb10*/  ULOP3.LUT UP0, URZ, UR4, 0x3ff, URZ, 0xc0, !UPT ;  /* 0x000003ff043f7892 */ /* 0x000fcc000f80c03f */
[----:B------:R-:W-:-:S13]  /*bb20*/  PLOP3.LUT P0, PT, PT, PT, UP0, 0x80, 0x0 ;  /* 0x000000000000781c */ /* 0x000fda0003f0f008 */
[----:B------:R-:W-:Y:S05]  /*bb30*/  @!P0 BRA `(.L_x_42) ;  /* 0x0000000000408947 */ /* 0x000fea0003800000 */
[----:B------:R-:W-:Y:S01]  /*bb40*/  MOV R2, 0x0 ;  /* 0x0000000000027802 */ /* 0x000fe20000000f00 */
[----:B------:R-:W-:Y:S01]  /*bb50*/  ULDC.64 UR4, c[0x4][0xc0] ;  /* 0x0100300000047ab9 */ /* 0x000fe20000000a00 */
[----:B------:R-:W-:Y:S01]  /*bb60*/  ULDC.64 UR6, c[0x4][0xc8] ;  /* 0x0100320000067ab9 */ /* 0x000fe20000000a00 */
[----:B------:R-:W-:Y:S02]  /*bb70*/  IMAD.U32 R4, RZ, RZ, UR4 ;  /* 0x00000004ff047e24 */ /* 0x000fe4000f8e00ff */
[----:B------:R-:W-:Y:S01]  /*bb80*/  IMAD.U32 R5, RZ, RZ, UR5 ;  /* 0x00000005ff057e24 */ /* 0x000fe2000f8e00ff */
[----:B------:R-:W0:Y:S01]  /*bb90*/  LDC.64 R2, c[0x4][R2] ;  /* 0x0100000002027b82 */ /* 0x000e220000000a00 */
[----:B------:R-:W-:Y:S01]  /*bba0*/  ULDC.64 UR4, c[0x4][0x8] ;  /* 0x0100020000047ab9 */ /* 0x000fe20000000a00 */
[----:B------:R-:W-:Y:S01]  /*bbb0*/  IMAD.U32 R6, RZ, RZ, UR6 ;  /* 0x00000006ff067e24 */ /* 0x000fe2000f8e00ff */
[----:B------:R-:W-:Y:S01]  /*bbc0*/  MOV R10, UR4 ;  /* 0x00000004000a7c02 */ /* 0x000fe20008000f00 */
[----:B------:R-:W-:-:S02]  /*bbd0*/  IMAD.U32 R7, RZ, RZ, UR7 ;  /* 0x00000007ff077e24 */ /* 0x000fc4000f8e00ff */
[----:B------:R-:W-:Y:S02]  /*bbe0*/  IMAD.U32 R11, RZ, RZ, UR5 ;  /* 0x00000005ff0b7e24 */ /* 0x000fe4000f8e00ff */
[----:B------:R-:W-:Y:S02]  /*bbf0*/  IMAD.MOV.U32 R8, RZ, RZ, 0x70 ;  /* 0x00000070ff087424 */ /* 0x000fe400078e00ff */
[----:B------:R-:W-:Y:S02]  /*bc00*/  IMAD.MOV.U32 R12, RZ, RZ, 0x1 ;  /* 0x00000001ff0c7424 */ /* 0x000fe400078e00ff */
[----:B------:R-:W-:-:S07]  /*bc10*/  IMAD.MOV.U32 R13, RZ, RZ, RZ ;  /* 0x000000ffff0d7224 */ /* 0x000fce00078e00ff */
[----:B------:R-:W-:-:S07]  /*bc20*/  LEPC R20, `(.L_x_42) ;  /* 0x000000001014794e */ /* 0x000fce0000000000 */
[----:B0----5:R-:W-:Y:S05]  /*bc30*/  CALL.ABS.NOINC R2 ;  /* 0x0000000002007343 */ /* 0x021fea0003c00000 */
.L_x_42:
[----:B------:R-:W-:-:S06]  /*bc40*/  UIADD3 UR4, UR42, 0x10400, URZ ;  /* 0x000104002a047890 */ /* 0x000fcc000fffe03f */
[----:B------:R-:W-:-:S05]  /*bc50*/  IMAD.U32 R17, RZ, RZ, UR4 ;  /* 0x00000004ff117e24 */ /* 0x000fca000f8e00ff */
[----:B------:R-:W-:-:S13]  /*bc60*/  LOP3.LUT P0, RZ, R17, 0x3ff, RZ, 0xc0, !PT ;  /* 0x000003ff11ff7812 */ /* 0x000fda000780c0ff */
[----:B------:R-:W-:Y:S05]  /*bc70*/  @!P0 BRA `(.L_x_43) ;  /* 0x0000000000408947 */ /* 0x000fea0003800000 */
[----:B------:R-:W-:Y:S01]  /*bc80*/  MOV R2, 0x0 ;  /* 0x0000000000027802 */ /* 0x000fe20000000f00 */
[----:B------:R-:W-:Y:S01]  /*bc90*/  ULDC.64 UR4, c[0x4][0xc0] ;  /* 0x0100300000047ab9 */ /* 0x000fe20000000a00 */
[----:B------:R-:W-:Y:S01]  /*bca0*/  ULDC.64 UR6, c[0x4][0xc8] ;  /* 0x0100320000067ab9 */ /* 0x000fe20000000a00 */
[----:B------:R-:W-:Y:S01]  /*bcb0*/  IMAD.U32 R4, RZ, RZ, UR4 ;  /* 0x00000004ff047e24 */ /* 0x000fe2000f8e00ff */
[----:B------:R-:W-:Y:S01]  /*bcc0*/  MOV R13, RZ ;  /* 0x000000ff000d7202 */ /* 0x000fe20000000f00 */
[----:B------:R-:W-:Y:S01]  /*bcd0*/  IMAD.U32 R5, RZ, RZ, UR5 ;  /* 0x00000005ff057e24 */ /* 0x000fe2000f8e00ff */
[----:B------:R-:W0:Y:S01]  /*bce0*/  LDC.64 R2, c[0x4][R2] ;  /* 0x0100000002027b82 */ /* 0x000e220000000a00 */
[----:B------:R-:W-:Y:S01]  /*bcf0*/  ULDC.64 UR4, c[0x4][0x10] ;  /* 0x0100040000047ab9 */ /* 0x000fe20000000a00 */
[----:B------:R-:W-:Y:S02]  /*bd00*/  IMAD.U32 R6, RZ, RZ, UR6 ;  /* 0x00000006ff067e24 */ /* 0x000fe4000f8e00ff */
[----:B------:R-:W-:-:S02]  /*bd10*/  IMAD.U32 R7, RZ, RZ, UR7 ;  /* 0x00000007ff077e24 */ /* 0x000fc4000f8e00ff */
[----:B------:R-:W-:Y:S02]  /*bd20*/  IMAD.U32 R10, RZ, RZ, UR4 ;  /* 0x00000004ff0a7e24 */ /* 0x000fe4000f8e00ff */
[----:B------:R-:W-:Y:S02]  /*bd30*/  IMAD.U32 R11, RZ, RZ, UR5 ;  /* 0x00000005ff0b7e24 */ /* 0x000fe4000f8e00ff */
[----:B------:R-:W-:Y:S02]  /*bd40*/  IMAD.MOV.U32 R8, RZ, RZ, 0x70 ;  /* 0x00000070ff087424 */ /* 0x000fe400078e00ff */
[----:B------:R-:W-:-:S07]  /*bd50*/  IMAD.MOV.U32 R12, RZ, RZ, 0x1 ;  /* 0x00000001ff0c7424 */ /* 0x000fce00078e00ff */
[----:B------:R-:W-:-:S07]  /*bd60*/  LEPC R20, `(.L_x_43) ;  /* 0x000000001014794e */ /* 0x000fce0000000000 */
[----:B0----5:R-:W-:Y:S05]  /*bd70*/  CALL.ABS.NOINC R2 ;  /* 0x0000000002007343 */ /* 0x021fea0003c00000 */
.L_x_43:
        /* <DEDUP_REMOVED lines=16> */
[----:B------:R-:W-:Y:S02]  /*be80*/  IMAD.MOV.U32 R12, RZ, RZ, 0x1 ;  /* 0x00000001ff0c7424 */ /* 0x000fe400078e00ff */
[----:B------:R-:W-:-:S07]  /*be90*/  IMAD.MOV.U32 R13, RZ, RZ, RZ ;  /* 0x000000ffff0d7224 */ /* 0x000fce00078e00ff */
[----:B------:R-:W-:-:S07]  /*bea0*/  LEPC R20, `(.L_x_44) ;  /* 0x000000001014794e */ /* 0x000fce0000000000 */
[----:B0----5:R-:W-:Y:S05]  /*beb0*/  CALL.ABS.NOINC R2 ;  /* 0x0000000002007343 */ /* 0x021fea0003c00000 */
.L_x_44:
[----:B------:R-:W-:-:S13]  /*bec0*/  LOP3.LUT P6, RZ, R17, 0x3ff, RZ, 0xc0, !PT ;  /* 0x000003ff11ff7812 */ /* 0x000fda00078cc0ff */
        /* <DEDUP_REMOVED lines=17> */
.L_x_45:
[----:B------:R-:W0:Y:S01]  /*bfe0*/  LDC.64 R2, c[0x0][0x9f8] ;  /* 0x00027e00ff027b82 */ /* 0x000e220000000a00 */
[----:B------:R-:W-:-:S07]  /*bff0*/  IMAD.MOV.U32 R36, RZ, RZ, R24 ;  /* 0x000000ffff247224 */ /* 0x000fce00078e0018 */
[----:B------:R-:W1:Y:S01]  /*c000*/  LDC R8, c[0x0][0x430] ;  /* 0x00010c00ff087b82 */ /* 0x000e620000000800 */
[C---:B------:R-:W-:Y:S01]  /*c010*/  IMAD.SHL.U32 R32, R19.reuse, 0x10, RZ ;  /* 0x0000001013207824 */ /* 0x040fe200078e00ff */
[----:B------:R-:W-:Y:S01]  /*c020*/  LOP3.LUT R20, R19, 0x7f, RZ, 0xc0, !PT ;  /* 0x0000007f13147812 */ /* 0x000fe200078ec0ff */
[----:B------:R-:W-:Y:S01]  /*c030*/  IMAD.U32 R10, RZ, RZ, UR48 ;  /* 0x00000030ff0a7e24 */ /* 0x000fe2000f8e00ff */
[----:B------:R-:W-:-:S04]  /*c040*/  LOP3.LUT R23, R23, 0xfffffff7, RZ, 0xc0, !PT ;  /* 0xfffffff717177812 */ /* 0x000fc800078ec0ff */
[----:B------:R-:W2:Y:S01]  /*c050*/  LDC R21, c[0x0][0x2f4] ;  /* 0x0000bd00ff157b82 */ /* 0x000ea20000000800 */
[----:B0-----:R-:W-:-:S04]  /*c060*/  ISETP.NE.U32.AND P0, PT, R2, RZ, PT ;  /* 0x000000ff0200720c */ /* 0x001fc80003f05070 */
[----:B------:R-:W-:-:S13]  /*c070*/  ISETP.NE.AND.EX P0, PT, R3, RZ, PT, P0 ;  /* 0x000000ff0300720c */ /* 0x000fda0003f05300 */
[----:B------:R-:W0:Y:S02]  /*c080*/  @P0 LDC.64 R2, c[0x0][0x9f8] ;  /* 0x00027e00ff020b82 */ /* 0x000e240000000a00 */
[----:B0-----:R-:W-:-:S05]  /*c090*/  @P0 IMAD.WIDE R2, R24, 0x4, R2 ;  /* 0x0000000418020825 */ /* 0x001fca00078e0202 */
[----:B------:R0:W3:Y:S01]  /*c0a0*/  @P0 LDG.E R36, desc[UR46][R2.64] ;  /* 0x0000002e02240981 */ /* 0x0000e2000c1e1900 */
[----:B-1----:R-:W-:Y:S02]  /*c0b0*/  ISETP.NE.AND P1, PT, R8, 0x1, PT ;  /* 0x000000010800780c */ /* 0x002fe40003f25270 */
[----:B------:R-:W-:Y:S02]  /*c0c0*/  LOP3.LUT R32, R32, 0x70, RZ, 0xc0, !PT ;  /* 0x0000007020207812 */ /* 0x000fe400078ec0ff */
[----:B------:R-:W-:Y:S02]  /*c0d0*/  LEA R10, R10, 0xffffff80, 0x7 ;  /* 0xffffff800a0a7811 */ /* 0x000fe400078e38ff */
[----:B------:R-:W-:-:S04]  /*c0e0*/  SHF.R.U32.HI R18, RZ, 0x3, R20 ;  /* 0x00000003ff127819 */ /* 0x000fc80000011614 */
[----:B------:R-:W-:-:S03]  /*c0f0*/  IADD3 R5, R32, R18, R10 ;  /* 0x0000001220057210 */ /* 0x000fc60007ffe00a */
[----:B------:R-:W1:Y:S01]  /*c100*/  @P1 LDC R0, c[0x0][0x434] ;  /* 0x00010d00ff001b82 */ /* 0x000e620000000800 */
[C---:B------:R-:W-:Y:S01]  /*c110*/  ISETP.GE.AND P0, PT, R5.reuse, UR38, PT ;  /* 0x0000002605007c0c */ /* 0x040fe2000bf06270 */
[----:B-----5:R-:W-:Y:S01]  /*c120*/  IMAD.IADD R11, R5, 0x1, R16 ;  /* 0x00000001050b7824 */ /* 0x020fe200078e0210 */
[----:B------:R-:W-:-:S03]  /*c130*/  @P1 LOP3.LUT R23, R23, 0x8, RZ, 0xfc, !PT ;  /* 0x0000000817171812 */ /* 0x000fc600078efcff */
[----:B------:R-:W-:Y:S02]  /*c140*/  IMAD.MOV.U32 R9, RZ, RZ, R11 ;  /* 0x000000ffff097224 */ /* 0x000fe400078e000b */
[----:B0-----:R-:W0:Y:S08]  /*c150*/  @P1 LDC R3, c[0x0][0x438] ;  /* 0x00010e00ff031b82 */ /* 0x001e300000000800 */
[----:B------:R-:W4:Y:S08]  /*c160*/  @!P0 LDC.64 R6, c[0x0][0x428] ;  /* 0x00010a00ff068b82 */ /* 0x000f300000000a00 */
[----:B------:R-:W2:Y:S01]  /*c170*/  @!P0 LDC.64 R4, c[0x0][0x418] ;  /* 0x00010600ff048b82 */ /* 0x000ea20000000a00 */
[----:B-1----:R-:W-:-:S05]  /*c180*/  @P1 IMAD.HI.U32 R0, R11, R0, RZ ;  /* 0x000000000b001227 */ /* 0x002fca00078e00ff */
[----:B0-----:R-:W-:-:S04]  /*c190*/  @P1 SHF.R.U32.HI R9, RZ, R3, R0 ;  /* 0x00000003ff091219 */ /* 0x001fc80000011600 */
[--C-:B------:R-:W-:Y:S01]  /*c1a0*/  @!P0 SHF.R.S32.HI R3, RZ, 0x1f, R9.reuse ;  /* 0x0000001fff038819 */ /* 0x100fe20000011409 */
[----:B------:R-:W-:Y:S01]  /*c1b0*/  @!P0 IMAD.MOV.U32 R2, RZ, RZ, R9 ;  /* 0x000000ffff028224 */ /* 0x000fe200078e0009 */
[----:B------:R-:W-:Y:S01]  /*c1c0*/  UMOV UR4, 0xffffffff ;  /* 0xffffffff00047882 */ /* 0x000fe20000000000 */
[----:B------:R-:W-:Y:S01]  /*c1d0*/  IMAD.MOV.U32 R35, RZ, RZ, 0x20 ;  /* 0x00000020ff237424 */ /* 0x000fe200078e00ff */
[----:B---3--:R-:W-:Y:S01]  /*c1e0*/  SHF.R.S32.HI R12, RZ, 0x1f, R36 ;  /* 0x0000001fff0c7819 */ /* 0x008fe20000011424 */
[----:B----4-:R-:W-:-:S04]  /*c1f0*/  @!P0 IMAD.WIDE.U32 R2, R36, R6, R2 ;  /* 0x0000000624028225 */ /* 0x010fc800078e0002 */
[----:B------:R-:W-:Y:S01]  /*c200*/  @!P0 IMAD R0, R12, R6, RZ ;  /* 0x000000060c008224 */ /* 0x000fe200078e02ff */
[----:B--2---:R-:W-:Y:S01]  /*c210*/  @!P0 LEA R4, P1, R2, R4, 0x2 ;  /* 0x0000000402048211 */ /* 0x004fe200078210ff */
[----:B------:R-:W-:Y:S02]  /*c220*/  STL [R1+0x4], R12 ;  /* 0x0000040c01007387 */ /* 0x000fe40000100800 */
[----:B------:R-:W-:-:S04]  /*c230*/  @!P0 IMAD R7, R36, R7, R0 ;  /* 0x0000000724078224 */ /* 0x000fc800078e0200 */
[----:B------:R-:W-:-:S05]  /*c240*/  @!P0 IMAD.IADD R0, R3, 0x1, R7 ;  /* 0x0000000103008824 */ /* 0x000fca00078e0207 */
[----:B------:R-:W-:Y:S01]  /*c250*/  @!P0 LEA.HI.X R5, R2, R5, R0, 0x2, P1 ;  /* 0x0000000502058211 */ /* 0x000fe200008f1400 */
[----:B------:R-:W-:Y:S02]  /*c260*/  IMAD.MOV.U32 R0, RZ, RZ, RZ ;  /* 0x000000ffff007224 */ /* 0x000fe400078e00ff */
[----:B------:R-:W-:-:S04]  /*c270*/  IMAD.MOV R2, RZ, RZ, -R9 ;  /* 0x000000ffff027224 */ /* 0x000fc800078e0a09 */
[----:B------:R0:W5:Y:S01]  /*c280*/  @!P0 LDG.E R0, desc[UR46][R4.64] ;  /* 0x0000002e04008981 */ /* 0x000162000c1e1900 */
[----:B------:R-:W-:Y:S01]  /*c290*/  R2P PR, R19, 0x6 ;  /* 0x0000000613007804 */ /* 0x000fe20000000000 */
[----:B------:R-:W-:Y:S01]  /*c2a0*/  IMAD.MOV.U32 R7, RZ, RZ, 0x40 ;  /* 0x00000040ff077424 */ /* 0x000fe200078e00ff */
[----:B------:R-:W-:-:S03]  /*c2b0*/  SHF.R.U32.HI R3, RZ, 0x5, R20 ;  /* 0x00000005ff037819 */ /* 0x000fc60000011614 */
[----:B------:R-:W-:Y:S01]  /*c2c0*/  SEL R35, R35, 0xffffffe0, !P1 ;  /* 0xffffffe023237807 */ /* 0x000fe20004800000 */
[----:B0-----:R-:W-:Y:S01]  /*c2d0*/  IMAD R4, R8, R2, R11 ;  /* 0x0000000208047224 */ /* 0x001fe200078e020b */
[----:B------:R-:W-:Y:S02]  /*c2e0*/  SHF.L.U32 R2, R19, 0x7, RZ ;  /* 0x0000000713027819 */ /* 0x000fe400000006ff */
[----:B------:R-:W-:Y:S02]  /*c2f0*/  SEL R5, R7, 0xffffffc0, !P2 ;  /* 0xffffffc007057807 */ /* 0x000fe40005000000 */
[C---:B------:R-:W-:Y:S02]  /*c300*/  LOP3.LUT R8, R2.reuse, 0x400, RZ, 0xc0, !PT ;  /* 0x0000040002087812 */ /* 0x040fe400078ec0ff */
[----:B------:R-:W-:Y:S01]  /*c310*/  LOP3.LUT R6, R2, 0x380, RZ, 0xc0, !PT ;  /* 0x0000038002067812 */ /* 0x000fe200078ec0ff */
[----:B------:R0:W-:Y:S02]  /*c320*/  STL [R1], R5 ;  /* 0x0000000501007387 */ /* 0x0001e40000100800 */
[----:B------:R-:W-:-:S02]  /*c330*/  IMAD R8, R3, 0x800, R8 ;  /* 0x0000080003087824 */ /* 0x000fc400078e0208 */
[----:B------:R-:W-:-:S05]  /*c340*/  IMAD R3, R3, 0x10, R6 ;  /* 0x0000001003037824 */ /* 0x000fca00078e0206 */
[----:B------:R-:W-:Y:S02]  /*c350*/  LOP3.LUT R3, R3, R32, RZ, 0x3c, !PT ;  /* 0x0000002003037212 */ /* 0x000fe400078e3cff */
[----:B0-----:R-:W-:Y:S01]  /*c360*/  LOP3.LUT R5, R6, 0x10, R19, 0xf8, !PT ;  /* 0x0000001006057812 */ /* 0x001fe200078ef813 */
[----:B------:R-:W-:Y:S06]  /*c370*/  BRA.DIV UR4, `(.L_x_46) ;  /* 0x0000004204887947 */ /* 0x000fec000b800000 */
.L_x_98:
[----:B------:R-:W-:Y:S01]  /*c380*/  ULOP3.LUT UR4, UR36, 0x2, URZ, 0xfc, !UPT ;  /* 0x0000000224047892 */ /* 0x000fe2000f8efc3f */
[----:B------:R-:W-:Y:S01]  /*c390*/  LOP3.LUT R5, R5, R32, RZ, 0x3c, !PT ;  /* 0x0000002005057212 */ /* 0x000fe200078e3cff */
[----:B------:R-:W-:Y:S01]  /*c3a0*/  IMAD.U32 R34, RZ, RZ, UR40 ;  /* 0x00000028ff227e24 */ /* 0x000fe2000f8e00ff */
[----:B------:R-:W-:Y:S02]  /*c3b0*/  LOP3.LUT R6, R3, 0xc00, R2, 0xf8, !PT ;  /* 0x00000c0003067812 */ /* 0x000fe400078ef802 */
[----:B------:R-:W-:Y:S01]  /*c3c0*/  ISETP.GE.AND P2, PT, R32, R21, PT ;  /* 0x000000152000720c */ /* 0x000fe20003f46270 */
[----:B------:R-:W-:Y:S01]  /*c3d0*/  IMAD.U32 R2, RZ, RZ, UR4 ;  /* 0x00000004ff027e24 */ /* 0x000fe2000f8e00ff */
[----:B------:R-:W-:Y:S01]  /*c3e0*/  LOP3.LUT R23, R23, 0xfffffffb, RZ, 0xc0, !PT ;  /* 0xfffffffb17177812 */ /* 0x000fe200078ec0ff */
[----:B------:R-:W-:Y:S01]  /*c3f0*/  IMAD.IADD R3, R8, 0x1, R5 ;  /* 0x0000000108037824 */ /* 0x000fe200078e0205 */
[----:B------:R0:W-:Y:S01]  /*c400*/  STL [R1+0x8], R6 ;  /* 0x0000080601007387 */ /* 0x0001e20000100800 */
[----:B------:R-:W-:-:S02]  /*c410*/  LOP3.LUT R17, R32, 0x80, RZ, 0xfc, !PT ;  /* 0x0000008020117812 */ /* 0x000fc400078efcff */
[----:B------:R-:W-:Y:S01]  /*c420*/  ISETP.NE.AND P0, PT, R2, 0x3, PT ;  /* 0x000000030200780c */ /* 0x000fe20003f05270 */
[----:B------:R0:W-:Y:S01]  /*c430*/  STL [R1+0xc], R3 ;  /* 0x00000c0301007387 */ /* 0x0001e20000100800 */
[----:B------:R-:W-:Y:S02]  /*c440*/  LOP3.LUT R23, R23, 0xfffffffd, RZ, 0xc0, !PT ;  /* 0xfffffffd17177812 */ /* 0x000fe400078ec0ff */
[----:B------:R-:W-:Y:S02]  /*c450*/  ISETP.GE.AND P1, PT, R17, R21, PT ;  /* 0x000000151100720c */ /* 0x000fe40003f26270 */
[----:B------:R-:W-:Y:S02]  /*c460*/  @P2 LOP3.LUT R23, R23, 0x2, RZ, 0xfc, !PT ;  /* 0x0000000217172812 */ /* 0x000fe400078efcff */
[----:B------:R-:W-:Y:S02]  /*c470*/  SHF.R.U32.HI R5, RZ, 0x3, R19 ;  /* 0x00000003ff057819 */ /* 0x000fe40000011613 */
[----:B------:R-:W-:-:S03]  /*c480*/  SHF.R.S32.HI R34, RZ, 0x1f, R34 ;  /* 0x0000001fff227819 */ /* 0x000fc60000011422 */
[----:B------:R-:W-:-:S04]  /*c490*/  @P0 LOP3.LUT R23, R23, 0x4, RZ, 0xfc, !PT ;  /* 0x0000000417170812 */ /* 0x000fc800078efcff */
[----:B------:R-:W-:-:S04]  /*c4a0*/  LOP3.LUT R23, R23, 0xfffffffe, RZ, 0xc0, !PT ;  /* 0xfffffffe17177812 */ /* 0x000fc800078ec0ff */
[----:B------:R-:W-:Y:S01]  /*c4b0*/  @P1 LOP3.LUT R23, R23, 0x1, RZ, 0xfc, !PT ;  /* 0x0000000117171812 */ /* 0x000fe200078efcff */
[----:B0-----:R-:W-:Y:S06]  /*c4c0*/  @!P0 BRA `(.L_x_47) ;  /* 0x0000000000048947 */ /* 0x001fec0003800000 */
[----:B------:R-:W-:Y:S01]  /*c4d0*/  BPT.TRAP 0x1 ;  /* 0x000000040000795c */ /* 0x000fe20000300000 */
.L_x_47:
[----:B------:R-:W-:Y:S01]  /*c4e0*/  IMAD.MOV.U32 R19, RZ, RZ, 0x1 ;  /* 0x00000001ff137424 */ /* 0x000fe200078e00ff */
[----:B------:R-:W-:-:S04]  /*c4f0*/  SHF.R.S32.HI R8, RZ, 0x1f, R4 ;  /* 0x0000001fff087819 */ /* 0x000fc80000011404 */
[----:B------:R-:W-:-:S04]  /*c500*/  SHF.L.U32 R19, R19, 0x1f, RZ ;  /* 0x0000001f13137819 */ /* 0x000fc800000006ff */
[----:B------:R-:W0:Y:S02]  /*c510*/  SYNCS.PHASECHK.TRANS64.TRYWAIT P0, [UR42+0x38880], R19 ;  /* 0x03888013ff0075a7 */ /* 0x000e24000800016a */
[----:B0-----:R-:W-:Y:S05]  /*c520*/  @!P0 BRA `(.L_x_48) ;  /* 0x00000040003c8947 */ /* 0x001fea0003800000 */
.L_x_99:
[----:B------:R-:W-:Y:S01]  /*c530*/  ULDC.64 UR4, c[0x0][0x328] ;  /* 0x0000ca0000047ab9 */ /* 0x000fe20000000a00 */
[----:B-----5:R-:W-:Y:S01]  /*c540*/  SHF.R.S32.HI R9, RZ, 0x1f, R0 ;  /* 0x0000001fff097819 */ /* 0x020fe20000011400 */
[----:B------:R-:W-:Y:S01]  /*c550*/  IMAD R3, R8, UR4, RZ ;  /* 0x0000000408037c24 */ /* 0x000fe2000f8e02ff */
[----:B------:R-:W-:Y:S01]  /*c560*/  R2UR UR6, R34 ;  /* 0x00000000220672ca */ /* 0x000fe200000e0000 */
[----:B------:R-:W-:Y:S01]  /*c570*/  IMAD.SHL.U32 R37, R20, 0x10, RZ ;  /* 0x0000001014257824 */ /* 0x000fe200078e00ff */
[----:B------:R-:W-:Y:S01]  /*c580*/  LOP3.LUT R23, R23, 0xffffff7f, RZ, 0xc0, !PT ;  /* 0xffffff7f17177812 */ /* 0x000fe200078ec0ff */
[C---:B------:R-:W-:Y:S02]  /*c590*/  IMAD R7, R4.reuse, UR5, R3 ;  /* 0x0000000504077c24 */ /* 0x040fe4000f8e0203 */
[----:B0-----:R-:W-:Y:S01]  /*c5a0*/  IMAD.WIDE.U32 R2, R4, UR4, RZ ;  /* 0x0000000404027c25 */ /* 0x001fe2000f8e00ff */
[----:B------:R-:W-:-:S03]  /*c5b0*/  ULDC.64 UR4, c[0x0][0x338] ;  /* 0x0000ce0000047ab9 */ /* 0x000fc60000000a00 */
[----:B------:R-:W-:Y:S02]  /*c5c0*/  IMAD.IADD R3, R3, 0x1, R7 ;  /* 0x0000000103037824 */ /* 0x000fe400078e0207 */
[----:B------:R-:W-:Y:S02]  /*c5d0*/  IMAD R7, R9, UR4, RZ ;  /* 0x0000000409077c24 */ /* 0x000fe4000f8e02ff */
[----:B------:R-:W-:-:S04]  /*c5e0*/  IMAD.WIDE.U32 R2, R0, UR4, R2 ;  /* 0x0000000400027c25 */ /* 0x000fc8000f8e0002 */
[----:B------:R-:W-:Y:S01]  /*c5f0*/  IMAD R7, R0, UR5, R7 ;  /* 0x0000000500077c24 */ /* 0x000fe2000f8e0207 */
[----:B------:R-:W-:-:S03]  /*c600*/  ULDC.64 UR4, c[0x0][0x330] ;  /* 0x0000cc0000047ab9 */ /* 0x000fc60000000a00 */
[----:B------:R-:W-:Y:S02]  /*c610*/  IMAD.IADD R3, R3, 0x1, R7 ;  /* 0x0000000103037824 */ /* 0x000fe400078e0207 */
[----:B------:R-:W-:Y:S01]  /*c620*/  IMAD.U32 R7, RZ, RZ, UR4 ;  /* 0x00000004ff077e24 */ /* 0x000fe2000f8e00ff */
[----:B------:R-:W-:-:S03]  /*c630*/  UIMAD UR4, UR6, UR4, URZ ;  /* 0x00000004060472a4 */ /* 0x000fc6000f8e023f */
[----:B------:R-:W-:Y:S01]  /*c640*/  IMAD.WIDE.U32 R2, R7, UR40, R2 ;  /* 0x0000002807027c25 */ /* 0x000fe2000f8e0002 */
[----:B------:R-:W-:Y:S01]  /*c650*/  ULDC.64 UR6, c[0x0][0x318] ;  /* 0x0000c60000067ab9 */ /* 0x000fe20000000a00 */
[----:B------:R-:W-:Y:S02]  /*c660*/  UIMAD UR4, UR40, UR5, UR4 ;  /* 0x00000005280472a4 */ /* 0x000fe4000f8e0204 */
[----:B------:R-:W-:Y:S01]  /*c670*/  IMAD.U32 R7, RZ, RZ, UR7 ;  /* 0x00000007ff077e24 */ /* 0x000fe2000f8e00ff */
[----:B------:R-:W-:Y:S02]  /*c680*/  IADD3 R6, P0, R2, UR6, RZ ;  /* 0x0000000602067c10 */ /* 0x000fe4000ff1e0ff */
[----:B------:R-:W-:Y:S02]  /*c690*/  SHF.L.U32 R2, R5, 0x4, RZ ;  /* 0x0000000405027819 */ /* 0x000fe400000006ff */
[----:B------:R-:W-:Y:S01]  /*c6a0*/  IADD3.X R7, R7, UR4, R3, P0, !PT ;  /* 0x0000000407077c10 */ /* 0x000fe200087fe403 */
[----:B------:R-:W-:Y:S01]  /*c6b0*/  IMAD.SHL.U32 R3, R5, 0x80, RZ ;  /* 0x0000008005037824 */ /* 0x000fe200078e00ff */
[----:B------:R-:W-:Y:S01]  /*c6c0*/  IADD3 R5, -R18, UR38, -R10 ;  /* 0x0000002612057c10 */ /* 0x000fe2000fffe90a */
[----:B------:R-:W-:-:S03]  /*c6d0*/  UMOV UR4, 0xffffffff ;  /* 0xffffffff00047882 */ /* 0x000fc60000000000 */
[----:B------:R-:W-:Y:S02]  /*c6e0*/  ISETP.GE.AND P0, PT, R5, 0x1, PT ;  /* 0x000000010500780c */ /* 0x000fe40003f06270 */
[----:B------:R-:W-:-:S04]  /*c6f0*/  LOP3.LUT R3, R32, 0x380, R3, 0xf8, !PT ;  /* 0x0000038020037812 */ /* 0x000fc800078ef803 */
[----:B------:R-:W-:-:S04]  /*c700*/  LOP3.LUT R2, R3, 0x70, R2, 0x78, !PT ;  /* 0x0000007003027812 */ /* 0x000fc800078e7802 */
[----:B------:R-:W-:-:S03]  /*c710*/  LOP3.LUT R37, R2, 0x400, R37, 0xf8, !PT ;  /* 0x0000040002257812 */ /* 0x000fc600078ef825 */
[----:B------:R-:W-:Y:S01]  /*c720*/  @P0 LOP3.LUT R23, R23, 0x80, RZ, 0xfc, !PT ;  /* 0x0000008017170812 */ /* 0x000fe200078efcff */
[----:B------:R-:W-:Y:S06]  /*c730*/  BRA.DIV UR4, `(.L_x_49) ;  /* 0x0000003e04d07947 */ /* 0x000fec000b800000 */
[----:B------:R-:W0:Y:S01]  /*c740*/  SHFL.IDX PT, R14, R6, RZ, 0x181f ;  /* 0x00181fff060e7589 */ /* 0x000e2200000e0000 */
[----:B------:R-:W1:Y:S01]  /*c750*/  LDC R11, c[0x0][0x2f4] ;  /* 0x0000bd00ff0b7b82 */ /* 0x000e620000000800 */
[----:B------:R-:W-:Y:S01]  /*c760*/  VIADD R22, R37, UR42 ;  /* 0x0000002a25167c36 */ /* 0x000fe20008000000 */
[----:B------:R-:W-:Y:S01]  /*c770*/  ISETP.GE.AND P3, PT, R5, 0x11, PT ;  /* 0x000000110500780c */ /* 0x000fe20003f66270 */
[----:B------:R-:W2:Y:S01]  /*c780*/  SHFL.IDX PT, R3, R7, RZ, 0x181f ;  /* 0x00181fff07037589 */ /* 0x000ea200000e0000 */
[----:B------:R-:W-:Y:S02]  /*c790*/  LOP3.LUT R23, R23, 0xffffffdf, RZ, 0xc0, !PT ;  /* 0xffffffdf17177812 */ /* 0x000fe400078ec0ff */
[C---:B------:R-:W-:Y:S01]  /*c7a0*/  ISETP.GE.AND P6, PT, R5.reuse, 0x71, PT ;  /* 0x000000710500780c */ /* 0x040fe20003fc6270 */
[----:B------:R-:W-:Y:S01]  /*c7b0*/  SHFL.IDX PT, R10, R7, 0x7, 0x181f ;  /* 0x00f81f00070a7f89 */ /* 0x000fe200000e0000 */
[C---:B------:R-:W-:Y:S02]  /*c7c0*/  ISETP.GE.AND P5, PT, R5.reuse, 0x31, PT ;  /* 0x000000310500780c */ /* 0x040fe40003fa6270 */
[----:B------:R-:W-:-:S05]  /*c7d0*/  ISETP.GE.AND P4, PT, R5, 0x41, PT ;  /* 0x000000410500780c */ /* 0x000fca0003f86270 */
[----:B------:R-:W-:Y:S02]  /*c7e0*/  @P3 LOP3.LUT R23, R23, 0x20, RZ, 0xfc, !PT ;  /* 0x0000002017173812 */ /* 0x000fe400078efcff */
[----:B------:R-:W-:Y:S02]  /*c7f0*/  ISETP.GE.AND P3, PT, R5, 0x51, PT ;  /* 0x000000510500780c */ /* 0x000fe40003f66270 */
[----:B------:R-:W-:Y:S02]  /*c800*/  LOP3.LUT R23, R23, 0xffffffef, RZ, 0xc0, !PT ;  /* 0xffffffef17177812 */ /* 0x000fe400078ec0ff */
[C---:B0-----:R-:W-:Y:S02]  /*c810*/  IADD3 R2, P0, R32.reuse, R14, RZ ;  /* 0x0000000e20027210 */ /* 0x041fe40007f1e0ff */
[----:B-1----:R-:W-:Y:S01]  /*c820*/  ISETP.GE.AND P1, PT, R32, R11, PT ;  /* 0x0000000b2000720c */ /* 0x002fe20003f26270 */
[----:B------:R-:W0:Y:S02]  /*c830*/  SHFL.IDX PT, R14, R6, 0x1, 0x181f ;  /* 0x00381f00060e7f89 */ /* 0x000e2400000e0000 */
[----:B--2---:R-:W-:Y:S01]  /*c840*/  IMAD.X R3, RZ, RZ, R3, P0 ;  /* 0x000000ffff037224 */ /* 0x004fe200000e0603 */
[----:B------:R-:W-:-:S13]  /*c850*/  ISETP.LT.OR P0, PT, R5, 0x1, P1 ;  /* 0x000000010500780c */ /* 0x000fda0000f01670 */
[----:B------:R-:W-:Y:S01]  /*c860*/  LDGSTS.E.BYPASS.LTC128B.128 [R22+0x10400], desc[UR46][R2.64], !P0 ;  /* 0x1040000002167fae */ /* 0x000fe2000c101d6e */
[----:B------:R-:W-:-:S04]  /*c870*/  ISETP.GE.AND P0, PT, R17, R11, PT ;  /* 0x0000000b1100720c */ /* 0x000fc80003f06270 */
[----:B------:R-:W-:-:S13]  /*c880*/  ISETP.LT.OR P2, PT, R5, 0x1, P0 ;  /* 0x000000010500780c */ /* 0x000fda0000741670 */
[----:B------:R1:W-:Y:S04]  /*c890*/  LDGSTS.E.BYPASS.LTC128B.128 [R22+0x14400], desc[UR46][R2.64+0x80], !P2 ;  /* 0x1440008002167fae */ /* 0x0003e8000d101d6e */
[----:B-1----:R-:W1:Y:S01]  /*c8a0*/  SHFL.IDX PT, R3, R7, 0x1, 0x181f ;  /* 0x00381f0007037f89 */ /* 0x002e6200000e0000 */
[----:B0-----:R-:W-:-:S03]  /*c8b0*/  IADD3 R2, P2, R32, R14, RZ ;  /* 0x0000000e20027210 */ /* 0x001fc60007f5e0ff */
[----:B------:R-:W0:Y:S02]  /*c8c0*/  SHFL.IDX PT, R14, R6, 0x2, 0x181f ;  /* 0x00581f00060e7f89 */ /* 0x000e2400000e0000 */
[----:B-1----:R-:W-:Y:S01]  /*c8d0*/  IMAD.X R3, RZ, RZ, R3, P2 ;  /* 0x000000ffff037224 */ /* 0x002fe200010e0603 */
[----:B------:R-:W-:-:S13]  /*c8e0*/  ISETP.LT.OR P2, PT, R5, 0x11, P1 ;  /* 0x000000110500780c */ /* 0x000fda0000f41670 */
[----:B------:R-:W-:Y:S01]  /*c8f0*/  LDGSTS.E.BYPASS.LTC128B.128 [R22+0x10c00], desc[UR46][R2.64], !P2 ;  /* 0x10c0000002167fae */ /* 0x000fe2000d101d6e */
        /* <DEDUP_REMOVED lines=36> */
[----:B------:R0:W2:Y:S02]  /*cb40*/  SHFL.IDX PT, R14, R6, 0x7, 0x181f ;  /* 0x00f81f00060e7f89 */ /* 0x0000a400000e0000 */
[----:B-1----:R-:W-:Y:S01]  /*cb50*/  IMAD.X R3, RZ, RZ, R3, P2 ;  /* 0x000000ffff037224 */ /* 0x002fe200010e0603 */
[----:B------:R-:W-:-:S13]  /*cb60*/  ISETP.LT.OR P2, PT, R5, 0x61, P1 ;  /* 0x000000610500780c */ /* 0x000fda0000f41670 */
[----:B------:R0:W-:Y:S01]  /*cb70*/  LDGSTS.E.BYPASS.LTC128B.128 [R22+0x13400], desc[UR46][R2.64], !P2 ;  /* 0x1340000002167fae */ /* 0x0001e2000d101d6e */
[----:B------:R-:W-:-:S13]  /*cb80*/  ISETP.LT.OR P2, PT, R5, 0x61, P0 ;  /* 0x000000610500780c */ /* 0x000fda0000741670 */
[----:B------:R0:W-:Y:S01]  /*cb90*/  LDGSTS.E.BYPASS.LTC128B.128 [R22+0x17400], desc[UR46][R2.64+0x80], !P2 ;  /* 0x1740008002167fae */ /* 0x0001e2000d101d6e */
[----:B------:R-:W-:-:S13]  /*cba0*/  ISETP.GE.AND P2, PT, R5, 0x21, PT ;  /* 0x000000210500780c */ /* 0x000fda0003f46270 */
[----:B------:R-:W-:Y:S02]  /*cbb0*/  @P2 LOP3.LUT R23, R23, 0x10, RZ, 0xfc, !PT ;  /* 0x0000001017172812 */ /* 0x000fe400078efcff */
[----:B------:R-:W-:Y:S02]  /*cbc0*/  ISETP.GE.AND P2, PT, R5, 0x61, PT ;  /* 0x000000610500780c */ /* 0x000fe40003f46270 */
[----:B------:R-:W-:-:S04]  /*cbd0*/  LOP3.LUT R23, R23, 0xffffffbf, RZ, 0xc0, !PT ;  /* 0xffffffbf17177812 */ /* 0x000fc800078ec0ff */
[----:B0-2---:R-:W-:-:S07]  /*cbe0*/  @P6 LOP3.LUT R23, R23, 0x40, RZ, 0xfc, !PT ;  /* 0x0000004017176812 */ /* 0x005fce00078efcff */
.L_x_117:
[C---:B------:R-:W-:Y:S02]  /*cbf0*/  ISETP.LT.OR P1, PT, R5.reuse, 0x71, P1 ;  /* 0x000000710500780c */ /* 0x040fe40000f21670 */
[----:B------:R-:W-:Y:S02]  /*cc00*/  ISETP.LT.OR P0, PT, R5, 0x71, P0 ;  /* 0x000000710500780c */ /* 0x000fe40000701670 */
[----:B------:R-:W-:-:S05]  /*cc10*/  IADD3 R2, P6, R32, R14, RZ ;  /* 0x0000000e20027210 */ /* 0x000fca0007fde0ff */
[----:B------:R-:W-:-:S05]  /*cc20*/  IMAD.X R3, RZ, RZ, R10, P6 ;  /* 0x000000ffff037224 */ /* 0x000fca00030e060a */
[----:B------:R-:W-:Y:S01]  /*cc30*/  @!PT LDS RZ, [RZ] ;  /* 0x00000000fffff984 */ /* 0x000fe20000000800 */
[----:B------:R-:W-:Y:S01]  /*cc40*/  @!PT LDS RZ, [RZ] ;  /* 0x00000000fffff984 */ /* 0x000fe20000000800 */
[----:B------:R-:W-:Y:S01]  /*cc50*/  @!PT LDS RZ, [RZ] ;  /* 0x00000000fffff984 */ /* 0x000fe20000000800 */
[----:B------:R0:W-:Y:S04]  /*cc60*/  LDGSTS.E.BYPASS.LTC128B.128 [R22+0x13c00], desc[UR46][R2.64], !P1 ;  /* 0x13c0000002167fae */ /* 0x0001e8000c901d6e */
[----:B------:R0:W-:Y:S01]  /*cc70*/  LDGSTS.E.BYPASS.LTC128B.128 [R22+0x17c00], desc[UR46][R2.64+0x80], !P0 ;  /* 0x17c0008002167fae */ /* 0x0001e2000c101d6e */
[----:B------:R-:W-:Y:S01]  /*cc80*/  NOP ;  /* 0x0000000000007918 */ /* 0x000fe20000000000 */
[----:B------:R-:W-:Y:S02]  /*cc90*/  SYNCS.ARRIVE.TRANS64.RED.A0T1 RZ, [UR42+0x38870], RZ ;  /* 0x038870ffffff79a7 */ /* 0x000fe4000820042a */
[----:B------:R-:W-:Y:S01]  /*cca0*/  ARRIVES.LDGSTSBAR.64.TRANSCNT [UR42+0x38870] ;  /* 0x03887000ff0079b0 */ /* 0x000fe20008000aaa */
[----:B------:R-:W-:Y:S01]  /*ccb0*/  NOP ;  /* 0x0000000000007918 */ /* 0x000fe20000000000 */
[----:B------:R-:W-:-:S06]  /*ccc0*/  ULOP3.LUT UR4, UR36, 0x2, URZ, 0xfc, !UPT ;  /* 0x0000000224047892 */ /* 0x000fcc000f8efc3f */
[----:B------:R-:W-:-:S05]  /*ccd0*/  IMAD.U32 R6, RZ, RZ, UR4 ;  /* 0x00000004ff067e24 */ /* 0x000fca000f8e00ff */
[----:B------:R-:W-:-:S13]  /*cce0*/  ISETP.NE.AND P6, PT, R6, 0x3, PT ;  /* 0x000000030600780c */ /* 0x000fda0003fc5270 */
[----:B0-----:R-:W-:Y:S05]  /*ccf0*/  @!P6 BRA `(.L_x_50) ;  /* 0x000000000004e947 */ /* 0x001fea0003800000 */
[----:B------:R-:W-:Y:S01]  /*cd00*/  BPT.TRAP 0x1 ;  /* 0x000000040000795c */ /* 0x000fe20000300000 */
.L_x_50:
[----:B------:R-:W-:Y:S01]  /*cd10*/  SYNCS.ARRIVE.TRANS64.A1T0 RZ, [UR42+0x38870], RZ ;  /* 0x038870ffffff79a7 */ /* 0x000fe2000810002a */
[----:B------:R-:W-:Y:S05]  /*cd20*/  @!P6 BRA `(.L_x_51) ;  /* 0x000000000004e947 */ /* 0x000fea0003800000 */
[----:B------:R-:W-:Y:S01]  /*cd30*/  BPT.TRAP 0x1 ;  /* 0x000000040000795c */ /* 0x000fe20000300000 */
.L_x_51:
[----:B------:R-:W0:Y:S02]  /*cd40*/  SYNCS.PHASECHK.TRANS64.TRYWAIT P0, [UR42+0x38840], R19 ;  /* 0x03884013ff0075a7 */ /* 0x000e24000800016a */
[----:B0-----:R-:W-:Y:S05]  /*cd50*/  @!P0 BRA `(.L_x_52) ;  /* 0x0000004000f48947 */ /* 0x001fea0003800000 */
.L_x_118:
[----:B------:R-:W-:Y:S01]  /*cd60*/  ULDC.64 UR4, c[0x0][0x300] ;  /* 0x0000c00000047ab9 */ /* 0x000fe20000000a00 */
[----:B------:R-:W-:Y:S01]  /*cd70*/  R2UR UR6, R34 ;  /* 0x00000000220672ca */ /* 0x000fe200000e0000 */
[----:B------:R-:W-:Y:S01]  /*cd80*/  IMAD R3, R8, UR4, RZ ;  /* 0x0000000408037c24 */ /* 0x000fe2000f8e02ff */
[----:B------:R-:W1:Y:S03]  /*cd90*/  LDC R10, c[0x0][0x2f4] ;  /* 0x0000bd00ff0a7b82 */ /* 0x000e660000000800 */
[C---:B------:R-:W-:Y:S02]  /*cda0*/  IMAD R5, R4.reuse, UR5, R3 ;  /* 0x0000000504057c24 */ /* 0x040fe4000f8e0203 */
[----:B0-----:R-:W-:Y:S01]  /*cdb0*/  IMAD.WIDE.U32 R2, R4, UR4, RZ ;  /* 0x0000000404027c25 */ /* 0x001fe2000f8e00ff */
[----:B------:R-:W-:-:S03]  /*cdc0*/  ULDC.64 UR4, c[0x0][0x310] ;  /* 0x0000c40000047ab9 */ /* 0x000fc60000000a00 */
[----:B------:R-:W-:Y:S02]  /*cdd0*/  IMAD.IADD R3, R3, 0x1, R5 ;  /* 0x0000000103037824 */ /* 0x000fe400078e0205 */
[----:B------:R-:W-:Y:S02]  /*cde0*/  IMAD R9, R9, UR4, RZ ;  /* 0x0000000409097c24 */ /* 0x000fe4000f8e02ff */
[----:B------:R-:W-:-:S04]  /*cdf0*/  IMAD.WIDE.U32 R2, R0, UR4, R2 ;  /* 0x0000000400027c25 */ /* 0x000fc8000f8e0002 */
[----:B------:R-:W-:Y:S01]  /*ce00*/  IMAD R9, R0, UR5, R9 ;  /* 0x0000000500097c24 */ /* 0x000fe2000f8e0209 */
[----:B------:R-:W-:Y:S02]  /*ce10*/  ULDC.64 UR4, c[0x0][0x308] ;  /* 0x0000c20000047ab9 */ /* 0x000fe40000000a00 */
[----:B------:R-:W-:Y:S01]  /*ce20*/  MOV R5, UR4 ;  /* 0x0000000400057c02 */ /* 0x000fe20008000f00 */
[----:B------:R-:W-:Y:S01]  /*ce30*/  IMAD.IADD R3, R3, 0x1, R9 ;  /* 0x0000000103037824 */ /* 0x000fe200078e0209 */
[----:B------:R-:W-:Y:S01]  /*ce40*/  UIMAD UR4, UR6, UR4, URZ ;  /* 0x00000004060472a4 */ /* 0x000fe2000f8e023f */
[----:B-1----:R-:W-:Y:S02]  /*ce50*/  ISETP.GE.AND P1, PT, R17, R10, PT ;  /* 0x0000000a1100720c */ /* 0x002fe40003f26270 */
[----:B------:R-:W-:Y:S01]  /*ce60*/  IMAD.WIDE.U32 R2, R5, UR40, R2 ;  /* 0x0000002805027c25 */ /* 0x000fe2000f8e0002 */
[----:B------:R-:W-:Y:S01]  /*ce70*/  ULDC.64 UR6, c[0x0][0x2e8] ;  /* 0x0000ba0000067ab9 */ /* 0x000fe20000000a00 */
[----:B------:R-:W-:-:S02]  /*ce80*/  UIMAD UR4, UR40, UR5, UR4 ;  /* 0x00000005280472a4 */ /* 0x000fc4000f8e0204 */
[----:B------:R-:W-:Y:S01]  /*ce90*/  IMAD.U32 R5, RZ, RZ, UR7 ;  /* 0x00000007ff057e24 */ /* 0x000fe2000f8e00ff */
[----:B------:R-:W-:-:S04]  /*cea0*/  IADD3 R0, P0, R2, UR6, RZ ;  /* 0x0000000602007c10 */ /* 0x000fc8000ff1e0ff */
[----:B------:R-:W-:Y:S01]  /*ceb0*/  IADD3.X R4, R5, UR4, R3, P0, !PT ;  /* 0x0000000405047c10 */ /* 0x000fe200087fe403 */
[----:B------:R-:W-:-:S03]  /*cec0*/  UMOV UR4, 0xffffffff ;  /* 0xffffffff00047882 */ /* 0x000fc60000000000 */
[----:B------:R-:W-:Y:S05]  /*ced0*/  BRA.DIV UR4, `(.L_x_53) ;  /* 0x0000004204ac7947 */ /* 0x000fea000b800000 */
[----:B------:R-:W0:Y:S01]  /*cee0*/  SHFL.IDX PT, R14, R0, RZ, 0x181f ;  /* 0x00181fff000e7589 */ /* 0x000e2200000e0000 */
[----:B------:R-:W-:Y:S02]  /*cef0*/  P2R R5, PR, RZ, 0x10 ;  /* 0x00000010ff057803 */ /* 0x000fe40000000000 */
[C---:B------:R-:W-:Y:S01]  /*cf00*/  LOP3.LUT P4, RZ, R23.reuse, 0x80, RZ, 0xc0, !PT ;  /* 0x0000008017ff7812 */ /* 0x040fe2000788c0ff */
[----:B------:R-:W1:Y:S01]  /*cf10*/  SHFL.IDX PT, R2, R4, RZ, 0x181f ;  /* 0x00181fff04027589 */ /* 0x000e6200000e0000 */
[----:B------:R-:W-:Y:S02]  /*cf20*/  ISETP.GE.AND P6, PT, R32, R10, PT ;  /* 0x0000000a2000720c */ /* 0x000fe40003fc6270 */
[----:B------:R-:W-:Y:S02]  /*cf30*/  P2R R7, PR, RZ, 0x8 ;  /* 0x00000008ff077803 */ /* 0x000fe40000000000 */
[----:B------:R-:W-:Y:S02]  /*cf40*/  LOP3.LUT P3, RZ, R23, 0x20, RZ, 0xc0, !PT ;  /* 0x0000002017ff7812 */ /* 0x000fe4000786c0ff */
[----:B------:R-:W-:-:S02]  /*cf50*/  P2R R6, PR, RZ, 0x4 ;  /* 0x00000004ff067803 */ /* 0x000fc40000000000 */
[----:B------:R-:W-:-:S03]  /*cf60*/  LOP3.LUT P2, RZ, R23, 0x10, RZ, 0xc0, !PT ;  /* 0x0000001017ff7812 */ /* 0x000fc6000784c0ff */
[----:B0-----:R-:W-:-:S05]  /*cf70*/  @P4 IADD3 R14, P0, R32, R14, RZ ;  /* 0x0000000e200e4210 */ /* 0x001fca0007f1e0ff */
[----:B-1----:R-:W-:Y:S02]  /*cf80*/  @P4 IMAD.X R3, RZ, RZ, R2, P0 ;  /* 0x000000ffff034224 */ /* 0x002fe400000e0602 */
[----:B------:R-:W-:Y:S02]  /*cf90*/  @P4 IMAD.MOV.U32 R2, RZ, RZ, R14 ;  /* 0x000000ffff024224 */ /* 0x000fe400078e000e */
[----:B------:R-:W0:Y:S04]  /*cfa0*/  SHFL.IDX PT, R14, R0, 0x1, 0x181f ;  /* 0x00381f00000e7f89 */ /* 0x000e2800000e0000 */
[----:B------:R-:W-:Y:S04]  /*cfb0*/  @P4 LDGSTS.E.BYPASS.LTC128B.128 [R22+0x28400], desc[UR46][R2.64], !P6 ;  /* 0x2840000002164fae */ /* 0x000fe8000f101d6e */
[----:B------:R1:W-:Y:S01]  /*cfc0*/  @P4 LDGSTS.E.BYPASS.LTC128B.128 [R22+0x2c400], desc[UR46][R2.64+0x80], !P1 ;  /* 0x2c40008002164fae */ /* 0x0003e2000c901d6e */
[----:B------:R-:W-:-:S03]  /*cfd0*/  ISETP.NE.AND P4, PT, R5, RZ, PT ;  /* 0x000000ff0500720c */ /* 0x000fc60003f85270 */
[----:B------:R-:W2:Y:S01]  /*cfe0*/  SHFL.IDX PT, R5, R4, 0x1, 0x181f ;  /* 0x00381f0004057f89 */ /* 0x000ea200000e0000 */
[----:B0-----:R-:W-:-:S05]  /*cff0*/  @P3 IADD3 R14, P0, R32, R14, RZ ;  /* 0x0000000e200e3210 */ /* 0x001fca0007f1e0ff */
[----:B-1----:R-:W-:Y:S02]  /*d000*/  @P3 IMAD.MOV.U32 R2, RZ, RZ, R14 ;  /* 0x000000ffff023224 */ /* 0x002fe400078e000e */
[----:B------:R-:W0:Y:S01]  /*d010*/  SHFL.IDX PT, R14, R0, 0x2, 0x181f ;  /* 0x00581f00000e7f89 */ /* 0x000e2200000e0000 */
[----:B--2---:R-:W-:-:S04]  /*d020*/  @P3 IMAD.X R5, RZ, RZ, R5, P0 ;  /* 0x000000ffff053224 */ /* 0x004fc800000e0605 */
[----:B------:R-:W-:Y:S02]  /*d030*/  @P3 IMAD.MOV.U32 R3, RZ, RZ, R5 ;  /* 0x000000ffff033224 */ /* 0x000fe400078e0005 */
[----:B------:R-:W1:Y:S04]  /*d040*/  SHFL.IDX PT, R5, R4, 0x2, 0x181f ;  /* 0x00581f0004057f89 */ /* 0x000e6800000e0000 */
[----:B------:R-:W-:Y:S04]  /*d050*/  @P3 LDGSTS.E.BYPASS.LTC128B.128 [R22+0x28c00], desc[UR46][R2.64], !P6 ;  /* 0x28c0000002163fae */ /* 0x000fe8000f101d6e */
[----:B------:R2:W-:Y:S01]  /*d060*/  @P3 LDGSTS.E.BYPASS.LTC128B.128 [R22+0x2cc00], desc[UR46][R2.64+0x80], !P1 ;  /* 0x2cc0008002163fae */ /* 0x0005e2000c901d6e */
[----:B------:R-:W-:-:S02]  /*d070*/  ISETP.NE.AND P3, PT, R7, RZ, PT ;  /* 0x000000ff0700720c */ /* 0x000fc40003f65270 */
[----:B0-----:R-:W-:-:S05]  /*d080*/  @P2 IADD3 R14, P0, R32, R14, RZ ;  /* 0x0000000e200e2210 */ /* 0x001fca0007f1e0ff */
[----:B--2---:R-:W-:Y:S02]  /*d090*/  @P2 IMAD.MOV.U32 R2, RZ, RZ, R14 ;  /* 0x000000ffff022224 */ /* 0x004fe400078e000e */
[----:B------:R-:W0:Y:S01]  /*d0a0*/  SHFL.IDX PT, R14, R0, 0x3, 0x181f ;  /* 0x00781f00000e7f89 */ /* 0x000e2200000e0000 */
[----:B-1----:R-:W-:-:S04]  /*d0b0*/  @P2 IMAD.X R5, RZ, RZ, R5, P0 ;  /* 0x000000ffff052224 */ /* 0x002fc800000e0605 */
        /* <DEDUP_REMOVED lines=13> */
[----:B0-----:R-:W-:-:S04]  /*d190*/  @P4 IADD3 R14, P0, R32, R14, RZ ;  /* 0x0000000e200e4210 */ /* 0x001fc80007f1e0ff */
[----:B--2---:R-:W-:Y:S02]  /*d1a0*/  @P4 MOV R2, R14 ;  /* 0x0000000e00024202 */ /* 0x004fe40000000f00 */
[----:B------:R-:W0:Y:S01]  /*d1b0*/  SHFL.IDX PT, R14, R0, 0x5, 0x181f ;  /* 0x00b81f00000e7f89 */ /* 0x000e2200000e0000 */
[----:B-1----:R-:W-:-:S04]  /*d1c0*/  @P4 IMAD.X R5, RZ, RZ, R5, P0 ;  /* 0x000000ffff054224 */ /* 0x002fc800000e0605 */
[----:B------:R-:W-:Y:S02]  /*d1d0*/  @P4 IMAD.MOV.U32 R3, RZ, RZ, R5 ;  /* 0x000000ffff034224 */ /* 0x000fe400078e0005 */
[----:B------:R-:W1:Y:S04]  /*d1e0*/  SHFL.IDX PT, R5, R4, 0x5, 0x181f ;  /* 0x00b81f0004057f89 */ /* 0x000e6800000e0000 */
[----:B------:R-:W-:Y:S04]  /*d1f0*/  @P4 LDGSTS.E.BYPASS.LTC128B.128 [R22+0x2a400], desc[UR46][R2.64], !P6 ;  /* 0x2a40000002164fae */ /* 0x000fe8000f101d6e */
[----:B------:R2:W-:Y:S01]  /*d200*/  @P4 LDGSTS.E.BYPASS.LTC128B.128 [R22+0x2e400], desc[UR46][R2.64+0x80], !P1 ;  /* 0x2e40008002164fae */ /* 0x0005e2000c901d6e */
[----:B0-----:R-:W-:-:S03]  /*d210*/  @P3 IADD3 R6, P0, R32, R14, RZ ;  /* 0x0000000e20063210 */ /* 0x001fc60007f1e0ff */
[----:B------:R-:W0:Y:S02]  /*d220*/  SHFL.IDX PT, R14, R0, 0x6, 0x181f ;  /* 0x00d81f00000e7f89 */ /* 0x000e2400000e0000 */
[----:B--2---:R-:W-:Y:S02]  /*d230*/  @P3 IMAD.MOV.U32 R2, RZ, RZ, R6 ;  /* 0x000000ffff023224 */ /* 0x004fe400078e0006 */
[----:B-1----:R-:W-:Y:S02]  /*d240*/  @P3 IMAD.X R7, RZ, RZ, R5, P0 ;  /* 0x000000ffff073224 */ /* 0x002fe400000e0605 */
[----:B------:R-:W1:Y:S02]  /*d250*/  SHFL.IDX PT, R5, R4, 0x6, 0x181f ;  /* 0x00d81f0004057f89 */ /* 0x000e6400000e0000 */
[----:B------:R-:W-:-:S05]  /*d260*/  @P3 IMAD.MOV.U32 R3, RZ, RZ, R7 ;  /* 0x000000ffff033224 */ /* 0x000fca00078e0007 */
[----:B------:R-:W-:Y:S04]  /*d270*/  @P3 LDGSTS.E.BYPASS.LTC128B.128 [R22+0x2ac00], desc[UR46][R2.64], !P6 ;  /* 0x2ac0000002163fae */ /* 0x000fe8000f101d6e */
[----:B------:R2:W-:Y:S01]  /*d280*/  @P3 LDGSTS.E.BYPASS.LTC128B.128 [R22+0x2ec00], desc[UR46][R2.64+0x80], !P1 ;  /* 0x2ec0008002163fae */ /* 0x0005e2000c901d6e */
[----:B0-----:R-:W-:-:S05]  /*d290*/  @P2 IADD3 R14, P0, R32, R14, RZ ;  /* 0x0000000e200e2210 */ /* 0x001fca0007f1e0ff */
[----:B--2---:R-:W-:Y:S02]  /*d2a0*/  @P2 IMAD.MOV.U32 R2, RZ, RZ, R14 ;  /* 0x000000ffff022224 */ /* 0x004fe400078e000e */
[----:B-1----:R-:W-:Y:S01]  /*d2b0*/  @P2 IMAD.X R5, RZ, RZ, R5, P0 ;  /* 0x000000ffff052224 */ /* 0x002fe200000e0605 */
[----:B------:R0:W1:Y:S03]  /*d2c0*/  SHFL.IDX PT, R14, R0, 0x7, 0x181f ;  /* 0x00f81f00000e7f89 */ /* 0x00006600000e0000 */
[----:B------:R-:W-:Y:S02]  /*d2d0*/  @P2 IMAD.MOV.U32 R3, RZ, RZ, R5 ;  /* 0x000000ffff032224 */ /* 0x000fe400078e0005 */
[----:B------:R0:W2:Y:S04]  /*d2e0*/  SHFL.IDX PT, R5, R4, 0x7, 0x181f ;  /* 0x00f81f0004057f89 */ /* 0x0000a800000e0000 */
[----:B------:R0:W-:Y:S04]  /*d2f0*/  @P2 LDGSTS.E.BYPASS.LTC128B.128 [R22+0x2b400], desc[UR46][R2.64], !P6 ;  /* 0x2b40000002162fae */ /* 0x0001e8000f101d6e */
[----:B------:R0:W-:Y:S02]  /*d300*/  @P2 LDGSTS.E.BYPASS.LTC128B.128 [R22+0x2f400], desc[UR46][R2.64+0x80], !P1 ;  /* 0x2f40008002162fae */ /* 0x0001e4000c901d6e */
.L_x_136:
[----:B------:R-:W-:Y:S02]  /*d310*/  LOP3.LUT P2, RZ, R23, 0x40, RZ, 0xc0, !PT ;  /* 0x0000004017ff7812 */ /* 0x000fe4000784c0ff */
[----:B------:R-:W-:-:S11]  /*d320*/  ISETP.GE.AND P3, PT, R32, R10, PT ;  /* 0x0000000a2000720c */ /* 0x000fd60003f66270 */
[----:B01----:R-:W-:-:S05]  /*d330*/  @P2 IADD3 R2, P0, R32, R14, RZ ;  /* 0x0000000e20022210 */ /* 0x003fca0007f1e0ff */
[----:B--2---:R-:W-:-:S05]  /*d340*/  @P2 IMAD.X R3, RZ, RZ, R5, P0 ;  /* 0x000000ffff032224 */ /* 0x004fca00000e0605 */
[----:B------:R-:W-:Y:S01]  /*d350*/  @!PT LDS RZ, [RZ] ;  /* 0x00000000fffff984 */ /* 0x000fe20000000800 */
[----:B------:R-:W-:Y:S01]  /*d360*/  @!PT LDS RZ, [RZ] ;  /* 0x00000000fffff984 */ /* 0x000fe20000000800 */
[----:B------:R-:W-:Y:S01]  /*d370*/  @!PT LDS RZ, [RZ] ;  /* 0x00000000fffff984 */ /* 0x000fe20000000800 */
[----:B------:R0:W-:Y:S04]  /*d380*/  @P2 LDGSTS.E.BYPASS.LTC128B.128 [R22+0x2bc00], desc[UR46][R2.64], !P3 ;  /* 0x2bc0000002162fae */ /* 0x0001e8000d901d6e */
[----:B------:R0:W-:Y:S01]  /*d390*/  @P2 LDGSTS.E.BYPASS.LTC128B.128 [R22+0x2fc00], desc[UR46][R2.64+0x80], !P1 ;  /* 0x2fc0008002162fae */ /* 0x0001e2000c901d6e */
        /* <DEDUP_REMOVED lines=9> */
.L_x_54:
[----:B------:R-:W-:Y:S01]  /*d430*/  SYNCS.ARRIVE.TRANS64.A1T0 RZ, [UR42+0x38830], RZ ;  /* 0x038830ffffff79a7 */ /* 0x000fe2000810002a */
[----:B------:R-:W-:Y:S05]  /*d440*/  WARPSYNC.ALL ;  /* 0x0000000000007948 */ /* 0x000fea0003800000 */
[----:B------:R-:W-:Y:S01]  /*d450*/  UIADD3 UR5, UR42, 0x20400, URZ ;  /* 0x000204002a057890 */ /* 0x000fe2000fffe03f */
[----:B------:R-:W-:Y:S01]  /*d460*/  R2UR UR4, R34 ;  /* 0x00000000220472ca */ /* 0x000fe200000e0000 */
[----:B------:R-:W-:Y:S01]  /*d470*/  ULDC.64 UR6, c[0x0][0x2d8] ;  /* 0x0000b60000067ab9 */ /* 0x000fe20000000a00 */
[----:B------:R-:W-:Y:S01]  /*d480*/  SHF.R.S32.HI R19, RZ, 0x1f, R24 ;  /* 0x0000001fff137819 */ /* 0x000fe20000011418 */
[----:B------:R-:W-:Y:S02]  /*d490*/  ULOP3.LUT UP0, URZ, UR5, 0x3ff, URZ, 0xc0, !UPT ;  /* 0x000003ff053f7892 */ /* 0x000fe4000f80c03f */
[----:B------:R-:W-:Y:S01]  /*d4a0*/  UIMAD.WIDE.U32 UR38, UR40, UR6, URZ ;  /* 0x00000006282672a5 */ /* 0x000fe2000f8e003f */
[----:B------:R-:W-:Y:S03]  /*d4b0*/  BAR.SYNC.DEFER_BLOCKING 0x8, 0x180 ;  /* 0x0206000000007b1d */ /* 0x000fe60000010000 */
[----:B------:R-:W-:-:S04]  /*d4c0*/  PLOP3.LUT P0, PT, PT, PT, UP0, 0x80, 0x0 ;  /* 0x000000000000781c */ /* 0x000fc80003f0f008 */
[----:B------:R-:W-:-:S04]  /*d4d0*/  UIMAD UR4, UR4, UR6, URZ ;  /* 0x00000006040472a4 */ /* 0x000fc8000f8e023f */
[----:B------:R-:W-:-:S04]  /*d4e0*/  UIMAD UR4, UR40, UR7, UR4 ;  /* 0x00000007280472a4 */ /* 0x000fc8000f8e0204 */
[----:B------:R-:W-:Y:S01]  /*d4f0*/  UIADD3 UR43, UR39, UR4, URZ ;  /* 0x00000004272b7290 */ /* 0x000fe2000fffe03f */
[----:B------:R-:W-:Y:S11]  /*d500*/  @!P0 BRA `(.L_x_55) ;  /* 0x0000000000408947 */ /* 0x000ff60003800000 */
[----:B------:R-:W-:Y:S01]  /*d510*/  MOV R2, 0x0 ;  /* 0x0000000000027802 */ /* 0x000fe20000000f00 */
[----:B------:R-:W-:Y:S01]  /*d520*/  ULDC.64 UR6, c[0x4][0xc0] ;  /* 0x0100300000067ab9 */ /* 0x000fe20000000a00 */
[----:B------:R-:W-:Y:S01]  /*d530*/  ULDC.64 UR8, c[0x4][0xc8] ;  /* 0x0100320000087ab9 */ /* 0x000fe20000000a00 */
[----:B------:R-:W-:Y:S01]  /*d540*/  ULDC.64 UR4, c[0x4][0x28] ;  /* 0x01000a0000047ab9 */ /* 0x000fe20000000a00 */
[----:B------:R-:W-:Y:S01]  /*d550*/  IMAD.U32 R4, RZ, RZ, UR6 ;  /* 0x00000006ff047e24 */ /* 0x000fe2000f8e00ff */
[----:B------:R-:W-:Y:S01]  /*d560*/  MOV R10, UR4 ;  /* 0x00000004000a7c02 */ /* 0x000fe20008000f00 */
[----:B------:R-:W0:Y:S01]  /*d570*/  LDC.64 R2, c[0x4][R2] ;  /* 0x0100000002027b82 */ /* 0x000e220000000a00 */
[----:B------:R-:W-:Y:S02]  /*d580*/  IMAD.U32 R5, RZ, RZ, UR7 ;  /* 0x00000007ff057e24 */ /* 0x000fe4000f8e00ff */
[----:B------:R-:W-:Y:S02]  /*d590*/  IMAD.U32 R6, RZ, RZ, UR8 ;  /* 0x00000008ff067e24 */ /* 0x000fe4000f8e00ff */
[----:B------:R-:W-:-:S02]  /*d5a0*/  IMAD.U32 R7, RZ, RZ, UR9 ;  /* 0x00000009ff077e24 */ /* 0x000fc4000f8e00ff */
[----:B------:R-:W-:Y:S02]  /*d5b0*/  IMAD.U32 R11, RZ, RZ, UR5 ;  /* 0x00000005ff0b7e24 */ /* 0x000fe4000f8e00ff */
[----:B------:R-:W-:Y:S02]  /*d5c0*/  IMAD.MOV.U32 R8, RZ, RZ, 0x70 ;  /* 0x00000070ff087424 */ /* 0x000fe400078e00ff */
[----:B------:R-:W-:Y:S02]  /*d5d0*/  IMAD.MOV.U32 R12, RZ, RZ, 0x1 ;  /* 0x00000001ff0c7424 */ /* 0x000fe400078e00ff */
[----:B------:R-:W-:-:S07]  /*d5e0*/  IMAD.MOV.U32 R13, RZ, RZ, RZ ;  /* 0x000000ffff0d7224 */ /* 0x000fce00078e00ff */
[----:B------:R-:W-:-:S07]  /*d5f0*/  LEPC R20, `(.L_x_55) ;  /* 0x000000001014794e */ /* 0x000fce0000000000 */
[----:B0-----:R-:W-:Y:S05]  /*d600*/  CALL.ABS.NOINC R2 ;  /* 0x0000000002007343 */ /* 0x001fea0003c00000 */
.L_x_55:
[----:B------:R-:W0:Y:S01]  /*d610*/  LDC R6, c[0x0][0x448] ;  /* 0x00011200ff067b82 */ /* 0x000e220000000800 */
[----:B------:R-:W-:Y:S01]  /*d620*/  IMAD.IADD R0, R32, 0x1, R18 ;  /* 0x0000000120007824 */ /* 0x000fe200078e0212 */
[----:B------:R-:W-:Y:S01]  /*d630*/  ULDC.64 UR4, c[0x0][0x2e0] ;  /* 0x0000b80000047ab9 */ /* 0x000fe20000000a00 */
[----:B------:R-:W-:Y:S01]  /*d640*/  IMAD.U32 R4, RZ, RZ, UR38 ;  /* 0x00000026ff047e24 */ /* 0x000fe2000f8e00ff */
[----:B------:R-:W-:Y:S01]  /*d650*/  ULDC.64 UR6, c[0x0][0x2c8] ;  /* 0x0000b20000067ab9 */ /* 0x000fe20000000a00 */
[----:B------:R-:W-:Y:S02]  /*d660*/  IMAD R7, R25, 0x80, R0 ;  /* 0x0000008019077824 */ /* 0x000fe400078e0200 */
[----:B------:R-:W-:Y:S02]  /*d670*/  IMAD.U32 R5, RZ, RZ, UR39 ;  /* 0x00000027ff057e24 */ /* 0x000fe4000f8e00ff */
[----:B------:R-:W-:Y:S02]  /*d680*/  IMAD.MOV.U32 R5, RZ, RZ, R7 ;  /* 0x000000ffff057224 */ /* 0x000fe400078e0007 */
[----:B------:R-:W-:-:S02]  /*d690*/  IMAD R19, R19, UR4, RZ ;  /* 0x0000000413137c24 */ /* 0x000fc4000f8e02ff */
[----:B------:R-:W-:Y:S02]  /*d6a0*/  IMAD.U32 R3, RZ, RZ, UR43 ;  /* 0x0000002bff037e24 */ /* 0x000fe4000f8e00ff */
[----:B------:R-:W-:Y:S02]  /*d6b0*/  IMAD.MOV.U32 R2, RZ, RZ, R4 ;  /* 0x000000ffff027224 */ /* 0x000fe400078e0004 */
[C---:B------:R-:W-:Y:S02]  /*d6c0*/  IMAD R19, R24.reuse, UR5, R19 ;  /* 0x0000000518137c24 */ /* 0x040fe4000f8e0213 */
[----:B------:R-:W-:Y:S01]  /*d6d0*/  IMAD.WIDE.U32 R2, R24, UR4, R2 ;  /* 0x0000000418027c25 */ /* 0x000fe2000f8e0002 */
[----:B------:R-:W-:-:S03]  /*d6e0*/  ULDC.64 UR4, c[0x0][0x2d0] ;  /* 0x0000b40000047ab9 */ /* 0x000fc60000000a00 */
[----:B------:R-:W-:Y:S01]  /*d6f0*/  IMAD.IADD R3, R3, 0x1, R19 ;  /* 0x0000000103037824 */ /* 0x000fe200078e0213 */
[----:B0-----:R-:W-:-:S13]  /*d700*/  ISETP.NE.AND P0, PT, R6, 0x1, PT ;  /* 0x000000010600780c */ /* 0x001fda0003f05270 */
[----:B------:R-:W0:Y:S08]  /*d710*/  @P0 LDC R8, c[0x0][0x44c] ;  /* 0x00011300ff080b82 */ /* 0x000e300000000800 */
[----:B------:R-:W1:Y:S01]  /*d720*/  @P0 LDC R9, c[0x0][0x450] ;  /* 0x00011400ff090b82 */ /* 0x000e620000000800 */
[----:B0-----:R-:W-:-:S05]  /*d730*/  @P0 IMAD.HI.U32 R0, R7, R8, RZ ;  /* 0x0000000807000227 */ /* 0x001fca00078e00ff */
[----:B-1----:R-:W-:-:S04]  /*d740*/  @P0 SHF.R.U32.HI R5, RZ, R9, R0 ;  /* 0x00000009ff050219 */ /* 0x002fc80000011600 */
[----:B------:R-:W-:Y:S01]  /*d750*/  SHF.R.S32.HI R0, RZ, 0x1f, R5 ;  /* 0x0000001fff007819 */ /* 0x000fe20000011405 */
[----:B------:R-:W-:-:S04]  /*d760*/  IMAD.WIDE.U32 R2, R5, UR4, R2 ;  /* 0x0000000405027c25 */ /* 0x000fc8000f8e0002 */
[----:B------:R-:W-:Y:S01]  /*d770*/  IMAD R0, R0, UR4, RZ ;  /* 0x0000000400007c24 */ /* 0x000fe2000f8e02ff */
[----:B------:R-:W-:Y:S02]  /*d780*/  ULDC UR4, c[0x0][0x2b8] ;  /* 0x0000ae0000047ab9 */ /* 0x000fe40000000800 */
[----:B------:R-:W-:Y:S01]  /*d790*/  ISETP.GE.AND P0, PT, R17, UR4, PT ;  /* 0x0000000411007c0c */ /* 0x000fe2000bf06270 */
[----:B------:R-:W-:Y:S01]  /*d7a0*/  IMAD R9, R5, UR5, R0 ;  /* 0x0000000505097c24 */ /* 0x000fe2000f8e0200 */
[----:B------:R-:W-:Y:S01]  /*d7b0*/  ISETP.GE.AND P1, PT, R32, UR4, PT ;  /* 0x0000000420007c0c */ /* 0x000fe2000bf26270 */
[----:B------:R-:W-:Y:S01]  /*d7c0*/  IMAD.MOV R0, RZ, RZ, -R5 ;  /* 0x000000ffff007224 */ /* 0x000fe200078e0a05 */
[----:B------:R-:W-:Y:S02]  /*d7d0*/  UMOV UR4, 0xffffffff ;  /* 0xffffffff00047882 */ /* 0x000fe40000000000 */
[----:B------:R-:W-:Y:S01]  /*d7e0*/  IADD3 R3, R3, R9, RZ ;  /* 0x0000000903037210 */ /* 0x000fe20007ffe0ff */
[----:B------:R-:W-:-:S04]  /*d7f0*/  IMAD R7, R6, R0, R7 ;  /* 0x0000000006077224 */ /* 0x000fc800078e0207 */
[----:B------:R-:W-:Y:S01]  /*d800*/  IMAD.WIDE.U32 R2, R7, UR6, R2 ;  /* 0x0000000607027c25 */ /* 0x000fe2000f8e0002 */
[----:B------:R-:W-:-:S05]  /*d810*/  SHF.R.S32.HI R0, RZ, 0x1f, R7 ;  /* 0x0000001fff007819 */ /* 0x000fca0000011407 */
[----:B------:R-:W-:-:S04]  /*d820*/  IMAD R0, R0, UR6, RZ ;  /* 0x0000000600007c24 */ /* 0x000fc8000f8e02ff */
[----:B------:R-:W-:Y:S01]  /*d830*/  IMAD R7, R7, UR7, R0 ;  /* 0x0000000707077c24 */ /* 0x000fe2000f8e0200 */
[----:B------:R-:W-:Y:S02]  /*d840*/  ULDC.64 UR6, c[0x0][0x280] ;  /* 0x0000a00000067ab9 */ /* 0x000fe40000000a00 */
[----:B------:R-:W-:-:S04]  /*d850*/  IADD3 R0, P2, R2, UR6, RZ ;  /* 0x0000000602007c10 */ /* 0x000fc8000ff5e0ff */
[----:B------:R-:W-:Y:S01]  /*d860*/  IADD3.X R4, R3, UR7, R7, P2, !PT ;  /* 0x0000000703047c10 */ /* 0x000fe200097fe407 */
[----:B------:R-:W-:Y:S08]  /*d870*/  BRA.DIV UR4, `(.L_x_56) ;  /* 0x0000004204c87947 */ /* 0x000ff0000b800000 */
[----:B------:R-:W0:Y:S01]  /*d880*/  SHFL.IDX PT, R14, R0, RZ, 0x181f ;  /* 0x00181fff000e7589 */ /* 0x000e2200000e0000 */
[----:B------:R-:W-:Y:S02]  /*d890*/  ULDC UR4, c[0x0][0x288] ;  /* 0x0000a20000047ab9 */ /* 0x000fe40000000800 */
[----:B------:R-:W-:Y:S01]  /*d8a0*/  IMAD R5, R6, UR4, RZ ;  /* 0x0000000406057c24 */ /* 0x000fe2000f8e02ff */
[----:B------:R-:W1:Y:S01]  /*d8b0*/  SHFL.IDX PT, R2, R4, RZ, 0x181f ;  /* 0x00181fff04027589 */ /* 0x000e6200000e0000 */
[----:B------:R-:W-:-:S03]  /*d8c0*/  IMAD R6, R25, 0x80, R18 ;  /* 0x0000008019067824 */ /* 0x000fc600078e0212 */
[----:B------:R-:W-:Y:S01]  /*d8d0*/  SHFL.IDX PT, R7, R4, 0x1, 0x181f ;  /* 0x00381f0004077f89 */ /* 0x000fe200000e0000 */
[C---:B------:R-:W-:Y:S01]  /*d8e0*/  VIADD R8, R6.reuse, 0x10 ;  /* 0x0000001006087836 */ /* 0x040fe20000000000 */
[----:B------:R-:W-:-:S13]  /*d8f0*/  ISETP.GE.AND P2, PT, R6, R5, PT ;  /* 0x000000050600720c */ /* 0x000fda0003f46270 */
[----:B0-----:R-:W-:-:S05]  /*d900*/  @!P2 IADD3 R14, P3, R32, R14, RZ ;  /* 0x0000000e200ea210 */ /* 0x001fca0007f7e0ff */
[----:B-1----:R-:W-:Y:S02]  /*d910*/  @!P2 IMAD.X R3, RZ, RZ, R2, P3 ;  /* 0x000000ffff03a224 */ /* 0x002fe400018e0602 */
[----:B------:R-:W-:Y:S02]  /*d920*/  @!P2 IMAD.MOV.U32 R2, RZ, RZ, R14 ;  /* 0x000000ffff02a224 */ /* 0x000fe400078e000e */
[----:B------:R-:W0:Y:S04]  /*d930*/  SHFL.IDX PT, R14, R0, 0x1, 0x181f ;  /* 0x00381f00000e7f89 */ /* 0x000e2800000e0000 */
[----:B------:R-:W-:Y:S04]  /*d940*/  @!P2 LDGSTS.E.BYPASS.LTC128B.128 [R22+0x20400], desc[UR46][R2.64], !P1 ;  /* 0x204000000216afae */ /* 0x000fe8000c901d6e */
[----:B------:R1:W-:Y:S01]  /*d950*/  @!P2 LDGSTS.E.BYPASS.LTC128B.128 [R22+0x24400], desc[UR46][R2.64+0x80], !P0 ;  /* 0x244000800216afae */ /* 0x0003e2000c101d6e */
[----:B------:R-:W-:Y:S01]  /*d960*/  ISETP.GE.AND P2, PT, R8, R5, PT ;  /* 0x000000050800720c */ /* 0x000fe20003f46270 */
[----:B------:R-:W-:-:S12]  /*d970*/  VIADD R8, R6, 0x20 ;  /* 0x0000002006087836 */ /* 0x000fd80000000000 */
[----:B0-----:R-:W-:-:S05]  /*d980*/  @!P2 IADD3 R14, P3, R32, R14, RZ ;  /* 0x0000000e200ea210 */ /* 0x001fca0007f7e0ff */
[----:B------:R-:W-:Y:S02]  /*d990*/  @!P2 IMAD.X R7, RZ, RZ, R7, P3 ;  /* 0x000000ffff07a224 */ /* 0x000fe400018e0607 */
[----:B-1----:R-:W-:Y:S02]  /*d9a0*/  @!P2 IMAD.MOV.U32 R2, RZ, RZ, R14 ;  /* 0x000000ffff02a224 */ /* 0x002fe400078e000e */
[----:B------:R-:W0:Y:S01]  /*d9b0*/  SHFL.IDX PT, R14, R0, 0x2, 0x181f ;  /* 0x00581f00000e7f89 */ /* 0x000e2200000e0000 */
[----:B------:R-:W-:-:S03]  /*d9c0*/  @!P2 IMAD.MOV.U32 R3, RZ, RZ, R7 ;  /* 0x000000ffff03a224 */ /* 0x000fc600078e0007 */
[----:B------:R-:W1:Y:S04]  /*d9d0*/  SHFL.IDX PT, R7, R4, 0x2, 0x181f ;  /* 0x00581f0004077f89 */ /* 0x000e6800000e0000 */
[----:B------:R-:W-:Y:S04]  /*d9e0*/  @!P2 LDGSTS.E.BYPASS.LTC128B.128 [R22+0x20c00], desc[UR46][R2.64], !P1 ;  /* 0x20c000000216afae */ /* 0x000fe8000c901d6e */
[----:B------:R2:W-:Y:S01]  /*d9f0*/  @!P2 LDGSTS.E.BYPASS.LTC128B.128 [R22+0x24c00], desc[UR46][R2.64+0x80], !P0 ;  /* 0x24c000800216afae */ /* 0x0005e2000c101d6e */
[----:B------:R-:W-:Y:S01]  /*da00*/  ISETP.GE.AND P2, PT, R8, R5, PT ;  /* 0x000000050800720c */ /* 0x000fe20003f46270 */
[----:B------:R-:W-:-:S12]  /*da10*/  VIADD R8, R6, 0x30 ;  /* 0x0000003006087836 */ /* 0x000fd80000000000 */
[----:B0-----:R-:W-:-:S05]  /*da20*/  @!P2 IADD3 R14, P3, R32, R14, RZ ;  /* 0x0000000e200ea210 */ /* 0x001fca0007f7e0ff */
[----:B-1----:R-:W-:Y:S02]  /*da30*/  @!P2 IMAD.X R7, RZ, RZ, R7, P3 ;  /* 0x000000ffff07a224 */ /* 0x002fe400018e0607 */
[----:B--2---:R-:W-:Y:S02]  /*da40*/  @!P2 IMAD.MOV.U32 R2, RZ, RZ, R14 ;  /* 0x000000ffff02a224 */ /* 0x004fe400078e000e */
[----:B------:R-:W0:Y:S01]  /*da50*/  SHFL.IDX PT, R14, R0, 0x3, 0x181f ;  /* 0x00781f00000e7f89 */ /* 0x000e2200000e0000 */
[----:B------:R-:W-:-:S03]  /*da60*/  @!P2 IMAD.MOV.U32 R3, RZ, RZ, R7 ;  /* 0x000000ffff03a224 */ /* 0x000fc600078e0007 */
[----:B------:R-:W1:Y:S04]  /*da70*/  SHFL.IDX PT, R7, R4, 0x3, 0x181f ;  /* 0x00781f0004077f89 */ /* 0x000e6800000e0000 */
[----:B------:R-:W-:Y:S04]  /*da80*/  @!P2 LDGSTS.E.BYPASS.LTC128B.128 [R22+0x21400], desc[UR46][R2.64], !P1 ;  /* 0x214000000216afae */ /* 0x000fe8000c901d6e */
[----:B------:R2:W-:Y:S01]  /*da90*/  @!P2 LDGSTS.E.BYPASS.LTC128B.128 [R22+0x25400], desc[UR46][R2.64+0x80], !P0 ;  /* 0x254000800216afae */ /* 0x0005e2000c101d6e */
[----:B------:R-:W-:Y:S01]  /*daa0*/  ISETP.GE.AND P2, PT, R8, R5, PT ;  /* 0x000000050800720c */ /* 0x000fe20003f46270 */
[----:B------:R-:W-:-:S12]  /*dab0*/  VIADD R8, R6, 0x40 ;  /* 0x0000004006087836 */ /* 0x000fd80000000000 */
[----:B0-----:R-:W-:-:S04]  /*dac0*/  @!P2 IADD3 R14, P3, R32, R14, RZ ;  /* 0x0000000e200ea210 */ /* 0x001fc80007f7e0ff */
[----:B-1----:R-:W-:Y:S01]  /*dad0*/  @!P2 IADD3.X R7, RZ, R7, RZ, P3, !PT ;  /* 0x00000007ff07a210 */ /* 0x002fe20001ffe4ff */
[----:B--2---:R-:W-:Y:S02]  /*dae0*/  @!P2 IMAD.MOV.U32 R2, RZ, RZ, R14 ;  /* 0x000000ffff02a224 */ /* 0x004fe400078e000e */
[----:B------:R-:W0:Y:S02]  /*daf0*/  SHFL.IDX PT, R14, R0, 0x4, 0x181f ;  /* 0x00981f00000e7f89 */ /* 0x000e2400000e0000 */
[----:B------:R-:W-:Y:S02]  /*db00*/  @!P2 IMAD.MOV.U32 R3, RZ, RZ, R7 ;  /* 0x000000ffff03a224 */ /* 0x000fe400078e0007 */
        /* <DEDUP_REMOVED lines=23> */
[----:B------:R-:W-:-:S13]  /*dc80*/  ISETP.GE.AND P2, PT, R8, R5, PT ;  /* 0x000000050800720c */ /* 0x000fda0003f46270 */
[----:B0-----:R-:W-:-:S04]  /*dc90*/  @!P2 IADD3 R14, P3, R32, R14, RZ ;  /* 0x0000000e200ea210 */ /* 0x001fc80007f7e0ff */
[----:B--2---:R-:W-:Y:S01]  /*dca0*/  @!P2 MOV R2, R14 ;  /* 0x0000000e0002a202 */ /* 0x004fe20000000f00 */
[----:B-1----:R-:W-:Y:S01]  /*dcb0*/  @!P2 IMAD.X R7, RZ, RZ, R7, P3 ;  /* 0x000000ffff07a224 */ /* 0x002fe200018e0607 */
[----:B------:R0:W1:Y:S03]  /*dcc0*/  SHFL.IDX PT, R14, R0, 0x7, 0x181f ;  /* 0x00f81f00000e7f89 */ /* 0x00006600000e0000 */
[----:B------:R-:W-:Y:S02]  /*dcd0*/  @!P2 IMAD.MOV.U32 R3, RZ, RZ, R7 ;  /* 0x000000ffff03a224 */ /* 0x000fe400078e0007 */
[----:B------:R0:W2:Y:S04]  /*dce0*/  SHFL.IDX PT, R7, R4, 0x7, 0x181f ;  /* 0x00f81f0004077f89 */ /* 0x0000a800000e0000 */
[----:B------:R0:W-:Y:S04]  /*dcf0*/  @!P2 LDGSTS.E.BYPASS.LTC128B.128 [R22+0x23400], desc[UR46][R2.64], !P1 ;  /* 0x234000000216afae */ /* 0x0001e8000c901d6e */
[----:B------:R0:W-:Y:S02]  /*dd00*/  @!P2 LDGSTS.E.BYPASS.LTC128B.128 [R22+0x27400], desc[UR46][R2.64+0x80], !P0 ;  /* 0x274000800216afae */ /* 0x0001e4000c101d6e */
.L_x_153:
[----:B------:R-:W-:Y:S01]  /*dd10*/  VIADD R6, R6, 0x70 ;  /* 0x0000007006067836 */ /* 0x000fe20000000000 */
[----:B------:R-:W-:Y:S01]  /*dd20*/  BSSY B0, `(.L_x_57) ;  /* 0x000000c000007945 */ /* 0x000fe20003800000 */
[----:B0-----:R-:W-:-:S03]  /*dd30*/  IMAD.MOV.U32 R0, RZ, RZ, 0x1 ;  /* 0x00000001ff007424 */ /* 0x001fc600078e00ff */
[----:B------:R-:W-:Y:S02]  /*dd40*/  ISETP.GE.AND P2, PT, R6, R5, PT ;  /* 0x000000050600720c */ /* 0x000fe40003f46270 */
[----:B------:R-:W-:-:S11]  /*dd50*/  SHF.L.U32 R0, R0, 0x1f, RZ ;  /* 0x0000001f00007819 */ /* 0x000fd600000006ff */
[----:B------:R-:W-:Y:S05]  /*dd60*/  @P2 BRA `(.L_x_58) ;  /* 0x00000000001c2947 */ /* 0x000fea0003800000 */
[----:B-1----:R-:W-:-:S05]  /*dd70*/  IADD3 R2, P2, R32, R14, RZ ;  /* 0x0000000e20027210 */ /* 0x002fca0007f5e0ff */
[----:B--2---:R-:W-:-:S05]  /*dd80*/  IMAD.X R3, RZ, RZ, R7, P2 ;  /* 0x000000ffff037224 */ /* 0x004fca00010e0607 */
[----:B------:R-:W-:Y:S01]  /*dd90*/  @!PT LDS RZ, [RZ] ;  /* 0x00000000fffff984 */ /* 0x000fe20000000800 */
[----:B------:R-:W-:Y:S01]  /*dda0*/  @!PT LDS RZ, [RZ] ;  /* 0x00000000fffff984 */ /* 0x000fe20000000800 */
[----:B------:R-:W-:Y:S01]  /*ddb0*/  @!PT LDS RZ, [RZ] ;  /* 0x00000000fffff984 */ /* 0x000fe20000000800 */
[----:B------:R0:W-:Y:S04]  /*ddc0*/  LDGSTS.E.BYPASS.LTC128B.128 [R22+0x23c00], desc[UR46][R2.64], !P1 ;  /* 0x23c0000002167fae */ /* 0x0001e8000c901d6e */
[----:B------:R0:W-:Y:S02]  /*ddd0*/  LDGSTS.E.BYPASS.LTC128B.128 [R22+0x27c00], desc[UR46][R2.64+0x80], !P0 ;  /* 0x27c0008002167fae */ /* 0x0001e4000c101d6e */
.L_x_58:
[----:B------:R-:W-:Y:S05]  /*dde0*/  BSYNC B0 ;  /* 0x0000000000007941 */ /* 0x000fea0003800000 */
.L_x_57:
[----:B------:R-:W-:Y:S01]  /*ddf0*/  NOP ;  /* 0x0000000000007918 */ /* 0x000fe20000000000 */
[----:B------:R-:W-:Y:S01]  /*de00*/  SYNCS.ARRIVE.TRANS64.RED.A0T1 RZ, [UR42+0x38800], RZ ;  /* 0x038800ffffff79a7 */ /* 0x000fe2000820042a */
[----:B------:R-:W-:Y:S01]  /*de10*/  ARRIVES.LDGSTSBAR.64.TRANSCNT [UR42+0x38800] ;  /* 0x03880000ff0079b0 */ /* 0x000fe20008000aaa */
[----:B------:R-:W-:Y:S01]  /*de20*/  NOP ;  /* 0x0000000000007918 */ /* 0x000fe20000000000 */
[----:B------:R-:W-:Y:S01]  /*de30*/  SYNCS.ARRIVE.TRANS64.A1T0 RZ, [UR42+0x38800], RZ ;  /* 0x038800ffffff79a7 */ /* 0x000fe2000810002a */
[----:B------:R-:W3:Y:S02]  /*de40*/  SYNCS.PHASECHK.TRANS64.TRYWAIT P0, [UR42+0x38820], R0 ;  /* 0x03882000ff0075a7 */ /* 0x000ee4000800016a */
[----:B---3--:R-:W-:Y:S05]  /*de50*/  @!P0 BRA `(.L_x_59) ;  /* 0x0000004400d48947 */ /* 0x008fea0003800000 */
.L_x_154:
[----:B------:R-:W-:Y:S01]  /*de60*/  UIADD3 UR4, UR48, -0x2, URZ ;  /* 0xfffffffe30047890 */ /* 0x000fe2000fffe03f */
[----:B------:R-:W-:-:S03]  /*de70*/  IMAD.MOV.U32 R21, RZ, RZ, 0x1 ;  /* 0x00000001ff157424 */ /* 0x000fc600078e00ff */
[----:B------:R-:W-:-:S06]  /*de80*/  UISETP.GE.AND UP0, UPT, UR4, UR45, UPT ;  /* 0x0000002d0400728c */ /* 0x000fcc000bf06270 */
[----:B------:R-:W-:-:S13]  /*de90*/  PLOP3.LUT P0, PT, PT, PT, UP0, 0x80, 0x0 ;  /* 0x000000000000781c */ /* 0x000fda0003f0f008 */
[----:B------:R-:W-:Y:S05]  /*dea0*/  @!P0 BRA `(.L_x_60) ;  /* 0x0000001400f88947 */ /* 0x000fea0003800000 */
[----:B------:R-:W-:Y:S01]  /*deb0*/  UIADD3 UR4, UR44, 0x1, URZ ;  /* 0x000000012c047890 */ /* 0x000fe2000fffe03f */
[----:B------:R-:W-:Y:S01]  /*dec0*/  IADD3 R16, R32, R16, R18 ;  /* 0x0000001020107210 */ /* 0x000fe20007ffe012 */
[----:B------:R-:W-:Y:S01]  /*ded0*/  IMAD.MOV.U32 R10, RZ, RZ, RZ ;  /* 0x000000ffff0a7224 */ /* 0x000fe200078e00ff */
[----:B0-----:R-:W-:Y:S01]  /*dee0*/  LOP3.LUT R3, RZ, UR41, RZ, 0x33, !PT ;  /* 0x00000029ff037c12 */ /* 0x001fe2000f8e33ff */
[----:B------:R-:W-:Y:S02]  /*def0*/  UIMAD UR4, UR4, UR37, URZ ;  /* 0x00000025040472a4 */ /* 0x000fe4000f8e023f */
[----:B------:R-:W-:Y:S02]  /*df00*/  VIADD R5, R16, 0xfffffe80 ;  /* 0xfffffe8010057836 */ /* 0x000fe40000000000 */
[----:B------:R-:W-:Y:S02]  /*df10*/  IMAD.MOV.U32 R16, RZ, RZ, 0x1 ;  /* 0x00000001ff107424 */ /* 0x000fe400078e00ff */
[----:B------:R-:W-:-:S04]  /*df20*/  LOP3.LUT R0, RZ, UR4, RZ, 0x33, !PT ;  /* 0x00000004ff007c12 */ /* 0x000fc8000f8e33ff */
[----:B------:R-:W-:-:S04]  /*df30*/  VIMNMX R0, R0, R3, !PT ;  /* 0x0000000300007248 */ /* 0x000fc80007fe0100 */
[C---:B------:R-:W-:Y:S01]  /*df40*/  IADD3 R33, -R0.reuse, -0x2, RZ ;  /* 0xfffffffe00217810 */ /* 0x040fe20007ffe1ff */
[----:B------:R-:W-:-:S07]  /*df50*/  IMAD R20, R0, -0x80, R5 ;  /* 0xffffff8000147824 */ /* 0x000fce00078e0205 */
.L_x_75:
[----:B------:R-:W3:Y:S01]  /*df60*/  LDL R4, [R1+0x4] ;  /* 0x0000040001047983 */ /* 0x000ee20000100800 */
[----:B0-----:R-:W0:Y:S01]  /*df70*/  LDC R0, c[0x0][0x430] ;  /* 0x00010c00ff007b82 */ /* 0x001e220000000800 */
[----:B--2---:R-:W-:Y:S01]  /*df80*/  IMAD.MOV.U32 R7, RZ, RZ, R20 ;  /* 0x000000ffff077224 */ /* 0x004fe200078e0014 */
[----:B------:R-:W-:Y:S01]  /*df90*/  ULDC.64 UR4, c[0x0][0x428] ;  /* 0x00010a0000047ab9 */ /* 0x000fe20000000a00 */
[----:B0-----:R-:W-:-:S13]  /*dfa0*/  ISETP.NE.AND P0, PT, R0, 0x1, PT ;  /* 0x000000010000780c */ /* 0x001fda0003f05270 */
[----:B------:R-:W0:Y:S08]  /*dfb0*/  @P0 LDC R3, c[0x0][0x434] ;  /* 0x00010d00ff030b82 */ /* 0x000e300000000800 */
[----:B------:R-:W2:Y:S01]  /*dfc0*/  @P0 LDC R5, c[0x0][0x438] ;  /* 0x00010e00ff050b82 */ /* 0x000ea20000000800 */
[----:B0-----:R-:W-:-:S05]  /*dfd0*/  @P0 IMAD.HI.U32 R0, R20, R3, RZ ;  /* 0x0000000314000227 */ /* 0x001fca00078e00ff */
[----:B--2---:R-:W-:-:S04]  /*dfe0*/  @P0 SHF.R.U32.HI R7, RZ, R5, R0 ;  /* 0x00000005ff070219 */ /* 0x004fc80000011600 */
[--C-:B------:R-:W-:Y:S01]  /*dff0*/  SHF.R.S32.HI R3, RZ, 0x1f, R7.reuse ;  /* 0x0000001fff037819 */ /* 0x100fe20000011407 */
[----:B------:R-:W-:-:S04]  /*e000*/  IMAD.MOV.U32 R2, RZ, RZ, R7 ;  /* 0x000000ffff027224 */ /* 0x000fc800078e0007 */
[----:B------:R-:W-:-:S04]  /*e010*/  IMAD.WIDE.U32 R2, R36, UR4, R2 ;  /* 0x0000000424027c25 */ /* 0x000fc8000f8e0002 */
[----:B---3--:R-:W-:-:S04]  /*e020*/  IMAD R5, R4, UR4, RZ ;  /* 0x0000000404057c24 */ /* 0x008fc8000f8e02ff */
[----:B------:R-:W-:Y:S01]  /*e030*/  IMAD R5, R36, UR5, R5 ;  /* 0x0000000524057c24 */ /* 0x000fe2000f8e0205 */
[----:B------:R-:W-:Y:S02]  /*e040*/  ULDC.64 UR4, c[0x0][0x418] ;  /* 0x0001060000047ab9 */ /* 0x000fe40000000a00 */
[----:B------:R-:W-:Y:S01]  /*e050*/  LEA R4, P0, R2, UR4, 0x2 ;  /* 0x0000000402047c11 */ /* 0x000fe2000f8010ff */
[----:B------:R-:W-:-:S05]  /*e060*/  IMAD.IADD R3, R5, 0x1, R3 ;  /* 0x0000000105037824 */ /* 0x000fca00078e0203 */
[----:B------:R-:W-:-:S06]  /*e070*/  LEA.HI.X R5, R2, UR5, R3, 0x2, P0 ;  /* 0x0000000502057c11 */ /* 0x000fcc00080f1403 */
[----:B------:R-:W2:Y:S01]  /*e080*/  LDG.E R5, desc[UR46][R4.64] ;  /* 0x0000002e04057981 */ /* 0x000ea2000c1e1900 */
[----:B------:R-:W-:-:S06]  /*e090*/  ULOP3.LUT UR6, UR36, 0x2, URZ, 0xfc, !UPT ;  /* 0x0000000224067892 */ /* 0x000fcc000f8efc3f */
[----:B------:R-:W-:Y:S02]  /*e0a0*/  IMAD.U32 R6, RZ, RZ, UR6 ;  /* 0x00000006ff067e24 */ /* 0x000fe4000f8e00ff */
[----:B------:R-:W-:-:S03]  /*e0b0*/  VIADD R0, R10, 0x1 ;  /* 0x000000010a007836 */ /* 0x000fc60000000000 */
[----:B------:R-:W-:Y:S02]  /*e0c0*/  ISETP.NE.AND P2, PT, R6, 0x3, PT ;  /* 0x000000030600780c */ /* 0x000fe40003f45270 */
[C---:B------:R-:W-:Y:S02]  /*e0d0*/  ISETP.NE.AND P1, PT, R0.reuse, 0x2, PT ;  /* 0x000000020000780c */ /* 0x040fe40003f25270 */
[----:B------:R-:W-:Y:S02]  /*e0e0*/  IADD3 R33, R33, -0x1, RZ ;  /* 0xffffffff21217810 */ /* 0x000fe40007ffe0ff */
[----:B------:R-:W-:Y:S02]  /*e0f0*/  SEL R21, RZ, 0x1, P1 ;  /* 0x00000001ff157807 */ /* 0x000fe40000800000 */
[----:B------:R-:W-:Y:S02]  /*e100*/  ISETP.GT.AND P0, PT, R33, UR45, PT ;  /* 0x0000002d21007c0c */ /* 0x000fe4000bf04270 */
[----:B------:R-:W-:-:S02]  /*e110*/  SEL R0, R0, RZ, P1 ;  /* 0x000000ff00007207 */ /* 0x000fc40000800000 */
[----:B------:R-:W-:Y:S02]  /*e120*/  LOP3.LUT R21, R16, R21, RZ, 0x3c, !PT ;  /* 0x0000001510157212 */ /* 0x000fe400078e3cff */
[----:B--2---:R-:W-:Y:S01]  /*e130*/  SHF.R.S32.HI R18, RZ, 0x1f, R5 ;  /* 0x0000001fff127819 */ /* 0x004fe20000011405 */
[----:B------:R-:W-:Y:S06]  /*e140*/  @!P2 BRA `(.L_x_61) ;  /* 0x000000000004a947 */ /* 0x000fec0003800000 */
[----:B------:R-:W-:Y:S01]  /*e150*/  BPT.TRAP 0x1 ;  /* 0x000000040000795c */ /* 0x000fe20000300000 */
.L_x_61:
[----:B------:R-:W-:Y:S02]  /*e160*/  LEA R4, R0, UR42, 0x3 ;  /* 0x0000002a00047c11 */ /* 0x000fe4000f8e18ff */
[----:B------:R-:W-:-:S04]  /*e170*/  SHF.L.U32 R19, R21, 0x1f, RZ ;  /* 0x0000001f15137819 */ /* 0x000fc800000006ff */
[----:B------:R-:W0:Y:S02]  /*e180*/  SYNCS.PHASECHK.TRANS64.TRYWAIT P1, [R4+URZ+0x38880], R19 ;  /* 0x03888013040075a7 */ /* 0x000e24000802017f */
[----:B0-----:R-:W-:Y:S05]  /*e190*/  @!P1 BRA `(.L_x_62) ;  /* 0x00000044001c9947 */ /* 0x001fea0003800000 */
.L_x_155:
[----:B------:R-:W-:Y:S01]  /*e1a0*/  ULDC UR4, c[0x0][0x430] ;  /* 0x00010c0000047ab9 */ /* 0x000fe20000000800 */
[----:B------:R-:W-:Y:S01]  /*e1b0*/  R2UR UR6, R34 ;  /* 0x00000000220672ca */ /* 0x000fe200000e0000 */
[----:B------:R-:W-:Y:S01]  /*e1c0*/  UIADD3 UR4, -UR4, URZ, URZ ;  /* 0x0000003f04047290 */ /* 0x000fe2000fffe13f */
[----:B------:R-:W2:Y:S01]  /*e1d0*/  LDC R11, c[0x0][0x2f4] ;  /* 0x0000bd00ff0b7b82 */ /* 0x000ea20000000800 */
[----:B------:R-:W-:-:S04]  /*e1e0*/  LOP3.LUT P2, RZ, R23, 0x1, RZ, 0xc0, !PT ;  /* 0x0000000117ff7812 */ /* 0x000fc8000784c0ff */
[----:B------:R-:W-:Y:S01]  /*e1f0*/  IMAD R6, R7, UR4, R20 ;  /* 0x0000000407067c24 */ /* 0x000fe2000f8e0214 */
[----:B------:R-:W-:-:S04]  /*e200*/  ULDC.64 UR4, c[0x0][0x328] ;  /* 0x0000ca0000047ab9 */ /* 0x000fc80000000a00 */
[----:B------:R-:W-:-:S05]  /*e210*/  SHF.R.S32.HI R17, RZ, 0x1f, R6 ;  /* 0x0000001fff117819 */ /* 0x000fca0000011406 */
[----:B------:R-:W-:-:S04]  /*e220*/  IMAD R3, R17, UR4, RZ ;  /* 0x0000000411037c24 */ /* 0x000fc8000f8e02ff */
[C---:B------:R-:W-:Y:S02]  /*e230*/  IMAD R7, R6.reuse, UR5, R3 ;  /* 0x0000000506077c24 */ /* 0x040fe4000f8e0203 */
[----:B------:R-:W-:Y:S01]  /*e240*/  IMAD.WIDE.U32 R2, R6, UR4, RZ ;  /* 0x0000000406027c25 */ /* 0x000fe2000f8e00ff */
[----:B------:R-:W-:Y:S01]  /*e250*/  ULDC.64 UR4, c[0x0][0x338] ;  /* 0x0000ce0000047ab9 */ /* 0x000fe20000000a00 */
[----:B--2---:R-:W-:Y:S02]  /*e260*/  ISETP.GE.AND P3, PT, R32, R11, PT ;  /* 0x0000000b2000720c */ /* 0x004fe40003f66270 */
        /* <DEDUP_REMOVED lines=12> */
[----:B------:R-:W-:-:S04]  /*e330*/  IADD3 R9, P1, R2, UR6, RZ ;  /* 0x0000000602097c10 */ /* 0x000fc8000ff3e0ff */
[----:B------:R-:W-:Y:S01]  /*e340*/  IADD3.X R8, R7, UR4, R3, P1, !PT ;  /* 0x0000000407087c10 */ /* 0x000fe20008ffe403 */
[----:B------:R-:W-:-:S03]  /*e350*/  UMOV UR4, 0xffffffff ;  /* 0xffffffff00047882 */ /* 0x000fc60000000000 */
[----:B------:R-:W-:Y:S05]  /*e360*/  BRA.DIV UR4, `(.L_x_63) ;  /* 0x0000004204bc7947 */ /* 0x000fea000b800000 */
[----:B-1----:R-:W1:Y:S01]  /*e370*/  SHFL.IDX PT, R14, R9, RZ, 0x181f ;  /* 0x00181fff090e7589 */ /* 0x002e6200000e0000 */
[----:B------:R-:W-:-:S03]  /*e380*/  IMAD R7, R0, 0x8000, R22 ;  /* 0x0000800000077824 */ /* 0x000fc600078e0216 */
[----:B------:R-:W2:Y:S04]  /*e390*/  SHFL.IDX PT, R3, R8, RZ, 0x181f ;  /* 0x00181fff08037589 */ /* 0x000ea800000e0000 */
[----:B------:R-:W3:Y:S04]  /*e3a0*/  SHFL.IDX PT, R11, R9, 0x1, 0x181f ;  /* 0x00381f00090b7f89 */ /* 0x000ee800000e0000 */
[----:B------:R-:W4:Y:S04]  /*e3b0*/  SHFL.IDX PT, R24, R8, 0x1, 0x181f ;  /* 0x00381f0008187f89 */ /* 0x000f2800000e0000 */
[----:B------:R-:W5:Y:S04]  /*e3c0*/  SHFL.IDX PT, R12, R9, 0x2, 0x181f ;  /* 0x00581f00090c7f89 */ /* 0x000f6800000e0000 */
[----:B------:R-:W0:Y:S01]  /*e3d0*/  SHFL.IDX PT, R25, R8, 0x2, 0x181f ;  /* 0x00581f0008197f89 */ /* 0x000e2200000e0000 */
[----:B-1----:R-:W-:-:S03]  /*e3e0*/  IADD3 R2, P1, R32, R14, RZ ;  /* 0x0000000e20027210 */ /* 0x002fc60007f3e0ff */
[----:B------:R-:W-:Y:S02]  /*e3f0*/  SHFL.IDX PT, R14, R9, 0x7, 0x181f ;  /* 0x00f81f00090e7f89 */ /* 0x000fe400000e0000 */
[----:B--2---:R-:W-:-:S05]  /*e400*/  IMAD.X R3, RZ, RZ, R3, P1 ;  /* 0x000000ffff037224 */ /* 0x004fca00008e0603 */
[----:B------:R-:W-:Y:S04]  /*e410*/  LDGSTS.E.BYPASS.LTC128B.128 [R7+0x10400], desc[UR46][R2.64], !P3 ;  /* 0x1040000002077fae */ /* 0x000fe8000d901d6e */
[----:B------:R3:W-:Y:S02]  /*e420*/  LDGSTS.E.BYPASS.LTC128B.128 [R7+0x14400], desc[UR46][R2.64+0x80], !P2 ;  /* 0x1440008002077fae */ /* 0x0007e4000d101d6e */
[----:B---3--:R-:W-:Y:S02]  /*e430*/  IADD3 R2, P1, R32, R11, RZ ;  /* 0x0000000b20027210 */ /* 0x008fe40007f3e0ff */
[----:B------:R-:W1:Y:S03]  /*e440*/  SHFL.IDX PT, R11, R9, 0x3, 0x181f ;  /* 0x00781f00090b7f89 */ /* 0x000e6600000e0000 */
[----:B----4-:R-:W-:-:S02]  /*e450*/  IMAD.X R3, RZ, RZ, R24, P1 ;  /* 0x000000ffff037224 */ /* 0x010fc400008e0618 */
[----:B------:R-:W2:Y:S04]  /*e460*/  SHFL.IDX PT, R24, R8, 0x3, 0x181f ;  /* 0x00781f0008187f89 */ /* 0x000ea800000e0000 */
[----:B------:R-:W-:Y:S04]  /*e470*/  LDGSTS.E.BYPASS.LTC128B.128 [R7+0x10c00], desc[UR46][R2.64], !P3 ;  /* 0x10c0000002077fae */ /* 0x000fe8000d901d6e */
[----:B------:R5:W-:Y:S02]  /*e480*/  LDGSTS.E.BYPASS.LTC128B.128 [R7+0x14c00], desc[UR46][R2.64+0x80], !P2 ;  /* 0x14c0008002077fae */ /* 0x000be4000d101d6e */
[----:B-----5:R-:W-:-:S02]  /*e490*/  IADD3 R2, P1, R32, R12, RZ ;  /* 0x0000000c20027210 */ /* 0x020fc40007f3e0ff */
[----:B------:R-:W-:Y:S03]  /*e4a0*/  SHFL.IDX PT, R12, R9, 0x5, 0x181f ;  /* 0x00b81f00090c7f89 */ /* 0x000fe600000e0000 */
[----:B0-----:R-:W-:Y:S02]  /*e4b0*/  IMAD.X R3, RZ, RZ, R25, P1 ;  /* 0x000000ffff037224 */ /* 0x001fe400008e0619 */
[----:B------:R-:W-:Y:S04]  /*e4c0*/  SHFL.IDX PT, R25, R8, 0x5, 0x181f ;  /* 0x00b81f0008197f89 */ /* 0x000fe800000e0000 */
[----:B------:R-:W-:Y:S04]  /*e4d0*/  LDGSTS.E.BYPASS.LTC128B.128 [R7+0x11400], desc[UR46][R2.64], !P3 ;  /* 0x1140000002077fae */ /* 0x000fe8000d901d6e */
[----:B------:R1:W-:Y:S02]  /*e4e0*/  LDGSTS.E.BYPASS.LTC128B.128 [R7+0x15400], desc[UR46][R2.64+0x80], !P2 ;  /* 0x1540008002077fae */ /* 0x0003e4000d101d6e */
[----:B-1----:R-:W-:-:S02]  /*e4f0*/  IADD3 R2, P1, R32, R11, RZ ;  /* 0x0000000b20027210 */ /* 0x002fc40007f3e0ff */
[----:B------:R-:W0:Y:S03]  /*e500*/  SHFL.IDX PT, R11, R9, 0x4, 0x181f ;  /* 0x00981f00090b7f89 */ /* 0x000e2600000e0000 */
[----:B--2---:R-:W-:Y:S02]  /*e510*/  IMAD.X R3, RZ, RZ, R24, P1 ;  /* 0x000000ffff037224 */ /* 0x004fe400008e0618 */
[----:B------:R-:W1:Y:S04]  /*e520*/  SHFL.IDX PT, R24, R8, 0x4, 0x181f ;  /* 0x00981f0008187f89 */ /* 0x000e6800000e0000 */
[----:B------:R-:W-:Y:S04]  /*e530*/  LDGSTS.E.BYPASS.LTC128B.128 [R7+0x11c00], desc[UR46][R2.64], !P3 ;  /* 0x11c0000002077fae */ /* 0x000fe8000d901d6e */
[----:B------:R0:W-:Y:S02]  /*e540*/  LDGSTS.E.BYPASS.LTC128B.128 [R7+0x15c00], desc[UR46][R2.64+0x80], !P2 ;  /* 0x15c0008002077fae */ /* 0x0001e4000d101d6e */
[----:B0-----:R-:W-:-:S02]  /*e550*/  IADD3 R2, P1, R32, R11, RZ ;  /* 0x0000000b20027210 */ /* 0x001fc40007f3e0ff */
[----:B------:R-:W0:Y:S03]  /*e560*/  SHFL.IDX PT, R11, R9, 0x6, 0x181f ;  /* 0x00d81f00090b7f89 */ /* 0x000e2600000e0000 */
[----:B-1----:R-:W-:Y:S02]  /*e570*/  IMAD.X R3, RZ, RZ, R24, P1 ;  /* 0x000000ffff037224 */ /* 0x002fe400008e0618 */
[----:B------:R-:W1:Y:S04]  /*e580*/  SHFL.IDX PT, R24, R8, 0x6, 0x181f ;  /* 0x00d81f0008187f89 */ /* 0x000e6800000e0000 */
[----:B------:R-:W-:Y:S04]  /*e590*/  LDGSTS.E.BYPASS.LTC128B.128 [R7+0x12400], desc[UR46][R2.64], !P3 ;  /* 0x1240000002077fae */ /* 0x000fe8000d901d6e */
[----:B------:R2:W-:Y:S04]  /*e5a0*/  LDGSTS.E.BYPASS.LTC128B.128 [R7+0x16400], desc[UR46][R2.64+0x80], !P2 ;  /* 0x1640008002077fae */ /* 0x0005e8000d101d6e */
[----:B------:R-:W3:Y:S01]  /*e5b0*/  SHFL.IDX PT, R8, R8, 0x7, 0x181f ;  /* 0x00f81f0008087f89 */ /* 0x000ee200000e0000 */
[----:B--2---:R-:W-:-:S05]  /*e5c0*/  IADD3 R2, P1, R32, R12, RZ ;  /* 0x0000000c20027210 */ /* 0x004fca0007f3e0ff */
[----:B------:R-:W-:-:S05]  /*e5d0*/  IMAD.X R3, RZ, RZ, R25, P1 ;  /* 0x000000ffff037224 */ /* 0x000fca00008e0619 */
[----:B------:R-:W-:Y:S04]  /*e5e0*/  LDGSTS.E.BYPASS.LTC128B.128 [R7+0x12c00], desc[UR46][R2.64], !P3 ;  /* 0x12c0000002077fae */ /* 0x000fe8000d901d6e */
[----:B------:R0:W-:Y:S02]  /*e5f0*/  LDGSTS.E.BYPASS.LTC128B.128 [R7+0x16c00], desc[UR46][R2.64+0x80], !P2 ;  /* 0x16c0008002077fae */ /* 0x0001e4000d101d6e */
[----:B0-----:R-:W-:-:S04]  /*e600*/  IADD3 R2, P1, R32, R11, RZ ;  /* 0x0000000b20027210 */ /* 0x001fc80007f3e0ff */
[----:B-1----:R-:W-:-:S05]  /*e610*/  IADD3.X R3, RZ, R24, RZ, P1, !PT ;  /* 0x00000018ff037210 */ /* 0x002fca0000ffe4ff */
[----:B------:R0:W-:Y:S04]  /*e620*/  LDGSTS.E.BYPASS.LTC128B.128 [R7+0x13400], desc[UR46][R2.64], !P3 ;  /* 0x1340000002077fae */ /* 0x0001e8000d901d6e */
[----:B---3--:R0:W-:Y:S02]  /*e630*/  LDGSTS.E.BYPASS.LTC128B.128 [R7+0x17400], desc[UR46][R2.64+0x80], !P2 ;  /* 0x1740008002077fae */ /* 0x0081e4000d101d6e */
.L_x_173:
[----:B0-----:R-:W-:Y:S02]  /*e640*/  IADD3 R2, P1, R32, R14, RZ ;  /* 0x0000000e20027210 */ /* 0x001fe40007f3e0ff */
[----:B------:R-:W-:-:S03]  /*e650*/  R2UR UR4, R4 ;  /* 0x00000000040472ca */ /* 0x000fc600000e0000 */
        /* <DEDUP_REMOVED lines=15> */
.L_x_64:
[----:B------:R0:W-:Y:S01]  /*e750*/  SYNCS.ARRIVE.TRANS64.A1T0 RZ, [R4+URZ+0x38870], RZ ;  /* 0x038870ff04ff79a7 */ /* 0x0001e2000810003f */
[----:B------:R-:W-:Y:S05]  /*e760*/  @!P2 BRA `(.L_x_65) ;  /* 0x000000000004a947 */ /* 0x000fea0003800000 */
[----:B------:R-:W-:Y:S01]  /*e770*/  BPT.TRAP 0x1 ;  /* 0x000000040000795c */ /* 0x000fe20000300000 */
.L_x_65:
[----:B------:R-:W1:Y:S02]  /*e780*/  SYNCS.PHASECHK.TRANS64.TRYWAIT P1, [R4+URZ+0x38840], R19 ;  /* 0x03884013040075a7 */ /* 0x000e64000802017f */
[----:B-1----:R-:W-:Y:S05]  /*e790*/  @!P1 BRA `(.L_x_66) ;  /* 0x0000004800009947 */ /* 0x002fea0003800000 */
.L_x_174:
[----:B------:R-:W-:Y:S01]  /*e7a0*/  ULDC.64 UR4, c[0x0][0x300] ;  /* 0x0000c00000047ab9 */ /* 0x000fe20000000a00 */
[----:B------:R-:W-:Y:S01]  /*e7b0*/  R2UR UR6, R34 ;  /* 0x00000000220672ca */ /* 0x000fe200000e0000 */
[----:B------:R-:W-:Y:S01]  /*e7c0*/  IMAD R17, R17, UR4, RZ ;  /* 0x0000000411117c24 */ /* 0x000fe2000f8e02ff */
[----:B------:R-:W2:Y:S01]  /*e7d0*/  LDC R8, c[0x0][0x2f4] ;  /* 0x0000bd00ff087b82 */ /* 0x000ea20000000800 */
[----:B------:R-:W-:Y:S01]  /*e7e0*/  IMAD.WIDE.U32 R2, R6, UR4, RZ ;  /* 0x0000000406027c25 */ /* 0x000fe2000f8e00ff */
[----:B------:R-:W-:-:S03]  /*e7f0*/  LOP3.LUT P2, RZ, R23, 0x1, RZ, 0xc0, !PT ;  /* 0x0000000117ff7812 */ /* 0x000fc6000784c0ff */
[----:B------:R-:W-:Y:S01]  /*e800*/  IMAD R17, R6, UR5, R17 ;  /* 0x0000000506117c24 */ /* 0x000fe2000f8e0211 */
[----:B------:R-:W-:Y:S02]  /*e810*/  ULDC.64 UR4, c[0x0][0x310] ;  /* 0x0000c40000047ab9 */ /* 0x000fe40000000a00 */
[----:B------:R-:W-:Y:S02]  /*e820*/  IMAD R18, R18, UR4, RZ ;  /* 0x0000000412127c24 */ /* 0x000fe4000f8e02ff */
[----:B------:R-:W-:Y:S02]  /*e830*/  IMAD.IADD R3, R3, 0x1, R17 ;  /* 0x0000000103037824 */ /* 0x000fe400078e0211 */
[C---:B------:R-:W-:Y:S02]  /*e840*/  IMAD R7, R5.reuse, UR5, R18 ;  /* 0x0000000505077c24 */ /* 0x040fe4000f8e0212 */
[----:B------:R-:W-:Y:S01]  /*e850*/  IMAD.WIDE.U32 R2, R5, UR4, R2 ;  /* 0x0000000405027c25 */ /* 0x000fe2000f8e0002 */
[----:B------:R-:W-:-:S03]  /*e860*/  ULDC.64 UR4, c[0x0][0x308] ;  /* 0x0000c20000047ab9 */ /* 0x000fc60000000a00 */
[----:B------:R-:W-:Y:S02]  /*e870*/  IMAD.IADD R3, R3, 0x1, R7 ;  /* 0x0000000103037824 */ /* 0x000fe400078e0207 */
[----:B------:R-:W-:Y:S01]  /*e880*/  IMAD.U32 R5, RZ, RZ, UR4 ;  /* 0x00000004ff057e24 */ /* 0x000fe2000f8e00ff */
[----:B------:R-:W-:-:S03]  /*e890*/  UIMAD UR4, UR6, UR4, URZ ;  /* 0x00000004060472a4 */ /* 0x000fc6000f8e023f */
[----:B------:R-:W-:Y:S01]  /*e8a0*/  IMAD.WIDE.U32 R2, R5, UR40, R2 ;  /* 0x0000002805027c25 */ /* 0x000fe2000f8e0002 */
[----:B------:R-:W-:Y:S01]  /*e8b0*/  ULDC.64 UR6, c[0x0][0x2e8] ;  /* 0x0000ba0000067ab9 */ /* 0x000fe20000000a00 */
[----:B------:R-:W-:Y:S01]  /*e8c0*/  UIMAD UR4, UR40, UR5, UR4 ;  /* 0x00000005280472a4 */ /* 0x000fe2000f8e0204 */
[----:B--2---:R-:W-:Y:S01]  /*e8d0*/  ISETP.GE.AND P3, PT, R32, R8, PT ;  /* 0x000000082000720c */ /* 0x004fe20003f66270 */
[----:B------:R-:W-:Y:S01]  /*e8e0*/  IMAD.U32 R5, RZ, RZ, UR7 ;  /* 0x00000007ff057e24 */ /* 0x000fe2000f8e00ff */
[----:B------:R-:W-:-:S04]  /*e8f0*/  IADD3 R7, P1, R2, UR6, RZ ;  /* 0x0000000602077c10 */ /* 0x000fc8000ff3e0ff */
[----:B------:R-:W-:Y:S01]  /*e900*/  IADD3.X R6, R5, UR4, R3, P1, !PT ;  /* 0x0000000405067c10 */ /* 0x000fe20008ffe403 */
[----:B------:R-:W-:-:S03]  /*e910*/  UMOV UR4, 0xffffffff ;  /* 0xffffffff00047882 */ /* 0x000fc60000000000 */
[----:B------:R-:W-:Y:S05]  /*e920*/  BRA.DIV UR4, `(.L_x_67) ;  /* 0x0000004604b07947 */ /* 0x000fea000b800000 */
[----:B------:R-:W2:Y:S01]  /*e930*/  SHFL.IDX PT, R14, R7, RZ, 0x181f ;  /* 0x00181fff070e7589 */ /* 0x000ea200000e0000 */
[----:B------:R-:W-:-:S03]  /*e940*/  IMAD R5, R0, 0x8000, R37 ;  /* 0x0000800000057824 */ /* 0x000fc600078e0225 */
[----:B------:R-:W3:Y:S01]  /*e950*/  SHFL.IDX PT, R3, R6, RZ, 0x181f ;  /* 0x00181fff06037589 */ /* 0x000ee200000e0000 */
[----:B------:R-:W-:-:S03]  /*e960*/  VIADD R5, R5, UR42 ;  /* 0x0000002a05057c36 */ /* 0x000fc60008000000 */
[----:B------:R-:W-:Y:S04]  /*e970*/  SHFL.IDX PT, R8, R6, 0x1, 0x181f ;  /* 0x00381f0006087f89 */ /* 0x000fe800000e0000 */
[----:B------:R-:W-:Y:S04]  /*e980*/  SHFL.IDX PT, R17, R7, 0x2, 0x181f ;  /* 0x00581f0007117f89 */ /* 0x000fe800000e0000 */
[----:B------:R-:W-:Y:S01]  /*e990*/  SHFL.IDX PT, R9, R6, 0x2, 0x181f ;  /* 0x00581f0006097f89 */ /* 0x000fe200000e0000 */
[----:B--2---:R-:W-:-:S03]  /*e9a0*/  IADD3 R2, P1, R32, R14, RZ ;  /* 0x0000000e20027210 */ /* 0x004fc60007f3e0ff */
[----:B------:R-:W2:Y:S02]  /*e9b0*/  SHFL.IDX PT, R14, R7, 0x1, 0x181f ;  /* 0x00381f00070e7f89 */ /* 0x000ea400000e0000 */
[----:B---3--:R-:W-:-:S05]  /*e9c0*/  IMAD.X R3, RZ, RZ, R3, P1 ;  /* 0x000000ffff037224 */ /* 0x008fca00008e0603 */
[----:B------:R-:W-:Y:S04]  /*e9d0*/  LDGSTS.E.BYPASS.LTC128B.128 [R5+0x28400], desc[UR46][R2.64], !P3 ;  /* 0x2840000002057fae */ /* 0x000fe8000d901d6e */
[----:B------:R2:W-:Y:S02]  /*e9e0*/  LDGSTS.E.BYPASS.LTC128B.128 [R5+0x2c400], desc[UR46][R2.64+0x80], !P2 ;  /* 0x2c40008002057fae */ /* 0x0005e4000d101d6e */
[----:B--2---:R-:W-:Y:S02]  /*e9f0*/  IADD3 R2, P1, R32, R14, RZ ;  /* 0x0000000e20027210 */ /* 0x004fe40007f3e0ff */
[----:B------:R-:W2:Y:S03]  /*ea00*/  SHFL.IDX PT, R14, R7, 0x3, 0x181f ;  /* 0x00781f00070e7f89 */ /* 0x000ea600000e0000 */
[----:B------:R-:W-:-:S02]  /*ea10*/  IMAD.X R3, RZ, RZ, R8, P1 ;  /* 0x000000ffff037224 */ /* 0x000fc400008e0608 */
[----:B------:R-:W3:Y:S04]  /*ea20*/  SHFL.IDX PT, R8, R6, 0x3, 0x181f ;  /* 0x00781f0006087f89 */ /* 0x000ee800000e0000 */
[----:B------:R-:W-:Y:S04]  /*ea30*/  LDGSTS.E.BYPASS.LTC128B.128 [R5+0x28c00], desc[UR46][R2.64], !P3 ;  /* 0x28c0000002057fae */ /* 0x000fe8000d901d6e */
[----:B------:R4:W-:Y:S02]  /*ea40*/  LDGSTS.E.BYPASS.LTC128B.128 [R5+0x2cc00], desc[UR46][R2.64+0x80], !P2 ;  /* 0x2cc0008002057fae */ /* 0x0009e4000d101d6e */
[----:B----4-:R-:W-:-:S02]  /*ea50*/  IADD3 R2, P1, R32, R17, RZ ;  /* 0x0000001120027210 */ /* 0x010fc40007f3e0ff */
[----:B------:R-:W-:Y:S03]  /*ea60*/  SHFL.IDX PT, R17, R7, 0x5, 0x181f ;  /* 0x00b81f0007117f89 */ /* 0x000fe600000e0000 */
[----:B------:R-:W-:Y:S02]  /*ea70*/  IMAD.X R3, RZ, RZ, R9, P1 ;  /* 0x000000ffff037224 */ /* 0x000fe400008e0609 */
[----:B------:R-:W-:Y:S04]  /*ea80*/  SHFL.IDX PT, R9, R6, 0x5, 0x181f ;  /* 0x00b81f0006097f89 */ /* 0x000fe800000e0000 */
[----:B------:R-:W-:Y:S04]  /*ea90*/  LDGSTS.E.BYPASS.LTC128B.128 [R5+0x29400], desc[UR46][R2.64], !P3 ;  /* 0x2940000002057fae */ /* 0x000fe8000d901d6e */
[----:B------:R2:W-:Y:S02]  /*eaa0*/  LDGSTS.E.BYPASS.LTC128B.128 [R5+0x2d400], desc[UR46][R2.64+0x80], !P2 ;  /* 0x2d40008002057fae */ /* 0x0005e4000d101d6e */
[----:B--2---:R-:W-:-:S02]  /*eab0*/  IADD3 R2, P1, R32, R14, RZ ;  /* 0x0000000e20027210 */ /* 0x004fc40007f3e0ff */
[----:B------:R-:W2:Y:S03]  /*eac0*/  SHFL.IDX PT, R14, R7, 0x4, 0x181f ;  /* 0x00981f00070e7f89 */ /* 0x000ea600000e0000 */
[----:B---3--:R-:W-:Y:S02]  /*ead0*/  IMAD.X R3, RZ, RZ, R8, P1 ;  /* 0x000000ffff037224 */ /* 0x008fe400008e0608 */
[----:B------:R-:W3:Y:S04]  /*eae0*/  SHFL.IDX PT, R8, R6, 0x4, 0x181f ;  /* 0x00981f0006087f89 */ /* 0x000ee800000e0000 */
[----:B------:R-:W-:Y:S04]  /*eaf0*/  LDGSTS.E.BYPASS.LTC128B.128 [R5+0x29c00], desc[UR46][R2.64], !P3 ;  /* 0x29c0000002057fae */ /* 0x000fe8000d901d6e */
[----:B------:R2:W-:Y:S02]  /*eb00*/  LDGSTS.E.BYPASS.LTC128B.128 [R5+0x2dc00], desc[UR46][R2.64+0x80], !P2 ;  /* 0x2dc0008002057fae */ /* 0x0005e4000d101d6e */
[----:B--2---:R-:W-:-:S02]  /*eb10*/  IADD3 R2, P1, R32, R14, RZ ;  /* 0x0000000e20027210 */ /* 0x004fc40007f3e0ff */
[----:B------:R-:W2:Y:S02]  /*eb20*/  SHFL.IDX PT, R14, R7, 0x6, 0x181f ;  /* 0x00d81f00070e7f89 */ /* 0x000ea400000e0000 */
[----:B---3--:R-:W-:Y:S02]  /*eb30*/  IADD3.X R3, RZ, R8, RZ, P1, !PT ;  /* 0x00000008ff037210 */ /* 0x008fe40000ffe4ff */
[----:B------:R-:W3:Y:S04]  /*eb40*/  SHFL.IDX PT, R8, R6, 0x6, 0x181f ;  /* 0x00d81f0006087f89 */ /* 0x000ee800000e0000 */
[----:B------:R-:W-:Y:S04]  /*eb50*/  LDGSTS.E.BYPASS.LTC128B.128 [R5+0x2a400], desc[UR46][R2.64], !P3 ;  /* 0x2a40000002057fae */ /* 0x000fe8000d901d6e */
[----:B------:R4:W-:Y:S04]  /*eb60*/  LDGSTS.E.BYPASS.LTC128B.128 [R5+0x2e400], desc[UR46][R2.64+0x80], !P2 ;  /* 0x2e40008002057fae */ /* 0x0009e8000d101d6e */
[----:B------:R-:W0:Y:S01]  /*eb70*/  SHFL.IDX PT, R6, R6, 0x7, 0x181f ;  /* 0x00f81f0006067f89 */ /* 0x000e2200000e0000 */
[----:B----4-:R-:W-:-:S05]  /*eb80*/  IADD3 R2, P1, R32, R17, RZ ;  /* 0x0000001120027210 */ /* 0x010fca0007f3e0ff */
[----:B------:R-:W-:-:S05]  /*eb90*/  IMAD.X R3, RZ, RZ, R9, P1 ;  /* 0x000000ffff037224 */ /* 0x000fca00008e0609 */
[----:B------:R-:W-:Y:S04]  /*eba0*/  LDGSTS.E.BYPASS.LTC128B.128 [R5+0x2ac00], desc[UR46][R2.64], !P3 ;  /* 0x2ac0000002057fae */ /* 0x000fe8000d901d6e */
[----:B------:R2:W-:Y:S02]  /*ebb0*/  LDGSTS.E.BYPASS.LTC128B.128 [R5+0x2ec00], desc[UR46][R2.64+0x80], !P2 ;  /* 0x2ec0008002057fae */ /* 0x0005e4000d101d6e */
[----:B--2---:R-:W-:Y:S02]  /*ebc0*/  IADD3 R2, P1, R32, R14, RZ ;  /* 0x0000000e20027210 */ /* 0x004fe40007f3e0ff */
[----:B------:R2:W4:Y:S03]  /*ebd0*/  SHFL.IDX PT, R14, R7, 0x7, 0x181f ;  /* 0x00f81f00070e7f89 */ /* 0x00052600000e0000 */
[----:B---3--:R-:W-:-:S05]  /*ebe0*/  IMAD.X R3, RZ, RZ, R8, P1 ;  /* 0x000000ffff037224 */ /* 0x008fca00008e0608 */
[----:B------:R2:W-:Y:S04]  /*ebf0*/  LDGSTS.E.BYPASS.LTC128B.128 [R5+0x2b400], desc[UR46][R2.64], !P3 ;  /* 0x2b40000002057fae */ /* 0x0005e8000d901d6e */
[----:B0-----:R2:W-:Y:S02]  /*ec00*/  LDGSTS.E.BYPASS.LTC128B.128 [R5+0x2f400], desc[UR46][R2.64+0x80], !P2 ;  /* 0x2f40008002057fae */ /* 0x0015e4000d101d6e */
.L_x_192:
[----:B--2-4-:R-:W-:Y:S02]  /*ec10*/  IADD3 R2, P1, R32, R14, RZ ;  /* 0x0000000e20027210 */ /* 0x014fe40007f3e0ff */
        /* <DEDUP_REMOVED lines=16> */
.L_x_68:
[----:B------:R-:W-:Y:S01]  /*ed20*/  IMAD.U32 R2, RZ, RZ, UR36 ;  /* 0x00000024ff027e24 */ /* 0x000fe2000f8e00ff */
[----:B------:R0:W-:Y:S04]  /*ed30*/  SYNCS.ARRIVE.TRANS64.A1T0 RZ, [R4+URZ+0x38830], RZ ;  /* 0x038830ff04ff79a7 */ /* 0x0001e8000810003f */
[----:B------:R-:W-:-:S04]  /*ed40*/  LOP3.LUT R2, R2, 0x1, RZ, 0xfc, !PT ;  /* 0x0000000102027812 */ /* 0x000fc800078efcff */
[----:B------:R-:W-:-:S13]  /*ed50*/  ISETP.NE.AND P1, PT, R2, 0x3, PT ;  /* 0x000000030200780c */ /* 0x000fda0003f25270 */
[----:B0-----:R-:W-:Y:S05]  /*ed60*/  @!P1 BRA `(.L_x_69) ;  /* 0x0000000000049947 */ /* 0x001fea0003800000 */
[----:B------:R-:W-:Y:S01]  /*ed70*/  BPT.TRAP 0x1 ;  /* 0x000000040000795c */ /* 0x000fe20000300000 */
.L_x_69:
[----:B------:R-:W-:Y:S02]  /*ed80*/  LOP3.LUT R2, R16, 0x1, RZ, 0x3c, !PT ;  /* 0x0000000110027812 */ /* 0x000fe400078e3cff */
[----:B------:R-:W-:Y:S02]  /*ed90*/  LEA R5, R10, UR42, 0x3 ;  /* 0x0000002a0a057c11 */ /* 0x000fe4000f8e18ff */
[----:B------:R-:W-:-:S04]  /*eda0*/  SHF.L.U32 R2, R2, 0x1f, RZ ;  /* 0x0000001f02027819 */ /* 0x000fc800000006ff */
[----:B------:R-:W0:Y:S02]  /*edb0*/  SYNCS.PHASECHK.TRANS64.TRYWAIT P2, [R5+URZ+0x38870], R2 ;  /* 0x03887002050075a7 */ /* 0x000e24000804017f */
[----:B0-----:R-:W-:Y:S05]  /*edc0*/  @!P2 BRA `(.L_x_70) ;  /* 0x0000004800bca947 */ /* 0x001fea0003800000 */
.L_x_193:
[----:B------:R-:W-:-:S06]  /*edd0*/  ULOP3.LUT UR4, UR36, 0x2, URZ, 0xfc, !UPT ;  /* 0x0000000224047892 */ /* 0x000fcc000f8efc3f */
[----:B------:R-:W-:-:S05]  /*ede0*/  IMAD.U32 R3, RZ, RZ, UR4 ;  /* 0x00000004ff037e24 */ /* 0x000fca000f8e00ff */
[----:B------:R-:W-:-:S13]  /*edf0*/  ISETP.NE.AND P2, PT, R3, 0x3, PT ;  /* 0x000000030300780c */ /* 0x000fda0003f45270 */
[----:B------:R-:W-:Y:S05]  /*ee00*/  @!P2 BRA `(.L_x_71) ;  /* 0x000000000004a947 */ /* 0x000fea0003800000 */
[----:B------:R-:W-:Y:S01]  /*ee10*/  BPT.TRAP 0x1 ;  /* 0x000000040000795c */ /* 0x000fe20000300000 */
.L_x_71:
[----:B0-----:R-:W-:Y:S01]  /*ee20*/  SHF.L.U32 R2, R16, 0x1f, RZ ;  /* 0x0000001f10027819 */ /* 0x001fe200000006ff */
[----:B------:R-:W-:-:S03]  /*ee30*/  IMAD.SHL.U32 R3, R10, 0x8000, RZ ;  /* 0x000080000a037824 */ /* 0x000fc600078e00ff */
[----:B------:R-:W0:Y:S02]  /*ee40*/  SYNCS.PHASECHK.TRANS64.TRYWAIT P2, [R5+URZ+0x38860], R2 ;  /* 0x03886002050075a7 */ /* 0x000e24000804017f */
[----:B0-----:R-:W-:Y:S05]  /*ee50*/  @!P2 BRA `(.L_x_72) ;  /* 0x0000004800aca947 */ /* 0x001fea0003800000 */
.L_x_194:
[----:B-1----:R-:W2:Y:S04]  /*ee60*/  LDL R4, [R1+0x8] ;  /* 0x0000080001047983 */ /* 0x002ea80000100800 */
[----:B------:R-:W3:Y:S04]  /*ee70*/  LDL R7, [R1] ;  /* 0x0000000001077983 */ /* 0x000ee80000100800 */
[----:B------:R-:W4:Y:S01]  /*ee80*/  LDL R6, [R1+0xc] ;  /* 0x00000c0001067983 */ /* 0x000f220000100800 */
[----:B------:R-:W-:Y:S05]  /*ee90*/  WARPSYNC.ALL ;  /* 0x0000000000007948 */ /* 0x000fea0003800000 */
[----:B--2---:R-:W-:-:S05]  /*eea0*/  LOP3.LUT R4, R3, R4, RZ, 0xfc, !PT ;  /* 0x0000000403047212 */ /* 0x004fca00078efcff */
[----:B0-----:R-:W-:Y:S01]  /*eeb0*/  VIADD R2, R4, UR42 ;  /* 0x0000002a04027c36 */ /* 0x001fe20008000000 */
[----:B------:R-:W0:Y:S03]  /*eec0*/  LDSM.16.MT88.4 R16, [R4+UR42+0x10400] ;  /* 0x0104002a0410783b */ /* 0x000e260008004200 */
[----:B---3--:R-:W-:-:S05]  /*eed0*/  IMAD.IADD R2, R7, 0x1, R2 ;  /* 0x0000000107027824 */ /* 0x008fca00078e0202 */
[----:B------:R-:W1:Y:S01]  /*eee0*/  LDSM.16.MT88.4 R8, [R2+0x10400] ;  /* 0x010400000208783b */ /* 0x000e620000004200 */
[----:B----4-:R-:W-:Y:S02]  /*eef0*/  IADD3 R3, R3, UR42, R6 ;  /* 0x0000002a03037c10 */ /* 0x010fe4000fffe006 */
[C-C-:B0-----:R-:W-:Y:S02]  /*ef00*/  PRMT R12, R16.reuse, 0x6420, R17.reuse ;  /* 0x00006420100c7816 */ /* 0x141fe40000000011 */
[----:B------:R-:W-:Y:S02]  /*ef10*/  PRMT R13, R16, 0x7531, R17 ;  /* 0x00007531100d7816 */ /* 0x000fe40000000011 */
[C-C-:B------:R-:W-:Y:S02]  /*ef20*/  PRMT R14, R18.reuse, 0x6420, R19.reuse ;  /* 0x00006420120e7816 */ /* 0x140fe40000000013 */
[----:B------:R-:W-:Y:S02]  /*ef30*/  PRMT R15, R18, 0x7531, R19 ;  /* 0x00007531120f7816 */ /* 0x000fe40000000013 */
[----:B-1----:R-:W-:-:S02]  /*ef40*/  PRMT R24, R8, 0x6420, R9 ;  /* 0x0000642008187816 */ /* 0x002fc40000000009 */
[----:B------:R-:W-:Y:S02]  /*ef50*/  PRMT R25, R8, 0x7531, R9 ;  /* 0x0000753108197816 */ /* 0x000fe40000000009 */
[C-C-:B------:R-:W-:Y:S02]  /*ef60*/  PRMT R26, R10.reuse, 0x6420, R11.reuse ;  /* 0x000064200a1a7816 */ /* 0x140fe4000000000b */
[----:B------:R-:W-:Y:S01]  /*ef70*/  PRMT R27, R10, 0x7531, R11 ;  /* 0x000075310a1b7816 */ /* 0x000fe2000000000b */
[----:B------:R-:W-:Y:S04]  /*ef80*/  STSM.16.M88.4 [R3+0x400], R12 ;  /* 0x0004000c03007844 */ /* 0x000fe80000000200 */
[----:B------:R-:W-:Y:S04]  /*ef90*/  STSM.16.M88.4 [R3+0x2400], R24 ;  /* 0x0024001803007844 */ /* 0x000fe80000000200 */
[----:B------:R-:W0:Y:S04]  /*efa0*/  LDSM.16.MT88.4 R8, [R4+UR42+0x14400] ;  /* 0x0144002a0408783b */ /* 0x000e280008004200 */
[----:B------:R-:W1:Y:S01]  /*efb0*/  LDSM.16.MT88.4 R12, [R2+0x14400] ;  /* 0x01440000020c783b */ /* 0x000e620000004200 */
[----:B0-----:R-:W-:-:S02]  /*efc0*/  PRMT R16, R8, 0x6420, R9 ;  /* 0x0000642008107816 */ /* 0x001fc40000000009 */
[----:B------:R-:W-:Y:S02]  /*efd0*/  PRMT R17, R8, 0x7531, R9 ;  /* 0x0000753108117816 */ /* 0x000fe40000000009 */
[C-C-:B------:R-:W-:Y:S02]  /*efe0*/  PRMT R18, R10.reuse, 0x6420, R11.reuse ;  /* 0x000064200a127816 */ /* 0x140fe4000000000b */
[----:B------:R-:W-:Y:S02]  /*eff0*/  PRMT R19, R10, 0x7531, R11 ;  /* 0x000075310a137816 */ /* 0x000fe4000000000b */
[C-C-:B-1----:R-:W-:Y:S02]  /*f000*/  PRMT R28, R12.reuse, 0x6420, R13.reuse ;  /* 0x000064200c1c7816 */ /* 0x142fe4000000000d */
[----:B------:R-:W-:Y:S02]  /*f010*/  PRMT R29, R12, 0x7531, R13 ;  /* 0x000075310c1d7816 */ /* 0x000fe4000000000d */
[----:B------:R-:W-:-:S02]  /*f020*/  PRMT R30, R14, 0x6420, R15 ;  /* 0x000064200e1e7816 */ /* 0x000fc4000000000f */
[----:B------:R-:W-:Y:S01]  /*f030*/  PRMT R31, R14, 0x7531, R15 ;  /* 0x000075310e1f7816 */ /* 0x000fe2000000000f */
[----:B------:R-:W-:Y:S04]  /*f040*/  STSM.16.M88.4 [R3+0x4400], R16 ;  /* 0x0044001003007844 */ /* 0x000fe80000000200 */
[----:B------:R-:W-:Y:S04]  /*f050*/  STSM.16.M88.4 [R3+0x6400], R28 ;  /* 0x0064001c03007844 */ /* 0x000fe80000000200 */
[----:B------:R-:W0:Y:S04]  /*f060*/  LDSM.16.MT88.4 R8, [R4+UR42+0x11400] ;  /* 0x0114002a0408783b */ /* 0x000e280008004200 */
[----:B------:R-:W1:Y:S01]  /*f070*/  LDSM.16.MT88.4 R12, [R2+0x11400] ;  /* 0x01140000020c783b */ /* 0x000e620000004200 */
[----:B------:R-:W-:-:S02]  /*f080*/  IADD3 R6, R35, 0x400, R3 ;  /* 0x0000040023067810 */ /* 0x000fc40007ffe003 */
[C-C-:B0-----:R-:W-:Y:S02]  /*f090*/  PRMT R16, R8.reuse, 0x6420, R9.reuse ;  /* 0x0000642008107816 */ /* 0x141fe40000000009 */
[----:B------:R-:W-:Y:S02]  /*f0a0*/  PRMT R17, R8, 0x7531, R9 ;  /* 0x0000753108117816 */ /* 0x000fe40000000009 */
[C-C-:B------:R-:W-:Y:S02]  /*f0b0*/  PRMT R18, R10.reuse, 0x6420, R11.reuse ;  /* 0x000064200a127816 */ /* 0x140fe4000000000b */
[----:B------:R-:W-:Y:S02]  /*f0c0*/  PRMT R19, R10, 0x7531, R11 ;  /* 0x000075310a137816 */ /* 0x000fe4000000000b */
[C-C-:B-1----:R-:W-:Y:S02]  /*f0d0*/  PRMT R24, R12.reuse, 0x6420, R13.reuse ;  /* 0x000064200c187816 */ /* 0x142fe4000000000d */
[----:B------:R-:W-:-:S02]  /*f0e0*/  PRMT R25, R12, 0x7531, R13 ;  /* 0x000075310c197816 */ /* 0x000fc4000000000d */
[C-C-:B------:R-:W-:Y:S02]  /*f0f0*/  PRMT R26, R14.reuse, 0x6420, R15.reuse ;  /* 0x000064200e1a7816 */ /* 0x140fe4000000000f */
[----:B------:R-:W-:Y:S01]  /*f100*/  PRMT R27, R14, 0x7531, R15 ;  /* 0x000075310e1b7816 */ /* 0x000fe2000000000f */
[----:B------:R-:W-:Y:S04]  /*f110*/  STSM.16.M88.4 [R6], R16 ;  /* 0x0000001006007844 */ /* 0x000fe80000000200 */
        /* <DEDUP_REMOVED lines=37> */
[----:B------:R0:W-:Y:S04]  /*f370*/  STSM.16.M88.4 [R3+0x6000], R28 ;  /* 0x0060001c03007844 */ /* 0x0001e80000000200 */
[----:B------:R-:W1:Y:S04]  /*f380*/  LDSM.16.MT88.4 R8, [R4+UR42+0x13400] ;  /* 0x0134002a0408783b */ /* 0x000e680008004200 */
[----:B------:R-:W2:Y:S01]  /*f390*/  LDSM.16.MT88.4 R12, [R2+0x13400] ;  /* 0x01340000020c783b */ /* 0x000ea20000004200 */
[----:B0-----:R-:W-:Y:S01]  /*f3a0*/  IMAD.IADD R3, R35, 0x1, R3 ;  /* 0x0000000123037824 */ /* 0x001fe200078e0203 */
[----:B-1----:R-:W-:-:S02]  /*f3b0*/  PRMT R16, R8, 0x6420, R9 ;  /* 0x0000642008107816 */ /* 0x002fc40000000009 */
[----:B------:R-:W-:Y:S02]  /*f3c0*/  PRMT R17, R8, 0x7531, R9 ;  /* 0x0000753108117816 */ /* 0x000fe40000000009 */
[C-C-:B------:R-:W-:Y:S02]  /*f3d0*/  PRMT R18, R10.reuse, 0x6420, R11.reuse ;  /* 0x000064200a127816 */ /* 0x140fe4000000000b */
[----:B------:R-:W-:Y:S02]  /*f3e0*/  PRMT R19, R10, 0x7531, R11 ;  /* 0x000075310a137816 */ /* 0x000fe4000000000b */
[C-C-:B--2---:R-:W-:Y:S02]  /*f3f0*/  PRMT R8, R12.reuse, 0x6420, R13.reuse ;  /* 0x000064200c087816 */ /* 0x144fe4000000000d */
[----:B------:R-:W-:Y:S02]  /*f400*/  PRMT R9, R12, 0x7531, R13 ;  /* 0x000075310c097816 */ /* 0x000fe4000000000d */
[----:B------:R-:W-:-:S02]  /*f410*/  PRMT R10, R14, 0x6420, R15 ;  /* 0x000064200e0a7816 */ /* 0x000fc4000000000f */
[----:B------:R-:W-:Y:S01]  /*f420*/  PRMT R11, R14, 0x7531, R15 ;  /* 0x000075310e0b7816 */ /* 0x000fe2000000000f */
[----:B------:R-:W-:Y:S04]  /*f430*/  STSM.16.M88.4 [R3], R16 ;  /* 0x0000001003007844 */ /* 0x000fe80000000200 */
[----:B------:R-:W-:Y:S04]  /*f440*/  STSM.16.M88.4 [R3+0x2000], R8 ;  /* 0x0020000803007844 */ /* 0x000fe80000000200 */
[----:B------:R-:W0:Y:S04]  /*f450*/  LDSM.16.MT88.4 R8, [R4+UR42+0x17400] ;  /* 0x0174002a0408783b */ /* 0x000e280008004200 */
[----:B------:R-:W1:Y:S01]  /*f460*/  LDSM.16.MT88.4 R12, [R2+0x17400] ;  /* 0x01740000020c783b */ /* 0x000e620000004200 */
[----:B------:R-:W-:-:S06]  /*f470*/  ULOP3.LUT UR4, UR36, 0x2, URZ, 0xfc, !UPT ;  /* 0x0000000224047892 */ /* 0x000fcc000f8efc3f */
[----:B------:R-:W-:-:S05]  /*f480*/  IMAD.U32 R6, RZ, RZ, UR4 ;  /* 0x00000004ff067e24 */ /* 0x000fca000f8e00ff */
[----:B------:R-:W-:Y:S02]  /*f490*/  ISETP.NE.AND P2, PT, R6, 0x3, PT ;  /* 0x000000030600780c */ /* 0x000fe40003f45270 */
        /* <DEDUP_REMOVED lines=8> */
[----:B------:R0:W-:Y:S04]  /*f520*/  STSM.16.M88.4 [R3+0x4000], R16 ;  /* 0x0040001003007844 */ /* 0x0001e80000000200 */
[----:B------:R0:W-:Y:S01]  /*f530*/  STSM.16.M88.4 [R3+0x6000], R8 ;  /* 0x0060000803007844 */ /* 0x0001e20000000200 */
[----:B------:R-:W-:Y:S01]  /*f540*/  @!PT LDS RZ, [RZ] ;  /* 0x00000000fffff984 */ /* 0x000fe20000000800 */
[----:B------:R-:W-:Y:S01]  /*f550*/  @!PT LDS RZ, [RZ] ;  /* 0x00000000fffff984 */ /* 0x000fe20000000800 */
[----:B------:R-:W-:Y:S01]  /*f560*/  @!PT LDS RZ, [RZ] ;  /* 0x00000000fffff984 */ /* 0x000fe20000000800 */
[----:B------:R-:W-:Y:S01]  /*f570*/  @!PT LDS RZ, [RZ] ;  /* 0x00000000fffff984 */ /* 0x000fe20000000800 */
[----:B------:R1:W-:Y:S06]  /*f580*/  MEMBAR.ALL.CTA ;  /* 0x0000000000007992 */ /* 0x0003ec0000008000 */
[----:B-1----:R-:W1:Y:S01]  /*f590*/  FENCE.VIEW.ASYNC.S ;  /* 0x00000000000073c6 */ /* 0x002e620000000000 */
[----:B------:R-:W-:Y:S05]  /*f5a0*/  @!P2 BRA `(.L_x_73) ;  /* 0x000000000004a947 */ /* 0x000fea0003800000 */
[----:B------:R-:W-:Y:S01]  /*f5b0*/  BPT.TRAP 0x1 ;  /* 0x000000040000795c */ /* 0x000fe20000300000 */
.L_x_73:
[----:B-1----:R1:W-:Y:S01]  /*f5c0*/  SYNCS.ARRIVE.TRANS64.A1T0 RZ, [R5+URZ+0x38850], RZ ;  /* 0x038850ff05ff79a7 */ /* 0x0023e2000810003f */
[----:B------:R-:W-:Y:S06]  /*f5d0*/  BAR.SYNC.DEFER_BLOCKING 0x2, 0x80 ;  /* 0x0082000000007b1d */ /* 0x000fec0000010000 */
[----:B------:R-:W-:Y:S05]  /*f5e0*/  @!P1 BRA `(.L_x_74) ;  /* 0x0000000000049947 */ /* 0x000fea0003800000 */
[----:B------:R-:W-:Y:S01]  /*f5f0*/  BPT.TRAP 0x1 ;  /* 0x000000040000795c */ /* 0x000fe20000300000 */
.L_x_74:
[----:B------:R-:W2:Y:S01]  /*f600*/  S2R R2, SR_CgaCtaId ;  /* 0x0000000000027919 */ /* 0x000ea20000008800 */
[----:B-1----:R-:W-:Y:S01]  /*f610*/  VIADD R5, R5, 0x38880 ;  /* 0x0003888005057836 */ /* 0x002fe20000000000 */
[----:B------:R-:W-:Y:S01]  /*f620*/  IADD3 R20, R20, -0x80, RZ ;  /* 0xffffff8014147810 */ /* 0x000fe20007ffe0ff */
[----:B0-----:R-:W-:Y:S02]  /*f630*/  IMAD.MOV.U32 R10, RZ, RZ, R0 ;  /* 0x000000ffff0a7224 */ /* 0x001fe400078e0000 */
[----:B------:R-:W-:Y:S01]  /*f640*/  IMAD.MOV.U32 R16, RZ, RZ, R21 ;  /* 0x000000ffff107224 */ /* 0x000fe200078e0015 */
[----:B--2---:R-:W-:-:S04]  /*f650*/  PRMT R5, R2, 0x654, R5 ;  /* 0x0000065402057816 */ /* 0x004fc80000000005 */
[----:B------:R0:W-:Y:S01]  /*f660*/  SYNCS.ARRIVE.TRANS64.RED.A1T0 RZ, [R5+URZ], RZ ;  /* 0x000000ff05ff79a7 */ /* 0x0001e2000810043f */
[----:B------:R-:W-:Y:S05]  /*f670*/  @P0 BRA `(.L_x_75) ;  /* 0xffffffe800380947 */ /* 0x000fea000383ffff */
[----:B------:R-:W-:Y:S05]  /*f680*/  BRA `(.L_x_76) ;  /* 0x0000000000047947 */ /* 0x000fea0003800000 */
.L_x_60:
[----:B0-----:R-:W-:-:S07]  /*f690*/  IMAD.MOV.U32 R0, RZ, RZ, RZ ;  /* 0x000000ffff007224 */ /* 0x001fce00078e00ff */
.L_x_76:
[----:B------:R-:W-:-:S06]  /*f6a0*/  ULOP3.LUT UR4, UR36, 0x1, URZ, 0xfc, !UPT ;  /* 0x0000000124047892 */ /* 0x000fcc000f8efc3f */
[----:B------:R-:W-:-:S05]  /*f6b0*/  IMAD.U32 R2, RZ, RZ, UR4 ;  /* 0x00000004ff027e24 */ /* 0x000fca000f8e00ff */
[----:B------:R-:W-:-:S13]  /*f6c0*/  ISETP.NE.AND P1, PT, R2, 0x3, PT ;  /* 0x000000030200780c */ /* 0x000fda0003f25270 */
[----:B------:R-:W-:Y:S05]  /*f6d0*/  @!P1 BRA `(.L_x_77) ;  /* 0x0000000000049947 */ /* 0x000fea0003800000 */
[----:B------:R-:W-:Y:S01]  /*f6e0*/  BPT.TRAP 0x1 ;  /* 0x000000040000795c */ /* 0x000fe20000300000 */
.L_x_77:
[----:B------:R-:W-:Y:S01]  /*f6f0*/  LOP3.LUT R2, R21, 0x1, RZ, 0x3c, !PT ;  /* 0x0000000115027812 */ /* 0x000fe200078e3cff */
[----:B------:R-:W-:Y:S01]  /*f700*/  BSSY B0, `(.L_x_78) ;  /* 0x0000005000007945 */ /* 0x000fe20003800000 */
[----:B------:R-:W-:Y:S02]  /*f710*/  LEA R17, R0, UR42, 0x3 ;  /* 0x0000002a00117c11 */ /* 0x000fe4000f8e18ff */
[----:B------:R-:W-:-:S04]  /*f720*/  SHF.L.U32 R2, R2, 0x1f, RZ ;  /* 0x0000001f02027819 */ /* 0x000fc800000006ff */
[----:B------:R-:W3:Y:S02]  /*f730*/  SYNCS.PHASECHK.TRANS64.TRYWAIT P0, [R17+URZ+0x38870], R2 ;  /* 0x03887002110075a7 */ /* 0x000ee4000800017f */
[----:B---3--:R-:W-:Y:S05]  /*f740*/  @!P0 BRA `(.L_x_79) ;  /* 0x0000004000848947 */ /* 0x008fea0003800000 */
.L_x_195:
[----:B------:R-:W-:Y:S05]  /*f750*/  BSYNC B0 ;  /* 0x0000000000007941 */ /* 0x000fea0003800000 */
.L_x_78:
[----:B------:R-:W-:-:S06]  /*f760*/  ULOP3.LUT UR4, UR36, 0x2, URZ, 0xfc, !UPT ;  /* 0x0000000224047892 */ /* 0x000fcc000f8efc3f */
[----:B------:R-:W-:-:S05]  /*f770*/  IMAD.U32 R3, RZ, RZ, UR4 ;  /* 0x00000004ff037e24 */ /* 0x000fca000f8e00ff */
[----:B------:R-:W-:-:S13]  /*f780*/  ISETP.NE.AND P0, PT, R3, 0x3, PT ;  /* 0x000000030300780c */ /* 0x000fda0003f05270 */
[----:B------:R-:W-:Y:S05]  /*f790*/  @!P0 BRA `(.L_x_80) ;  /* 0x0000000000048947 */ /* 0x000fea0003800000 */
[----:B------:R-:W-:Y:S01]  /*f7a0*/  BPT.TRAP 0x1 ;  /* 0x000000040000795c */ /* 0x000fe20000300000 */
.L_x_80:
[----:B---3--:R-:W3:Y:S04]  /*f7b0*/  LDL.LU R2, [R1+0x8] ;  /* 0x0000080001027983 */ /* 0x008ee80000300800 */
[----:B0-----:R-:W4:Y:S01]  /*f7c0*/  LDL R5, [R1] ;  /* 0x0000000001057983 */ /* 0x001f220000100800 */
[----:B------:R-:W-:Y:S01]  /*f7d0*/  SHF.L.U32 R4, R21, 0x1f, RZ ;  /* 0x0000001f15047819 */ /* 0x000fe200000006ff */
[----:B------:R-:W-:-:S03]  /*f7e0*/  IMAD.SHL.U32 R16, R0, 0x8000, RZ ;  /* 0x0000800000107824 */ /* 0x000fc600078e00ff */
[----:B------:R-:W0:Y:S02]  /*f7f0*/  SYNCS.PHASECHK.TRANS64.TRYWAIT P0, [R17+URZ+0x38860], R4 ;  /* 0x03886004110075a7 */ /* 0x000e24000800017f */
[----:B---3--:R-:W-:-:S05]  /*f800*/  LOP3.LUT R2, R16, R2, RZ, 0xfc, !PT ;  /* 0x0000000210027212 */ /* 0x008fca00078efcff */
[----:B------:R-:W-:-:S04]  /*f810*/  VIADD R3, R2, UR42 ;  /* 0x0000002a02037c36 */ /* 0x000fc80008000000 */
[----:B----4-:R-:W-:Y:S01]  /*f820*/  IMAD.IADD R3, R5, 0x1, R3 ;  /* 0x0000000105037824 */ /* 0x010fe200078e0203 */
[----:B0-----:R-:W-:Y:S06]  /*f830*/  @!P0 BRA `(.L_x_81) ;  /* 0x00000040005c8947 */ /* 0x001fec0003800000 */
.L_x_196:
[----:B------:R-:W3:Y:S01]  /*f840*/  LDL.LU R5, [R1+0xc] ;  /* 0x00000c0001057983 */ /* 0x000ee20000300800 */
[----:B------:R-:W-:Y:S05]  /*f850*/  WARPSYNC.ALL ;  /* 0x0000000000007948 */ /* 0x000fea0003800000 */
[----:B------:R-:W4:Y:S04]  /*f860*/  LDL.LU R19, [R1] ;  /* 0x0000000001137983 */ /* 0x000f280000300800 */
[----:B-1----:R-:W0:Y:S04]  /*f870*/  LDSM.16.MT88.4 R12, [R2+UR42+0x10400] ;  /* 0x0104002a020c783b */ /* 0x002e280008004200 */
[----:B------:R-:W1:Y:S01]  /*f880*/  LDSM.16.MT88.4 R8, [R3+0x10400] ;  /* 0x010400000308783b */ /* 0x000e620000004200 */
[----:B0-----:R-:W-:-:S02]  /*f890*/  PRMT R4, R12, 0x6420, R13 ;  /* 0x000064200c047816 */ /* 0x001fc4000000000d */
[C-C-:B------:R-:W-:Y:S02]  /*f8a0*/  PRMT R6, R14.reuse, 0x6420, R15.reuse ;  /* 0x000064200e067816 */ /* 0x140fe4000000000f */
[----:B--2---:R-:W-:Y:S02]  /*f8b0*/  PRMT R7, R14, 0x7531, R15 ;  /* 0x000075310e077816 */ /* 0x004fe4000000000f */
[C-C-:B-1----:R-:W-:Y:S02]  /*f8c0*/  PRMT R14, R10.reuse, 0x6420, R11.reuse ;  /* 0x000064200a0e7816 */ /* 0x142fe4000000000b */
[----:B------:R-:W-:Y:S02]  /*f8d0*/  PRMT R15, R10, 0x7531, R11 ;  /* 0x000075310a0f7816 */ /* 0x000fe4000000000b */
[----:B---3--:R-:W-:Y:S02]  /*f8e0*/  IADD3 R16, R16, UR42, R5 ;  /* 0x0000002a10107c10 */ /* 0x008fe4000fffe005 */
[----:B------:R-:W-:-:S02]  /*f8f0*/  PRMT R5, R12, 0x7531, R13 ;  /* 0x000075310c057816 */ /* 0x000fc4000000000d */
        /* <DEDUP_REMOVED lines=43> */
[----:B----4-:R-:W-:-:S02]  /*fbb0*/  IADD3 R16, R19, 0x400, R16 ;  /* 0x0000040013107810 */ /* 0x010fc40007ffe010 */
        /* <DEDUP_REMOVED lines=58> */
.L_x_82:
[----:B-1----:R1:W-:Y:S01]  /*ff60*/  SYNCS.ARRIVE.TRANS64.A1T0 RZ, [R17+URZ+0x38850], RZ ;  /* 0x038850ff11ff79a7 */ /* 0x0023e2000810003f */
[----:B------:R-:W-:Y:S06]  /*ff70*/  BAR.SYNC.DEFER_BLOCKING 0x2, 0x80 ;  /* 0x0082000000007b1d */ /* 0x000fec0000010000 */
[----:B------:R-:W-:Y:S05]  /*ff80*/  @!P1 BRA `(.L_x_83) ;  /* 0x0000000000049947 */ /* 0x000fea0003800000 */
[----:B------:R-:W-:Y:S01]  /*ff90*/  BPT.TRAP 0x1 ;  /* 0x000000040000795c */ /* 0x000fe20000300000 */
.L_x_83:
[----:B------:R-:W2:Y:S01]  /*ffa0*/  S2R R2, SR_CgaCtaId ;  /* 0x0000000000027919 */ /* 0x000ea20000008800 */
[----:B-1----:R-:W-:Y:S02]  /*ffb0*/  VIADD R17, R17, 0x38880 ;  /* 0x0003888011117836 */ /* 0x002fe40000000000 */
[----:B------:R-:W-:-:S05]  /*ffc0*/  VIADD R0, R0, 0x1 ;  /* 0x0000000100007836 */ /* 0x000fca0000000000 */
[----:B------:R-:W-:-:S04]  /*ffd0*/  ISETP.NE.AND P0, PT, R0, 0x2, PT ;  /* 0x000000020000780c */ /* 0x000fc80003f05270 */
[----:B0-----:R-:W-:Y:S02]  /*ffe0*/  SEL R4, RZ, 0x1, P0 ;  /* 0x00000001ff047807 */ /* 0x001fe40000000000 */
[----:B------:R-:W-:Y:S02]  /*fff0*/  SEL R0, R0, RZ, P0 ;  /* 0x000000ff00007207 */ /* 0x000fe40000000000 */
[----:B------:R-:W-:Y:S02]  /*10000*/  LOP3.LUT R21, R21, R4, RZ, 0x3c, !PT ;  /* 0x0000000415157212 */ /* 0x000fe400078e3cff */
[----:B--2---:R-:W-:Y:S02]  /*10010*/  PRMT R17, R2, 0x654, R17 ;  /* 0x0000065402117816 */ /* 0x004fe40000000011 */
[----:B------:R-:W-:Y:S02]  /*10020*/  MOV R2, RZ ;  /* 0x000000ff00027202 */ /* 0x000fe40000000f00 */
[----:B------:R0:W-:Y:S05]  /*10030*/  SYNCS.ARRIVE.TRANS64.RED.A1T0 RZ, [R17+URZ], RZ ;  /* 0x000000ff11ff79a7 */ /* 0x0001ea000810043f */
.L_x_40:
[----:B------:R-:W1:Y:S01]  /*10040*/  S2R R4, SR_CgaCtaId ;  /* 0x0000000000047919 */ /* 0x000e620000008800 */
[----:B------:R-:W-:Y:S02]  /*10050*/  MOV R3, 0x400 ;  /* 0x0000040000037802 */ /* 0x000fe40000000f00 */
[----:B------:R-:W-:Y:S02]  /*10060*/  SHF.L.U32 R2, R2, 0x1f, RZ ;  /* 0x0000001f02027819 */ /* 0x000fe400000006ff */
[----:B-1----:R-:W-:-:S04]  /*10070*/  LEA R5, R4, R3, 0x18 ;  /* 0x0000000304057211 */ /* 0x002fc800078ec0ff */
[----:B------:R-:W1:Y:S02]  /*10080*/  SYNCS.PHASECHK.TRANS64.TRYWAIT P0, [R5+URZ+0x38820], R2 ;  /* 0x03882002050075a7 */ /* 0x000e64000800017f */
[----:B-1----:R-:W-:Y:S05]  /*10090*/  @!P0 BRA `(.L_x_84) ;  /* 0x0000003800588947 */ /* 0x002fea0003800000 */
.L_x_197:
[----:B------:R-:W2:Y:S02]  /*100a0*/  S2R R3, SR_TID.X ;  /* 0x0000000000037919 */ /* 0x000ea40000002100 */
[----:B--2---:R-:W-:-:S04]  /*100b0*/  SHF.R.U32.HI R3, RZ, 0x5, R3 ;  /* 0x00000005ff037819 */ /* 0x004fc80000011603 */
[----:B------:R-:W-:-:S05]  /*100c0*/  LOP3.LUT R3, R3, 0x3, RZ, 0xc0, !PT ;  /* 0x0000000303037812 */ /* 0x000fca00078ec0ff */
[----:B-1----:R-:W1:Y:S02]  /*100d0*/  SHFL.IDX PT, R2, R3, RZ, 0x1f ;  /* 0x00001fff03027589 */ /* 0x002e6400000e0000 */
[----:B-1----:R-:W-:-:S13]  /*100e0*/  ISETP.NE.AND P0, PT, R2, RZ, PT ;  /* 0x000000ff0200720c */ /* 0x002fda0003f05270 */
[----:B------:R-:W-:Y:S05]  /*100f0*/  @P0 BRA `(.L_x_8) ;  /* 0x0000000000a00947 */ /* 0x000fea0003800000 */
[----:B------:R-:W-:-:S13]  /*10100*/  ELECT P0, URZ, PT ;  /* 0x00000000003f782f */ /* 0x000fda0003800000 */
[----:B------:R-:W-:Y:S05]  /*10110*/  @!P0 BRA `(.L_x_8) ;  /* 0x0000000000988947 */ /* 0x000fea0003800000 */
[----:B------:R-:W-:-:S06]  /*10120*/  ULOP3.LUT UR4, UR36, 0x2, URZ, 0xfc, !UPT ;  /* 0x0000000224047892 */ /* 0x000fcc000f8efc3f */
[----:B------:R-:W-:-:S05]  /*10130*/  IMAD.U32 R2, RZ, RZ, UR4 ;  /* 0x00000004ff027e24 */ /* 0x000fca000f8e00ff */
[----:B------:R-:W-:-:S13]  /*10140*/  ISETP.NE.AND P0, PT, R2, 0x3, PT ;  /* 0x000000030200780c */ /* 0x000fda0003f05270 */
[----:B------:R-:W-:Y:S05]  /*10150*/  @!P0 BRA `(.L_x_85) ;  /* 0x0000000000048947 */ /* 0x000fea0003800000 */
[----:B------:R-:W-:Y:S01]  /*10160*/  BPT.TRAP 0x1 ;  /* 0x000000040000795c */ /* 0x000fe20000300000 */
.L_x_85:
[C---:B------:R-:W-:Y:S01]  /*10170*/  IMAD R4, R0.reuse, 0x8, R5 ;  /* 0x0000000800047824 */ /* 0x040fe200078e0205 */
[----:B------:R-:W-:Y:S01]  /*10180*/  SHF.L.U32 R3, R21, 0x1f, RZ ;  /* 0x0000001f15037819 */ /* 0x000fe200000006ff */
[----:B------:R-:W-:-:S03]  /*10190*/  VIADD R0, R0, 0x1 ;  /* 0x0000000100007836 */ /* 0x000fc60000000000 */
[----:B------:R-:W1:Y:S02]  /*101a0*/  SYNCS.PHASECHK.TRANS64.TRYWAIT P1, [R4+URZ+0x38840], R3 ;  /* 0x03884003040075a7 */ /* 0x000e64000802017f */
[----:B------:R-:W-:-:S04]  /*101b0*/  ISETP.NE.AND P2, PT, R0, 0x2, PT ;  /* 0x000000020000780c */ /* 0x000fc80003f45270 */
[----:B------:R-:W-:Y:S01]  /*101c0*/  SEL R2, RZ, 0x1, P2 ;  /* 0x00000001ff027807 */ /* 0x000fe20001000000 */
[----:B-1----:R-:W-:Y:S08]  /*101d0*/  @!P1 BRA `(.L_x_86) ;  /* 0x00000038001c9947 */ /* 0x002ff00003800000 */
.L_x_198:
[----:B------:R-:W-:Y:S02]  /*101e0*/  SEL R0, R0, RZ, P2 ;  /* 0x000000ff00007207 */ /* 0x000fe40001000000 */
[----:B------:R-:W-:Y:S01]  /*101f0*/  LOP3.LUT R2, R21, R2, RZ, 0x3c, !PT ;  /* 0x0000000215027212 */ /* 0x000fe200078e3cff */
[----:B------:R-:W-:Y:S06]  /*10200*/  @!P0 BRA `(.L_x_87) ;  /* 0x0000000000048947 */ /* 0x000fec0003800000 */
[----:B------:R-:W-:Y:S01]  /*10210*/  BPT.TRAP 0x1 ;  /* 0x000000040000795c */ /* 0x000fe20000300000 */
.L_x_87:
[----:B------:R-:W-:Y:S01]  /*10220*/  IMAD R5, R0, 0x8, R5 ;  /* 0x0000000800057824 */ /* 0x000fe200078e0205 */
[----:B------:R-:W-:-:S04]  /*10230*/  SHF.L.U32 R0, R2, 0x1f, RZ ;  /* 0x0000001f02007819 */ /* 0x000fc800000006ff */
[----:B------:R-:W2:Y:S02]  /*10240*/  SYNCS.PHASECHK.TRANS64.TRYWAIT P1, [R5+URZ+0x38840], R0 ;  /* 0x03884000050075a7 */ /* 0x000ea4000802017f */
[----:B--2---:R-:W-:Y:S05]  /*10250*/  @!P1 BRA `(.L_x_88) ;  /* 0x0000003800109947 */ /* 0x004fea0003800000 */
.L_x_199:
[----:B------:R-:W-:Y:S05]  /*10260*/  @!P0 BRA `(.L_x_89) ;  /* 0x0000000000048947 */ /* 0x000fea0003800000 */
[----:B------:R-:W-:Y:S01]  /*10270*/  BPT.TRAP 0x1 ;  /* 0x000000040000795c */ /* 0x000fe20000300000 */
.L_x_89:
[----:B------:R-:W3:Y:S02]  /*10280*/  SYNCS.PHASECHK.TRANS64.TRYWAIT P1, [R4+URZ+0x38860], R3 ;  /* 0x03886003040075a7 */ /* 0x000ee4000802017f */
[----:B---3--:R-:W-:Y:S05]  /*10290*/  @!P1 BRA `(.L_x_90) ;  /* 0x0000003800149947 */ /* 0x008fea0003800000 */
.L_x_200:
[----:B------:R-:W-:Y:S05]  /*102a0*/  @!P0 BRA `(.L_x_91) ;  /* 0x0000000000048947 */ /* 0x000fea0003800000 */
[----:B------:R-:W-:Y:S01]  /*102b0*/  BPT.TRAP 0x1 ;  /* 0x000000040000795c */ /* 0x000fe20000300000 */
.L_x_91:
[----:B------:R-:W4:Y:S02]  /*102c0*/  SYNCS.PHASECHK.TRANS64.TRYWAIT P1, [R5+URZ+0x38860], R0 ;  /* 0x03886000050075a7 */ /* 0x000f24000802017f */
[----:B----4-:R-:W-:Y:S05]  /*102d0*/  @!P1 BRA `(.L_x_92) ;  /* 0x0000003800189947 */ /* 0x010fea0003800000 */
.L_x_201:
[----:B------:R-:W-:Y:S05]  /*102e0*/  @!P0 BRA `(.L_x_93) ;  /* 0x0000000000048947 */ /* 0x000fea0003800000 */
[----:B------:R-:W-:Y:S01]  /*102f0*/  BPT.TRAP 0x1 ;  /* 0x000000040000795c */ /* 0x000fe20000300000 */
.L_x_93:
[----:B------:R-:W0:Y:S02]  /*10300*/  SYNCS.PHASECHK.TRANS64.TRYWAIT P1, [R4+URZ+0x38880], R3 ;  /* 0x03888003040075a7 */ /* 0x000e24000802017f */
[----:B0-----:R-:W-:Y:S05]  /*10310*/  @!P1 BRA `(.L_x_94) ;  /* 0x00000038001c9947 */ /* 0x001fea0003800000 */
.L_x_202:
[----:B------:R-:W-:Y:S05]  /*10320*/  @!P0 BRA `(.L_x_95) ;  /* 0x0000000000048947 */ /* 0x000fea0003800000 */
[----:B------:R-:W-:Y:S01]  /*10330*/  BPT.TRAP 0x1 ;  /* 0x000000040000795c */ /* 0x000fe20000300000 */
.L_x_95:
[----:B------:R0:W0:Y:S02]  /*10340*/  SYNCS.PHASECHK.TRANS64.TRYWAIT P0, [R5+URZ+0x38880], R0 ;  /* 0x03888000050075a7 */ /* 0x000024000800017f */
[----:B0-----:R-:W-:Y:S05]  /*10350*/  @!P0 NANOSLEEP.SYNCS 0x989680 ;  /* 0x009896800000895d */ /* 0x001fea0003900000 */
[----:B------:R-:W0:Y:S02]  /*10360*/  @!P0 SYNCS.PHASECHK.TRANS64 P0, [R5+URZ+0x38880], R0 ;  /* 0x03888000050085a7 */ /* 0x000e24000800007f */
[----:B0-----:R-:W-:Y:S05]  /*10370*/  @!P0 BRA `(.L_x_95) ;  /* 0xfffffffc00f08947 */ /* 0x001fea000383ffff */
.L_x_8:
[----:B------:R-:W-:Y:S05]  /*10380*/  BSYNC B6 ;  /* 0x0000000000067941 */ /* 0x000fea0003800000 */
.L_x_5:
[----:B------:R-:W-:Y:S05]  /*10390*/  EXIT ;  /* 0x000000000000794d */ /* 0x000fea0003800000 */
.L_x_12:
[----:B0-----:R-:W-:-:S04]  /*103a0*/  IMAD.U32 R5, RZ, RZ, UR41 ;  /* 0x00000029ff057e24 */ /* 0x001fc8000f8e00ff */
[----:B------:R0:W1:Y:S03]  /*103b0*/  SYNCS.PHASECHK.TRANS64.TRYWAIT P0, [R5+URZ+0x38800], R4 ;  /* 0x03880004050075a7 */ /* 0x000066000800017f */
[----:B-1----:R-:W-:Y:S05]  /*103c0*/  @!P0 NANOSLEEP.SYNCS 0x989680 ;  /* 0x009896800000895d */ /* 0x002fea0003900000 */
[----:B------:R-:W1:Y:S02]  /*103d0*/  @!P0 SYNCS.PHASECHK.TRANS64 P0, [R5+URZ+0x38800], R4 ;  /* 0x03880004050085a7 */ /* 0x000e64000800007f */
[----:B-1----:R-:W-:Y:S05]  /*103e0*/  @!P0 BRA `(.L_x_12) ;  /* 0xfffffffc00ec8947 */ /* 0x002fea000383ffff */
[----:B------:R-:W-:Y:S05]  /*103f0*/  BRA `(.L_x_96) ;  /* 0xffffff1000d87947 */ /* 0x000fea000383ffff */
.L_x_16:
[----:B0-----:R-:W-:-:S04]  /*10400*/  IMAD.U32 R5, RZ, RZ, UR41 ;  /* 0x00000029ff057e24 */ /* 0x001fc8000f8e00ff */
[----:B------:R0:W2:Y:S03]  /*10410*/  SYNCS.PHASECHK.TRANS64.TRYWAIT P1, [R5+URZ+0x38830], R4 ;  /* 0x03883004050075a7 */ /* 0x0000a6000802017f */
[----:B--2---:R-:W-:Y:S05]  /*10420*/  @!P1 NANOSLEEP.SYNCS 0x989680 ;  /* 0x009896800000995d */ /* 0x004fea0003900000 */
[----:B------:R-:W2:Y:S02]  /*10430*/  @!P1 SYNCS.PHASECHK.TRANS64 P1, [R5+URZ+0x38830], R4 ;  /* 0x03883004050095a7 */ /* 0x000ea4000802007f */
[----:B--2---:R-:W-:Y:S05]  /*10440*/  @!P1 BRA `(.L_x_16) ;  /* 0xfffffffc00ec9947 */ /* 0x004fea000383ffff */
[----:B------:R-:W-:Y:S05]  /*10450*/  BRA `(.L_x_15) ;  /* 0xffffff1000f47947 */ /* 0x000fea000383ffff */
.L_x_21:
[----:B---3--:R-:W-:-:S04]  /*10460*/  IMAD.U32 R7, RZ, RZ, UR41 ;  /* 0x00000029ff077e24 */ /* 0x008fc8000f8e00ff */
[----:B------:R3:W4:Y:S03]  /*10470*/  SYNCS.PHASECHK.TRANS64.TRYWAIT P1, [R7+URZ+0x38850], R4 ;  /* 0x03885004070075a7 */ /* 0x000726000802017f */
[----:B----4-:R-:W-:Y:S05]  /*10480*/  @!P1 NANOSLEEP.SYNCS 0x989680 ;  /* 0x009896800000995d */ /* 0x010fea0003900000 */
[----:B------:R-:W4:Y:S02]  /*10490*/  @!P1 SYNCS.PHASECHK.TRANS64 P1, [R7+URZ+0x38850], R4 ;  /* 0x03885004070095a7 */ /* 0x000f24000802007f */
[----:B----4-:R-:W-:Y:S05]  /*104a0*/  @!P1 BRA `(.L_x_21) ;  /* 0xfffffffc00ec9947 */ /* 0x010fea000383ffff */
[----:B------:R-:W-:Y:S05]  /*104b0*/  BRA `(.L_x_20) ;  /* 0xffffff3800747947 */ /* 0x000fea000383ffff */
.L_x_27:
[----:B0-----:R-:W-:Y:S02]  /*104c0*/  IMAD.U32 R2, RZ, RZ, UR51 ;  /* 0x00000033ff027e24 */ /* 0x001fe4000f8e00ff */
[----:B------:R-:W-:-:S04]  /*104d0*/  IMAD.U32 R9, RZ, RZ, UR52 ;  /* 0x00000034ff097e24 */ /* 0x000fc8000f8e00ff */
[----:B------:R0:W1:Y:S03]  /*104e0*/  SYNCS.PHASECHK.TRANS64.TRYWAIT P2, [R2+URZ+0x38830], R9 ;  /* 0x03883009020075a7 */ /* 0x000066000804017f */
[----:B-1----:R-:W-:Y:S05]  /*104f0*/  @!P2 NANOSLEEP.SYNCS 0x989680 ;  /* 0x009896800000a95d */ /* 0x002fea0003900000 */
[----:B------:R-:W1:Y:S02]  /*10500*/  @!P2 SYNCS.PHASECHK.TRANS64 P2, [R2+URZ+0x38830], R9 ;  /* 0x038830090200a5a7 */ /* 0x000e64000804007f */
[----:B-1----:R-:W-:Y:S05]  /*10510*/  @!P2 BRA `(.L_x_27) ;  /* 0xfffffffc00e8a947 */ /* 0x002fea000383ffff */
[----:B------:R-:W-:Y:S05]  /*10520*/  BRA `(.L_x_26) ;  /* 0xffffff3c00687947 */ /* 0x000fea000383ffff */
.L_x_32:
[----:B0-----:R-:W-:Y:S02]  /*10530*/  IMAD.U32 R4, RZ, RZ, UR51 ;  /* 0x00000033ff047e24 */ /* 0x001fe4000f8e00ff */
[----:B------:R-:W-:-:S04]  /*10540*/  IMAD.U32 R7, RZ, RZ, UR52 ;  /* 0x00000034ff077e24 */ /* 0x000fc8000f8e00ff */
[----:B------:R0:W1:Y:S03]  /*10550*/  SYNCS.PHASECHK.TRANS64.TRYWAIT P2, [R4+URZ+0x38850], R7 ;  /* 0x03885007040075a7 */ /* 0x000066000804017f */
[----:B-1----:R-:W-:Y:S05]  /*10560*/  @!P2 NANOSLEEP.SYNCS 0x989680 ;  /* 0x009896800000a95d */ /* 0x002fea0003900000 */
[----:B------:R-:W1:Y:S02]  /*10570*/  @!P2 SYNCS.PHASECHK.TRANS64 P2, [R4+URZ+0x38850], R7 ;  /* 0x038850070400a5a7 */ /* 0x000e64000804007f */
[----:B-1----:R-:W-:Y:S05]  /*10580*/  @!P2 BRA `(.L_x_32) ;  /* 0xfffffffc00e8a947 */ /* 0x002fea000383ffff */
[----:B------:R-:W-:Y:S05]  /*10590*/  BRA `(.L_x_31) ;  /* 0xffffff6000fc7947 */ /* 0x000fea000383ffff */
.L_x_46:
[----:B------:R-:W-:Y:S01]  /*105a0*/  IMAD.MOV.U32 R13, RZ, RZ, R22 ;  /* 0x000000ffff0d7224 */ /* 0x000fe200078e0016 */
[----:B------:R-:W-:Y:S01]  /*105b0*/  MOV R12, RZ ;  /* 0x000000ff000c7202 */ /* 0x000fe20000000f00 */
[----:B------:R-:W-:Y:S02]  /*105c0*/  IMAD.MOV.U32 R11, RZ, RZ, 0x1f ;  /* 0x0000001fff0b7424 */ /* 0x000fe400078e00ff */
[----:B------:R-:W-:-:S07]  /*105d0*/  IMAD.MOV.U32 R15, RZ, RZ, -0x1 ;  /* 0xffffffffff0f7424 */ /* 0x000fce00078e00ff */
[----:B-----5:R-:W-:Y:S05]  /*105e0*/  WARPSYNC.COLLECTIVE R15, `(.L_x_97) ;  /* 0x000000000f087348 */ /* 0x020fea0003c00000 */
[----:B------:R0:W1:Y:S02]  /*105f0*/  SHFL.IDX P6, R14, R13, R12, R11 ;  /* 0x0000000c0d0e7389 */ /* 0x00006400000c000b */
[----:B01---5:R-:W-:Y:S01]  /*10600*/  ENDCOLLECTIVE ;  /* 0x000000000000791b */ /* 0x023fe20003800000 */
.L_x_97:
[----:B------:R-:W-:Y:S05]  /*10610*/  BRA `(.L_x_98) ;  /* 0xffffffbc00587947 */ /* 0x000fea000383ffff */
.L_x_48:
[----:B0-----:R-:W-:-:S04]  /*10620*/  IMAD.U32 R2, RZ, RZ, UR42 ;  /* 0x0000002aff027e24 */ /* 0x001fc8000f8e00ff */
[----:B------:R0:W1:Y:S03]  /*10630*/  SYNCS.PHASECHK.TRANS64.TRYWAIT P0, [R2+URZ+0x38880], R19 ;  /* 0x03888013020075a7 */ /* 0x000066000800017f */
[----:B-1----:R-:W-:Y:S05]  /*10640*/  @!P0 NANOSLEEP.SYNCS 0x989680 ;  /* 0x009896800000895d */ /* 0x002fea0003900000 */
[----:B------:R-:W1:Y:S02]  /*10650*/  @!P0 SYNCS.PHASECHK.TRANS64 P0, [R2+URZ+0x38880], R19 ;  /* 0x03888013020085a7 */ /* 0x000e64000800007f */
[----:B-1----:R-:W-:Y:S05]  /*10660*/  @!P0 BRA `(.L_x_48) ;  /* 0xfffffffc00ec8947 */ /* 0x002fea000383ffff */
[----:B------:R-:W-:Y:S05]  /*10670*/  BRA `(.L_x_99) ;  /* 0xffffffbc00ac7947 */ /* 0x000fea000383ffff */
.L_x_49:
[----:B------:R-:W-:Y:S01]  /*10680*/  BSSY B0, `(.L_x_100) ;  /* 0x0000008000007945 */ /* 0x000fe20003800000 */
[----:B------:R-:W-:Y:S02]  /*10690*/  IMAD.MOV.U32 R13, RZ, RZ, R7 ;  /* 0x000000ffff0d7224 */ /* 0x000fe400078e0007 */
[----:B------:R-:W-:Y:S02]  /*106a0*/  IMAD.MOV.U32 R12, RZ, RZ, RZ ;  /* 0x000000ffff0c7224 */ /* 0x000fe400078e00ff */
[----:B------:R-:W-:Y:S02]  /*106b0*/  IMAD.MOV.U32 R11, RZ, RZ, 0x181f ;  /* 0x0000181fff0b7424 */ /* 0x000fe400078e00ff */
[----:B------:R-:W-:-:S07]  /*106c0*/  IMAD.MOV.U32 R15, RZ, RZ, -0x1 ;  /* 0xffffffffff0f7424 */ /* 0x000fce00078e00ff */
[----:B------:R-:W-:Y:S05]  /*106d0*/  WARPSYNC.COLLECTIVE R15, `(.L_x_101) ;  /* 0x000000000f087348 */ /* 0x000fea0003c00000 */
[----:B------:R0:W1:Y:S02]  /*106e0*/  SHFL.IDX P6, R14, R13, R12, R11 ;  /* 0x0000000c0d0e7389 */ /* 0x00006400000c000b */
[----:B01----:R-:W-:Y:S01]  /*106f0*/  ENDCOLLECTIVE ;  /* 0x000000000000791b */ /* 0x003fe20003800000 */
.L_x_101:
[----:B------:R-:W-:Y:S05]  /*10700*/  BSYNC B0 ;  /* 0x0000000000007941 */ /* 0x000fea0003800000 */
.L_x_100:
[----:B------:R-:W0:Y:S01]  /*10710*/  LDC R21, c[0x0][0x2f4] ;  /* 0x0000bd00ff157b82 */ /* 0x000e220000000800 */
[----:B------:R-:W-:Y:S01]  /*10720*/  IMAD.MOV.U32 R13, RZ, RZ, R6 ;  /* 0x000000ffff0d7224 */ /* 0x000fe200078e0006 */
[----:B------:R-:W-:Y:S01]  /*10730*/  ISETP.GE.AND P3, PT, R5, 0x11, PT ;  /* 0x000000110500780c */ /* 0x000fe20003f66270 */
[----:B------:R-:W-:Y:S01]  /*10740*/  IMAD.MOV.U32 R12, RZ, RZ, RZ ;  /* 0x000000ffff0c7224 */ /* 0x000fe200078e00ff */
[----:B------:R-:W-:Y:S01]  /*10750*/  LOP3.LUT R23, R23, 0xffffffdf, RZ, 0xc0, !PT ;  /* 0xffffffdf17177812 */ /* 0x000fe200078ec0ff */
[----:B------:R-:W-:Y:S01]  /*10760*/  IMAD.MOV.U32 R11, RZ, RZ, 0x181f ;  /* 0x0000181fff0b7424 */ /* 0x000fe200078e00ff */
[C---:B------:R-:W-:Y:S01]  /*10770*/  ISETP.GE.AND P5, PT, R5.reuse, 0x31, PT ;  /* 0x000000310500780c */ /* 0x040fe20003fa6270 */
[----:B------:R-:W-:Y:S01]  /*10780*/  IMAD.MOV.U32 R15, RZ, RZ, -0x1 ;  /* 0xffffffffff0f7424 */ /* 0x000fe200078e00ff */
[----:B------:R-:W-:Y:S01]  /*10790*/  ISETP.GE.AND P4, PT, R5, 0x41, PT ;  /* 0x000000410500780c */ /* 0x000fe20003f86270 */
[----:B------:R-:W-:Y:S02]  /*107a0*/  IMAD.MOV.U32 R3, RZ, RZ, R14 ;  /* 0x000000ffff037224 */ /* 0x000fe400078e000e */
[----:B------:R-:W-:-:S10]  /*107b0*/  VIADD R22, R37, UR42 ;  /* 0x0000002a25167c36 */ /* 0x000fd40008000000 */
[----:B0-----:R-:W-:Y:S05]  /*107c0*/  WARPSYNC.COLLECTIVE R15, `(.L_x_102) ;  /* 0x000000000f087348 */ /* 0x001fea0003c00000 */
[----:B------:R1:W2:Y:S02]  /*107d0*/  SHFL.IDX P6, R14, R13, R12, R11 ;  /* 0x0000000c0d0e7389 */ /* 0x0002a400000c000b */
[----:B012---:R-:W-:Y:S01]  /*107e0*/  ENDCOLLECTIVE ;  /* 0x000000000000791b */ /* 0x007fe20003800000 */
.L_x_102:
[----:B------:R-:W-:Y:S02]  /*107f0*/  @P3 LOP3.LUT R23, R23, 0x20, RZ, 0xfc, !PT ;  /* 0x0000002017173812 */ /* 0x000fe400078efcff */
[----:B------:R-:W-:Y:S02]  /*10800*/  ISETP.GE.AND P3, PT, R5, 0x51, PT ;  /* 0x000000510500780c */ /* 0x000fe40003f66270 */
[----:B------:R-:W-:Y:S02]  /*10810*/  LOP3.LUT R23, R23, 0xffffffef, RZ, 0xc0, !PT ;  /* 0xffffffef17177812 */ /* 0x000fe400078ec0ff */
[----:B------:R-:W-:Y:S01]  /*10820*/  ISETP.GE.AND P1, PT, R32, R21, PT ;  /* 0x000000152000720c */ /* 0x000fe20003f26270 */
[----:B------:R-:W-:Y:S02]  /*10830*/  IMAD.MOV.U32 R13, RZ, RZ, R7 ;  /* 0x000000ffff0d7224 */ /* 0x000fe400078e0007 */
[----:B------:R-:W-:Y:S01]  /*10840*/  IMAD.MOV.U32 R12, RZ, RZ, 0x1 ;  /* 0x00000001ff0c7424 */ /* 0x000fe200078e00ff */
[----:B------:R-:W-:-:S02]  /*10850*/  ISETP.LT.OR P2, PT, R5, 0x1, P1 ;  /* 0x000000010500780c */ /* 0x000fc40000f41670 */
[----:B------:R-:W-:-:S13]  /*10860*/  IADD3 R2, P0, R32, R14, RZ ;  /* 0x0000000e20027210 */ /* 0x000fda0007f1e0ff */
[----:B------:R-:W-:Y:S05]  /*10870*/  WARPSYNC.COLLECTIVE R15, `(.L_x_103) ;  /* 0x000000000f087348 */ /* 0x000fea0003c00000 */
[----:B------:R0:W1:Y:S02]  /*10880*/  SHFL.IDX P6, R14, R13, R12, R11 ;  /* 0x0000000c0d0e7389 */ /* 0x00006400000c000b */
[----:B01----:R-:W-:Y:S01]  /*10890*/  ENDCOLLECTIVE ;  /* 0x000000000000791b */ /* 0x003fe20003800000 */
.L_x_103:
[----:B------:R-:W-:Y:S02]  /*108a0*/  IADD3.X R3, RZ, R3, RZ, P0, !PT ;  /* 0x00000003ff037210 */ /* 0x000fe400007fe4ff */
[----:B------:R-:W-:-:S03]  /*108b0*/  ISETP.GE.AND P0, PT, R17, R21, PT ;  /* 0x000000151100720c */ /* 0x000fc60003f06270 */
[----:B------:R-:W-:Y:S01]  /*108c0*/  @!PT LDS RZ, [RZ] ;  /* 0x00000000fffff984 */ /* 0x000fe20000000800 */
[----:B------:R-:W-:Y:S01]  /*108d0*/  @!PT LDS RZ, [RZ] ;  /* 0x00000000fffff984 */ /* 0x000fe20000000800 */
[----:B------:R-:W-:Y:S01]  /*108e0*/  @!PT LDS RZ, [RZ] ;  /* 0x00000000fffff984 */ /* 0x000fe20000000800 */
[----:B------:R-:W-:Y:S01]  /*108f0*/  LDGSTS.E.BYPASS.LTC128B.128 [R22+0x10400], desc[UR46][R2.64], !P2 ;  /* 0x1040000002167fae */ /* 0x000fe2000d101d6e */
[----:B------:R-:W-:Y:S01]  /*10900*/  ISETP.LT.OR P2, PT, R5, 0x1, P0 ;  /* 0x000000010500780c */ /* 0x000fe20000741670 */
[----:B------:R-:W-:-:S12]  /*10910*/  IMAD.MOV.U32 R13, RZ, RZ, R6 ;  /* 0x000000ffff0d7224 */ /* 0x000fd800078e0006 */
[----:B------:R0:W-:Y:S02]  /*10920*/  LDGSTS.E.BYPASS.LTC128B.128 [R22+0x14400], desc[UR46][R2.64+0x80], !P2 ;  /* 0x1440008002167fae */ /* 0x0001e4000d101d6e */
[----:B0-----:R-:W-:-:S07]  /*10930*/  IMAD.MOV.U32 R3, RZ, RZ, R14 ;  /* 0x000000ffff037224 */ /* 0x001fce00078e000e */
[----:B------:R-:W-:Y:S05]  /*10940*/  WARPSYNC.COLLECTIVE R15, `(.L_x_104) ;  /* 0x000000000f087348 */ /* 0x000fea0003c00000 */
[----:B------:R0:W1:Y:S02]  /*10950*/  SHFL.IDX P6, R14, R13, R12, R11 ;  /* 0x0000000c0d0e7389 */ /* 0x00006400000c000b */
[----:B01----:R-:W-:Y:S01]  /*10960*/  ENDCOLLECTIVE ;  /* 0x000000000000791b */ /* 0x003fe20003800000 */
.L_x_104:
[----:B------:R-:W-:Y:S02]  /*10970*/  IMAD.MOV.U32 R13, RZ, RZ, R7 ;  /* 0x000000ffff0d7224 */ /* 0x000fe400078e0007 */
[----:B------:R-:W-:Y:S01]  /*10980*/  IMAD.MOV.U32 R12, RZ, RZ, 0x2 ;  /* 0x00000002ff0c7424 */ /* 0x000fe200078e00ff */
[----:B------:R-:W-:-:S13]  /*10990*/  IADD3 R2, P2, R32, R14, RZ ;  /* 0x0000000e20027210 */ /* 0x000fda0007f5e0ff */
[----:B------:R-:W-:Y:S05]  /*109a0*/  WARPSYNC.COLLECTIVE R15, `(.L_x_105) ;  /* 0x000000000f087348 */ /* 0x000fea0003c00000 */
[----:B------:R0:W1:Y:S02]  /*109b0*/  SHFL.IDX P6, R14, R13, R12, R11 ;  /* 0x0000000c0d0e7389 */ /* 0x00006400000c000b */
[----:B01----:R-:W-:Y:S01]  /*109c0*/  ENDCOLLECTIVE ;  /* 0x000000000000791b */ /* 0x003fe20003800000 */
.L_x_105:
[----:B------:R-:W-:Y:S01]  /*109d0*/  IMAD.X R3, RZ, RZ, R3, P2 ;  /* 0x000000ffff037224 */ /* 0x000fe200010e0603 */
[----:B------:R-:W-:Y:S01]  /*109e0*/  ISETP.LT.OR P2, PT, R5, 0x11, P1 ;  /* 0x000000110500780c */ /* 0x000fe20000f41670 */
[----:B------:R-:W-:-:S12]  /*109f0*/  IMAD.MOV.U32 R13, RZ, RZ, R6 ;  /* 0x000000ffff0d7224 */ /* 0x000fd800078e0006 */
[----:B------:R-:W-:Y:S01]  /*10a00*/  @!PT LDS RZ, [RZ] ;  /* 0x00000000fffff984 */ /* 0x000fe20000000800 */
[----:B------:R-:W-:Y:S01]  /*10a10*/  @!PT LDS RZ, [RZ] ;  /* 0x00000000fffff984 */ /* 0x000fe20000000800 */
[----:B------:R-:W-:Y:S01]  /*10a20*/  @!PT LDS RZ, [RZ] ;  /* 0x00000000fffff984 */ /* 0x000fe20000000800 */
[----:B------:R-:W-:Y:S01]  /*10a30*/  LDGSTS.E.BYPASS.LTC128B.128 [R22+0x10c00], desc[UR46][R2.64], !P2 ;  /* 0x10c0000002167fae */ /* 0x000fe2000d101d6e */
[----:B------:R-:W-:-:S13]  /*10a40*/  ISETP.LT.OR P2, PT, R5, 0x11, P0 ;  /* 0x000000110500780c */ /* 0x000fda0000741670 */
[----:B------:R0:W-:Y:S02]  /*10a50*/  LDGSTS.E.BYPASS.LTC128B.128 [R22+0x14c00], desc[UR46][R2.64+0x80], !P2 ;  /* 0x14c0008002167fae */ /* 0x0001e4000d101d6e */
[----:B0-----:R-:W-:-:S07]  /*10a60*/  IMAD.MOV.U32 R3, RZ, RZ, R14 ;  /* 0x000000ffff037224 */ /* 0x001fce00078e000e */
[----:B------:R-:W-:Y:S05]  /*10a70*/  WARPSYNC.COLLECTIVE R15, `(.L_x_106) ;  /* 0x000000000f087348 */ /* 0x000fea0003c00000 */
[----:B------:R0:W1:Y:S02]  /*10a80*/  SHFL.IDX P6, R14, R13, R12, R11 ;  /* 0x0000000c0d0e7389 */ /* 0x00006400000c000b */
[----:B01----:R-:W-:Y:S01]  /*10a90*/  ENDCOLLECTIVE ;  /* 0x000000000000791b */ /* 0x003fe20003800000 */
.L_x_106:
[----:B------:R-:W-:Y:S01]  /*10aa0*/  IMAD.MOV.U32 R13, RZ, RZ, R7 ;  /* 0x000000ffff0d7224 */ /* 0x000fe200078e0007 */
[----:B------:R-:W-:Y:S02]  /*10ab0*/  MOV R12, 0x3 ;  /* 0x00000003000c7802 */ /* 0x000fe40000000f00 */
[----:B------:R-:W-:-:S13]  /*10ac0*/  IADD3 R2, P2, R32, R14, RZ ;  /* 0x0000000e20027210 */ /* 0x000fda0007f5e0ff */
[----:B------:R-:W-:Y:S05]  /*10ad0*/  WARPSYNC.COLLECTIVE R15, `(.L_x_107) ;  /* 0x000000000f087348 */ /* 0x000fea0003c00000 */
[----:B------:R0:W1:Y:S02]  /*10ae0*/  SHFL.IDX P6, R14, R13, R12, R11 ;  /* 0x0000000c0d0e7389 */ /* 0x00006400000c000b */
[----:B01----:R-:W-:Y:S01]  /*10af0*/  ENDCOLLECTIVE ;  /* 0x000000000000791b */ /* 0x003fe20003800000 */
.L_x_107:
        /* <DEDUP_REMOVED lines=13> */
.L_x_108:
[----:B------:R-:W-:Y:S02]  /*10bd0*/  IMAD.MOV.U32 R13, RZ, RZ, R7 ;  /* 0x000000ffff0d7224 */ /* 0x000fe400078e0007 */
[----:B------:R-:W-:Y:S01]  /*10be0*/  IMAD.MOV.U32 R12, RZ, RZ, 0x4 ;  /* 0x00000004ff0c7424 */ /* 0x000fe200078e00ff */
[----:B------:R-:W-:-:S13]  /*10bf0*/  IADD3 R2, P2, R32, R14, RZ ;  /* 0x0000000e20027210 */ /* 0x000fda0007f5e0ff */
[----:B------:R-:W-:Y:S05]  /*10c00*/  WARPSYNC.COLLECTIVE R15, `(.L_x_109) ;  /* 0x000000000f087348 */ /* 0x000fea0003c00000 */
[----:B------:R0:W1:Y:S02]  /*10c10*/  SHFL.IDX P6, R14, R13, R12, R11 ;  /* 0x0000000c0d0e7389 */ /* 0x00006400000c000b */
[----:B01----:R-:W-:Y:S01]  /*10c20*/  ENDCOLLECTIVE ;  /* 0x000000000000791b */ /* 0x003fe20003800000 */
.L_x_109:
        /* <DEDUP_REMOVED lines=13> */
.L_x_110:
[----:B------:R-:W-:Y:S02]  /*10d00*/  IMAD.MOV.U32 R13, RZ, RZ, R7 ;  /* 0x000000ffff0d7224 */ /* 0x000fe400078e0007 */
[----:B------:R-:W-:Y:S01]  /*10d10*/  IMAD.MOV.U32 R12, RZ, RZ, 0x5 ;  /* 0x00000005ff0c7424 */ /* 0x000fe200078e00ff */
[----:B------:R-:W-:-:S13]  /*10d20*/  IADD3 R2, P2, R32, R14, RZ ;  /* 0x0000000e20027210 */ /* 0x000fda0007f5e0ff */
[----:B------:R-:W-:Y:S05]  /*10d30*/  WARPSYNC.COLLECTIVE R15, `(.L_x_111) ;  /* 0x000000000f087348 */ /* 0x000fea0003c00000 */
[----:B------:R0:W1:Y:S02]  /*10d40*/  SHFL.IDX P6, R14, R13, R12, R11 ;  /* 0x0000000c0d0e7389 */ /* 0x00006400000c000b */
[----:B01----:R-:W-:Y:S01]  /*10d50*/  ENDCOLLECTIVE ;  /* 0x000000000000791b */ /* 0x003fe20003800000 */
.L_x_111:
        /* <DEDUP_REMOVED lines=13> */
.L_x_112:
[----:B------:R-:W-:Y:S02]  /*10e30*/  IMAD.MOV.U32 R13, RZ, RZ, R7 ;  /* 0x000000ffff0d7224 */ /* 0x000fe400078e0007 */
[----:B------:R-:W-:Y:S01]  /*10e40*/  IMAD.MOV.U32 R12, RZ, RZ, 0x6 ;  /* 0x00000006ff0c7424 */ /* 0x000fe200078e00ff */
[----:B------:R-:W-:-:S13]  /*10e50*/  IADD3 R2, P2, R32, R14, RZ ;  /* 0x0000000e20027210 */ /* 0x000fda0007f5e0ff */
[----:B------:R-:W-:Y:S05]  /*10e60*/  WARPSYNC.COLLECTIVE R15, `(.L_x_113) ;  /* 0x000000000f087348 */ /* 0x000fea0003c00000 */
[----:B------:R0:W1:Y:S02]  /*10e70*/  SHFL.IDX P6, R14, R13, R12, R11 ;  /* 0x0000000c0d0e7389 */ /* 0x00006400000c000b */
[----:B01----:R-:W-:Y:S01]  /*10e80*/  ENDCOLLECTIVE ;  /* 0x000000000000791b */ /* 0x003fe20003800000 */
.L_x_113:
[----:B------:R-:W-:Y:S02]  /*10e90*/  IADD3.X R3, RZ, R3, RZ, P2, !PT ;  /* 0x00000003ff037210 */ /* 0x000fe400017fe4ff */
        /* <DEDUP_REMOVED lines=12> */
.L_x_114:
[----:B------:R-:W-:Y:S02]  /*10f60*/  IMAD.MOV.U32 R13, RZ, RZ, R7 ;  /* 0x000000ffff0d7224 */ /* 0x000fe400078e0007 */
[----:B------:R-:W-:Y:S01]  /*10f70*/  IMAD.MOV.U32 R12, RZ, RZ, 0x7 ;  /* 0x00000007ff0c7424 */ /* 0x000fe200078e00ff */
[----:B------:R-:W-:-:S13]  /*10f80*/  IADD3 R2, P2, R32, R14, RZ ;  /* 0x0000000e20027210 */ /* 0x000fda0007f5e0ff */
[----:B------:R-:W-:Y:S05]  /*10f90*/  WARPSYNC.COLLECTIVE R15, `(.L_x_115) ;  /* 0x000000000f087348 */ /* 0x000fea0003c00000 */
[----:B------:R0:W1:Y:S02]  /*10fa0*/  SHFL.IDX P6, R14, R13, R12, R11 ;  /* 0x0000000c0d0e7389 */ /* 0x00006400000c000b */
[----:B01----:R-:W-:Y:S01]  /*10fb0*/  ENDCOLLECTIVE ;  /* 0x000000000000791b */ /* 0x003fe20003800000 */
.L_x_115:
[----:B------:R-:W-:Y:S01]  /*10fc0*/  IMAD.X R3, RZ, RZ, R3, P2 ;  /* 0x000000ffff037224 */ /* 0x000fe200010e0603 */
[----:B------:R-:W-:Y:S01]  /*10fd0*/  ISETP.LT.OR P2, PT, R5, 0x61, P1 ;  /* 0x000000610500780c */ /* 0x000fe20000f41670 */
[----:B------:R-:W-:-:S12]  /*10fe0*/  IMAD.MOV.U32 R13, RZ, RZ, R6 ;  /* 0x000000ffff0d7224 */ /* 0x000fd800078e0006 */
[----:B------:R-:W-:Y:S01]  /*10ff0*/  @!PT LDS RZ, [RZ] ;  /* 0x00000000fffff984 */ /* 0x000fe20000000800 */
[----:B------:R-:W-:Y:S01]  /*11000*/  @!PT LDS RZ, [RZ] ;  /* 0x00000000fffff984 */ /* 0x000fe20000000800 */
[----:B------:R-:W-:Y:S01]  /*11010*/  @!PT LDS RZ, [RZ] ;  /* 0x00000000fffff984 */ /* 0x000fe20000000800 */
[----:B------:R0:W-:Y:S01]  /*11020*/  LDGSTS.E.BYPASS.LTC128B.128 [R22+0x13400], desc[UR46][R2.64], !P2 ;  /* 0x1340000002167fae */ /* 0x0001e2000d101d6e */
[----:B------:R-:W-:Y:S01]  /*11030*/  ISETP.LT.OR P2, PT, R5, 0x61, P0 ;  /* 0x000000610500780c */ /* 0x000fe20000741670 */
[----:B------:R-:W-:-:S12]  /*11040*/  IMAD.MOV.U32 R10, RZ, RZ, R14 ;  /* 0x000000ffff0a7224 */ /* 0x000fd800078e000e */
[----:B0-----:R-:W-:Y:S05]  /*11050*/  WARPSYNC.COLLECTIVE R15, `(.L_x_116) ;  /* 0x000000000f087348 */ /* 0x001fea0003c00000 */
[----:B------:R1:W2:Y:S02]  /*11060*/  SHFL.IDX P6, R14, R13, R12, R11 ;  /* 0x0000000c0d0e7389 */ /* 0x0002a400000c000b */
[----:B012---:R-:W-:Y:S01]  /*11070*/  ENDCOLLECTIVE ;  /* 0x000000000000791b */ /* 0x007fe20003800000 */
.L_x_116:
[----:B------:R-:W-:Y:S01]  /*11080*/  @!PT LDS RZ, [RZ] ;  /* 0x00000000fffff984 */ /* 0x000fe20000000800 */
[----:B------:R-:W-:Y:S01]  /*11090*/  @!PT LDS RZ, [RZ] ;  /* 0x00000000fffff984 */ /* 0x000fe20000000800 */
[----:B------:R-:W-:Y:S01]  /*110a0*/  @!PT LDS RZ, [RZ] ;  /* 0x00000000fffff984 */ /* 0x000fe20000000800 */
[----:B------:R0:W-:Y:S01]  /*110b0*/  LDGSTS.E.BYPASS.LTC128B.128 [R22+0x17400], desc[UR46][R2.64+0x80], !P2 ;  /* 0x1740008002167fae */ /* 0x0001e2000d101d6e */
[----:B------:R-:W-:-:S13]  /*110c0*/  ISETP.GE.AND P2, PT, R5, 0x21, PT ;  /* 0x000000210500780c */ /* 0x000fda0003f46270 */
[----:B------:R-:W-:Y:S02]  /*110d0*/  @P2 LOP3.LUT R23, R23, 0x10, RZ, 0xfc, !PT ;  /* 0x0000001017172812 */ /* 0x000fe400078efcff */
[----:B------:R-:W-:Y:S02]  /*110e0*/  ISETP.GE.AND P2, PT, R5, 0x61, PT ;  /* 0x000000610500780c */ /* 0x000fe40003f46270 */
[----:B------:R-:W-:Y:S02]  /*110f0*/  LOP3.LUT R23, R23, 0xffffffbf, RZ, 0xc0, !PT ;  /* 0xffffffbf17177812 */ /* 0x000fe400078ec0ff */
[----:B------:R-:W-:-:S13]  /*11100*/  ISETP.GE.AND P6, PT, R5, 0x71, PT ;  /* 0x000000710500780c */ /* 0x000fda0003fc6270 */
[----:B------:R-:W-:Y:S01]  /*11110*/  @P6 LOP3.LUT R23, R23, 0x40, RZ, 0xfc, !PT ;  /* 0x0000004017176812 */ /* 0x000fe200078efcff */
[----:B0-----:R-:W-:Y:S06]  /*11120*/  BRA `(.L_x_117) ;  /* 0xffffffb800b07947 */ /* 0x001fec000383ffff */
.L_x_52:
[----:B0-----:R-:W-:-:S04]  /*11130*/  IMAD.U32 R2, RZ, RZ, UR42 ;  /* 0x0000002aff027e24 */ /* 0x001fc8000f8e00ff */
[----:B------:R0:W1:Y:S03]  /*11140*/  SYNCS.PHASECHK.TRANS64.TRYWAIT P0, [R2+URZ+0x38840], R19 ;  /* 0x03884013020075a7 */ /* 0x000066000800017f */
[----:B-1----:R-:W-:Y:S05]  /*11150*/  @!P0 NANOSLEEP.SYNCS 0x989680 ;  /* 0x009896800000895d */ /* 0x002fea0003900000 */
[----:B------:R-:W1:Y:S02]  /*11160*/  @!P0 SYNCS.PHASECHK.TRANS64 P0, [R2+URZ+0x38840], R19 ;  /* 0x03884013020085a7 */ /* 0x000e64000800007f */
[----:B-1----:R-:W-:Y:S05]  /*11170*/  @!P0 BRA `(.L_x_52) ;  /* 0xfffffffc00ec8947 */ /* 0x002fea000383ffff */
[----:B------:R-:W-:Y:S05]  /*11180*/  BRA `(.L_x_118) ;  /* 0xffffffb800f47947 */ /* 0x000fea000383ffff */
.L_x_53:
[----:B------:R-:W-:Y:S01]  /*11190*/  BSSY B0, `(.L_x_119) ;  /* 0x0000008000007945 */ /* 0x000fe20003800000 */
[----:B------:R-:W-:Y:S01]  /*111a0*/  IMAD.MOV.U32 R13, RZ, RZ, R4 ;  /* 0x000000ffff0d7224 */ /* 0x000fe200078e0004 */
[----:B------:R-:W-:Y:S01]  /*111b0*/  MOV R11, 0x181f ;  /* 0x0000181f000b7802 */ /* 0x000fe20000000f00 */
[----:B------:R-:W-:Y:S02]  /*111c0*/  IMAD.MOV.U32 R12, RZ, RZ, RZ ;  /* 0x000000ffff0c7224 */ /* 0x000fe400078e00ff */
[----:B------:R-:W-:-:S07]  /*111d0*/  IMAD.MOV.U32 R15, RZ, RZ, -0x1 ;  /* 0xffffffffff0f7424 */ /* 0x000fce00078e00ff */
[----:B------:R-:W-:Y:S05]  /*111e0*/  WARPSYNC.COLLECTIVE R15, `(.L_x_120) ;  /* 0x000000000f087348 */ /* 0x000fea0003c00000 */
[----:B------:R0:W1:Y:S02]  /*111f0*/  SHFL.IDX P6, R14, R13, R12, R11 ;  /* 0x0000000c0d0e7389 */ /* 0x00006400000c000b */
[----:B01----:R-:W-:Y:S01]  /*11200*/  ENDCOLLECTIVE ;  /* 0x000000000000791b */ /* 0x003fe20003800000 */
.L_x_120:
[----:B------:R-:W-:Y:S05]  /*11210*/  BSYNC B0 ;  /* 0x0000000000007941 */ /* 0x000fea0003800000 */
.L_x_119:
[----:B------:R-:W-:Y:S02]  /*11220*/  IMAD.MOV.U32 R13, RZ, RZ, R0 ;  /* 0x000000ffff0d7224 */ /* 0x000fe400078e0000 */
[----:B------:R-:W-:Y:S02]  /*11230*/  IMAD.MOV.U32 R12, RZ, RZ, RZ ;  /* 0x000000ffff0c7224 */ /* 0x000fe400078e00ff */
[----:B------:R-:W-:Y:S02]  /*11240*/  IMAD.MOV.U32 R11, RZ, RZ, 0x181f ;  /* 0x0000181fff0b7424 */ /* 0x000fe400078e00ff */
[----:B------:R-:W-:Y:S02]  /*11250*/  IMAD.MOV.U32 R15, RZ, RZ, -0x1 ;  /* 0xffffffffff0f7424 */ /* 0x000fe400078e00ff */
[----:B------:R-:W-:-:S07]  /*11260*/  IMAD.MOV.U32 R2, RZ, RZ, R14 ;  /* 0x000000ffff027224 */ /* 0x000fce00078e000e */
[----:B------:R-:W-:Y:S05]  /*11270*/  WARPSYNC.COLLECTIVE R15, `(.L_x_121) ;  /* 0x000000000f087348 */ /* 0x000fea0003c00000 */
[----:B------:R0:W1:Y:S02]  /*11280*/  SHFL.IDX P6, R14, R13, R12, R11 ;  /* 0x0000000c0d0e7389 */ /* 0x00006400000c000b */
[----:B01----:R-:W-:Y:S01]  /*11290*/  ENDCOLLECTIVE ;  /* 0x000000000000791b */ /* 0x003fe20003800000 */
.L_x_121:
[----:B------:R-:W-:Y:S02]  /*112a0*/  IMAD.MOV.U32 R13, RZ, RZ, R4 ;  /* 0x000000ffff0d7224 */ /* 0x000fe400078e0004 */
[----:B------:R-:W-:Y:S01]  /*112b0*/  IMAD.MOV.U32 R12, RZ, RZ, 0x1 ;  /* 0x00000001ff0c7424 */ /* 0x000fe200078e00ff */
[----:B------:R-:W-:-:S13]  /*112c0*/  LOP3.LUT P6, RZ, R23, 0x80, RZ, 0xc0, !PT ;  /* 0x0000008017ff7812 */ /* 0x000fda00078cc0ff */
[----:B------:R-:W-:-:S05]  /*112d0*/  @P6 IADD3 R14, P0, R32, R14, RZ ;  /* 0x0000000e200e6210 */ /* 0x000fca0007f1e0ff */
[----:B------:R-:W-:Y:S01]  /*112e0*/  @P6 IMAD.X R3, RZ, RZ, R2, P0 ;  /* 0x000000ffff036224 */ /* 0x000fe200000e0602 */
[----:B------:R-:W-:Y:S01]  /*112f0*/  ISETP.GE.AND P0, PT, R32, R10, PT ;  /* 0x0000000a2000720c */ /* 0x000fe20003f06270 */
[----:B------:R-:W-:-:S12]  /*11300*/  @P6 IMAD.MOV.U32 R2, RZ, RZ, R14 ;  /* 0x000000ffff026224 */ /* 0x000fd800078e000e */
[----:B------:R-:W-:Y:S01]  /*11310*/  @!PT LDS RZ, [RZ] ;  /* 0x00000000fffff984 */ /* 0x000fe20000000800 */
[----:B------:R-:W-:Y:S01]  /*11320*/  @!PT LDS RZ, [RZ] ;  /* 0x00000000fffff984 */ /* 0x000fe20000000800 */
[----:B------:R-:W-:Y:S01]  /*11330*/  @!PT LDS RZ, [RZ] ;  /* 0x00000000fffff984 */ /* 0x000fe20000000800 */
[----:B------:R0:W-:Y:S04]  /*11340*/  @P6 LDGSTS.E.BYPASS.LTC128B.128 [R22+0x28400], desc[UR46][R2.64], !P0 ;  /* 0x2840000002166fae */ /* 0x0001e8000c101d6e */
[----:B------:R0:W-:Y:S02]  /*11350*/  @P6 LDGSTS.E.BYPASS.LTC128B.128 [R22+0x2c400], desc[UR46][R2.64+0x80], !P1 ;  /* 0x2c40008002166fae */ /* 0x0001e4000c901d6e */
[----:B0-----:R-:W-:Y:S05]  /*11360*/  WARPSYNC.COLLECTIVE R15, `(.L_x_122) ;  /* 0x000000000f087348 */ /* 0x001fea0003c00000 */
[----:B------:R1:W2:Y:S02]  /*11370*/  SHFL.IDX P6, R14, R13, R12, R11 ;  /* 0x0000000c0d0e7389 */ /* 0x0002a400000c000b */
[----:B012---:R-:W-:Y:S01]  /*11380*/  ENDCOLLECTIVE ;  /* 0x000000000000791b */ /* 0x007fe20003800000 */
.L_x_122:
[----:B------:R-:W-:Y:S02]  /*11390*/  IMAD.MOV.U32 R13, RZ, RZ, R0 ;  /* 0x000000ffff0d7224 */ /* 0x000fe400078e0000 */
[----:B------:R-:W-:-:S07]  /*113a0*/  IMAD.MOV.U32 R5, RZ, RZ, R14 ;  /* 0x000000ffff057224 */ /* 0x000fce00078e000e */
[----:B------:R-:W-:Y:S05]  /*113b0*/  WARPSYNC.COLLECTIVE R15, `(.L_x_123) ;  /* 0x000000000f087348 */ /* 0x000fea0003c00000 */
[----:B------:R0:W1:Y:S02]  /*113c0*/  SHFL.IDX P6, R14, R13, R12, R11 ;  /* 0x0000000c0d0e7389 */ /* 0x00006400000c000b */
[----:B01----:R-:W-:Y:S01]  /*113d0*/  ENDCOLLECTIVE ;  /* 0x000000000000791b */ /* 0x003fe20003800000 */
.L_x_123:
[----:B------:R-:W-:Y:S02]  /*113e0*/  IMAD.MOV.U32 R13, RZ, RZ, R4 ;  /* 0x000000ffff0d7224 */ /* 0x000fe400078e0004 */
[----:B------:R-:W-:Y:S01]  /*113f0*/  IMAD.MOV.U32 R12, RZ, RZ, 0x2 ;  /* 0x00000002ff0c7424 */ /* 0x000fe200078e00ff */
[----:B------:R-:W-:-:S13]  /*11400*/  LOP3.LUT P6, RZ, R23, 0x20, RZ, 0xc0, !PT ;  /* 0x0000002017ff7812 */ /* 0x000fda00078cc0ff */
[----:B------:R-:W-:-:S04]  /*11410*/  @P6 IADD3 R14, P0, R32, R14, RZ ;  /* 0x0000000e200e6210 */ /* 0x000fc80007f1e0ff */
[----:B------:R-:W-:Y:S01]  /*11420*/  @P6 IADD3.X R5, RZ, R5, RZ, P0, !PT ;  /* 0x00000005ff056210 */ /* 0x000fe200007fe4ff */
[----:B------:R-:W-:Y:S01]  /*11430*/  @P6 IMAD.MOV.U32 R2, RZ, RZ, R14 ;  /* 0x000000ffff026224 */ /* 0x000fe200078e000e */
[----:B------:R-:W-:-:S03]  /*11440*/  ISETP.GE.AND P0, PT, R32, R10, PT ;  /* 0x0000000a2000720c */ /* 0x000fc60003f06270 */
[----:B------:R-:W-:-:S10]  /*11450*/  @P6 IMAD.MOV.U32 R3, RZ, RZ, R5 ;  /* 0x000000ffff036224 */ /* 0x000fd400078e0005 */
        /* <DEDUP_REMOVED lines=8> */
.L_x_124:
[----:B------:R-:W-:Y:S02]  /*114e0*/  IMAD.MOV.U32 R13, RZ, RZ, R0 ;  /* 0x000000ffff0d7224 */ /* 0x000fe400078e0000 */
[----:B------:R-:W-:-:S07]  /*114f0*/  IMAD.MOV.U32 R5, RZ, RZ, R14 ;  /* 0x000000ffff057224 */ /* 0x000fce00078e000e */
[----:B------:R-:W-:Y:S05]  /*11500*/  WARPSYNC.COLLECTIVE R15, `(.L_x_125) ;  /* 0x000000000f087348 */ /* 0x000fea0003c00000 */
[----:B------:R0:W1:Y:S02]  /*11510*/  SHFL.IDX P6, R14, R13, R12, R11 ;  /* 0x0000000c0d0e7389 */ /* 0x00006400000c000b */
[----:B01----:R-:W-:Y:S01]  /*11520*/  ENDCOLLECTIVE ;  /* 0x000000000000791b */ /* 0x003fe20003800000 */
.L_x_125:
[----:B------:R-:W-:Y:S02]  /*11530*/  IMAD.MOV.U32 R13, RZ, RZ, R4 ;  /* 0x000000ffff0d7224 */ /* 0x000fe400078e0004 */
[----:B------:R-:W-:Y:S01]  /*11540*/  IMAD.MOV.U32 R12, RZ, RZ, 0x3 ;  /* 0x00000003ff0c7424 */ /* 0x000fe200078e00ff */
[----:B------:R-:W-:-:S13]  /*11550*/  LOP3.LUT P6, RZ, R23, 0x10, RZ, 0xc0, !PT ;  /* 0x0000001017ff7812 */ /* 0x000fda00078cc0ff */
[----:B------:R-:W-:-:S05]  /*11560*/  @P6 IADD3 R14, P0, R32, R14, RZ ;  /* 0x0000000e200e6210 */ /* 0x000fca0007f1e0ff */
[----:B------:R-:W-:Y:S01]  /*11570*/  @P6 IMAD.X R5, RZ, RZ, R5, P0 ;  /* 0x000000ffff056224 */ /* 0x000fe200000e0605 */
[----:B------:R-:W-:Y:S01]  /*11580*/  ISETP.GE.AND P0, PT, R32, R10, PT ;  /* 0x0000000a2000720c */ /* 0x000fe20003f06270 */
[----:B------:R-:W-:Y:S02]  /*11590*/  @P6 IMAD.MOV.U32 R2, RZ, RZ, R14 ;  /* 0x000000ffff026224 */ /* 0x000fe400078e000e */
        /* <DEDUP_REMOVED lines=9> */
.L_x_126:
[----:B------:R-:W-:Y:S01]  /*11630*/  MOV R13, R0 ;  /* 0x00000000000d7202 */ /* 0x000fe20000000f00 */
[----:B------:R-:W-:-:S07]  /*11640*/  IMAD.MOV.U32 R5, RZ, RZ, R14 ;  /* 0x000000ffff057224 */ /* 0x000fce00078e000e */
[----:B------:R-:W-:Y:S05]  /*11650*/  WARPSYNC.COLLECTIVE R15, `(.L_x_127) ;  /* 0x000000000f087348 */ /* 0x000fea0003c00000 */
[----:B------:R0:W1:Y:S02]  /*11660*/  SHFL.IDX P6, R14, R13, R12, R11 ;  /* 0x0000000c0d0e7389 */ /* 0x00006400000c000b */
[----:B01----:R-:W-:Y:S01]  /*11670*/  ENDCOLLECTIVE ;  /* 0x000000000000791b */ /* 0x003fe20003800000 */
.L_x_127:
[----:B------:R-:W-:Y:S02]  /*11680*/  IMAD.MOV.U32 R13, RZ, RZ, R4 ;  /* 0x000000ffff0d7224 */ /* 0x000fe400078e0004 */
[----:B------:R-:W-:Y:S01]  /*11690*/  IMAD.MOV.U32 R12, RZ, RZ, 0x4 ;  /* 0x00000004ff0c7424 */ /* 0x000fe200078e00ff */
[C---:B------:R-:W-:Y:S02]  /*116a0*/  @P5 IADD3 R14, P0, R32.reuse, R14, RZ ;  /* 0x0000000e200e5210 */ /* 0x040fe40007f1e0ff */
[----:B------:R-:W-:-:S03]  /*116b0*/  ISETP.GE.AND P6, PT, R32, R10, PT ;  /* 0x0000000a2000720c */ /* 0x000fc60003fc6270 */
[----:B------:R-:W-:Y:S02]  /*116c0*/  @P5 IMAD.X R5, RZ, RZ, R5, P0 ;  /* 0x000000ffff055224 */ /* 0x000fe400000e0605 */
[----:B------:R-:W-:Y:S02]  /*116d0*/  @P5 IMAD.MOV.U32 R2, RZ, RZ, R14 ;  /* 0x000000ffff025224 */ /* 0x000fe400078e000e */
[----:B------:R-:W-:-:S06]  /*116e0*/  @P5 IMAD.MOV.U32 R3, RZ, RZ, R5 ;  /* 0x000000ffff035224 */ /* 0x000fcc00078e0005 */
[----:B------:R-:W-:Y:S01]  /*116f0*/  @!PT LDS RZ, [RZ] ;  /* 0x00000000fffff984 */ /* 0x000fe20000000800 */
[----:B------:R-:W-:Y:S01]  /*11700*/  @!PT LDS RZ, [RZ] ;  /* 0x00000000fffff984 */ /* 0x000fe20000000800 */
[----:B------:R-:W-:Y:S01]  /*11710*/  @!PT LDS RZ, [RZ] ;  /* 0x00000000fffff984 */ /* 0x000fe20000000800 */
[----:B------:R0:W-:Y:S02]  /*11720*/  @P5 LDGSTS.E.BYPASS.LTC128B.128 [R22+0x29c00], desc[UR46][R2.64], !P6 ;  /* 0x29c0000002165fae */ /* 0x0001e4000f101d6e */
[----:B0-----:R-:W-:Y:S05]  /*11730*/  WARPSYNC.COLLECTIVE R15, `(.L_x_128) ;  /* 0x000000000f087348 */ /* 0x001fea0003c00000 */
[----:B------:R1:W2:Y:S02]  /*11740*/  SHFL.IDX P6, R14, R13, R12, R11 ;  /* 0x0000000c0d0e7389 */ /* 0x0002a400000c000b */
[----:B012---:R-:W-:Y:S01]  /*11750*/  ENDCOLLECTIVE ;  /* 0x000000000000791b */ /* 0x007fe20003800000 */
.L_x_128:
[----:B------:R-:W-:Y:S01]  /*11760*/  @!PT LDS RZ, [RZ] ;  /* 0x00000000fffff984 */ /* 0x000fe20000000800 */
[----:B------:R-:W-:Y:S01]  /*11770*/  @!PT LDS RZ, [RZ] ;  /* 0x00000000fffff984 */ /* 0x000fe20000000800 */
[----:B------:R-:W-:Y:S01]  /*11780*/  @!PT LDS RZ, [RZ] ;  /* 0x00000000fffff984 */ /* 0x000fe20000000800 */
[----:B------:R0:W-:Y:S01]  /*11790*/  @P5 LDGSTS.E.BYPASS.LTC128B.128 [R22+0x2dc00], desc[UR46][R2.64+0x80], !P1 ;  /* 0x2dc0008002165fae */ /* 0x0001e2000c901d6e */
[----:B------:R-:W-:Y:S01]  /*117a0*/  ISETP.GE.AND P5, PT, R32, R10, PT ;  /* 0x0000000a2000720c */ /* 0x000fe20003fa6270 */
[----:B------:R-:W-:Y:S02]  /*117b0*/  IMAD.MOV.U32 R13, RZ, RZ, R0 ;  /* 0x000000ffff0d7224 */ /* 0x000fe400078e0000 */
[----:B------:R-:W-:-:S10]  /*117c0*/  IMAD.MOV.U32 R5, RZ, RZ, R14 ;  /* 0x000000ffff057224 */ /* 0x000fd400078e000e */
[----:B0-----:R-:W-:Y:S05]  /*117d0*/  WARPSYNC.COLLECTIVE R15, `(.L_x_129) ;  /* 0x000000000f087348 */ /* 0x001fea0003c00000 */
[----:B------:R1:W2:Y:S02]  /*117e0*/  SHFL.IDX P6, R14, R13, R12, R11 ;  /* 0x0000000c0d0e7389 */ /* 0x0002a400000c000b */
[----:B012---:R-:W-:Y:S01]  /*117f0*/  ENDCOLLECTIVE ;  /* 0x000000000000791b */ /* 0x007fe20003800000 */
.L_x_129:
[----:B------:R-:W-:Y:S02]  /*11800*/  IMAD.MOV.U32 R13, RZ, RZ, R4 ;  /* 0x000000ffff0d7224 */ /* 0x000fe400078e0004 */
[----:B------:R-:W-:Y:S01]  /*11810*/  IMAD.MOV.U32 R12, RZ, RZ, 0x5 ;  /* 0x00000005ff0c7424 */ /* 0x000fe200078e00ff */
[----:B------:R-:W-:-:S05]  /*11820*/  @P4 IADD3 R14, P0, R32, R14, RZ ;  /* 0x0000000e200e4210 */ /* 0x000fca0007f1e0ff */
[----:B------:R-:W-:-:S08]  /*11830*/  @P4 IMAD.MOV.U32 R2, RZ, RZ, R14 ;  /* 0x000000ffff024224 */ /* 0x000fd000078e000e */
[----:B------:R-:W-:Y:S05]  /*11840*/  WARPSYNC.COLLECTIVE R15, `(.L_x_130) ;  /* 0x000000000f087348 */ /* 0x000fea0003c00000 */
[----:B------:R0:W1:Y:S02]  /*11850*/  SHFL.IDX P6, R14, R13, R12, R11 ;  /* 0x0000000c0d0e7389 */ /* 0x00006400000c000b */
[----:B01----:R-:W-:Y:S01]  /*11860*/  ENDCOLLECTIVE ;  /* 0x000000000000791b */ /* 0x003fe20003800000 */
.L_x_130:
[----:B------:R-:W-:-:S04]  /*11870*/  @P4 IMAD.X R5, RZ, RZ, R5, P0 ;  /* 0x000000ffff054224 */ /* 0x000fc800000e0605 */
[----:B------:R-:W-:-:S05]  /*11880*/  @P4 IMAD.MOV.U32 R3, RZ, RZ, R5 ;  /* 0x000000ffff034224 */ /* 0x000fca00078e0005 */
[----:B------:R-:W-:Y:S01]  /*11890*/  @!PT LDS RZ, [RZ] ;  /* 0x00000000fffff984 */ /* 0x000fe20000000800 */
[----:B------:R-:W-:Y:S01]  /*118a0*/  @!PT LDS RZ, [RZ] ;  /* 0x00000000fffff984 */ /* 0x000fe20000000800 */
[----:B------:R-:W-:Y:S01]  /*118b0*/  @!PT LDS RZ, [RZ] ;  /* 0x00000000fffff984 */ /* 0x000fe20000000800 */
[----:B------:R0:W-:Y:S01]  /*118c0*/  @P4 LDGSTS.E.BYPASS.LTC128B.128 [R22+0x2a400], desc[UR46][R2.64], !P5 ;  /* 0x2a40000002164fae */ /* 0x0001e2000e901d6e */
[----:B------:R-:W-:-:S03]  /*118d0*/  IMAD.MOV.U32 R13, RZ, RZ, R0 ;  /* 0x000000ffff0d7224 */ /* 0x000fc600078e0000 */
[----:B------:R0:W-:Y:S01]  /*118e0*/  @P4 LDGSTS.E.BYPASS.LTC128B.128 [R22+0x2e400], desc[UR46][R2.64+0x80], !P1 ;  /* 0x2e40008002164fae */ /* 0x0001e2000c901d6e */
[----:B------:R-:W-:-:S07]  /*118f0*/  MOV R5, R14 ;  /* 0x0000000e00057202 */ /* 0x000fce0000000f00 */
[----:B0-----:R-:W-:Y:S05]  /*11900*/  WARPSYNC.COLLECTIVE R15, `(.L_x_131) ;  /* 0x000000000f087348 */ /* 0x001fea0003c00000 */
[----:B------:R1:W2:Y:S02]  /*11910*/  SHFL.IDX P6, R14, R13, R12, R11 ;  /* 0x0000000c0d0e7389 */ /* 0x0002a400000c000b */
[----:B012---:R-:W-:Y:S01]  /*11920*/  ENDCOLLECTIVE ;  /* 0x000000000000791b */ /* 0x007fe20003800000 */
.L_x_131:
[----:B------:R-:W-:Y:S02]  /*11930*/  IMAD.MOV.U32 R13, RZ, RZ, R4 ;  /* 0x000000ffff0d7224 */ /* 0x000fe400078e0004 */
[----:B------:R-:W-:Y:S01]  /*11940*/  IMAD.MOV.U32 R12, RZ, RZ, 0x6 ;  /* 0x00000006ff0c7424 */ /* 0x000fe200078e00ff */
[----:B------:R-:W-:-:S13]  /*11950*/  @P3 IADD3 R6, P0, R32, R14, RZ ;  /* 0x0000000e20063210 */ /* 0x000fda0007f1e0ff */
[----:B------:R-:W-:Y:S05]  /*11960*/  WARPSYNC.COLLECTIVE R15, `(.L_x_132) ;  /* 0x000000000f087348 */ /* 0x000fea0003c00000 */
[----:B------:R0:W1:Y:S02]  /*11970*/  SHFL.IDX P6, R14, R13, R12, R11 ;  /* 0x0000000c0d0e7389 */ /* 0x00006400000c000b */
[----:B01----:R-:W-:Y:S01]  /*11980*/  ENDCOLLECTIVE ;  /* 0x000000000000791b */ /* 0x003fe20003800000 */
.L_x_132:
[----:B------:R-:W-:Y:S02]  /*11990*/  @P3 IMAD.X R7, RZ, RZ, R5, P0 ;  /* 0x000000ffff073224 */ /* 0x000fe400000e0605 */
[----:B------:R-:W-:Y:S02]  /*119a0*/  @P3 IMAD.MOV.U32 R2, RZ, RZ, R6 ;  /* 0x000000ffff023224 */ /* 0x000fe400078e0006 */
[----:B------:R-:W-:-:S05]  /*119b0*/  @P3 IMAD.MOV.U32 R3, RZ, RZ, R7 ;  /* 0x000000ffff033224 */ /* 0x000fca00078e0007 */
[----:B------:R-:W-:Y:S01]  /*119c0*/  @!PT LDS RZ, [RZ] ;  /* 0x00000000fffff984 */ /* 0x000fe20000000800 */
[----:B------:R-:W-:Y:S01]  /*119d0*/  @!PT LDS RZ, [RZ] ;  /* 0x00000000fffff984 */ /* 0x000fe20000000800 */
[----:B------:R-:W-:Y:S01]  /*119e0*/  @!PT LDS RZ, [RZ] ;  /* 0x00000000fffff984 */ /* 0x000fe20000000800 */
[----:B------:R0:W-:Y:S01]  /*119f0*/  @P3 LDGSTS.E.BYPASS.LTC128B.128 [R22+0x2ac00], desc[UR46][R2.64], !P5 ;  /* 0x2ac0000002163fae */ /* 0x0001e2000e901d6e */
[----:B------:R-:W-:-:S03]  /*11a00*/  IMAD.MOV.U32 R13, RZ, RZ, R0 ;  /* 0x000000ffff0d7224 */ /* 0x000fc600078e0000 */
[----:B------:R0:W-:Y:S01]  /*11a10*/  @P3 LDGSTS.E.BYPASS.LTC128B.128 [R22+0x2ec00], desc[UR46][R2.64+0x80], !P1 ;  /* 0x2ec0008002163fae */ /* 0x0001e2000c901d6e */
[----:B------:R-:W-:-:S07]  /*11a20*/  IMAD.MOV.U32 R5, RZ, RZ, R14 ;  /* 0x000000ffff057224 */ /* 0x000fce00078e000e */
[----:B0-----:R-:W-:Y:S05]  /*11a30*/  WARPSYNC.COLLECTIVE R15, `(.L_x_133) ;  /* 0x000000000f087348 */ /* 0x001fea0003c00000 */
[----:B------:R1:W2:Y:S02]  /*11a40*/  SHFL.IDX P6, R14, R13, R12, R11 ;  /* 0x0000000c0d0e7389 */ /* 0x0002a400000c000b */
[----:B012---:R-:W-:Y:S01]  /*11a50*/  ENDCOLLECTIVE ;  /* 0x000000000000791b */ /* 0x007fe20003800000 */
.L_x_133:
[----:B------:R-:W-:Y:S01]  /*11a60*/  IMAD.MOV.U32 R13, RZ, RZ, R4 ;  /* 0x000000ffff0d7224 */ /* 0x000fe200078e0004 */
[----:B------:R-:W-:Y:S02]  /*11a70*/  MOV R12, 0x7 ;  /* 0x00000007000c7802 */ /* 0x000fe40000000f00 */
[----:B------:R-:W-:-:S05]  /*11a80*/  @P2 IADD3 R14, P0, R32, R14, RZ ;  /* 0x0000000e200e2210 */ /* 0x000fca0007f1e0ff */
[----:B------:R-:W-:-:S08]  /*11a90*/  @P2 IMAD.MOV.U32 R2, RZ, RZ, R14 ;  /* 0x000000ffff022224 */ /* 0x000fd000078e000e */
[----:B------:R-:W-:Y:S05]  /*11aa0*/  WARPSYNC.COLLECTIVE R15, `(.L_x_134) ;  /* 0x000000000f087348 */ /* 0x000fea0003c00000 */
[----:B------:R0:W1:Y:S02]  /*11ab0*/  SHFL.IDX P6, R14, R13, R12, R11 ;  /* 0x0000000c0d0e7389 */ /* 0x00006400000c000b */
[----:B01----:R-:W-:Y:S01]  /*11ac0*/  ENDCOLLECTIVE ;  /* 0x000000000000791b */ /* 0x003fe20003800000 */
.L_x_134:
        /* <DEDUP_REMOVED lines=12> */
.L_x_135:
[----:B------:R-:W-:Y:S05]  /*11b90*/  BRA `(.L_x_136) ;  /* 0xffffffb400dc7947 */ /* 0x000fea000383ffff */
.L_x_56:
[----:B------:R-:W-:Y:S02]  /*11ba0*/  IMAD.MOV.U32 R13, RZ, RZ, R4 ;  /* 0x000000ffff0d7224 */ /* 0x000fe400078e0004 */
[----:B------:R-:W-:Y:S02]  /*11bb0*/  IMAD.MOV.U32 R12, RZ, RZ, RZ ;  /* 0x000000ffff0c7224 */ /* 0x000fe400078e00ff */
[----:B------:R-:W-:Y:S02]  /*11bc0*/  IMAD.MOV.U32 R11, RZ, RZ, 0x181f ;  /* 0x0000181fff0b7424 */ /* 0x000fe400078e00ff */
[----:B------:R-:W-:-:S07]  /*11bd0*/  IMAD.MOV.U32 R15, RZ, RZ, -0x1 ;  /* 0xffffffffff0f7424 */ /* 0x000fce00078e00ff */
[----:B------:R-:W-:Y:S05]  /*11be0*/  WARPSYNC.COLLECTIVE R15, `(.L_x_137) ;  /* 0x000000000f087348 */ /* 0x000fea0003c00000 */
[----:B------:R0:W1:Y:S02]  /*11bf0*/  SHFL.IDX P6, R14, R13, R12, R11 ;  /* 0x0000000c0d0e7389 */ /* 0x00006400000c000b */
[----:B01----:R-:W-:Y:S01]  /*11c00*/  ENDCOLLECTIVE ;  /* 0x000000000000791b */ /* 0x003fe20003800000 */
.L_x_137:
[----:B------:R-:W-:Y:S02]  /*11c10*/  IMAD.MOV.U32 R13, RZ, RZ, R0 ;  /* 0x000000ffff0d7224 */ /* 0x000fe400078e0000 */
[----:B------:R-:W-:-:S07]  /*11c20*/  IMAD.MOV.U32 R2, RZ, RZ, R14 ;  /* 0x000000ffff027224 */ /* 0x000fce00078e000e */
[----:B------:R-:W-:Y:S05]  /*11c30*/  WARPSYNC.COLLECTIVE R15, `(.L_x_138) ;  /* 0x000000000f087348 */ /* 0x000fea0003c00000 */
[----:B------:R0:W1:Y:S02]  /*11c40*/  SHFL.IDX P6, R14, R13, R12, R11 ;  /* 0x0000000c0d0e7389 */ /* 0x00006400000c000b */
[----:B01----:R-:W-:Y:S01]  /*11c50*/  ENDCOLLECTIVE ;  /* 0x000000000000791b */ /* 0x003fe20003800000 */
.L_x_138:
[----:B------:R-:W-:Y:S02]  /*11c60*/  ULDC UR4, c[0x0][0x288] ;  /* 0x0000a20000047ab9 */ /* 0x000fe40000000800 */
[----:B------:R-:W-:Y:S02]  /*11c70*/  IMAD R5, R6, UR4, RZ ;  /* 0x0000000406057c24 */ /* 0x000fe4000f8e02ff */
[----:B------:R-:W-:-:S04]  /*11c80*/  IMAD R6, R25, 0x80, R18 ;  /* 0x0000008019067824 */ /* 0x000fc800078e0212 */
[C---:B------:R-:W-:Y:S01]  /*11c90*/  VIADD R8, R6.reuse, 0x10 ;  /* 0x0000001006087836 */ /* 0x040fe20000000000 */
[----:B------:R-:W-:Y:S02]  /*11ca0*/  ISETP.GE.AND P2, PT, R6, R5, PT ;  /* 0x000000050600720c */ /* 0x000fe40003f46270 */
[----:B------:R-:W-:Y:S01]  /*11cb0*/  MOV R13, R4 ;  /* 0x00000004000d7202 */ /* 0x000fe20000000f00 */
[----:B------:R-:W-:-:S10]  /*11cc0*/  IMAD.MOV.U32 R12, RZ, RZ, 0x1 ;  /* 0x00000001ff0c7424 */ /* 0x000fd400078e00ff */
[----:B------:R-:W-:-:S05]  /*11cd0*/  @!P2 IADD3 R14, P3, R32, R14, RZ ;  /* 0x0000000e200ea210 */ /* 0x000fca0007f7e0ff */
[----:B------:R-:W-:Y:S02]  /*11ce0*/  @!P2 IMAD.X R3, RZ, RZ, R2, P3 ;  /* 0x000000ffff03a224 */ /* 0x000fe400018e0602 */
[----:B------:R-:W-:-:S07]  /*11cf0*/  @!P2 IMAD.MOV.U32 R2, RZ, RZ, R14 ;  /* 0x000000ffff02a224 */ /* 0x000fce00078e000e */
[----:B------:R-:W-:Y:S05]  /*11d00*/  WARPSYNC.COLLECTIVE R15, `(.L_x_139) ;  /* 0x000000000f087348 */ /* 0x000fea0003c00000 */
[----:B------:R0:W1:Y:S02]  /*11d10*/  SHFL.IDX P6, R14, R13, R12, R11 ;  /* 0x0000000c0d0e7389 */ /* 0x00006400000c000b */
[----:B01----:R-:W-:Y:S01]  /*11d20*/  ENDCOLLECTIVE ;  /* 0x000000000000791b */ /* 0x003fe20003800000 */
.L_x_139:
[----:B------:R-:W-:Y:S01]  /*11d30*/  @!PT LDS RZ, [RZ] ;  /* 0x00000000fffff984 */ /* 0x000fe20000000800 */
[----:B------:R-:W-:Y:S01]  /*11d40*/  @!PT LDS RZ, [RZ] ;  /* 0x00000000fffff984 */ /* 0x000fe20000000800 */
[----:B------:R-:W-:Y:S01]  /*11d50*/  @!PT LDS RZ, [RZ] ;  /* 0x00000000fffff984 */ /* 0x000fe20000000800 */
[----:B------:R0:W-:Y:S04]  /*11d60*/  @!P2 LDGSTS.E.BYPASS.LTC128B.128 [R22+0x20400], desc[UR46][R2.64], !P1 ;  /* 0x204000000216afae */ /* 0x0001e8000c901d6e */
[----:B------:R0:W-:Y:S01]  /*11d70*/  @!P2 LDGSTS.E.BYPASS.LTC128B.128 [R22+0x24400], desc[UR46][R2.64+0x80], !P0 ;  /* 0x244000800216afae */ /* 0x0001e2000c101d6e */
[----:B------:R-:W-:Y:S01]  /*11d80*/  ISETP.GE.AND P2, PT, R8, R5, PT ;  /* 0x000000050800720c */ /* 0x000fe20003f46270 */
[----:B------:R-:W-:Y:S02]  /*11d90*/  VIADD R8, R6, 0x20 ;  /* 0x0000002006087836 */ /* 0x000fe40000000000 */
[----:B------:R-:W-:Y:S02]  /*11da0*/  IMAD.MOV.U32 R13, RZ, RZ, R0 ;  /* 0x000000ffff0d7224 */ /* 0x000fe400078e0000 */
[----:B------:R-:W-:-:S08]  /*11db0*/  IMAD.MOV.U32 R7, RZ, RZ, R14 ;  /* 0x000000ffff077224 */ /* 0x000fd000078e000e */
[----:B0-----:R-:W-:Y:S05]  /*11dc0*/  WARPSYNC.COLLECTIVE R15, `(.L_x_140) ;  /* 0x000000000f087348 */ /* 0x001fea0003c00000 */
[----:B------:R1:W2:Y:S02]  /*11dd0*/  SHFL.IDX P6, R14, R13, R12, R11 ;  /* 0x0000000c0d0e7389 */ /* 0x0002a400000c000b */
[----:B012---:R-:W-:Y:S01]  /*11de0*/  ENDCOLLECTIVE ;  /* 0x000000000000791b */ /* 0x007fe20003800000 */
.L_x_140:
[----:B------:R-:W-:Y:S02]  /*11df0*/  IMAD.MOV.U32 R13, RZ, RZ, R4 ;  /* 0x000000ffff0d7224 */ /* 0x000fe400078e0004 */
[----:B------:R-:W-:Y:S01]  /*11e00*/  IMAD.MOV.U32 R12, RZ, RZ, 0x2 ;  /* 0x00000002ff0c7424 */ /* 0x000fe200078e00ff */
[----:B------:R-:W-:-:S05]  /*11e10*/  @!P2 IADD3 R14, P3, R32, R14, RZ ;  /* 0x0000000e200ea210 */ /* 0x000fca0007f7e0ff */
[----:B------:R-:W-:-:S08]  /*11e20*/  @!P2 IMAD.MOV.U32 R2, RZ, RZ, R14 ;  /* 0x000000ffff02a224 */ /* 0x000fd000078e000e */
[----:B------:R-:W-:Y:S05]  /*11e30*/  WARPSYNC.COLLECTIVE R15, `(.L_x_141) ;  /* 0x000000000f087348 */ /* 0x000fea0003c00000 */
[----:B------:R0:W1:Y:S02]  /*11e40*/  SHFL.IDX P6, R14, R13, R12, R11 ;  /* 0x0000000c0d0e7389 */ /* 0x00006400000c000b */
[----:B01----:R-:W-:Y:S01]  /*11e50*/  ENDCOLLECTIVE ;  /* 0x000000000000791b */ /* 0x003fe20003800000 */
.L_x_141:
[----:B------:R-:W-:-:S04]  /*11e60*/  @!P2 IMAD.X R7, RZ, RZ, R7, P3 ;  /* 0x000000ffff07a224 */ /* 0x000fc800018e0607 */
[----:B------:R-:W-:-:S05]  /*11e70*/  @!P2 IMAD.MOV.U32 R3, RZ, RZ, R7 ;  /* 0x000000ffff03a224 */ /* 0x000fca00078e0007 */
[----:B------:R-:W-:Y:S01]  /*11e80*/  @!PT LDS RZ, [RZ] ;  /* 0x00000000fffff984 */ /* 0x000fe20000000800 */
[----:B------:R-:W-:Y:S01]  /*11e90*/  @!PT LDS RZ, [RZ] ;  /* 0x00000000fffff984 */ /* 0x000fe20000000800 */
[----:B------:R-:W-:Y:S01]  /*11ea0*/  @!PT LDS RZ, [RZ] ;  /* 0x00000000fffff984 */ /* 0x000fe20000000800 */
[----:B------:R0:W-:Y:S01]  /*11eb0*/  @!P2 LDGSTS.E.BYPASS.LTC128B.128 [R22+0x20c00], desc[UR46][R2.64], !P1 ;  /* 0x20c000000216afae */ /* 0x0001e2000c901d6e */
[----:B------:R-:W-:-:S03]  /*11ec0*/  IMAD.MOV.U32 R13, RZ, RZ, R0 ;  /* 0x000000ffff0d7224 */ /* 0x000fc600078e0000 */
[----:B------:R0:W-:Y:S01]  /*11ed0*/  @!P2 LDGSTS.E.BYPASS.LTC128B.128 [R22+0x24c00], desc[UR46][R2.64+0x80], !P0 ;  /* 0x24c000800216afae */ /* 0x0001e2000c101d6e */
[----:B------:R-:W-:Y:S01]  /*11ee0*/  ISETP.GE.AND P2, PT, R8, R5, PT ;  /* 0x000000050800720c */ /* 0x000fe20003f46270 */
[----:B------:R-:W-:Y:S02]  /*11ef0*/  VIADD R8, R6, 0x30 ;  /* 0x0000003006087836 */ /* 0x000fe40000000000 */
[----:B------:R-:W-:-:S10]  /*11f00*/  IMAD.MOV.U32 R7, RZ, RZ, R14 ;  /* 0x000000ffff077224 */ /* 0x000fd400078e000e */
[----:B0-----:R-:W-:Y:S05]  /*11f10*/  WARPSYNC.COLLECTIVE R15, `(.L_x_142) ;  /* 0x000000000f087348 */ /* 0x001fea0003c00000 */
[----:B------:R1:W2:Y:S02]  /*11f20*/  SHFL.IDX P6, R14, R13, R12, R11 ;  /* 0x0000000c0d0e7389 */ /* 0x0002a400000c000b */
[----:B012---:R-:W-:Y:S01]  /*11f30*/  ENDCOLLECTIVE ;  /* 0x000000000000791b */ /* 0x007fe20003800000 */
.L_x_142:
[----:B------:R-:W-:Y:S02]  /*11f40*/  IMAD.MOV.U32 R13, RZ, RZ, R4 ;  /* 0x000000ffff0d7224 */ /* 0x000fe400078e0004 */
[----:B------:R-:W-:Y:S01]  /*11f50*/  IMAD.MOV.U32 R12, RZ, RZ, 0x3 ;  /* 0x00000003ff0c7424 */ /* 0x000fe200078e00ff */
[----:B------:R-:W-:-:S04]  /*11f60*/  @!P2 IADD3 R14, P3, R32, R14, RZ ;  /* 0x0000000e200ea210 */ /* 0x000fc80007f7e0ff */
[----:B------:R-:W-:Y:S01]  /*11f70*/  @!P2 MOV R2, R14 ;  /* 0x0000000e0002a202 */ /* 0x000fe20000000f00 */
[----:B------:R-:W-:-:S08]  /*11f80*/  @!P2 IMAD.X R7, RZ, RZ, R7, P3 ;  /* 0x000000ffff07a224 */ /* 0x000fd000018e0607 */
[----:B------:R-:W-:Y:S05]  /*11f90*/  WARPSYNC.COLLECTIVE R15, `(.L_x_143) ;  /* 0x000000000f087348 */ /* 0x000fea0003c00000 */
[----:B------:R0:W1:Y:S02]  /*11fa0*/  SHFL.IDX P6, R14, R13, R12, R11 ;  /* 0x0000000c0d0e7389 */ /* 0x00006400000c000b */
[----:B01----:R-:W-:Y:S01]  /*11fb0*/  ENDCOLLECTIVE ;  /* 0x000000000000791b */ /* 0x003fe20003800000 */
.L_x_143:
[----:B------:R-:W-:-:S05]  /*11fc0*/  @!P2 IMAD.MOV.U32 R3, RZ, RZ, R7 ;  /* 0x000000ffff03a224 */ /* 0x000fca00078e0007 */
[----:B------:R-:W-:Y:S01]  /*11fd0*/  @!PT LDS RZ, [RZ] ;  /* 0x00000000fffff984 */ /* 0x000fe20000000800 */
[----:B------:R-:W-:Y:S01]  /*11fe0*/  @!PT LDS RZ, [RZ] ;  /* 0x00000000fffff984 */ /* 0x000fe20000000800 */
[----:B------:R-:W-:Y:S01]  /*11ff0*/  @!PT LDS RZ, [RZ] ;  /* 0x00000000fffff984 */ /* 0x000fe20000000800 */
[----:B------:R0:W-:Y:S04]  /*12000*/  @!P2 LDGSTS.E.BYPASS.LTC128B.128 [R22+0x21400], desc[UR46][R2.64], !P1 ;  /* 0x214000000216afae */ /* 0x0001e8000c901d6e */
[----:B------:R0:W-:Y:S01]  /*12010*/  @!P2 LDGSTS.E.BYPASS.LTC128B.128 [R22+0x25400], desc[UR46][R2.64+0x80], !P0 ;  /* 0x254000800216afae */ /* 0x0001e2000c101d6e */
[----:B------:R-:W-:Y:S01]  /*12020*/  ISETP.GE.AND P2, PT, R8, R5, PT ;  /* 0x000000050800720c */ /* 0x000fe20003f46270 */
[----:B------:R-:W-:Y:S02]  /*12030*/  IMAD.MOV.U32 R13, RZ, RZ, R0 ;  /* 0x000000ffff0d7224 */ /* 0x000fe400078e0000 */
[----:B------:R-:W-:Y:S02]  /*12040*/  VIADD R8, R6, 0x40 ;  /* 0x0000004006087836 */ /* 0x000fe40000000000 */
[----:B------:R-:W-:-:S08]  /*12050*/  IMAD.MOV.U32 R7, RZ, RZ, R14 ;  /* 0x000000ffff077224 */ /* 0x000fd000078e000e */
[----:B0-----:R-:W-:Y:S05]  /*12060*/  WARPSYNC.COLLECTIVE R15, `(.L_x_144) ;  /* 0x000000000f087348 */ /* 0x001fea0003c00000 */
[----:B------:R1:W2:Y:S02]  /*12070*/  SHFL.IDX P6, R14, R13, R12, R11 ;  /* 0x0000000c0d0e7389 */ /* 0x0002a400000c000b */
[----:B012---:R-:W-:Y:S01]  /*12080*/  ENDCOLLECTIVE ;  /* 0x000000000000791b */ /* 0x007fe20003800000 */
.L_x_144:
[----:B------:R-:W-:Y:S02]  /*12090*/  IMAD.MOV.U32 R13, RZ, RZ, R4 ;  /* 0x000000ffff0d7224 */ /* 0x000fe400078e0004 */
[----:B------:R-:W-:Y:S01]  /*120a0*/  IMAD.MOV.U32 R12, RZ, RZ, 0x4 ;  /* 0x00000004ff0c7424 */ /* 0x000fe200078e00ff */
[----:B------:R-:W-:-:S05]  /*120b0*/  @!P2 IADD3 R14, P3, R32, R14, RZ ;  /* 0x0000000e200ea210 */ /* 0x000fca0007f7e0ff */
[----:B------:R-:W-:-:S08]  /*120c0*/  @!P2 IMAD.MOV.U32 R2, RZ, RZ, R14 ;  /* 0x000000ffff02a224 */ /* 0x000fd000078e000e */
[----:B------:R-:W-:Y:S05]  /*120d0*/  WARPSYNC.COLLECTIVE R15, `(.L_x_145) ;  /* 0x000000000f087348 */ /* 0x000fea0003c00000 */
[----:B------:R0:W1:Y:S02]  /*120e0*/  SHFL.IDX P6, R14, R13, R12, R11 ;  /* 0x0000000c0d0e7389 */ /* 0x00006400000c000b */
[----:B01----:R-:W-:Y:S01]  /*120f0*/  ENDCOLLECTIVE ;  /* 0x000000000000791b */ /* 0x003fe20003800000 */
.L_x_145:
        /* <DEDUP_REMOVED lines=9> */
[----:B------:R-:W-:Y:S01]  /*12190*/  VIADD R8, R6, 0x50 ;  /* 0x0000005006087836 */ /* 0x000fe20000000000 */
[----:B------:R-:W-:-:S11]  /*121a0*/  MOV R7, R14 ;  /* 0x0000000e00077202 */ /* 0x000fd60000000f00 */
[----:B0-----:R-:W-:Y:S05]  /*121b0*/  WARPSYNC.COLLECTIVE R15, `(.L_x_146) ;  /* 0x000000000f087348 */ /* 0x001fea0003c00000 */
[----:B------:R1:W2:Y:S02]  /*121c0*/  SHFL.IDX P6, R14, R13, R12, R11 ;  /* 0x0000000c0d0e7389 */ /* 0x0002a400000c000b */
[----:B012---:R-:W-:Y:S01]  /*121d0*/  ENDCOLLECTIVE ;  /* 0x000000000000791b */ /* 0x007fe20003800000 */
.L_x_146:
[----:B------:R-:W-:Y:S02]  /*121e0*/  IMAD.MOV.U32 R13, RZ, RZ, R4 ;  /* 0x000000ffff0d7224 */ /* 0x000fe400078e0004 */
[----:B------:R-:W-:Y:S01]  /*121f0*/  IMAD.MOV.U32 R12, RZ, RZ, 0x5 ;  /* 0x00000005ff0c7424 */ /* 0x000fe200078e00ff */
[----:B------:R-:W-:-:S05]  /*12200*/  @!P2 IADD3 R14, P3, R32, R14, RZ ;  /* 0x0000000e200ea210 */ /* 0x000fca0007f7e0ff */
[----:B------:R-:W-:-:S08]  /*12210*/  @!P2 IMAD.MOV.U32 R2, RZ, RZ, R14 ;  /* 0x000000ffff02a224 */ /* 0x000fd000078e000e */
[----:B------:R-:W-:Y:S05]  /*12220*/  WARPSYNC.COLLECTIVE R15, `(.L_x_147) ;  /* 0x000000000f087348 */ /* 0x000fea0003c00000 */
[----:B------:R0:W1:Y:S02]  /*12230*/  SHFL.IDX P6, R14, R13, R12, R11 ;  /* 0x0000000c0d0e7389 */ /* 0x00006400000c000b */
[----:B01----:R-:W-:Y:S01]  /*12240*/  ENDCOLLECTIVE ;  /* 0x000000000000791b */ /* 0x003fe20003800000 */
.L_x_147:
        /* <DEDUP_REMOVED lines=8> */
[----:B------:R-:W-:Y:S02]  /*122d0*/  ISETP.GE.AND P2, PT, R8, R5, PT ;  /* 0x000000050800720c */ /* 0x000fe40003f46270 */
[----:B------:R-:W-:Y:S01]  /*122e0*/  IADD3 R8, R6, 0x60, RZ ;  /* 0x0000006006087810 */ /* 0x000fe20007ffe0ff */
[----:B------:R-:W-:-:S10]  /*122f0*/  IMAD.MOV.U32 R7, RZ, RZ, R14 ;  /* 0x000000ffff077224 */ /* 0x000fd400078e000e */
[----:B0-----:R-:W-:Y:S05]  /*12300*/  WARPSYNC.COLLECTIVE R15, `(.L_x_148) ;  /* 0x000000000f087348 */ /* 0x001fea0003c00000 */
[----:B------:R1:W2:Y:S02]  /*12310*/  SHFL.IDX P6, R14, R13, R12, R11 ;  /* 0x0000000c0d0e7389 */ /* 0x0002a400000c000b */
[----:B012---:R-:W-:Y:S01]  /*12320*/  ENDCOLLECTIVE ;  /* 0x000000000000791b */ /* 0x007fe20003800000 */
.L_x_148:
[----:B------:R-:W-:Y:S02]  /*12330*/  IMAD.MOV.U32 R13, RZ, RZ, R4 ;  /* 0x000000ffff0d7224 */ /* 0x000fe400078e0004 */
[----:B------:R-:W-:Y:S01]  /*12340*/  IMAD.MOV.U32 R12, RZ, RZ, 0x6 ;  /* 0x00000006ff0c7424 */ /* 0x000fe200078e00ff */
[----:B------:R-:W-:-:S05]  /*12350*/  @!P2 IADD3 R14, P3, R32, R14, RZ ;  /* 0x0000000e200ea210 */ /* 0x000fca0007f7e0ff */
[----:B------:R-:W-:-:S08]  /*12360*/  @!P2 IMAD.MOV.U32 R2, RZ, RZ, R14 ;  /* 0x000000ffff02a224 */ /* 0x000fd000078e000e */
[----:B------:R-:W-:Y:S05]  /*12370*/  WARPSYNC.COLLECTIVE R15, `(.L_x_149) ;  /* 0x000000000f087348 */ /* 0x000fea0003c00000 */
[----:B------:R0:W1:Y:S02]  /*12380*/  SHFL.IDX P6, R14, R13, R12, R11 ;  /* 0x0000000c0d0e7389 */ /* 0x00006400000c000b */
[----:B01----:R-:W-:Y:S01]  /*12390*/  ENDCOLLECTIVE ;  /* 0x000000000000791b */ /* 0x003fe20003800000 */
.L_x_149:
        /* <DEDUP_REMOVED lines=9> */
[----:B------:R-:W-:-:S12]  /*12430*/  IMAD.MOV.U32 R7, RZ, RZ, R14 ;  /* 0x000000ffff077224 */ /* 0x000fd800078e000e */
[----:B0-----:R-:W-:Y:S05]  /*12440*/  WARPSYNC.COLLECTIVE R15, `(.L_x_150) ;  /* 0x000000000f087348 */ /* 0x001fea0003c00000 */
[----:B------:R1:W2:Y:S02]  /*12450*/  SHFL.IDX P6, R14, R13, R12, R11 ;  /* 0x0000000c0d0e7389 */ /* 0x0002a400000c000b */
[----:B012---:R-:W-:Y:S01]  /*12460*/  ENDCOLLECTIVE ;  /* 0x000000000000791b */ /* 0x007fe20003800000 */
.L_x_150:
[----:B------:R-:W-:Y:S02]  /*12470*/  IMAD.MOV.U32 R13, RZ, RZ, R4 ;  /* 0x000000ffff0d7224 */ /* 0x000fe400078e0004 */
[----:B------:R-:W-:Y:S01]  /*12480*/  IMAD.MOV.U32 R12, RZ, RZ, 0x7 ;  /* 0x00000007ff0c7424 */ /* 0x000fe200078e00ff */
[----:B------:R-:W-:-:S05]  /*12490*/  @!P2 IADD3 R14, P3, R32, R14, RZ ;  /* 0x0000000e200ea210 */ /* 0x000fca0007f7e0ff */
[----:B------:R-:W-:-:S08]  /*124a0*/  @!P2 IMAD.MOV.U32 R2, RZ, RZ, R14 ;  /* 0x000000ffff02a224 */ /* 0x000fd000078e000e */
[----:B------:R-:W-:Y:S05]  /*124b0*/  WARPSYNC.COLLECTIVE R15, `(.L_x_151) ;  /* 0x000000000f087348 */ /* 0x000fea0003c00000 */
[----:B------:R0:W1:Y:S02]  /*124c0*/  SHFL.IDX P6, R14, R13, R12, R11 ;  /* 0x0000000c0d0e7389 */ /* 0x00006400000c000b */
[----:B01----:R-:W-:Y:S01]  /*124d0*/  ENDCOLLECTIVE ;  /* 0x000000000000791b */ /* 0x003fe20003800000 */
.L_x_151:
        /* <DEDUP_REMOVED lines=8> */
[----:B------:R-:W-:-:S07]  /*12560*/  IMAD.MOV.U32 R7, RZ, RZ, R14 ;  /* 0x000000ffff077224 */ /* 0x000fce00078e000e */
[----:B0-----:R-:W-:Y:S05]  /*12570*/  WARPSYNC.COLLECTIVE R15, `(.L_x_152) ;  /* 0x000000000f087348 */ /* 0x001fea0003c00000 */
[----:B------:R1:W2:Y:S02]  /*12580*/  SHFL.IDX P6, R14, R13, R12, R11 ;  /* 0x0000000c0d0e7389 */ /* 0x0002a400000c000b */
[----:B012---:R-:W-:Y:S01]  /*12590*/  ENDCOLLECTIVE ;  /* 0x000000000000791b */ /* 0x007fe20003800000 */
.L_x_152:
[----:B------:R-:W-:Y:S05]  /*125a0*/  BRA `(.L_x_153) ;  /* 0xffffffb400d87947 */ /* 0x000fea000383ffff */
.L_x_59:
[----:B0-----:R-:W-:-:S04]  /*125b0*/  IMAD.U32 R3, RZ, RZ, UR42 ;  /* 0x0000002aff037e24 */ /* 0x001fc8000f8e00ff */
[----:B------:R0:W3:Y:S03]  /*125c0*/  SYNCS.PHASECHK.TRANS64.TRYWAIT P0, [R3+URZ+0x38820], R0 ;  /* 0x03882000030075a7 */ /* 0x0000e6000800017f */
[----:B---3--:R-:W-:Y:S05]  /*125d0*/  @!P0 NANOSLEEP.SYNCS 0x989680 ;  /* 0x009896800000895d */ /* 0x008fea0003900000 */
[----:B------:R-:W3:Y:S02]  /*125e0*/  @!P0 SYNCS.PHASECHK.TRANS64 P0, [R3+URZ+0x38820], R0 ;  /* 0x03882000030085a7 */ /* 0x000ee4000800007f */
[----:B---3--:R-:W-:Y:S05]  /*125f0*/  @!P0 BRA `(.L_x_59) ;  /* 0xfffffffc00ec8947 */ /* 0x008fea000383ffff */
[----:B------:R-:W-:Y:S05]  /*12600*/  BRA `(.L_x_154) ;  /* 0xffffffb800147947 */ /* 0x000fea000383ffff */
.L_x_62:
[----:B0-----:R0:W2:Y:S02]  /*12610*/  SYNCS.PHASECHK.TRANS64.TRYWAIT P1, [R4+URZ+0x38880], R19 ;  /* 0x03888013040075a7 */ /* 0x0010a4000802017f */
[----:B--2---:R-:W-:Y:S05]  /*12620*/  @!P1 NANOSLEEP.SYNCS 0x989680 ;  /* 0x009896800000995d */ /* 0x004fea0003900000 */
[----:B------:R-:W2:Y:S02]  /*12630*/  @!P1 SYNCS.PHASECHK.TRANS64 P1, [R4+URZ+0x38880], R19 ;  /* 0x03888013040095a7 */ /* 0x000ea4000802007f */
[----:B--2---:R-:W-:Y:S05]  /*12640*/  @!P1 BRA `(.L_x_62) ;  /* 0xfffffffc00f09947 */ /* 0x004fea000383ffff */
[----:B------:R-:W-:Y:S05]  /*12650*/  BRA `(.L_x_155) ;  /* 0xffffffb800d07947 */ /* 0x000fea000383ffff */
.L_x_63:
[----:B------:R-:W-:Y:S01]  /*12660*/  BSSY B0, `(.L_x_156) ;  /* 0x0000008000007945 */ /* 0x000fe20003800000 */
[----:B------:R-:W-:Y:S01]  /*12670*/  MOV R13, R8 ;  /* 0x00000008000d7202 */ /* 0x000fe20000000f00 */
[----:B------:R-:W-:Y:S02]  /*12680*/  IMAD.MOV.U32 R12, RZ, RZ, RZ ;  /* 0x000000ffff0c7224 */ /* 0x000fe400078e00ff */
[----:B------:R-:W-:Y:S02]  /*12690*/  IMAD.MOV.U32 R11, RZ, RZ, 0x181f ;  /* 0x0000181fff0b7424 */ /* 0x000fe400078e00ff */
[----:B------:R-:W-:-:S07]  /*126a0*/  IMAD.MOV.U32 R15, RZ, RZ, -0x1 ;  /* 0xffffffffff0f7424 */ /* 0x000fce00078e00ff */
[----:B01----:R-:W-:Y:S05]  /*126b0*/  WARPSYNC.COLLECTIVE R15, `(.L_x_157) ;  /* 0x000000000f087348 */ /* 0x003fea0003c00000 */
[----:B-1----:R1:W2:Y:S02]  /*126c0*/  SHFL.IDX P6, R14, R13, R12, R11 ;  /* 0x0000000c0d0e7389 */ /* 0x0022a400000c000b */
[----:B012---:R-:W-:Y:S01]  /*126d0*/  ENDCOLLECTIVE ;  /* 0x000000000000791b */ /* 0x007fe20003800000 */
.L_x_157:
[----:B------:R-:W-:Y:S05]  /*126e0*/  BSYNC B0 ;  /* 0x0000000000007941 */ /* 0x000fea0003800000 */
.L_x_156:
[----:B------:R-:W-:Y:S02]  /*126f0*/  IMAD.MOV.U32 R13, RZ, RZ, R9 ;  /* 0x000000ffff0d7224 */ /* 0x000fe400078e0009 */
[----:B------:R-:W-:Y:S02]  /*12700*/  IMAD.MOV.U32 R12, RZ, RZ, RZ ;  /* 0x000000ffff0c7224 */ /* 0x000fe400078e00ff */
[----:B------:R-:W-:Y:S02]  /*12710*/  IMAD.MOV.U32 R11, RZ, RZ, 0x181f ;  /* 0x0000181fff0b7424 */ /* 0x000fe400078e00ff */
[----:B------:R-:W-:Y:S02]  /*12720*/  IMAD.MOV.U32 R15, RZ, RZ, -0x1 ;  /* 0xffffffffff0f7424 */ /* 0x000fe400078e00ff */
[----:B------:R-:W-:Y:S02]  /*12730*/  IMAD.MOV.U32 R3, RZ, RZ, R14 ;  /* 0x000000ffff037224 */ /* 0x000fe400078e000e */
[----:B------:R-:W-:-:S07]  /*12740*/  IMAD R7, R0, 0x8000, R22 ;  /* 0x0000800000077824 */ /* 0x000fce00078e0216 */
[----:B------:R-:W-:Y:S05]  /*12750*/  WARPSYNC.COLLECTIVE R15, `(.L_x_158) ;  /* 0x000000000f087348 */ /* 0x000fea0003c00000 */
[----:B------:R0:W1:Y:S02]  /*12760*/  SHFL.IDX P6, R14, R13, R12, R11 ;  /* 0x0000000c0d0e7389 */ /* 0x00006400000c000b */
[----:B01----:R-:W-:Y:S01]  /*12770*/  ENDCOLLECTIVE ;  /* 0x000000000000791b */ /* 0x003fe20003800000 */
.L_x_158:
[----:B------:R-:W-:Y:S02]  /*12780*/  IMAD.MOV.U32 R13, RZ, RZ, R8 ;  /* 0x000000ffff0d7224 */ /* 0x000fe400078e0008 */
[----:B------:R-:W-:Y:S01]  /*12790*/  IMAD.MOV.U32 R12, RZ, RZ, 0x1 ;  /* 0x00000001ff0c7424 */ /* 0x000fe200078e00ff */
[----:B------:R-:W-:-:S13]  /*127a0*/  IADD3 R2, P1, R32, R14, RZ ;  /* 0x0000000e20027210 */ /* 0x000fda0007f3e0ff */
[----:B------:R-:W-:Y:S05]  /*127b0*/  WARPSYNC.COLLECTIVE R15, `(.L_x_159) ;  /* 0x000000000f087348 */ /* 0x000fea0003c00000 */
[----:B------:R0:W1:Y:S02]  /*127c0*/  SHFL.IDX P6, R14, R13, R12, R11 ;  /* 0x0000000c0d0e7389 */ /* 0x00006400000c000b */
[----:B01----:R-:W-:Y:S01]  /*127d0*/  ENDCOLLECTIVE ;  /* 0x000000000000791b */ /* 0x003fe20003800000 */
.L_x_159:
[----:B------:R-:W-:-:S05]  /*127e0*/  IMAD.X R3, RZ, RZ, R3, P1 ;  /* 0x000000ffff037224 */ /* 0x000fca00008e0603 */
[----:B------:R-:W-:Y:S01]  /*127f0*/  @!PT LDS RZ, [RZ] ;  /* 0x00000000fffff984 */ /* 0x000fe20000000800 */
[----:B------:R-:W-:Y:S01]  /*12800*/  @!PT LDS RZ, [RZ] ;  /* 0x00000000fffff984 */ /* 0x000fe20000000800 */
[----:B------:R-:W-:Y:S01]  /*12810*/  @!PT LDS RZ, [RZ] ;  /* 0x00000000fffff984 */ /* 0x000fe20000000800 */
[----:B------:R0:W-:Y:S04]  /*12820*/  LDGSTS.E.BYPASS.LTC128B.128 [R7+0x10400], desc[UR46][R2.64], !P3 ;  /* 0x1040000002077fae */ /* 0x0001e8000d901d6e */
[----:B------:R0:W-:Y:S01]  /*12830*/  LDGSTS.E.BYPASS.LTC128B.128 [R7+0x14400], desc[UR46][R2.64+0x80], !P2 ;  /* 0x1440008002077fae */ /* 0x0001e2000d101d6e */
[----:B------:R-:W-:Y:S01]  /*12840*/  IMAD.MOV.U32 R13, RZ, RZ, R9 ;  /* 0x000000ffff0d7224 */ /* 0x000fe200078e0009 */
[----:B------:R-:W-:-:S07]  /*12850*/  MOV R24, R14 ;  /* 0x0000000e00187202 */ /* 0x000fce0000000f00 */
[----:B0-----:R-:W-:Y:S05]  /*12860*/  WARPSYNC.COLLECTIVE R15, `(.L_x_160) ;  /* 0x000000000f087348 */ /* 0x001fea0003c00000 */
[----:B------:R1:W2:Y:S02]  /*12870*/  SHFL.IDX P6, R14, R13, R12, R11 ;  /* 0x0000000c0d0e7389 */ /* 0x0002a400000c000b */
[----:B012---:R-:W-:Y:S01]  /*12880*/  ENDCOLLECTIVE ;  /* 0x000000000000791b */ /* 0x007fe20003800000 */
.L_x_160:
[----:B------:R-:W-:Y:S02]  /*12890*/  IMAD.MOV.U32 R13, RZ, RZ, R8 ;  /* 0x000000ffff0d7224 */ /* 0x000fe400078e0008 */
[----:B------:R-:W-:Y:S02]  /*128a0*/  IMAD.MOV.U32 R12, RZ, RZ, 0x2 ;  /* 0x00000002ff0c7424 */ /* 0x000fe400078e00ff */
[----:B------:R-:W-:-:S05]  /*128b0*/  IMAD.MOV.U32 R11, RZ, RZ, R14 ;  /* 0x000000ffff0b7224 */ /* 0x000fca00078e000e */
[----:B------:R-:W-:Y:S01]  /*128c0*/  IADD3 R2, P1, R32, R11, RZ ;  /* 0x0000000b20027210 */ /* 0x000fe20007f3e0ff */
[----:B------:R-:W-:-:S04]  /*128d0*/  IMAD.MOV.U32 R11, RZ, RZ, 0x181f ;  /* 0x0000181fff0b7424 */ /* 0x000fc800078e00ff */
[----:B------:R-:W-:-:S08]  /*128e0*/  IMAD.X R3, RZ, RZ, R24, P1 ;  /* 0x000000ffff037224 */ /* 0x000fd000008e0618 */
[----:B------:R-:W-:Y:S05]  /*128f0*/  WARPSYNC.COLLECTIVE R15, `(.L_x_161) ;  /* 0x000000000f087348 */ /* 0x000fea0003c00000 */
[----:B------:R0:W1:Y:S02]  /*12900*/  SHFL.IDX P6, R14, R13, R12, R11 ;  /* 0x0000000c0d0e7389 */ /* 0x00006400000c000b */
[----:B01----:R-:W-:Y:S01]  /*12910*/  ENDCOLLECTIVE ;  /* 0x000000000000791b */ /* 0x003fe20003800000 */
.L_x_161:
[----:B------:R-:W-:Y:S01]  /*12920*/  @!PT LDS RZ, [RZ] ;  /* 0x00000000fffff984 */ /* 0x000fe20000000800 */
[----:B------:R-:W-:Y:S01]  /*12930*/  @!PT LDS RZ, [RZ] ;  /* 0x00000000fffff984 */ /* 0x000fe20000000800 */
[----:B------:R-:W-:Y:S01]  /*12940*/  @!PT LDS RZ, [RZ] ;  /* 0x00000000fffff984 */ /* 0x000fe20000000800 */
[----:B------:R0:W-:Y:S04]  /*12950*/  LDGSTS.E.BYPASS.LTC128B.128 [R7+0x10c00], desc[UR46][R2.64], !P3 ;  /* 0x10c0000002077fae */ /* 0x0001e8000d901d6e */
[----:B------:R0:W-:Y:S01]  /*12960*/  LDGSTS.E.BYPASS.LTC128B.128 [R7+0x14c00], desc[UR46][R2.64+0x80], !P2 ;  /* 0x14c0008002077fae */ /* 0x0001e2000d101d6e */
[----:B------:R-:W-:Y:S02]  /*12970*/  IMAD.MOV.U32 R13, RZ, RZ, R9 ;  /* 0x000000ffff0d7224 */ /* 0x000fe400078e0009 */
[----:B------:R-:W-:-:S07]  /*12980*/  IMAD.MOV.U32 R25, RZ, RZ, R14 ;  /* 0x000000ffff197224 */ /* 0x000fce00078e000e */
[----:B0-----:R-:W-:Y:S05]  /*12990*/  WARPSYNC.COLLECTIVE R15, `(.L_x_162) ;  /* 0x000000000f087348 */ /* 0x001fea0003c00000 */
[----:B------:R1:W2:Y:S02]  /*129a0*/  SHFL.IDX P6, R14, R13, R12, R11 ;  /* 0x0000000c0d0e7389 */ /* 0x0002a400000c000b */
[----:B012---:R-:W-:Y:S01]  /*129b0*/  ENDCOLLECTIVE ;  /* 0x000000000000791b */ /* 0x007fe20003800000 */
.L_x_162:
[----:B------:R-:W-:Y:S02]  /*129c0*/  IMAD.MOV.U32 R13, RZ, RZ, R8 ;  /* 0x000000ffff0d7224 */ /* 0x000fe400078e0008 */
[----:B------:R-:W-:-:S05]  /*129d0*/  IMAD.MOV.U32 R12, RZ, RZ, R14 ;  /* 0x000000ffff0c7224 */ /* 0x000fca00078e000e */
[----:B------:R-:W-:Y:S01]  /*129e0*/  IADD3 R2, P1, R32, R12, RZ ;  /* 0x0000000c20027210 */ /* 0x000fe20007f3e0ff */
[----:B------:R-:W-:-:S04]  /*129f0*/  IMAD.MOV.U32 R12, RZ, RZ, 0x3 ;  /* 0x00000003ff0c7424 */ /* 0x000fc800078e00ff */
[----:B------:R-:W-:-:S08]  /*12a00*/  IMAD.X R3, RZ, RZ, R25, P1 ;  /* 0x000000ffff037224 */ /* 0x000fd000008e0619 */
[----:B------:R-:W-:Y:S05]  /*12a10*/  WARPSYNC.COLLECTIVE R15, `(.L_x_163) ;  /* 0x000000000f087348 */ /* 0x000fea0003c00000 */
[----:B------:R0:W1:Y:S02]  /*12a20*/  SHFL.IDX P6, R14, R13, R12, R11 ;  /* 0x0000000c0d0e7389 */ /* 0x00006400000c000b */
[----:B01----:R-:W-:Y:S01]  /*12a30*/  ENDCOLLECTIVE ;  /* 0x000000000000791b */ /* 0x003fe20003800000 */
.L_x_163:
        /* <DEDUP_REMOVED lines=10> */
.L_x_164:
        /* <DEDUP_REMOVED lines=9> */
.L_x_165:
        /* <DEDUP_REMOVED lines=10> */
.L_x_166:
[----:B------:R-:W-:Y:S02]  /*12c10*/  IMAD.MOV.U32 R13, RZ, RZ, R8 ;  /* 0x000000ffff0d7224 */ /* 0x000fe400078e0008 */
[----:B------:R-:W-:Y:S02]  /*12c20*/  IMAD.MOV.U32 R12, RZ, RZ, 0x5 ;  /* 0x00000005ff0c7424 */ /* 0x000fe400078e00ff */
[----:B------:R-:W-:-:S05]  /*12c30*/  IMAD.MOV.U32 R11, RZ, RZ, R14 ;  /* 0x000000ffff0b7224 */ /* 0x000fca00078e000e */
[----:B------:R-:W-:Y:S02]  /*12c40*/  IADD3 R2, P1, R32, R11, RZ ;  /* 0x0000000b20027210 */ /* 0x000fe40007f3e0ff */
[----:B------:R-:W-:-:S03]  /*12c50*/  MOV R11, 0x181f ;  /* 0x0000181f000b7802 */ /* 0x000fc60000000f00 */
[----:B------:R-:W-:-:S08]  /*12c60*/  IMAD.X R3, RZ, RZ, R24, P1 ;  /* 0x000000ffff037224 */ /* 0x000fd000008e0618 */
[----:B------:R-:W-:Y:S05]  /*12c70*/  WARPSYNC.COLLECTIVE R15, `(.L_x_167) ;  /* 0x000000000f087348 */ /* 0x000fea0003c00000 */
[----:B------:R0:W1:Y:S02]  /*12c80*/  SHFL.IDX P6, R14, R13, R12, R11 ;  /* 0x0000000c0d0e7389 */ /* 0x00006400000c000b */
[----:B01----:R-:W-:Y:S01]  /*12c90*/  ENDCOLLECTIVE ;  /* 0x000000000000791b */ /* 0x003fe20003800000 */
.L_x_167:
        /* <DEDUP_REMOVED lines=10> */
.L_x_168:
        /* <DEDUP_REMOVED lines=8> */
.L_x_169:
        /* <DEDUP_REMOVED lines=10> */
.L_x_170:
        /* <DEDUP_REMOVED lines=9> */
.L_x_171:
        /* <DEDUP_REMOVED lines=10> */
.L_x_172:
[----:B------:R-:W-:Y:S05]  /*12f90*/  BRA `(.L_x_173) ;  /* 0xffffffb400a87947 */ /* 0x000fea000383ffff */
.L_x_66:
[----:B-1----:R1:W2:Y:S02]  /*12fa0*/  SYNCS.PHASECHK.TRANS64.TRYWAIT P1, [R4+URZ+0x38840], R19 ;  /* 0x03884013040075a7 */ /* 0x0022a4000802017f */
[----:B--2---:R-:W-:Y:S05]  /*12fb0*/  @!P1 NANOSLEEP.SYNCS 0x989680 ;  /* 0x009896800000995d */ /* 0x004fea0003900000 */
[----:B------:R-:W2:Y:S02]  /*12fc0*/  @!P1 SYNCS.PHASECHK.TRANS64 P1, [R4+URZ+0x38840], R19 ;  /* 0x03884013040095a7 */ /* 0x000ea4000802007f */
[----:B--2---:R-:W-:Y:S05]  /*12fd0*/  @!P1 BRA `(.L_x_66) ;  /* 0xfffffffc00f09947 */ /* 0x004fea000383ffff */
[----:B------:R-:W-:Y:S05]  /*12fe0*/  BRA `(.L_x_174) ;  /* 0xffffffb400ec7947 */ /* 0x000fea000383ffff */
.L_x_67:
[----:B------:R-:W-:Y:S01]  /*12ff0*/  BSSY B0, `(.L_x_175) ;  /* 0x0000008000007945 */ /* 0x000fe20003800000 */
[----:B------:R-:W-:Y:S02]  /*13000*/  IMAD.MOV.U32 R13, RZ, RZ, R6 ;  /* 0x000000ffff0d7224 */ /* 0x000fe400078e0006 */
[----:B------:R-:W-:Y:S02]  /*13010*/  IMAD.MOV.U32 R12, RZ, RZ, RZ ;  /* 0x000000ffff0c7224 */ /* 0x000fe400078e00ff */
[----:B------:R-:W-:Y:S02]  /*13020*/  IMAD.MOV.U32 R11, RZ, RZ, 0x181f ;  /* 0x0000181fff0b7424 */ /* 0x000fe400078e00ff */
[----:B------:R-:W-:-:S07]  /*13030*/  IMAD.MOV.U32 R15, RZ, RZ, -0x1 ;  /* 0xffffffffff0f7424 */ /* 0x000fce00078e00ff */
[----:B01----:R-:W-:Y:S05]  /*13040*/  WARPSYNC.COLLECTIVE R15, `(.L_x_176) ;  /* 0x000000000f087348 */ /* 0x003fea0003c00000 */
[----:B------:R2:W3:Y:S02]  /*13050*/  SHFL.IDX P6, R14, R13, R12, R11 ;  /* 0x0000000c0d0e7389 */ /* 0x0004e400000c000b */
[----:B0123--:R-:W-:Y:S01]  /*13060*/  ENDCOLLECTIVE ;  /* 0x000000000000791b */ /* 0x00ffe20003800000 */
.L_x_176:
[----:B------:R-:W-:Y:S05]  /*13070*/  BSYNC B0 ;  /* 0x0000000000007941 */ /* 0x000fea0003800000 */
.L_x_175:
        /* <DEDUP_REMOVED lines=9> */
.L_x_177:
[----:B------:R-:W-:Y:S02]  /*13110*/  VIADD R5, R5, UR42 ;  /* 0x0000002a05057c36 */ /* 0x000fe40008000000 */
[----:B------:R-:W-:Y:S02]  /*13120*/  IMAD.MOV.U32 R13, RZ, RZ, R6 ;  /* 0x000000ffff0d7224 */ /* 0x000fe400078e0006 */
[----:B------:R-:W-:Y:S01]  /*13130*/  IMAD.MOV.U32 R12, RZ, RZ, 0x1 ;  /* 0x00000001ff0c7424 */ /* 0x000fe200078e00ff */
[----:B------:R-:W-:-:S13]  /*13140*/  IADD3 R2, P1, R32, R14, RZ ;  /* 0x0000000e20027210 */ /* 0x000fda0007f3e0ff */
[----:B------:R-:W-:Y:S05]  /*13150*/  WARPSYNC.COLLECTIVE R15, `(.L_x_178) ;  /* 0x000000000f087348 */ /* 0x000fea0003c00000 */
[----:B------:R0:W1:Y:S02]  /*13160*/  SHFL.IDX P6, R14, R13, R12, R11 ;  /* 0x0000000c0d0e7389 */ /* 0x00006400000c000b */
[----:B01----:R-:W-:Y:S01]  /*13170*/  ENDCOLLECTIVE ;  /* 0x000000000000791b */ /* 0x003fe20003800000 */
.L_x_178:
[----:B------:R-:W-:-:S05]  /*13180*/  IADD3.X R3, RZ, R3, RZ, P1, !PT ;  /* 0x00000003ff037210 */ /* 0x000fca0000ffe4ff */
        /* <DEDUP_REMOVED lines=10> */
.L_x_179:
[----:B------:R-:W-:Y:S02]  /*13230*/  IMAD.MOV.U32 R13, RZ, RZ, R6 ;  /* 0x000000ffff0d7224 */ /* 0x000fe400078e0006 */
[----:B------:R-:W-:Y:S01]  /*13240*/  IMAD.MOV.U32 R12, RZ, RZ, 0x2 ;  /* 0x00000002ff0c7424 */ /* 0x000fe200078e00ff */
[----:B------:R-:W-:-:S13]  /*13250*/  IADD3 R2, P1, R32, R14, RZ ;  /* 0x0000000e20027210 */ /* 0x000fda0007f3e0ff */
[----:B------:R-:W-:Y:S05]  /*13260*/  WARPSYNC.COLLECTIVE R15, `(.L_x_180) ;  /* 0x000000000f087348 */ /* 0x000fea0003c00000 */
[----:B------:R0:W1:Y:S02]  /*13270*/  SHFL.IDX P6, R14, R13, R12, R11 ;  /* 0x0000000c0d0e7389 */ /* 0x00006400000c000b */
[----:B01----:R-:W-:Y:S01]  /*13280*/  ENDCOLLECTIVE ;  /* 0x000000000000791b */ /* 0x003fe20003800000 */
.L_x_180:
[----:B------:R-:W-:-:S05]  /*13290*/  IMAD.X R3, RZ, RZ, R8, P1 ;  /* 0x000000ffff037224 */ /* 0x000fca00008e0608 */
        /* <DEDUP_REMOVED lines=10> */
.L_x_181:
[----:B------:R-:W-:Y:S01]  /*13340*/  MOV R13, R6 ;  /* 0x00000006000d7202 */ /* 0x000fe20000000f00 */
[----:B------:R-:W-:Y:S02]  /*13350*/  IMAD.MOV.U32 R12, RZ, RZ, 0x3 ;  /* 0x00000003ff0c7424 */ /* 0x000fe400078e00ff */
[----:B------:R-:W-:-:S07]  /*13360*/  IMAD.MOV.U32 R17, RZ, RZ, R14 ;  /* 0x000000ffff117224 */ /* 0x000fce00078e000e */
[----:B------:R-:W-:Y:S05]  /*13370*/  WARPSYNC.COLLECTIVE R15, `(.L_x_182) ;  /* 0x000000000f087348 */ /* 0x000fea0003c00000 */
[----:B------:R0:W1:Y:S02]  /*13380*/  SHFL.IDX P6, R14, R13, R12, R11 ;  /* 0x0000000c0d0e7389 */ /* 0x00006400000c000b */
[----:B01----:R-:W-:Y:S01]  /*13390*/  ENDCOLLECTIVE ;  /* 0x000000000000791b */ /* 0x003fe20003800000 */
.L_x_182:
[----:B------:R-:W-:-:S05]  /*133a0*/  IADD3 R2, P1, R32, R17, RZ ;  /* 0x0000001120027210 */ /* 0x000fca0007f3e0ff */
[----:B------:R-:W-:-:S05]  /*133b0*/  IMAD.X R3, RZ, RZ, R9, P1 ;  /* 0x000000ffff037224 */ /* 0x000fca00008e0609 */
[----:B------:R-:W-:Y:S01]  /*133c0*/  @!PT LDS RZ, [RZ] ;  /* 0x00000000fffff984 */ /* 0x000fe20000000800 */
[----:B------:R-:W-:Y:S01]  /*133d0*/  @!PT LDS RZ, [RZ] ;  /* 0x00000000fffff984 */ /* 0x000fe20000000800 */
[----:B------:R-:W-:Y:S01]  /*133e0*/  @!PT LDS RZ, [RZ] ;  /* 0x00000000fffff984 */ /* 0x000fe20000000800 */
[----:B------:R0:W-:Y:S01]  /*133f0*/  LDGSTS.E.BYPASS.LTC128B.128 [R5+0x29400], desc[UR46][R2.64], !P3 ;  /* 0x2940000002057fae */ /* 0x0001e2000d901d6e */
[----:B------:R-:W-:-:S03]  /*13400*/  IMAD.MOV.U32 R13, RZ, RZ, R7 ;  /* 0x000000ffff0d7224 */ /* 0x000fc600078e0007 */
[----:B------:R0:W-:Y:S01]  /*13410*/  LDGSTS.E.BYPASS.LTC128B.128 [R5+0x2d400], desc[UR46][R2.64+0x80], !P2 ;  /* 0x2d40008002057fae */ /* 0x0001e2000d101d6e */
[----:B------:R-:W-:-:S07]  /*13420*/  IMAD.MOV.U32 R8, RZ, RZ, R14 ;  /* 0x000000ffff087224 */ /* 0x000fce00078e000e */
[----:B0-----:R-:W-:Y:S05]  /*13430*/  WARPSYNC.COLLECTIVE R15, `(.L_x_183) ;  /* 0x000000000f087348 */ /* 0x001fea0003c00000 */
[----:B------:R1:W2:Y:S02]  /*13440*/  SHFL.IDX P6, R14, R13, R12, R11 ;  /* 0x0000000c0d0e7389 */ /* 0x0002a400000c000b */
[----:B012---:R-:W-:Y:S01]  /*13450*/  ENDCOLLECTIVE ;  /* 0x000000000000791b */ /* 0x007fe20003800000 */
.L_x_183:
[----:B------:R-:W-:Y:S02]  /*13460*/  IMAD.MOV.U32 R13, RZ, RZ, R6 ;  /* 0x000000ffff0d7224 */ /* 0x000fe400078e0006 */
[----:B------:R-:W-:Y:S01]  /*13470*/  IMAD.MOV.U32 R12, RZ, RZ, 0x4 ;  /* 0x00000004ff0c7424 */ /* 0x000fe200078e00ff */
[----:B------:R-:W-:-:S13]  /*13480*/  IADD3 R2, P1, R32, R14, RZ ;  /* 0x0000000e20027210 */ /* 0x000fda0007f3e0ff */
[----:B------:R-:W-:Y:S05]  /*13490*/  WARPSYNC.COLLECTIVE R15, `(.L_x_184) ;  /* 0x000000000f087348 */ /* 0x000fea0003c00000 */
[----:B------:R0:W1:Y:S02]  /*134a0*/  SHFL.IDX P6, R14, R13, R12, R11 ;  /* 0x0000000c0d0e7389 */ /* 0x00006400000c000b */
[----:B01----:R-:W-:Y:S01]  /*134b0*/  ENDCOLLECTIVE ;  /* 0x000000000000791b */ /* 0x003fe20003800000 */
.L_x_184:
        /* <DEDUP_REMOVED lines=11> */
.L_x_185:
[----:B------:R-:W-:Y:S02]  /*13570*/  IMAD.MOV.U32 R13, RZ, RZ, R6 ;  /* 0x000000ffff0d7224 */ /* 0x000fe400078e0006 */
[----:B------:R-:W-:Y:S01]  /*13580*/  IMAD.MOV.U32 R12, RZ, RZ, 0x5 ;  /* 0x00000005ff0c7424 */ /* 0x000fe200078e00ff */
[----:B------:R-:W-:-:S13]  /*13590*/  IADD3 R2, P1, R32, R14, RZ ;  /* 0x0000000e20027210 */ /* 0x000fda0007f3e0ff */
[----:B------:R-:W-:Y:S05]  /*135a0*/  WARPSYNC.COLLECTIVE R15, `(.L_x_186) ;  /* 0x000000000f087348 */ /* 0x000fea0003c00000 */
[----:B------:R0:W1:Y:S02]  /*135b0*/  SHFL.IDX P6, R14, R13, R12, R11 ;  /* 0x0000000c0d0e7389 */ /* 0x00006400000c000b */
[----:B01----:R-:W-:Y:S01]  /*135c0*/  ENDCOLLECTIVE ;  /* 0x000000000000791b */ /* 0x003fe20003800000 */
.L_x_186:
[----:B------:R-:W-:-:S05]  /*135d0*/  IMAD.X R3, RZ, RZ, R8, P1 ;  /* 0x000000ffff037224 */ /* 0x000fca00008e0608 */
[----:B------:R-:W-:Y:S01]  /*135e0*/  @!PT LDS RZ, [RZ] ;  /* 0x00000000fffff984 */ /* 0x000fe20000000800 */
[----:B------:R-:W-:Y:S01]  /*135f0*/  @!PT LDS RZ, [RZ] ;  /* 0x00000000fffff984 */ /* 0x000fe20000000800 */
[----:B------:R-:W-:Y:S01]  /*13600*/  @!PT LDS RZ, [RZ] ;  /* 0x00000000fffff984 */ /* 0x000fe20000000800 */
[----:B------:R0:W-:Y:S04]  /*13610*/  LDGSTS.E.BYPASS.LTC128B.128 [R5+0x2a400], desc[UR46][R2.64], !P3 ;  /* 0x2a40000002057fae */ /* 0x0001e8000d901d6e */
[----:B------:R0:W-:Y:S01]  /*13620*/  LDGSTS.E.BYPASS.LTC128B.128 [R5+0x2e400], desc[UR46][R2.64+0x80], !P2 ;  /* 0x2e40008002057fae */ /* 0x0001e2000d101d6e */
[----:B------:R-:W-:Y:S01]  /*13630*/  MOV R13, R7 ;  /* 0x00000007000d7202 */ /* 0x000fe20000000f00 */
[----:B------:R-:W-:-:S07]  /*13640*/  IMAD.MOV.U32 R9, RZ, RZ, R14 ;  /* 0x000000ffff097224 */ /* 0x000fce00078e000e */
[----:B0-----:R-:W-:Y:S05]  /*13650*/  WARPSYNC.COLLECTIVE R15, `(.L_x_187) ;  /* 0x000000000f087348 */ /* 0x001fea0003c00000 */
[----:B------:R1:W2:Y:S02]  /*13660*/  SHFL.IDX P6, R14, R13, R12, R11 ;  /* 0x0000000c0d0e7389 */ /* 0x0002a400000c000b */
[----:B012---:R-:W-:Y:S01]  /*13670*/  ENDCOLLECTIVE ;  /* 0x000000000000791b */ /* 0x007fe20003800000 */
.L_x_187:
[----:B------:R-:W-:Y:S02]  /*13680*/  IMAD.MOV.U32 R13, RZ, RZ, R6 ;  /* 0x000000ffff0d7224 */ /* 0x000fe400078e0006 */
[----:B------:R-:W-:Y:S02]  /*13690*/  IMAD.MOV.U32 R12, RZ, RZ, 0x6 ;  /* 0x00000006ff0c7424 */ /* 0x000fe400078e00ff */
[----:B------:R-:W-:-:S07]  /*136a0*/  IMAD.MOV.U32 R17, RZ, RZ, R14 ;  /* 0x000000ffff117224 */ /* 0x000fce00078e000e */
[----:B------:R-:W-:Y:S05]  /*136b0*/  WARPSYNC.COLLECTIVE R15, `(.L_x_188) ;  /* 0x000000000f087348 */ /* 0x000fea0003c00000 */
[----:B------:R0:W1:Y:S02]  /*136c0*/  SHFL.IDX P6, R14, R13, R12, R11 ;  /* 0x0000000c0d0e7389 */ /* 0x00006400000c000b */
[----:B01----:R-:W-:Y:S01]  /*136d0*/  ENDCOLLECTIVE ;  /* 0x000000000000791b */ /* 0x003fe20003800000 */
.L_x_188:
        /* <DEDUP_REMOVED lines=12> */
.L_x_189:
[----:B------:R-:W-:Y:S02]  /*137a0*/  IMAD.MOV.U32 R13, RZ, RZ, R6 ;  /* 0x000000ffff0d7224 */ /* 0x000fe400078e0006 */
[----:B------:R-:W-:Y:S01]  /*137b0*/  IMAD.MOV.U32 R12, RZ, RZ, 0x7 ;  /* 0x00000007ff0c7424 */ /* 0x000fe200078e00ff */
[----:B------:R-:W-:-:S13]  /*137c0*/  IADD3 R2, P1, R32, R14, RZ ;  /* 0x0000000e20027210 */ /* 0x000fda0007f3e0ff */
[----:B------:R-:W-:Y:S05]  /*137d0*/  WARPSYNC.COLLECTIVE R15, `(.L_x_190) ;  /* 0x000000000f087348 */ /* 0x000fea0003c00000 */
[----:B------:R0:W1:Y:S02]  /*137e0*/  SHFL.IDX P6, R14, R13, R12, R11 ;  /* 0x0000000c0d0e7389 */ /* 0x00006400000c000b */
[----:B01----:R-:W-:Y:S01]  /*137f0*/  ENDCOLLECTIVE ;  /* 0x000000000000791b */ /* 0x003fe20003800000 */
.L_x_190:
        /* <DEDUP_REMOVED lines=11> */
.L_x_191:
[----:B------:R-:W-:Y:S05]  /*138b0*/  BRA `(.L_x_192) ;  /* 0xffffffb000d47947 */ /* 0x000fea000383ffff */
.L_x_70:
[----:B0-----:R0:W2:Y:S02]  /*138c0*/  SYNCS.PHASECHK.TRANS64.TRYWAIT P2, [R5+URZ+0x38870], R2 ;  /* 0x03887002050075a7 */ /* 0x0010a4000804017f */
[----:B--2---:R-:W-:Y:S05]  /*138d0*/  @!P2 NANOSLEEP.SYNCS 0x989680 ;  /* 0x009896800000a95d */ /* 0x004fea0003900000 */
[----:B------:R-:W2:Y:S02]  /*138e0*/  @!P2 SYNCS.PHASECHK.TRANS64 P2, [R5+URZ+0x38870], R2 ;  /* 0x038870020500a5a7 */ /* 0x000ea4000804007f */
[----:B--2---:R-:W-:Y:S05]  /*138f0*/  @!P2 BRA `(.L_x_70) ;  /* 0xfffffffc00f0a947 */ /* 0x004fea000383ffff */
[----:B------:R-:W-:Y:S05]  /*13900*/  BRA `(.L_x_193) ;  /* 0xffffffb400307947 */ /* 0x000fea000383ffff */
.L_x_72:
[----:B0-----:R0:W2:Y:S02]  /*13910*/  SYNCS.PHASECHK.TRANS64.TRYWAIT P2, [R5+URZ+0x38860], R2 ;  /* 0x03886002050075a7 */ /* 0x0010a4000804017f */
[----:B--2---:R-:W-:Y:S05]  /*13920*/  @!P2 NANOSLEEP.SYNCS 0x989680 ;  /* 0x009896800000a95d */ /* 0x004fea0003900000 */
[----:B------:R-:W2:Y:S02]  /*13930*/  @!P2 SYNCS.PHASECHK.TRANS64 P2, [R5+URZ+0x38860], R2 ;  /* 0x038860020500a5a7 */ /* 0x000ea4000804007f */
[----:B--2---:R-:W-:Y:S05]  /*13940*/  @!P2 BRA `(.L_x_72) ;  /* 0xfffffffc00f0a947 */ /* 0x004fea000383ffff */
[----:B------:R-:W-:Y:S05]  /*13950*/  BRA `(.L_x_194) ;  /* 0xffffffb400407947 */ /* 0x000fea000383ffff */
.L_x_79:
[----:B---3--:R3:W4:Y:S02]  /*13960*/  SYNCS.PHASECHK.TRANS64.TRYWAIT P0, [R17+URZ+0x38870], R2 ;  /* 0x03887002110075a7 */ /* 0x008724000800017f */
[----:B----4-:R-:W-:Y:S05]  /*13970*/  @!P0 NANOSLEEP.SYNCS 0x989680 ;  /* 0x009896800000895d */ /* 0x010fea0003900000 */
[----:B------:R-:W4:Y:S02]  /*13980*/  @!P0 SYNCS.PHASECHK.TRANS64 P0, [R17+URZ+0x38870], R2 ;  /* 0x03887002110085a7 */ /* 0x000f24000800007f */
[----:B----4-:R-:W-:Y:S05]  /*13990*/  @!P0 BRA `(.L_x_79) ;  /* 0xfffffffc00f08947 */ /* 0x010fea000383ffff */
[----:B------:R-:W-:Y:S05]  /*139a0*/  BRA `(.L_x_195) ;  /* 0xffffffbc00687947 */ /* 0x000fea000383ffff */
.L_x_81:
[----:B0-----:R0:W3:Y:S02]  /*139b0*/  SYNCS.PHASECHK.TRANS64.TRYWAIT P0, [R17+URZ+0x38860], R4 ;  /* 0x03886004110075a7 */ /* 0x0010e4000800017f */
[----:B---3--:R-:W-:Y:S05]  /*139c0*/  @!P0 NANOSLEEP.SYNCS 0x989680 ;  /* 0x009896800000895d */ /* 0x008fea0003900000 */
[----:B------:R-:W3:Y:S02]  /*139d0*/  @!P0 SYNCS.PHASECHK.TRANS64 P0, [R17+URZ+0x38860], R4 ;  /* 0x03886004110085a7 */ /* 0x000ee4000800007f */
[----:B---3--:R-:W-:Y:S05]  /*139e0*/  @!P0 BRA `(.L_x_81) ;  /* 0xfffffffc00f08947 */ /* 0x008fea000383ffff */
[----:B------:R-:W-:Y:S05]  /*139f0*/  BRA `(.L_x_196) ;  /* 0xffffffbc00907947 */ /* 0x000fea000383ffff */
.L_x_84:
[----:B-1----:R1:W2:Y:S02]  /*13a00*/  SYNCS.PHASECHK.TRANS64.TRYWAIT P0, [R5+URZ+0x38820], R2 ;  /* 0x03882002050075a7 */ /* 0x0022a4000800017f */
[----:B--2---:R-:W-:Y:S05]  /*13a10*/  @!P0 NANOSLEEP.SYNCS 0x989680 ;  /* 0x009896800000895d */ /* 0x004fea0003900000 */
[----:B------:R-:W2:Y:S02]  /*13a20*/  @!P0 SYNCS.PHASECHK.TRANS64 P0, [R5+URZ+0x38820], R2 ;  /* 0x03882002050085a7 */ /* 0x000ea4000800007f */
[----:B--2---:R-:W-:Y:S05]  /*13a30*/  @!P0 BRA `(.L_x_84) ;  /* 0xfffffffc00f08947 */ /* 0x004fea000383ffff */
[----:B------:R-:W-:Y:S05]  /*13a40*/  BRA `(.L_x_197) ;  /* 0xffffffc400947947 */ /* 0x000fea000383ffff */
.L_x_86:
[----:B-1----:R1:W2:Y:S02]  /*13a50*/  SYNCS.PHASECHK.TRANS64.TRYWAIT P1, [R4+URZ+0x38840], R3 ;  /* 0x03884003040075a7 */ /* 0x0022a4000802017f */
[----:B--2---:R-:W-:Y:S05]  /*13a60*/  @!P1 NANOSLEEP.SYNCS 0x989680 ;  /* 0x009896800000995d */ /* 0x004fea0003900000 */
[----:B------:R-:W2:Y:S02]  /*13a70*/  @!P1 SYNCS.PHASECHK.TRANS64 P1, [R4+URZ+0x38840], R3 ;  /* 0x03884003040095a7 */ /* 0x000ea4000802007f */
[----:B--2---:R-:W-:Y:S05]  /*13a80*/  @!P1 BRA `(.L_x_86) ;  /* 0xfffffffc00f09947 */ /* 0x004fea000383ffff */
[----:B------:R-:W-:Y:S05]  /*13a90*/  BRA `(.L_x_198) ;  /* 0xffffffc400d07947 */ /* 0x000fea000383ffff */
.L_x_88:
[----:B--2---:R2:W3:Y:S02]  /*13aa0*/  SYNCS.PHASECHK.TRANS64.TRYWAIT P1, [R5+URZ+0x38840], R0 ;  /* 0x03884000050075a7 */ /* 0x0044e4000802017f */
[----:B---3--:R-:W-:Y:S05]  /*13ab0*/  @!P1 NANOSLEEP.SYNCS 0x989680 ;  /* 0x009896800000995d */ /* 0x008fea0003900000 */
[----:B------:R-:W3:Y:S02]  /*13ac0*/  @!P1 SYNCS.PHASECHK.TRANS64 P1, [R5+URZ+0x38840], R0 ;  /* 0x03884000050095a7 */ /* 0x000ee4000802007f */
[----:B---3--:R-:W-:Y:S05]  /*13ad0*/  @!P1 BRA `(.L_x_88) ;  /* 0xfffffffc00f09947 */ /* 0x008fea000383ffff */
[----:B------:R-:W-:Y:S05]  /*13ae0*/  BRA `(.L_x_199) ;  /* 0xffffffc400dc7947 */ /* 0x000fea000383ffff */
.L_x_90:
[----:B---3--:R3:W4:Y:S02]  /*13af0*/  SYNCS.PHASECHK.TRANS64.TRYWAIT P1, [R4+URZ+0x38860], R3 ;  /* 0x03886003040075a7 */ /* 0x008724000802017f */
[----:B----4-:R-:W-:Y:S05]  /*13b00*/  @!P1 NANOSLEEP.SYNCS 0x989680 ;  /* 0x009896800000995d */ /* 0x010fea0003900000 */
[----:B------:R-:W4:Y:S02]  /*13b10*/  @!P1 SYNCS.PHASECHK.TRANS64 P1, [R4+URZ+0x38860], R3 ;  /* 0x03886003040095a7 */ /* 0x000f24000802007f */
[----:B----4-:R-:W-:Y:S05]  /*13b20*/  @!P1 BRA `(.L_x_90) ;  /* 0xfffffffc00f09947 */ /* 0x010fea000383ffff */
[----:B------:R-:W-:Y:S05]  /*13b30*/  BRA `(.L_x_200) ;  /* 0xffffffc400d87947 */ /* 0x000fea000383ffff */
.L_x_92:
[----:B----4-:R4:W0:Y:S02]  /*13b40*/  SYNCS.PHASECHK.TRANS64.TRYWAIT P1, [R5+URZ+0x38860], R0 ;  /* 0x03886000050075a7 */ /* 0x010824000802017f */
[----:B0-----:R-:W-:Y:S05]  /*13b50*/  @!P1 NANOSLEEP.SYNCS 0x989680 ;  /* 0x009896800000995d */ /* 0x001fea0003900000 */
[----:B------:R-:W0:Y:S02]  /*13b60*/  @!P1 SYNCS.PHASECHK.TRANS64 P1, [R5+URZ+0x38860], R0 ;  /* 0x03886000050095a7 */ /* 0x000e24000802007f */
[----:B0-----:R-:W-:Y:S05]  /*13b70*/  @!P1 BRA `(.L_x_92) ;  /* 0xfffffffc00f09947 */ /* 0x001fea000383ffff */
[----:B------:R-:W-:Y:S05]  /*13b80*/  BRA `(.L_x_201) ;  /* 0xffffffc400d47947 */ /* 0x000fea000383ffff */
.L_x_94:
[----:B------:R0:W0:Y:S02]  /*13b90*/  SYNCS.PHASECHK.TRANS64.TRYWAIT P1, [R4+URZ+0x38880], R3 ;  /* 0x03888003040075a7 */ /* 0x000024000802017f */
[----:B0-----:R-:W-:Y:S05]  /*13ba0*/  @!P1 NANOSLEEP.SYNCS 0x989680 ;  /* 0x009896800000995d */ /* 0x001fea0003900000 */
[----:B------:R-:W0:Y:S02]  /*13bb0*/  @!P1 SYNCS.PHASECHK.TRANS64 P1, [R4+URZ+0x38880], R3 ;  /* 0x03888003040095a7 */ /* 0x000e24000802007f */
[----:B0-----:R-:W-:Y:S05]  /*13bc0*/  @!P1 BRA `(.L_x_94) ;  /* 0xfffffffc00f09947 */ /* 0x001fea000383ffff */
[----:B------:R-:W-:Y:S05]  /*13bd0*/  BRA `(.L_x_202) ;  /* 0xffffffc400d07947 */ /* 0x000fea000383ffff */
.L_x_203:
[----:B------:R-:W-:-:S00]  /*13be0*/  BRA `(.L_x_203) ;  /* 0xfffffffc00fc7947 */ /* 0x000fc0000383ffff */
[----:B------:R-:W-:-:S00]  /*13bf0*/  NOP ;  /* 0x0000000000007918 */ /* 0x000fc00000000000 */
        /* <DEDUP_REMOVED lines=8> */
.L_x_3852:


//--------------------- .text._ZN7cutlass13device_kernelIN5flash11enable_sm90INS1_16FlashAttnFwdSm90INS1_25CollectiveMainloopFwdSm90ILi2EN4cute5tupleIJNS5_1CILi1EEES8_S8_EEENS6_IJNS7_ILi128EEESA_NS7_ILi256EEEEEELi256ENS_12float_e4m3_tEfNS_4arch4Sm90ELb0ELb0ELb1ELb1ELb1ELb0ELb0ELb1ELb0ELb1ELb1ELb0EEENS1_21CollectiveEpilogueFwdINS6_IJSA_SB_SA_EEES9_NS_10bfloat16_tESF_Li256ELb1ELb1ELb1ELb1EEENS1_36VarlenDynamicPersistentTileSchedulerILi128ELi128ELi256ELi128ELb1ELb1ELb1ELb0ELb1ELb1EEEEEEEEEvNT_6ParamsE --------------------------
	.section	.text._ZN7cutlass13device_kernelIN5flash11enable_sm90INS1_16FlashAttnFwdSm90INS1_25CollectiveMainloopFwdSm90ILi2EN4cute5tupleIJNS5_1CILi1EEES8_S8_EEENS6_IJNS7_ILi128EEESA_NS7_ILi256EEEEEELi256ENS_12float_e4m3_tEfNS_4arch4Sm90ELb0ELb0ELb1ELb1ELb1ELb0ELb0ELb1ELb0ELb1ELb1ELb0EEENS1_21CollectiveEpilogueFwdINS6_IJSA_SB_SA_EEES9_NS_10bfloat16_tESF_Li256ELb1ELb1ELb1ELb1EEENS1_36VarlenDynamicPersistentTileSchedulerILi128ELi128ELi256ELi128ELb1ELb1ELb1ELb0ELb1ELb1EEEEEEEEEvNT_6ParamsE,"ax",@progbits
	.align	128
.text._ZN7cutlass13device_kernelIN5flash11enable_sm90INS1_16FlashAttnFwdSm90INS1_25CollectiveMainloopFwdSm90ILi2EN4cute5tupleIJNS5_1CILi1EEES8_S8_EEENS6_IJNS7_ILi128EEESA_NS7_ILi256EEEEEELi256ENS_12float_e4m3_tEfNS_4arch4Sm90ELb0ELb0ELb1ELb1ELb1ELb0ELb0ELb1ELb0ELb1ELb1ELb0EEENS1_21CollectiveEpilogueFwdINS6_IJSA_SB_SA_EEES9_NS_10bfloat16_tESF_Li256ELb1ELb1ELb1ELb1EEENS1_36VarlenDynamicPersistentTileSchedulerILi128ELi128ELi256ELi128ELb1ELb1ELb1ELb0ELb1ELb1EEEEEEEEEvNT_6ParamsE:
        .type           _ZN7cutlass13device_kernelIN5flash11enable_sm90INS1_16FlashAttnFwdSm90INS1_25CollectiveMainloopFwdSm90ILi2EN4cute5tupleIJNS5_1CILi1EEES8_S8_EEENS6_IJNS7_ILi128EEESA_NS7_ILi256EEEEEELi256ENS_12float_e4m3_tEfNS_4arch4Sm90ELb0ELb0ELb1ELb1ELb1ELb0ELb0ELb1ELb0ELb1ELb1ELb0EEENS1_21CollectiveEpilogueFwdINS6_IJSA_SB_SA_EEES9_NS_10bfloat16_tESF_Li256ELb1ELb1ELb1ELb1EEENS1_36VarlenDynamicPersistentTileSchedulerILi128ELi128ELi256ELi128ELb1ELb1ELb1ELb0ELb1ELb1EEEEEEEEEvNT_6ParamsE,@function
        .size           _ZN7cutlass13device_kernelIN5flash11enable_sm90INS1_16FlashAttnFwdSm90INS1_25CollectiveMainloopFwdSm90ILi2EN4cute5tupleIJNS5_1CILi1EEES8_S8_EEENS6_IJNS7_ILi128EEESA_NS7_ILi256EEEEEELi256ENS_12float_e4m3_tEfNS_4arch4Sm90ELb0ELb0ELb1ELb1ELb1ELb0ELb0ELb1ELb0ELb1ELb1ELb0EEENS1_21CollectiveEpilogueFwdINS6_IJSA_SB_SA_EEES9_NS_10bfloat16_tESF_Li256ELb1ELb1ELb1ELb1EEENS1_36VarlenDynamicPersistentTileSchedulerILi128ELi128ELi256ELi128ELb1ELb1ELb1ELb0ELb1ELb1EEEEEEEEEvNT_6ParamsE,(.L_x_3853 - _ZN7cutlass13device_kernelIN5flash11enable_sm90INS1_16FlashAttnFwdSm90INS1_25CollectiveMainloopFwdSm90ILi2EN4cute5tupleIJNS5_1CILi1EEES8_S8_EEENS6_IJNS7_ILi128EEESA_NS7_ILi256EEEEEELi256ENS_12float_e4m3_tEfNS_4arch4Sm90ELb0ELb0ELb1ELb1ELb1ELb0ELb0ELb1ELb0ELb1ELb1ELb0EEENS1_21CollectiveEpilogueFwdINS6_IJSA_SB_SA_EEES9_NS_10bfloat16_tESF_Li256ELb1ELb1ELb1ELb1EEENS1_36VarlenDynamicPersistentTileSchedulerILi128ELi128ELi256ELi128ELb1ELb1ELb1ELb0ELb1ELb1EEEEEEEEEvNT_6ParamsE)
        .other          _ZN7cutlass13device_kernelIN5flash11enable_sm90INS1_16FlashAttnFwdSm90INS1_25CollectiveMainloopFwdSm90ILi2EN4cute5tupleIJNS5_1CILi1EEES8_S8_EEENS6_IJNS7_ILi128EEESA_NS7_ILi256EEEEEELi256ENS_12float_e4m3_tEfNS_4arch4Sm90ELb0ELb0ELb1ELb1ELb1ELb0ELb0ELb1ELb0ELb1ELb1ELb0EEENS1_21CollectiveEpilogueFwdINS6_IJSA_SB_SA_EEES9_NS_10bfloat16_tESF_Li256ELb1ELb1ELb1ELb1EEENS1_36VarlenDynamicPersistentTileSchedulerILi128ELi128ELi256ELi128ELb1ELb1ELb1ELb0ELb1ELb1EEEEEEEEEvNT_6ParamsE,@"STO_CUDA_ENTRY STV_DEFAULT"
_ZN7cutlass13device_kernelIN5flash11enable_sm90INS1_16FlashAttnFwdSm90INS1_25CollectiveMainloopFwdSm90ILi2EN4cute5tupleIJNS5_1CILi1EEES8_S8_EEENS6_IJNS7_ILi128EEESA_NS7_ILi256EEEEEELi256ENS_12float_e4m3_tEfNS_4arch4Sm90ELb0ELb0ELb1ELb1ELb1ELb0ELb0ELb1ELb0ELb1ELb1ELb0EEENS1_21CollectiveEpilogueFwdINS6_IJSA_SB_SA_EEES9_NS_10bfloat16_tESF_Li256ELb1ELb1ELb1ELb1EEENS1_36VarlenDynamicPersistentTileSchedulerILi128ELi128ELi256ELi128ELb1ELb1ELb1ELb0ELb1ELb1EEEEEEEEEvNT_6ParamsE:
        /* <DEDUP_REMOVED lines=45> */
.L_x_204:
        /* <DEDUP_REMOVED lines=22> */
.L_x_205:
        /* <DEDUP_REMOVED lines=18> */
.L_x_206:
        /* <DEDUP_REMOVED lines=22> */
.L_x_207:
[----:B------:R-:W5:Y:S01]  /*06b0*/  SHFL.IDX PT, R3, R0, RZ, 0x1f ;  /* 0x00001fff00037589 */ /* 0x000f6200000e0000 */
[----:B------:R-:W-:Y:S01]  /*06c0*/  R2UR UR9, R4 ;  /* 0x00000000040972ca */ /* 0x000fe200000e0000 */
[----:B------:R-:W-:Y:S01]  /*06d0*/  NOP ;  /* 0x0000000000007918 */ /* 0x000fe20000000000 */
[----:B------:R-:W0:Y:S01]  /*06e0*/  S2R R2, SR_CgaCtaId ;  /* 0x0000000000027919 */ /* 0x000e220000008800 */
[----:B-----5:R-:W-:-:S13]  /*06f0*/  ISETP.NE.AND P0, PT, R3, RZ, PT ;  /* 0x000000ff0300720c */ /* 0x020fda0003f05270 */
[----:B0-----:R-:W-:Y:S05]  /*0700*/  @P0 BRA `(.L_x_208) ;  /* 0x0000000000480947 */ /* 0x001fea0003800000 */
[----:B-1----:R-:W0:Y:S01]  /*0710*/  S2UR UR5, SR_CgaCtaId ;  /* 0x00000000000579c3 */ /* 0x002e220000008800 */
[----:B------:R-:W-:Y:S01]  /*0720*/  UMOV UR4, 0x400 ;  /* 0x0000040000047882 */ /* 0x000fe20000000000 */
[----:B------:R-:W-:Y:S01]  /*0730*/  UMOV UR6, 0x1 ;  /* 0x0000000100067882 */ /* 0x000fe20000000000 */
[----:B------:R-:W-:Y:S01]  /*0740*/  UMOV UR7, 0x2 ;  /* 0x0000000200077882 */ /* 0x000fe20000000000 */
[----:B------:R-:W-:Y:S01]  /*0750*/  ELECT P0, URZ, PT ;  /* 0x00000000003f782f */ /* 0x000fe20003800000 */
[----:B0-----:R-:W-:Y:S02]  /*0760*/  ULEA UR8, UR5, UR4, 0x18 ;  /* 0x0000000405087291 */ /* 0x001fe4000f8ec03f */
[----:B------:R-:W-:-:S04]  /*0770*/  UIADD3 UR4, -UR6, 0x100000, URZ ;  /* 0x0010000006047890 */ /* 0x000fc8000fffe13f */
[----:B------:R-:W-:Y:S02]  /*0780*/  USHF.L.U32 UR5, UR4, 0xb, URZ ;  /* 0x0000000b04057899 */ /* 0x000fe4000800063f */
[----:B------:R-:W-:Y:S02]  /*0790*/  USHF.L.U32 UR4, UR4, 0x1, URZ ;  /* 0x0000000104047899 */ /* 0x000fe4000800063f */
[----:B------:R-:W-:-:S04]  /*07a0*/  UIADD3 UR6, -UR7, 0x100000, URZ ;  /* 0x0010000007067890 */ /* 0x000fc8000fffe13f */
[----:B------:R-:W-:Y:S02]  /*07b0*/  USHF.L.U32 UR7, UR6, 0xb, URZ ;  /* 0x0000000b06077899 */ /* 0x000fe4000800063f */
[----:B------:R-:W-:Y:S01]  /*07c0*/  USHF.L.U32 UR6, UR6, 0x1, URZ ;  /* 0x0000000106067899 */ /* 0x000fe2000800063f */
[----:B------:R-:W0:Y:S03]  /*07d0*/  FENCE.VIEW.ASYNC.S ;  /* 0x00000000000073c6 */ /* 0x000e260000000000 */
[----:B0-----:R0:W1:Y:S08]  /*07e0*/  SYNCS.EXCH.64 URZ, [UR8+0x388b0], UR4 ;  /* 0x0388b004083f75b2 */ /* 0x0010700008000100 */
[----:B------:R0:W0:Y:S01]  /*07f0*/  SYNCS.EXCH.64 URZ, [UR8+0x388c0], UR6 ;  /* 0x0388c006083f75b2 */ /* 0x0000220008000100 */
[----:B------:R0:W0:Y:S01]  /*0800*/  SYNCS.EXCH.64 URZ, [UR8+0x388b8], UR4 ;  /* 0x0388b804083f75b2 */ /* 0x0000220008000100 */
[----:B------:R0:W0:Y:S01]  /*0810*/  SYNCS.EXCH.64 URZ, [UR8+0x388c8], UR6 ;  /* 0x0388c806083f75b2 */ /* 0x0000220008000100 */
[----:B------:R-:W-:Y:S01]  /*0820*/  NOP ;  /* 0x0000000000007918 */ /* 0x000fe20000000000 */
.L_x_208:
[----:B------:R-:W-:Y:S01]  /*0830*/  UISETP.NE.AND UP0, UPT, UR9, URZ, UPT ;  /* 0x0000003f0900728c */ /* 0x000fe2000bf05270 */
[----:B------:R-:W-:Y:S01]  /*0840*/  NOP ;  /* 0x0000000000007918 */ /* 0x000fe20000000000 */
[----:B------:R-:W-:Y:S01]  /*0850*/  UMOV UR42, 0x1 ;  /* 0x00000001002a7882 */ /* 0x000fe20000000000 */
[----:B------:R-:W-:Y:S01]  /*0860*/  ULDC.64 UR52, c[0x0][0x208] ;  /* 0x0000820000347ab9 */ /* 0x000fe20000000a00 */
[----:B------:R-:W-:Y:S01]  /*0870*/  USEL UR42, UR42, 0x2, !UP0 ;  /* 0x000000022a2a7887 */ /* 0x000fe2000c000000 */
[----:B01234-:R-:W-:Y:S01]  /*0880*/  BAR.SYNC.DEFER_BLOCKING 0x0 ;  /* 0x0000000000007b1d */ /* 0x01ffe20000010000 */
[----:B------:R-:W-:-:S13]  /*0890*/  PLOP3.LUT P0, PT, PT, PT, UP0, 0x80, 0x0 ;  /* 0x000000000000781c */ /* 0x000fda0003f0f008 */
[----:B------:R-:W-:Y:S05]  /*08a0*/  @!P0 BRA `(.L_x_209) ;  /* 0x000000d800748947 */ /* 0x000fea0003800000 */
.L_x_210:
[----:B------:R-:W-:-:S08]  /*08b0*/  NOP ;  /* 0x0000000000007918 */ /* 0x000fd00000000000 */
[----:B------:R-:W0:Y:S02]  /*08c0*/  USETMAXREG.TRY_ALLOC.CTAPOOL UP0, 0xe8 ;  /* 0x000000e8000079c8 */ /* 0x000e240008000600 */
[----:B0-----:R-:W-:-:S13]  /*08d0*/  PLOP3.LUT P0, PT, PT, PT, UP0, 0x80, 0x0 ;  /* 0x000000000000781c */ /* 0x001fda0003f0f008 */
[----:B------:R-:W-:Y:S05]  /*08e0*/  @!P0 BRA `(.L_x_210) ;  /* 0xfffffffc00f08947 */ /* 0x000fea000383ffff */
[----:B------:R-:W0:Y:S01]  /*08f0*/  S2R R0, SR_TID.X ;  /* 0x0000000000007919 */ /* 0x000e220000002100 */
[----:B------:R-:W1:Y:S01]  /*0900*/  S2UR UR5, SR_CgaCtaId ;  /* 0x00000000000579c3 */ /* 0x000e620000008800 */
[----:B------:R-:W-:-:S07]  /*0910*/  UMOV UR4, 0x400 ;  /* 0x0000040000047882 */ /* 0x000fce0000000000 */
[----:B------:R-:W-:Y:S06]  /*0920*/  BAR.ARV 0x8, 0x180 ;  /* 0x0206000000007b1d */ /* 0x000fec0000002000 */
[----:B-1----:R-:W-:Y:S01]  /*0930*/  ULEA UR4, UR5, UR4, 0x18 ;  /* 0x0000000405047291 */ /* 0x002fe2000f8ec03f */
[----:B0-----:R-:W-:-:S04]  /*0940*/  SHF.R.U32.HI R0, RZ, 0x7, R0 ;  /* 0x00000007ff007819 */ /* 0x001fc80000011600 */
[----:B------:R-:W-:-:S13]  /*0950*/  ISETP.NE.AND P0, PT, R0, 0x1, PT ;  /* 0x000000010000780c */ /* 0x000fda0003f05270 */
[----:B------:R-:W-:Y:S08]  /*0960*/  @!P0 BAR.ARV 0x9, 0x100 ;  /* 0x0244000000008b1d */ /* 0x000ff00000002000 */
[----:B------:R-:W-:Y:S06]  /*0970*/  BAR.SYNC.DEFER_BLOCKING 0x5, 0x180 ;  /* 0x0146000000007b1d */ /* 0x000fec0000010000 */
[----:B------:R-:W0:Y:S01]  /*0980*/  LDS.128 R8, [UR4+0x388d0] ;  /* 0x0388d004ff087984 */ /* 0x000e220008000c00 */
[----:B------:R-:W-:Y:S01]  /*0990*/  ULDC UR4, c[0x0][0xc3c] ;  /* 0x00030f0000047ab9 */ /* 0x000fe20000000800 */
[----:B------:R-:W-:Y:S06]  /*09a0*/  BAR.ARV 0x4, 0x180 ;  /* 0x0106000000007b1d */ /* 0x000fec0000002000 */
[----:B0-----:R-:W-:-:S13]  /*09b0*/  ISETP.GE.AND P0, PT, R11, UR4, PT ;  /* 0x000000040b007c0c */ /* 0x001fda000bf06270 */
[----:B------:R-:W-:Y:S05]  /*09c0*/  @P0 EXIT ;  /* 0x000000000000094d */ /* 0x000fea0003800000 */
[----:B------:R-:W0:Y:S01]  /*09d0*/  S2R R0, SR_TID.X ;  /* 0x0000000000007919 */ /* 0x000e220000002100 */
[----:B------:R-:W-:Y:S01]  /*09e0*/  R2UR UR7, R11 ;  /* 0x000000000b0772ca */ /* 0x000fe200000e0000 */
[----:B------:R-:W-:Y:S01]  /*09f0*/  ULOP3.LUT UR47, UR42, 0x1, URZ, 0xfc, !UPT ;  /* 0x000000012a2f7892 */ /* 0x000fe2000f8efc3f */
[----:B------:R-:W-:Y:S01]  /*0a00*/  R2UR UR6, R9 ;  /* 0x00000000090672ca */ /* 0x000fe200000e0000 */
[----:B------:R-:W-:Y:S01]  /*0a10*/  UMOV UR46, URZ ;  /* 0x0000003f002e7c82 */ /* 0x000fe20008000000 */
[----:B------:R-:W-:Y:S01]  /*0a20*/  R2UR UR5, R10 ;  /* 0x000000000a0572ca */ /* 0x000fe200000e0000 */
[----:B------:R-:W-:Y:S01]  /*0a30*/  UMOV UR45, URZ ;  /* 0x0000003f002d7c82 */ /* 0x000fe20008000000 */
[----:B------:R-:W-:Y:S01]  /*0a40*/  UMOV UR44, URZ ;  /* 0x0000003f002c7c82 */ /* 0x000fe20008000000 */
[----:B0-----:R-:W-:-:S05]  /*0a50*/  VIADD R0, R0, 0xffffff80 ;  /* 0xffffff8000007836 */ /* 0x001fca0000000000 */
[----:B------:R-:W-:-:S04]  /*0a60*/  SHF.R.S32.HI R3, RZ, 0x1f, R0 ;  /* 0x0000001fff037819 */ /* 0x000fc80000011400 */
[CC--:B------:R-:W-:Y:S02]  /*0a70*/  LEA.HI R2, R3.reuse, R0.reuse, RZ, 0x7 ;  /* 0x0000000003027211 */ /* 0x0c0fe400078f38ff */
[----:B------:R-:W-:Y:S02]  /*0a80*/  LEA.HI R4, R3, R0, RZ, 0x5 ;  /* 0x0000000003047211 */ /* 0x000fe400078f28ff */
[----:B------:R-:W-:-:S03]  /*0a90*/  LOP3.LUT R5, R2, 0xffffff80, RZ, 0xc0, !PT ;  /* 0xffffff8002057812 */ /* 0x000fc600078ec0ff */
[----:B------:R-:W-:Y:S02]  /*0aa0*/  IMAD.SHL.U32 R6, R4, 0x20, RZ ;  /* 0x0000002004067824 */ /* 0x000fe400078e00ff */
[----:B------:R-:W-:Y:S01]  /*0ab0*/  IMAD.IADD R13, R0, 0x1, -R5 ;  /* 0x00000001000d7824 */ /* 0x000fe200078e0a05 */
[CC--:B------:R-:W-:Y:S02]  /*0ac0*/  LEA.HI R5, R3.reuse, R0.reuse, RZ, 0x2 ;  /* 0x0000000003057211 */ /* 0x0c0fe400078f10ff */
[----:B------:R-:W-:Y:S02]  /*0ad0*/  LEA.HI R3, R3, R0, RZ, 0x4 ;  /* 0x0000000003037211 */ /* 0x000fe400078f20ff */
[----:B------:R-:W-:Y:S01]  /*0ae0*/  SHF.R.S32.HI R8, RZ, 0x1f, R13 ;  /* 0x0000001fff087819 */ /* 0x000fe2000001140d */
[----:B------:R-:W-:Y:S01]  /*0af0*/  STL [R1+0x28], R13 ;  /* 0x0000280d01007387 */ /* 0x000fe20000100800 */
[----:B------:R-:W-:Y:S02]  /*0b00*/  LOP3.LUT R11, R5, 0xfffffffc, RZ, 0xc0, !PT ;  /* 0xfffffffc050b7812 */ /* 0x000fe400078ec0ff */
[----:B------:R-:W-:-:S02]  /*0b10*/  LOP3.LUT R5, R3, 0x3fffff0, RZ, 0xc0, !PT ;  /* 0x03fffff003057812 */ /* 0x000fc400078ec0ff */
[----:B------:R-:W-:Y:S01]  /*0b20*/  SHF.R.S32.HI R4, RZ, 0x4, R3 ;  /* 0x00000004ff047819 */ /* 0x000fe20000011403 */
[----:B------:R-:W-:Y:S01]  /*0b30*/  IMAD.IADD R12, R0, 0x1, -R11 ;  /* 0x00000001000c7824 */ /* 0x000fe200078e0a0b */
[----:B------:R-:W-:Y:S01]  /*0b40*/  LEA.HI R9, R8, R13, RZ, 0x2 ;  /* 0x0000000d08097211 */ /* 0x000fe200078f10ff */
[----:B------:R-:W-:Y:S01]  /*0b50*/  IMAD.IADD R5, R0, 0x1, -R5 ;  /* 0x0000000100057824 */ /* 0x000fe200078e0a05 */
[----:B------:R-:W-:Y:S02]  /*0b60*/  LEA.HI R0, R3, R4, RZ, 0x1 ;  /* 0x0000000403007211 */ /* 0x000fe400078f08ff */
[--C-:B------:R-:W-:Y:S02]  /*0b70*/  SHF.R.S32.HI R10, RZ, 0x2, R9.reuse ;  /* 0x00000002ff0a7819 */ /* 0x100fe40000011409 */
[----:B------:R-:W-:Y:S02]  /*0b80*/  SHF.R.S32.HI R7, RZ, 0x1f, R9 ;  /* 0x0000001fff077819 */ /* 0x000fe40000011409 */
[----:B------:R-:W-:-:S02]  /*0b90*/  SHF.R.S32.HI R3, RZ, 0x7, R2 ;  /* 0x00000007ff037819 */ /* 0x000fc40000011402 */
[----:B------:R-:W-:Y:S02]  /*0ba0*/  LEA.HI R11, R7, R10, RZ, 0x3 ;  /* 0x0000000a070b7211 */ /* 0x000fe400078f18ff */
[----:B------:R-:W-:Y:S02]  /*0bb0*/  LEA.HI R2, R2, R3, RZ, 0x1 ;  /* 0x0000000302027211 */ /* 0x000fe400078f08ff */
[----:B------:R-:W-:Y:S02]  /*0bc0*/  LOP3.LUT R6, R6, 0xfffffc00, RZ, 0xc0, !PT ;  /* 0xfffffc0006067812 */ /* 0x000fe400078ec0ff */
[----:B------:R-:W-:Y:S02]  /*0bd0*/  LOP3.LUT R7, R0, 0x1ffffffe, RZ, 0xc0, !PT ;  /* 0x1ffffffe00077812 */ /* 0x000fe400078ec0ff */
[----:B------:R-:W-:Y:S01]  /*0be0*/  LOP3.LUT R11, R11, 0xfffffff8, RZ, 0xc0, !PT ;  /* 0xfffffff80b0b7812 */ /* 0x000fe200078ec0ff */
[----:B------:R-:W-:Y:S01]  /*0bf0*/  IMAD R6, R5, 0x40, R6 ;  /* 0x0000004005067824 */ /* 0x000fe200078e0206 */
[----:B------:R-:W-:Y:S01]  /*0c00*/  LEA.HI R8, R8, R13, RZ, 0x5 ;  /* 0x0000000d08087211 */ /* 0x000fe200078f28ff */
[----:B------:R-:W-:Y:S01]  /*0c10*/  IMAD.IADD R7, R4, 0x1, -R7 ;  /* 0x0000000104077824 */ /* 0x000fe200078e0a07 */
[----:B------:R-:W-:Y:S01]  /*0c20*/  LOP3.LUT R2, R2, 0x3fffffe, RZ, 0xc0, !PT ;  /* 0x03fffffe02027812 */ /* 0x000fe200078ec0ff */
[----:B------:R-:W-:Y:S01]  /*0c30*/  IMAD.IADD R11, R10, 0x1, -R11 ;  /* 0x000000010a0b7824 */ /* 0x000fe200078e0a0b */
[----:B------:R-:W-:-:S02]  /*0c40*/  LEA.HI R0, R12, R12, RZ, 0x1 ;  /* 0x0000000c0c007211 */ /* 0x000fc400078f08ff */
[----:B------:R-:W-:Y:S01]  /*0c50*/  SHF.R.S32.HI R8, RZ, 0x5, R8 ;  /* 0x00000005ff087819 */ /* 0x000fe20000011408 */
[----:B------:R-:W-:Y:S01]  /*0c60*/  IMAD.IADD R2, R3, 0x1, -R2 ;  /* 0x0000000103027824 */ /* 0x000fe200078e0a02 */
[----:B------:R-:W-:Y:S01]  /*0c70*/  LOP3.LUT R3, R0, 0x1ffffffe, RZ, 0xc0, !PT ;  /* 0x1ffffffe00037812 */ /* 0x000fe200078ec0ff */
[----:B------:R-:W-:Y:S01]  /*0c80*/  IMAD R0, R7, 0x8, R6 ;  /* 0x0000000807007824 */ /* 0x000fe200078e0206 */
[----:B------:R-:W-:Y:S01]  /*0c90*/  LOP3.LUT R9, R9, 0x7ffffffc, RZ, 0xc0, !PT ;  /* 0x7ffffffc09097812 */ /* 0x000fe200078ec0ff */
[----:B------:R-:W-:Y:S02]  /*0ca0*/  IMAD R11, R8, 0x10, R11 ;  /* 0x00000010080b7824 */ /* 0x000fe400078e020b */
[----:B------:R-:W-:Y:S01]  /*0cb0*/  IMAD.IADD R3, R12, 0x1, -R3 ;  /* 0x000000010c037824 */ /* 0x000fe200078e0a03 */
[----:B------:R0:W-:Y:S01]  /*0cc0*/  STL [R1+0x34], R0 ;  /* 0x0000340001007387 */ /* 0x0001e20000100800 */
[----:B------:R-:W-:-:S04]  /*0cd0*/  IMAD.IADD R9, R13, 0x1, -R9 ;  /* 0x000000010d097824 */ /* 0x000fc800078e0a09 */
[----:B------:R-:W-:-:S04]  /*0ce0*/  IMAD.SHL.U32 R16, R9, 0x2, RZ ;  /* 0x0000000209107824 */ /* 0x000fc800078e00ff */
[----:B------:R-:W-:Y:S02]  /*0cf0*/  VIADD R20, R16, 0x10 ;  /* 0x0000001010147836 */ /* 0x000fe40000000000 */
[----:B0-----:R-:W-:Y:S02]  /*0d00*/  IMAD R0, R2, 0x40, R11 ;  /* 0x0000004002007824 */ /* 0x001fe400078e020b */
[C---:B------:R-:W-:Y:S01]  /*0d10*/  VIADD R13, R16.reuse, 0x28 ;  /* 0x00000028100d7836 */ /* 0x040fe20000000000 */
[----:B------:R-:W-:Y:S01]  /*0d20*/  SHF.R.S32.HI R2, RZ, 0x1f, R20 ;  /* 0x0000001fff027819 */ /* 0x000fe20000011414 */
[C---:B------:R-:W-:Y:S01]  /*0d30*/  VIADD R5, R16.reuse, 0x40 ;  /* 0x0000004010057836 */ /* 0x040fe20000000000 */
[----:B------:R0:W-:Y:S01]  /*0d40*/  STL [R1+0x2c], R0 ;  /* 0x00002c0001007387 */ /* 0x0001e20000100800 */
[C---:B------:R-:W-:Y:S01]  /*0d50*/  VIADD R4, R16.reuse, 0x48 ;  /* 0x0000004810047836 */ /* 0x040fe20000000000 */
[----:B------:R-:W-:Y:S01]  /*0d60*/  SHF.R.S32.HI R2, RZ, 0x1f, R13 ;  /* 0x0000001fff027819 */ /* 0x000fe2000001140d */
        /* <DEDUP_REMOVED lines=8> */
[----:B0-----:R-:W-:Y:S01]  /*0df0*/  IMAD R0, R3, 0x8, R0 ;  /* 0x0000000803007824 */ /* 0x001fe200078e0200 */
[----:B------:R-:W-:Y:S01]  /*0e00*/  SHF.R.S32.HI R5, RZ, 0x1f, R227 ;  /* 0x0000001fff057819 */ /* 0x000fe200000114e3 */
        /* <DEDUP_REMOVED lines=38> */
[----:B------:R-:W-:Y:S01]  /*1070*/  VIADD R17, R16, 0xe0 ;  /* 0x000000e010117836 */ /* 0x000fe20000000000 */
[----:B0-----:R-:W-:-:S07]  /*1080*/  SHF.R.S32.HI R2, RZ, 0x1f, R19 ;  /* 0x0000001fff027819 */ /* 0x001fce0000011413 */
.L_x_260:
[----:B------:R-:W-:Y:S01]  /*1090*/  ULDC.64 UR8, c[0x0][0xc88] ;  /* 0x0003220000087ab9 */ /* 0x000fe20000000a00 */
[----:B------:R-:W-:Y:S01]  /*10a0*/  ULDC.64 UR10, c[0x0][0xa20] ;  /* 0x00028800000a7ab9 */ /* 0x000fe20000000a00 */
[----:B------:R-:W-:Y:S02]  /*10b0*/  UIMAD.WIDE UR8, UR7, 0x4, UR8 ;  /* 0x00000004070878a5 */ /* 0x000fe4000f8e0208 */
[----:B------:R-:W-:Y:S01]  /*10c0*/  UISETP.NE.U32.AND UP1, UPT, UR10, URZ, UPT ;  /* 0x0000003f0a00728c */ /* 0x000fe2000bf25070 */
[----:B------:R-:W-:Y:S01]  /*10d0*/  ULDC UR4, c[0x0][0x424] ;  /* 0x0001090000047ab9 */ /* 0x000fe20000000800 */
[----:B------:R-:W-:Y:S02]  /*10e0*/  ULDC UR7, c[0x0][0x2f0] ;  /* 0x0000bc0000077ab9 */ /* 0x000fe40000000800 */
[----:B0123--:R-:W-:Y:S02]  /*10f0*/  IMAD.U32 R2, RZ, RZ, UR8 ;  /* 0x00000008ff027e24 */ /* 0x00ffe4000f8e00ff */
[----:B------:R-:W-:Y:S01]  /*1100*/  IMAD.U32 R3, RZ, RZ, UR9 ;  /* 0x00000009ff037e24 */ /* 0x000fe2000f8e00ff */
[----:B------:R-:W-:-:S04]  /*1110*/  ULDC.64 UR8, c[0x0][0xa28] ;  /* 0x00028a0000087ab9 */ /* 0x000fc80000000a00 */
[----:B------:R-:W2:Y:S01]  /*1120*/  LDG.E R2, desc[UR52][R2.64] ;  /* 0x0000003402027981 */ /* 0x000ea2000c1e1900 */
[----:B------:R-:W-:Y:S02]  /*1130*/  UISETP.NE.U32.AND UP0, UPT, UR8, URZ, UPT ;  /* 0x0000003f0800728c */ /* 0x000fe4000bf05070 */
[----:B------:R-:W-:Y:S02]  /*1140*/  UISETP.NE.AND.EX UP1, UPT, UR11, URZ, UPT, UP1 ;  /* 0x0000003f0b00728c */ /* 0x000fe4000bf25310 */
[----:B------:R-:W-:-:S04]  /*1150*/  UISETP.NE.AND.EX UP0, UPT, UR9, URZ, UPT, UP0 ;  /* 0x0000003f0900728c */ /* 0x000fc8000bf05300 */
[----:B------:R-:W-:Y:S02]  /*1160*/  PLOP3.LUT P1, PT, PT, PT, UP1, 0x80, 0x0 ;  /* 0x000000000000781c */ /* 0x000fe40003f2f018 */
[----:B------:R-:W-:Y:S02]  /*1170*/  PLOP3.LUT P0, PT, PT, PT, UP0, 0x80, 0x0 ;  /* 0x000000000000781c */ /* 0x000fe40003f0f008 */
[----:B--2---:R-:W-:-:S13]  /*1180*/  R2UR UR36, R2 ;  /* 0x00000000022472ca */ /* 0x004fda00000e0000 */
[----:B------:R-:W-:Y:S02]  /*1190*/  USHF.R.S32.HI UR37, URZ, 0x1f, UR36 ;  /* 0x0000001f3f257899 */ /* 0x000fe40008011424 */
[----:B------:R-:W-:-:S04]  /*11a0*/  @UP0 ULEA UR8, UP2, UR36, UR8, 0x2 ;  /* 0x0000000824080291 */ /* 0x000fc8000f84103f */
[----:B------:R-:W-:Y:S02]  /*11b0*/  @UP0 ULEA.HI.X UR9, UR36, UR9, UR37, 0x2, UP2 ;  /* 0x0000000924090291 */ /* 0x000fe400090f1425 */
[----:B------:R-:W-:Y:S01]  /*11c0*/  @UP1 ULEA UR10, UP0, UR36, UR10, 0x2 ;  /* 0x0000000a240a1291 */ /* 0x000fe2000f80103f */
[----:B------:R-:W-:-:S03]  /*11d0*/  IMAD.U32 R2, RZ, RZ, UR8 ;  /* 0x00000008ff027e24 */ /* 0x000fc6000f8e00ff */
[----:B------:R-:W-:Y:S01]  /*11e0*/  @UP1 ULEA.HI.X UR11, UR36, UR11, UR37, 0x2, UP0 ;  /* 0x0000000b240b1291 */ /* 0x000fe200080f1425 */
[----:B------:R-:W-:Y:S01]  /*11f0*/  IMAD.U32 R3, RZ, RZ, UR9 ;  /* 0x00000009ff037e24 */ /* 0x000fe2000f8e00ff */
[----:B------:R-:W-:Y:S01]  /*1200*/  ULDC.64 UR8, c[0x0][0x418] ;  /* 0x0001060000087ab9 */ /* 0x000fe20000000a00 */
[----:B------:R-:W-:-:S03]  /*1210*/  IMAD.U32 R4, RZ, RZ, UR10 ;  /* 0x0000000aff047e24 */ /* 0x000fc6000f8e00ff */
[----:B------:R-:W-:Y:S01]  /*1220*/  IMAD.U32 R5, RZ, RZ, UR11 ;  /* 0x0000000bff057e24 */ /* 0x000fe2000f8e00ff */
[----:B------:R-:W2:Y:S04]  /*1230*/  @P0 LDG.E R2, desc[UR52][R2.64] ;  /* 0x0000003402020981 */ /* 0x000ea8000c1e1900 */
[----:B------:R-:W3:Y:S01]  /*1240*/  @P1 LDG.E R4, desc[UR52][R4.64] ;  /* 0x0000003404041981 */ /* 0x000ee2000c1e1900 */
[----:B------:R-:W-:Y:S01]  /*1250*/  UISETP.NE.U32.AND UP0, UPT, UR8, URZ, UPT ;  /* 0x0000003f0800728c */ /* 0x000fe2000bf05070 */
[----:B------:R-:W-:Y:S01]  /*1260*/  UMOV UR54, URZ ;  /* 0x0000003f00367c82 */ /* 0x000fe20008000000 */
[----:B------:R-:W-:Y:S02]  /*1270*/  ULOP3.LUT UR8, UR5, 0xff000000, URZ, 0xc0, !UPT ;  /* 0xff00000005087892 */ /* 0x000fe4000f8ec03f */
[----:B------:R-:W-:Y:S01]  /*1280*/  UISETP.NE.AND.EX UP0, UPT, UR9, URZ, UPT, UP0 ;  /* 0x0000003f0900728c */ /* 0x000fe2000bf05300 */
[----:B------:R-:W-:-:S03]  /*1290*/  UMOV UR38, UR6 ;  /* 0x0000000600267c82 */ /* 0x000fc60008000000 */
[----:B------:R-:W-:-:S04]  /*12a0*/  USEL UR4, UR4, 0x1, UP0 ;  /* 0x0000000104047887 */ /* 0x000fc80008000000 */
[----:B------:R-:W-:Y:S01]  /*12b0*/  UIMAD UR4, UR4, UR7, URZ ;  /* 0x00000007040472a4 */ /* 0x000fe2000f8e023f */
[----:B--2---:R-:W-:-:S06]  /*12c0*/  @P0 R2UR UR54, R2 ;  /* 0x00000000023602ca */ /* 0x004fcc00000e0000 */
[----:B---3--:R-:W-:Y:S01]  /*12d0*/  @P1 R2UR UR4, R4 ;  /* 0x00000000040412ca */ /* 0x008fe200000e0000 */
[----:B----45:R-:W-:-:S14]  /*12e0*/  @P1 BRA `(.L_x_211) ;  /* 0x0000000000341947 */ /* 0x030fdc0003800000 */
[----:B------:R-:W-:Y:S02]  /*12f0*/  ULDC.64 UR6, c[0x0][0xa08] ;  /* 0x0002820000067ab9 */ /* 0x000fe40000000a00 */
[----:B------:R-:W-:-:S04]  /*1300*/  ISETP.NE.U32.AND P0, PT, RZ, UR6, PT ;  /* 0x00000006ff007c0c */ /* 0x000fc8000bf05070 */
[----:B------:R-:W-:-:S13]  /*1310*/  ISETP.NE.AND.EX P0, PT, RZ, UR7, PT, P0 ;  /* 0x00000007ff007c0c */ /* 0x000fda000bf05300 */
[----:B------:R-:W-:Y:S05]  /*1320*/  @!P0 BRA `(.L_x_211) ;  /* 0x0000000000248947 */ /* 0x000fea0003800000 */
[----:B------:R-:W-:Y:S02]  /*1330*/  ULDC.64 UR6, c[0x0][0xa08] ;  /* 0x0002820000067ab9 */ /* 0x000fe40000000a00 */
[----:B------:R-:W-:-:S06]  /*1340*/  UIMAD.WIDE UR6, UR36, 0x4, UR6 ;  /* 0x00000004240678a5 */ /* 0x000fcc000f8e0206 */
[----:B------:R-:W-:Y:S02]  /*1350*/  IMAD.U32 R2, RZ, RZ, UR6 ;  /* 0x00000006ff027e24 */ /* 0x000fe4000f8e00ff */
[----:B------:R-:W-:-:S05]  /*1360*/  IMAD.U32 R3, RZ, RZ, UR7 ;  /* 0x00000007ff037e24 */ /* 0x000fca000f8e00ff */
[----:B------:R-:W2:Y:S04]  /*1370*/  LDG.E R4, desc[UR52][R2.64] ;  /* 0x0000003402047981 */ /* 0x000ea8000c1e1900 */
[----:B------:R-:W3:Y:S01]  /*1380*/  LDG.E R0, desc[UR52][R2.64+0x4] ;  /* 0x0000043402007981 */ /* 0x000ee2000c1e1900 */
[----:B--2---:R-:W-:Y:S02]  /*1390*/  R2UR UR4, R4 ;  /* 0x00000000040472ca */ /* 0x004fe400000e0000 */
[----:B---3--:R-:W-:-:S13]  /*13a0*/  R2UR UR6, R0 ;  /* 0x00000000000672ca */ /* 0x008fda00000e0000 */
[----:B------:R-:W-:-:S12]  /*13b0*/  UIADD3 UR4, -UR4, UR6, URZ ;  /* 0x0000000604047290 */ /* 0x000fd8000fffe13f */
.L_x_211:
[----:B------:R-:W-:Y:S02]  /*13c0*/  UIADD3 UR54, -UR54, UR4, URZ ;  /* 0x0000000436367290 */ /* 0x000fe4000fffe13f */
[----:B------:R-:W-:Y:S02]  /*13d0*/  ULOP3.LUT UR4, UR5, 0xff0000, URZ, 0xc0, !UPT ;  /* 0x00ff000005047892 */ /* 0x000fe4000f8ec03f */
[----:B------:R-:W-:Y:S02]  /*13e0*/  UISETP.GE.AND UP0, UPT, UR54, 0x1, UPT ;  /* 0x000000013600788c */ /* 0x000fe4000bf06270 */
[----:B------:R-:W-:Y:S02]  /*13f0*/  USHF.R.U32.HI UR8, URZ, 0x8, UR8 ;  /* 0x000000083f087899 */ /* 0x000fe40008011608 */
[----:B------:R-:W-:Y:S02]  /*1400*/  UIADD3 UR6, UR54, 0x7f, URZ ;  /* 0x0000007f36067890 */ /* 0x000fe4000fffe03f */
[----:B------:R-:W-:Y:S01]  /*1410*/  PLOP3.LUT P0, PT, PT, PT, UP0, 0x80, 0x0 ;  /* 0x000000000000781c */ /* 0x000fe20003f0f008 */
[----:B------:R-:W-:-:S02]  /*1420*/  ULEA.HI UR8, UR4, UR8, URZ, 0x10 ;  /* 0x0000000804087291 */ /* 0x000fc4000f8f803f */
[----:B------:R-:W-:Y:S02]  /*1430*/  USHF.R.S32.HI UR4, URZ, 0x1f, UR6 ;  /* 0x0000001f3f047899 */ /* 0x000fe40008011406 */
[----:B------:R-:W-:Y:S02]  /*1440*/  ULOP3.LUT UR39, UR8, 0xff, URZ, 0xc0, !UPT ;  /* 0x000000ff08277892 */ /* 0x000fe4000f8ec03f */
[----:B------:R-:W-:Y:S02]  /*1450*/  ULEA.HI UR6, UR4, UR6, URZ, 0x7 ;  /* 0x0000000604067291 */ /* 0x000fe4000f8f383f */
[----:B------:R-:W-:Y:S01]  /*1460*/  ULOP3.LUT UR40, UR5, 0xffff, URZ, 0xc0, !UPT ;  /* 0x0000ffff05287892 */ /* 0x000fe2000f8ec03f */
[----:B------:R-:W-:Y:S01]  /*1470*/  UMOV UR4, URZ ;  /* 0x0000003f00047c82 */ /* 0x000fe20008000000 */
[----:B------:R-:W-:Y:S02]  /*1480*/  USHF.R.U32.HI UR43, URZ, 0x10, UR8 ;  /* 0x000000103f2b7899 */ /* 0x000fe40008011608 */
[----:B------:R-:W-:Y:S01]  /*1490*/  USHF.R.S32.HI UR9, URZ, 0x7, UR6 ;  /* 0x000000073f097899 */ /* 0x000fe20008011406 */
[----:B------:R-:W-:Y:S11]  /*14a0*/  @!P0 BRA `(.L_x_212) ;  /* 0x0000000000908947 */ /* 0x000ff60003800000 */
[----:B------:R-:W-:Y:S01]  /*14b0*/  UISETP.NE.AND UP0, UPT, UR43, URZ, UPT ;  /* 0x0000003f2b00728c */ /* 0x000fe2000bf05270 */
[----:B------:R-:W-:-:S03]  /*14c0*/  ULDC UR4, c[0x0][0x9f0] ;  /* 0x00027c0000047ab9 */ /* 0x000fc60000000800 */
[----:B------:R-:W-:-:S03]  /*14d0*/  USEL UR10, UR43, UR4, UP0 ;  /* 0x000000042b0a7287 */ /* 0x000fc60008000000 */
[----:B------:R-:W-:Y:S01]  /*14e0*/  UMOV UR4, URZ ;  /* 0x0000003f00047c82 */ /* 0x000fe20008000000 */
[----:B------:R-:W-:Y:S02]  /*14f0*/  UIADD3 UR6, UR9, -0x1, UR10 ;  /* 0xffffffff09067890 */ /* 0x000fe4000fffe00a */
[----:B------:R-:W-:-:S04]  /*1500*/  IMAD.U32 R3, RZ, RZ, UR10 ;  /* 0x0000000aff037e24 */ /* 0x000fc8000f8e00ff */
[----:B------:R-:W-:Y:S01]  /*1510*/  IMAD.U32 R4, RZ, RZ, UR6 ;  /* 0x00000006ff047e24 */ /* 0x000fe2000f8e00ff */
[-C--:B------:R-:W-:Y:S01]  /*1520*/  IABS R0, R3.reuse ;  /* 0x0000000300007213 */ /* 0x080fe20000000000 */
[----:B------:R-:W-:Y:S01]  /*1530*/  ULOP3.LUT UR6, UR6, UR10, URZ, 0x3c, !UPT ;  /* 0x0000000a06067292 */ /* 0x000fe2000f8e3c3f */
[----:B------:R-:W-:Y:S02]  /*1540*/  IABS R5, R3 ;  /* 0x0000000300057213 */ /* 0x000fe40000000000 */
        /* <DEDUP_REMOVED lines=26> */
.L_x_212:
[----:B------:R-:W-:Y:S01]  /*16f0*/  UIMAD UR41, UR39, UR4, URZ ;  /* 0x00000004272972a4 */ /* 0x000fe2000f8e023f */
[----:B------:R-:W-:Y:S01]  /*1700*/  IMAD.U32 R0, RZ, RZ, UR9 ;  /* 0x00000009ff007e24 */ /* 0x000fe2000f8e00ff */
[----:B------:R-:W-:Y:S01]  /*1710*/  PLOP3.LUT P0, PT, PT, PT, PT, 0x80, 0x0 ;  /* 0x000000000000781c */ /* 0x000fe20003f0f070 */
[----:B------:R-:W-:Y:S01]  /*1720*/  IMAD.U32 R3, RZ, RZ, UR4 ;  /* 0x00000004ff037e24 */ /* 0x000fe2000f8e00ff */
[----:B------:R-:W-:Y:S01]  /*1730*/  CS2R R28, SRZ ;  /* 0x00000000001c7805 */ /* 0x000fe2000001ff00 */
[----:B------:R-:W-:Y:S01]  /*1740*/  IMAD.MOV.U32 R2, RZ, RZ, RZ ;  /* 0x000000ffff027224 */ /* 0x000fe200078e00ff */
[----:B------:R-:W-:Y:S02]  /*1750*/  CS2R R24, SRZ ;  /* 0x0000000000187805 */ /* 0x000fe4000001ff00 */
[----:B------:R-:W-:Y:S02]  /*1760*/  CS2R R30, SRZ ;  /* 0x00000000001e7805 */ /* 0x000fe4000001ff00 */
[----:B------:R-:W-:-:S02]  /*1770*/  VIADDMNMX R0, R3, UR41, R0, PT ;  /* 0x0000002903007c46 */ /* 0x000fc4000b800100 */
[----:B------:R-:W-:Y:S02]  /*1780*/  CS2R R26, SRZ ;  /* 0x00000000001a7805 */ /* 0x000fe4000001ff00 */
[----:B------:R-:W-:Y:S02]  /*1790*/  CS2R R36, SRZ ;  /* 0x0000000000247805 */ /* 0x000fe4000001ff00 */
[----:B------:R-:W-:Y:S02]  /*17a0*/  CS2R R32, SRZ ;  /* 0x0000000000207805 */ /* 0x000fe4000001ff00 */
[----:B------:R-:W-:Y:S01]  /*17b0*/  R2UR UR49, R0 ;  /* 0x00000000003172ca */ /* 0x000fe200000e0000 */
[----:B------:R-:W-:Y:S01]  /*17c0*/  IMAD.MOV.U32 R0, RZ, RZ, RZ ;  /* 0x000000ffff007224 */ /* 0x000fe200078e00ff */
        /* <DEDUP_REMOVED lines=10> */
[----:B------:R-:W-:Y:S01]  /*1870*/  CS2R R60, SRZ ;  /* 0x00000000003c7805 */ /* 0x000fe2000001ff00 */
[----:B------:R-:W-:Y:S01]  /*1880*/  UISETP.GT.AND UP0, UPT, UR49, UR41, UPT ;  /* 0x000000293100728c */ /* 0x000fe2000bf04270 */
[----:B------:R-:W-:Y:S02]  /*1890*/  CS2R R56, SRZ ;  /* 0x0000000000387805 */ /* 0x000fe4000001ff00 */
[----:B------:R-:W-:Y:S02]  /*18a0*/  CS2R R62, SRZ ;  /* 0x00000000003e7805 */ /* 0x000fe4000001ff00 */
[----:B------:R-:W-:-:S02]  /*18b0*/  CS2R R58, SRZ ;  /* 0x00000000003a7805 */ /* 0x000fc4000001ff00 */
[----:B------:R-:W-:Y:S02]  /*18c0*/  CS2R R68, SRZ ;  /* 0x0000000000447805 */ /* 0x000fe4000001ff00 */
[----:B------:R-:W-:Y:S02]  /*18d0*/  CS2R R64, SRZ ;  /* 0x0000000000407805 */ /* 0x000fe4000001ff00 */
[----:B------:R-:W-:Y:S02]  /*18e0*/  PLOP3.LUT P1, PT, PT, PT, UP0, 0x80, 0x0 ;  /* 0x000000000000781c */ /* 0x000fe40003f2f008 */
        /* <DEDUP_REMOVED lines=42> */
[----:B------:R-:W-:Y:S06]  /*1b90*/  @!P1 BRA `(.L_x_213) ;  /* 0x0000006400289947 */ /* 0x000fec0003800000 */
[----:B------:R-:W0:Y:S01]  /*1ba0*/  S2R R152, SR_TID.X ;  /* 0x0000000000987919 */ /* 0x000e220000002100 */
[----:B------:R-:W1:Y:S01]  /*1bb0*/  S2UR UR48, SR_CgaCtaId ;  /* 0x00000000003079c3 */ /* 0x000e620000008800 */
[----:B------:R-:W-:Y:S02]  /*1bc0*/  UMOV UR51, 0x400 ;  /* 0x0000040000337882 */ /* 0x000fe40000000000 */
[----:B-1----:R-:W-:-:S04]  /*1bd0*/  ULEA UR51, UR48, UR51, 0x18 ;  /* 0x0000003330337291 */ /* 0x002fc8000f8ec03f */
[----:B------:R-:W-:Y:S01]  /*1be0*/  UIADD3 UR6, UR51, 0x20400, URZ ;  /* 0x0002040033067890 */ /* 0x000fe2000fffe03f */
[----:B0-----:R-:W-:-:S03]  /*1bf0*/  VIADD R0, R152, 0xffffff80 ;  /* 0xffffff8098007836 */ /* 0x001fc60000000000 */
[----:B------:R-:W-:Y:S02]  /*1c00*/  ULOP3.LUT UP0, URZ, UR6, 0x3ff, URZ, 0xc0, !UPT ;  /* 0x000003ff063f7892 */ /* 0x000fe4000f80c03f */
[----:B------:R-:W-:-:S04]  /*1c10*/  SHF.R.S32.HI R3, RZ, 0x1f, R0 ;  /* 0x0000001fff037819 */ /* 0x000fc80000011400 */
[----:B------:R-:W-:Y:S02]  /*1c20*/  PLOP3.LUT P0, PT, PT, PT, UP0, 0x80, 0x0 ;  /* 0x000000000000781c */ /* 0x000fe40003f0f008 */
[----:B------:R-:W-:-:S04]  /*1c30*/  LEA.HI R3, R3, R0, RZ, 0x7 ;  /* 0x0000000003037211 */ /* 0x000fc800078f38ff */
[----:B------:R-:W-:-:S06]  /*1c40*/  SHF.R.S32.HI R3, RZ, 0x7, R3 ;  /* 0x00000007ff037819 */ /* 0x000fcc0000011403 */
[----:B------:R-:W0:Y:S02]  /*1c50*/  SHFL.IDX PT, R3, R3, RZ, 0x1f ;  /* 0x00001fff03037589 */ /* 0x000e2400000e0000 */
[----:B0-----:R-:W-:-:S13]  /*1c60*/  R2UR UR4, R3 ;  /* 0x00000000030472ca */ /* 0x001fda00000e0000 */
        /* <DEDUP_REMOVED lines=23> */
.L_x_214:
[----:B------:R-:W-:Y:S01]  /*1de0*/  ULDC.64 UR6, c[0x0][0x998] ;  /* 0x0002660000067ab9 */ /* 0x000fe20000000a00 */
[----:B------:R-:W-:Y:S01]  /*1df0*/  ULDC.64 UR4, c[0x0][0x990] ;  /* 0x0002640000047ab9 */ /* 0x000fe20000000a00 */
[----:B------:R-:W-:Y:S02]  /*1e00*/  ISETP.NE.U32.AND P1, PT, RZ, UR6, PT ;  /* 0x00000006ff007c0c */ /* 0x000fe4000bf25070 */
[----:B------:R-:W-:Y:S02]  /*1e10*/  ISETP.NE.U32.AND P0, PT, RZ, UR4, PT ;  /* 0x00000004ff007c0c */ /* 0x000fe4000bf05070 */
[----:B------:R-:W-:Y:S02]  /*1e20*/  ISETP.NE.AND.EX P1, PT, RZ, UR7, PT, P1 ;  /* 0x00000007ff007c0c */ /* 0x000fe4000bf25310 */
[----:B------:R-:W-:-:S11]  /*1e30*/  ISETP.NE.AND.EX P0, PT, RZ, UR5, PT, P0 ;  /* 0x00000005ff007c0c */ /* 0x000fd6000bf05300 */
[----:B------:R-:W0:Y:S08]  /*1e40*/  @P1 LDC.64 R8, c[0x0][0x9b8] ;  /* 0x00026e00ff081b82 */ /* 0x000e300000000a00 */
[----:B------:R-:W1:Y:S08]  /*1e50*/  @P0 LDC.64 R6, c[0x0][0x9a8] ;  /* 0x00026a00ff060b82 */ /* 0x000e700000000a00 */
[----:B------:R-:W2:Y:S08]  /*1e60*/  @P0 LDC.64 R10, c[0x0][0x9b0] ;  /* 0x00026c00ff0a0b82 */ /* 0x000eb00000000a00 */
[----:B------:R-:W3:Y:S01]  /*1e70*/  @P1 LDC.64 R12, c[0x0][0x9c0] ;  /* 0x00027000ff0c1b82 */ /* 0x000ee20000000a00 */
[----:B0-----:R-:W-:-:S02]  /*1e80*/  @P1 IMAD R2, R8, UR37, RZ ;  /* 0x0000002508021c24 */ /* 0x001fc4000f8e02ff */
[----:B------:R-:W-:-:S04]  /*1e90*/  @P1 IMAD.WIDE.U32 R4, R8, UR36, RZ ;  /* 0x0000002408041c25 */ /* 0x000fc8000f8e00ff */
[----:B------:R-:W-:Y:S02]  /*1ea0*/  @P1 IMAD R9, R9, UR36, R2 ;  /* 0x0000002409091c24 */ /* 0x000fe4000f8e0202 */
[C---:B-1----:R-:W-:Y:S02]  /*1eb0*/  @P0 IMAD R0, R6.reuse, UR37, RZ ;  /* 0x0000002506000c24 */ /* 0x042fe4000f8e02ff */
[----:B------:R-:W-:-:S04]  /*1ec0*/  @P0 IMAD.WIDE.U32 R2, R6, UR36, RZ ;  /* 0x0000002406020c25 */ /* 0x000fc8000f8e00ff */
[----:B------:R-:W-:Y:S02]  /*1ed0*/  @P0 IMAD R7, R7, UR36, R0 ;  /* 0x0000002407070c24 */ /* 0x000fe4000f8e0200 */
[----:B------:R-:W-:Y:S02]  /*1ee0*/  @P1 IMAD.IADD R5, R5, 0x1, R9 ;  /* 0x0000000105051824 */ /* 0x000fe400078e0209 */
[----:B------:R-:W-:Y:S02]  /*1ef0*/  @P0 IMAD.IADD R3, R3, 0x1, R7 ;  /* 0x0000000103030824 */ /* 0x000fe400078e0207 */
[----:B------:R-:W-:Y:S02]  /*1f00*/  IMAD.MOV.U32 R0, RZ, RZ, 0x3f800000 ;  /* 0x3f800000ff007424 */ /* 0x000fe400078e00ff */
[----:B--2---:R-:W-:-:S04]  /*1f10*/  @P0 IMAD.WIDE.U32 R2, R10, UR40, R2 ;  /* 0x000000280a020c25 */ /* 0x004fc8000f8e0002 */
[----:B---3--:R-:W-:Y:S01]  /*1f20*/  @P1 IMAD.WIDE.U32 R4, R12, UR40, R4 ;  /* 0x000000280c041c25 */ /* 0x008fe2000f8e0004 */
[----:B------:R-:W-:-:S03]  /*1f30*/  @P0 LEA R6, P2, R2, UR4, 0x2 ;  /* 0x0000000402060c11 */ /* 0x000fc6000f8410ff */
[----:B------:R-:W-:Y:S01]  /*1f40*/  @P0 IMAD R7, R11, UR40, R3 ;  /* 0x000000280b070c24 */ /* 0x000fe2000f8e0203 */
[----:B------:R-:W-:Y:S01]  /*1f50*/  @P1 LEA R8, P3, R4, UR6, 0x2 ;  /* 0x0000000604081c11 */ /* 0x000fe2000f8610ff */
[----:B------:R-:W-:-:S03]  /*1f60*/  @P1 IMAD R3, R13, UR40, R5 ;  /* 0x000000280d031c24 */ /* 0x000fc6000f8e0205 */
[----:B------:R-:W-:Y:S02]  /*1f70*/  @P0 LEA.HI.X R7, R2, UR5, R7, 0x2, P2 ;  /* 0x0000000502070c11 */ /* 0x000fe400090f1407 */
[----:B------:R-:W-:Y:S01]  /*1f80*/  @P1 LEA.HI.X R9, R4, UR7, R3, 0x2, P3 ;  /* 0x0000000704091c11 */ /* 0x000fe200098f1403 */
[----:B------:R-:W-:-:S04]  /*1f90*/  IMAD.MOV.U32 R3, RZ, RZ, 0x3f800000 ;  /* 0x3f800000ff037424 */ /* 0x000fc800078e00ff */
[----:B------:R-:W2:Y:S04]  /*1fa0*/  @P1 LDG.E R0, desc[UR52][R8.64] ;  /* 0x0000003408001981 */ /* 0x000ea8000c1e1900 */
[----:B------:R-:W2:Y:S01]  /*1fb0*/  @P0 LDG.E R3, desc[UR52][R6.64] ;  /* 0x0000003406030981 */ /* 0x000ea2000c1e1900 */
[----:B------:R-:W-:-:S04]  /*1fc0*/  ULEA.HI UR4, UR46, UR46, URZ, 0x1 ;  /* 0x0000002e2e047291 */ /* 0x000fc8000f8f083f */
[----:B------:R-:W-:-:S04]  /*1fd0*/  ULOP3.LUT UR4, UR4, 0xfffffffe, URZ, 0xc0, !UPT ;  /* 0xfffffffe04047892 */ /* 0x000fc8000f8ec03f */
[----:B------:R-:W-:-:S06]  /*1fe0*/  UIADD3 UR4, UR46, -UR4, URZ ;  /* 0x800000042e047290 */ /* 0x000fcc000fffe03f */
[----:B------:R-:W-:Y:S01]  /*1ff0*/  IMAD.U32 R2, RZ, RZ, UR4 ;  /* 0x00000004ff027e24 */ /* 0x000fe2000f8e00ff */
[----:B------:R-:W-:Y:S01]  /*2000*/  SHF.R.U32.HI R20, RZ, 0x7, R152 ;  /* 0x00000007ff147819 */ /* 0x000fe20000011698 */
[----:B------:R-:W-:-:S03]  /*2010*/  ULDC UR4, c[0x0][0x9d8] ;  /* 0x0002760000047ab9 */ /* 0x000fc60000000800 */
[----:B------:R-:W-:-:S04]  /*2020*/  SHF.L.U32 R2, R2, 0x1f, RZ ;  /* 0x0000001f02027819 */ /* 0x000fc800000006ff */
[----:B------:R-:W0:Y:S01]  /*2030*/  SYNCS.PHASECHK.TRANS64.TRYWAIT P0, [UR51+0x38800], R2 ;  /* 0x03880002ff0075a7 */ /* 0x000e220008000173 */
[----:B------:R-:W-:Y:S02]  /*2040*/  VIADD R5, R20, 0x8 ;  /* 0x0000000814057836 */ /* 0x000fe40000000000 */
[----:B--2---:R-:W-:-:S04]  /*2050*/  FMUL.FTZ R0, R3, R0 ;  /* 0x0000000003007220 */ /* 0x004fc80000410000 */
[----:B------:R-:W-:Y:S01]  /*2060*/  FMUL.FTZ R0, R0, UR4 ;  /* 0x0000000400007c20 */ /* 0x000fe20008410000 */
[----:B0-----:R-:W-:Y:S06]  /*2070*/  @!P0 BRA `(.L_x_215) ;  /* 0x0000013000a08947 */ /* 0x001fec0003800000 */
.L_x_359:
[----:B------:R-:W-:Y:S05]  /*2080*/  WARPSYNC.ALL ;  /* 0x0000000000007948 */ /* 0x000fea0003800000 */
[----:B------:R-:W-:Y:S01]  /*2090*/  UISETP.NE.AND UP0, UPT, UR47, 0x3, UPT ;  /* 0x000000032f00788c */ /* 0x000fe2000bf05270 */
[----:B------:R1:W-:Y:S05]  /*20a0*/  BAR.SYNC.DEFER_BLOCKING R5, 0x100 ;  /* 0x000400050000751d */ /* 0x0003ea0000010000 */
[----:B------:R-:W-:-:S13]  /*20b0*/  PLOP3.LUT P0, PT, PT, PT, UP0, 0x80, 0x0 ;  /* 0x000000000000781c */ /* 0x000fda0003f0f008 */
[----:B-1----:R-:W-:Y:S05]  /*20c0*/  @!P0 BRA `(.L_x_216) ;  /* 0x0000000000048947 */ /* 0x002fea0003800000 */
[----:B------:R-:W-:Y:S01]  /*20d0*/  BPT.TRAP 0x1 ;  /* 0x000000040000795c */ /* 0x000fe20000300000 */
.L_x_216:
[----:B------:R-:W-:Y:S01]  /*20e0*/  ULEA UR55, UR44, UR51, 0x3 ;  /* 0x000000332c377291 */ /* 0x000fe2000f8e183f */
[----:B------:R-:W-:-:S05]  /*20f0*/  IMAD.U32 R6, RZ, RZ, UR45 ;  /* 0x0000002dff067e24 */ /* 0x000fca000f8e00ff */
[----:B------:R-:W-:-:S04]  /*2100*/  SHF.L.U32 R6, R6, 0x1f, RZ ;  /* 0x0000001f06067819 */ /* 0x000fc800000006ff */
[----:B------:R1:W2:Y:S01]  /*2110*/  SYNCS.PHASECHK.TRANS64.TRYWAIT P1, [UR55+0x38830], R6 ;  /* 0x03883006ff0075a7 */ /* 0x0002a20008020177 */
[----:B------:R-:W-:Y:S05]  /*2120*/  @!P0 BRA `(.L_x_217) ;  /* 0x0000000000048947 */ /* 0x000fea0003800000 */
[----:B------:R-:W-:Y:S01]  /*2130*/  BPT.TRAP 0x1 ;  /* 0x000000040000795c */ /* 0x000fe20000300000 */
.L_x_217:
[----:B--2---:R-:W-:Y:S05]  /*2140*/  @P1 BRA `(.L_x_218) ;  /* 0x0000000000081947 */ /* 0x004fea0003800000 */
[----:B------:R-:W2:Y:S02]  /*2150*/  SYNCS.PHASECHK.TRANS64.TRYWAIT P1, [UR55+0x38830], R6 ;  /* 0x03883006ff0075a7 */ /* 0x000ea40008020177 */
[----:B--2---:R-:W-:Y:S05]  /*2160*/  @!P1 BRA `(.L_x_219) ;  /* 0x00000130007c9947 */ /* 0x004fea0003800000 */
.L_x_218:
[----:B------:R-:W-:Y:S01]  /*2170*/  UIADD3 UR4, UR51, 0x28400, URZ ;  /* 0x0002840033047890 */ /* 0x000fe2000fffe03f */
[----:B------:R-:W-:Y:S01]  /*2180*/  WARPGROUP.ARRIVE ;  /* 0x00000000000079c5 */ /* 0x000fe20000000000 */
[----:B------:R-:W-:-:S05]  /*2190*/  ULOP3.LUT UR32, UR56, 0x10000, URZ, 0xfc, !UPT ;  /* 0x0001000038207892 */ /* 0x000fca000f8efc3f */
[----:B0-----:R-:W0:Y:S01]  /*21a0*/  S2R R2, SR_TID.X ;  /* 0x0000000000027919 */ /* 0x001e220000002100 */
[----:B------:R-:W-:Y:S01]  /*21b0*/  USHF.R.U32.HI UR4, URZ, 0x4, UR4 ;  /* 0x000000043f047899 */ /* 0x000fe20008011604 */
[----:B------:R-:W-:Y:S01]  /*21c0*/  UMOV UR33, 0x40000040 ;  /* 0x4000004000217882 */ /* 0x000fe20000000000 */
[----:B------:R-:W-:Y:S02]  /*21d0*/  UMOV UR35, 0x40000040 ;  /* 0x4000004000237882 */ /* 0x000fe40000000000 */
[----:B------:R-:W-:Y:S01]  /*21e0*/  ULOP3.LUT UR4, UR4, 0x3fff, URZ, 0xc0, !UPT ;  /* 0x00003fff04047892 */ /* 0x000fe2000f8ec03f */
[----:B------:R-:W-:Y:S01]  /*21f0*/  UMOV UR5, 0x40000040 ;  /* 0x4000004000057882 */ /* 0x000fe20000000000 */
[----:B------:R-:W-:Y:S02]  /*2200*/  UMOV UR7, 0x40000040 ;  /* 0x4000004000077882 */ /* 0x000fe40000000000 */
[----:B------:R-:W-:Y:S02]  /*2210*/  ULOP3.LUT UR50, UR4, 0x10000, URZ, 0xfc, !UPT ;  /* 0x0001000004327892 */ /* 0x000fe4000f8efc3f */
[----:B------:R-:W-:-:S02]  /*2220*/  UIADD3 UR4, UR32, 0x2, URZ ;  /* 0x0000000220047890 */ /* 0x000fc4000fffe03f */
[----:B------:R-:W-:Y:S02]  /*2230*/  ULEA UR34, UR44, UR50, 0xb ;  /* 0x000000322c227291 */ /* 0x000fe4000f8e583f */
[----:B------:R-:W-:Y:S02]  /*2240*/  UIADD3 UR8, UR32, 0x4, URZ ;  /* 0x0000000420087890 */ /* 0x000fe4000fffe03f */
[----:B------:R-:W-:Y:S02]  /*2250*/  UIADD3 UR6, UR34, 0x2, URZ ;  /* 0x0000000222067890 */ /* 0x000fe4000fffe03f */
[----:B------:R-:W-:Y:S01]  /*2260*/  UIADD3 UR10, UR34, 0x4, URZ ;  /* 0x00000004220a7890 */ /* 0x000fe2000fffe03f */
[----:B------:R-:W-:Y:S02]  /*2270*/  UMOV UR9, 0x40000040 ;  /* 0x4000004000097882 */ /* 0x000fe40000000000 */
[----:B------:R-:W-:Y:S01]  /*2280*/  QGMMA.64x128x32.F32.E4M3.E4M3 R24, gdesc[UR32], RZ, !UPT, gsb0 ;  /* 0x01e00000201879f3 */ /* 0x000fe2000c0008ff */
[----:B------:R-:W-:Y:S01]  /*2290*/  UMOV UR11, 0x40000040 ;  /* 0x40000040000b7882 */ /* 0x000fe20000000000 */
[----:B------:R-:W-:-:S02]  /*22a0*/  UIADD3 UR12, UR32, 0x6, URZ ;  /* 0x00000006200c7890 */ /* 0x000fc4000fffe03f */
[----:B------:R-:W-:Y:S01]  /*22b0*/  UIADD3 UR14, UR34, 0x6, URZ ;  /* 0x00000006220e7890 */ /* 0x000fe2000fffe03f */
[----:B------:R-:W-:Y:S01]  /*22c0*/  UMOV UR13, 0x40000040 ;  /* 0x40000040000d7882 */ /* 0x000fe20000000000 */
[----:B------:R-:W-:Y:S01]  /*22d0*/  UMOV UR15, 0x40000040 ;  /* 0x40000040000f7882 */ /* 0x000fe20000000000 */
[----:B------:R-:W-:Y:S02]  /*22e0*/  UIADD3 UR16, UR32, 0x400, URZ ;  /* 0x0000040020107890 */ /* 0x000fe4000fffe03f */
[----:B------:R-:W-:Y:S01]  /*22f0*/  UIADD3 UR18, UR34, 0x400, URZ ;  /* 0x0000040022127890 */ /* 0x000fe2000fffe03f */
[----:B0-----:R-:W-:Y:S01]  /*2300*/  SHF.R.U32.HI R2, RZ, 0x7, R2 ;  /* 0x00000007ff027819 */ /* 0x001fe20000011602 */
[----:B------:R-:W-:Y:S01]  /*2310*/  UMOV UR17, 0x40000040 ;  /* 0x4000004000117882 */ /* 0x000fe20000000000 */
[----:B------:R-:W-:Y:S01]  /*2320*/  UMOV UR19, 0x40000040 ;  /* 0x4000004000137882 */ /* 0x000fe20000000000 */
[----:B------:R-:W-:Y:S01]  /*2330*/  UIADD3 UR20, UR32, 0x402, URZ ;  /* 0x0000040220147890 */ /* 0x000fe2000fffe03f */
[----:B------:R-:W-:Y:S01]  /*2340*/  IADD3 R2, -R2, 0xb, RZ ;  /* 0x0000000b02027810 */ /* 0x000fe20007ffe1ff */
        /* <DEDUP_REMOVED lines=11> */
[----:B------:R-:W-:Y:S02]  /*2400*/  WARPGROUP.DEPBAR.LE gsb0, 0x0 ;  /* 0x00008000000079c5 */ /* 0x000fe40000010000 */
        /* <DEDUP_REMOVED lines=24> */
.L_x_220:
[C---:B------:R-:W-:Y:S01]  /*2590*/  FMUL.FTZ R7, R0.reuse, R24 ;  /* 0x0000001800077220 */ /* 0x040fe20000410000 */
[C---:B------:R-:W-:Y:S01]  /*25a0*/  FMUL.FTZ R8, R0.reuse, R25 ;  /* 0x0000001900087220 */ /* 0x040fe20000410000 */
[C---:B------:R-:W-:Y:S01]  /*25b0*/  FMUL.FTZ R11, R0.reuse, R28 ;  /* 0x0000001c000b7220 */ /* 0x040fe20000410000 */
[----:B------:R-:W-:Y:S01]  /*25c0*/  UIMAD UR54, UR49, -0x80, UR54 ;  /* 0xffffff80313678a4 */ /* 0x000fe2000f8e0236 */
[C---:B------:R-:W-:Y:S01]  /*25d0*/  FMUL.FTZ R14, R0.reuse, R29 ;  /* 0x0000001d000e7220 */ /* 0x040fe20000410000 */
[C---:B------:R-:W-:Y:S01]  /*25e0*/  FMUL.FTZ R21, R0.reuse, R32 ;  /* 0x0000002000157220 */ /* 0x040fe20000410000 */
[----:B------:R-:W-:Y:S01]  /*25f0*/  MUFU.TANH R7, R7 ;  /* 0x0000000700077308 */ /* 0x000fe20000002400 */
[C---:B------:R-:W-:Y:S01]  /*2600*/  FMUL.FTZ R4, R0.reuse, R26 ;  /* 0x0000001a00047220 */ /* 0x040fe20000410000 */
[C---:B------:R-:W-:Y:S01]  /*2610*/  FMUL.FTZ R9, R0.reuse, R30 ;  /* 0x0000001e00097220 */ /* 0x040fe20000410000 */
[----:B------:R-:W-:Y:S02]  /*2620*/  IMAD.U32 R93, RZ, RZ, UR54 ;  /* 0x00000036ff5d7e24 */ /* 0x000fe4000f8e00ff */
[C---:B------:R-:W-:Y:S01]  /*2630*/  FMUL.FTZ R24, R0.reuse, R33 ;  /* 0x0000002100187220 */ /* 0x040fe20000410000 */
[C---:B------:R-:W-:Y:S01]  /*2640*/  FMUL.FTZ R30, R0.reuse, R46 ;  /* 0x0000002e001e7220 */ /* 0x040fe20000410000 */
[C---:B------:R-:W-:Y:S01]  /*2650*/  FMUL.FTZ R46, R0.reuse, R64 ;  /* 0x00000040002e7220 */ /* 0x040fe20000410000 */
[----:B------:R-:W-:Y:S01]  /*2660*/  FMUL.FTZ R3, R0, R27 ;  /* 0x0000001b00037220 */ /* 0x000fe20000410000 */
[----:B------:R-:W2:Y:S01]  /*2670*/  MUFU.TANH R8, R8 ;  /* 0x0000000800087308 */ /* 0x000ea20000002400 */
[----:B------:R-:W-:Y:S01]  /*2680*/  IADD3 R93, -R16, 0x80, R93 ;  /* 0x00000080105d7810 */ /* 0x000fe20007ffe15d */
[C---:B------:R-:W-:Y:S01]  /*2690*/  FMUL.FTZ R28, R0.reuse, R36 ;  /* 0x00000024001c7220 */ /* 0x040fe20000410000 */
[C---:B------:R-:W-:Y:S01]  /*26a0*/  FMUL.FTZ R32, R0.reuse, R41 ;  /* 0x0000002900207220 */ /* 0x040fe20000410000 */
[C---:B------:R-:W-:Y:S01]  /*26b0*/  FMUL.FTZ R41, R0.reuse, R63 ;  /* 0x0000003f00297220 */ /* 0x040fe20000410000 */
[C---:B------:R-:W-:Y:S01]  /*26c0*/  ISETP.GT.AND P2, PT, R93.reuse, RZ, PT ;  /* 0x000000ff5d00720c */ /* 0x040fe20003f44270 */
[C---:B------:R-:W-:Y:S01]  /*26d0*/  FMUL.FTZ R29, R0.reuse, R47 ;  /* 0x0000002f001d7220 */ /* 0x040fe20000410000 */
[C---:B------:R-:W-:Y:S01]  /*26e0*/  ISETP.GT.AND P1, PT, R93.reuse, 0x1, PT ;  /* 0x000000015d00780c */ /* 0x040fe20003f24270 */
[----:B------:R-:W-:Y:S01]  /*26f0*/  MUFU.TANH R11, R11 ;  /* 0x0000000b000b7308 */ /* 0x000fe20000002400 */
[C---:B------:R-:W-:Y:S01]  /*2700*/  FMUL.FTZ R60, R0.reuse, R60 ;  /* 0x0000003c003c7220 */ /* 0x040fe20000410000 */
[C---:B------:R-:W-:Y:S01]  /*2710*/  ISETP.GT.AND P6, PT, R93.reuse, 0x8, PT ;  /* 0x000000085d00780c */ /* 0x040fe20003fc4270 */
[C---:B------:R-:W-:Y:S01]  /*2720*/  FMUL.FTZ R27, R0.reuse, R37 ;  /* 0x00000025001b7220 */ /* 0x040fe20000410000 */
[C---:B------:R-:W-:Y:S01]  /*2730*/  FMUL.FTZ R10, R0.reuse, R31 ;  /* 0x0000001f000a7220 */ /* 0x040fe20000410000 */
[C---:B------:R-:W-:Y:S01]  /*2740*/  ISETP.GT.AND P5, PT, R93.reuse, 0x9, PT ;  /* 0x000000095d00780c */ /* 0x040fe20003fa4270 */
[C---:B------:R-:W-:Y:S01]  /*2750*/  FMUL.FTZ R31, R0.reuse, R40 ;  /* 0x00000028001f7220 */ /* 0x040fe20000410000 */
[----:B------:R-:W-:Y:S01]  /*2760*/  FMUL.FTZ R33, R0, R50 ;  /* 0x0000003200217220 */ /* 0x000fe20000410000 */
[----:B------:R-:W3:Y:S01]  /*2770*/  MUFU.TANH R14, R14 ;  /* 0x0000000e000e7308 */ /* 0x000ee20000002400 */
[----:B--2---:R-:W-:Y:S01]  /*2780*/  FSEL R47, R8, -INF , P1 ;  /* 0xff800000082f7808 */ /* 0x004fe20000800000 */
[C---:B------:R-:W-:Y:S01]  /*2790*/  FMUL.FTZ R13, R0.reuse, R34 ;  /* 0x00000022000d7220 */ /* 0x040fe20000410000 */
[C---:B------:R-:W-:Y:S01]  /*27a0*/  ISETP.GT.AND P4, PT, R93.reuse, 0x10, PT ;  /* 0x000000105d00780c */ /* 0x040fe20003f84270 */
[C---:B------:R-:W-:Y:S01]  /*27b0*/  FMUL.FTZ R20, R0.reuse, R38 ;  /* 0x0000002600147220 */ /* 0x040fe20000410000 */
[C---:B------:R-:W-:Y:S01]  /*27c0*/  FMUL.FTZ R38, R0.reuse, R59 ;  /* 0x0000003b00267220 */ /* 0x040fe20000410000 */
[C---:B------:R-:W-:Y:S01]  /*27d0*/  FMUL.FTZ R12, R0.reuse, R35 ;  /* 0x00000023000c7220 */ /* 0x040fe20000410000 */
[C---:B------:R-:W-:Y:S01]  /*27e0*/  FMUL.FTZ R25, R0.reuse, R43 ;  /* 0x0000002b00197220 */ /* 0x040fe20000410000 */
[----:B------:R-:W2:Y:S01]  /*27f0*/  MUFU.TANH R21, R21 ;  /* 0x0000001500157308 */ /* 0x000ea20000002400 */
[----:B------:R-:W-:Y:S01]  /*2800*/  ISETP.GT.AND P3, PT, R93, 0x11, PT ;  /* 0x000000115d00780c */ /* 0x000fe20003f64270 */
[C---:B------:R-:W-:Y:S01]  /*2810*/  FMUL.FTZ R43, R0.reuse, R44 ;  /* 0x0000002c002b7220 */ /* 0x040fe20000410000 */
[C---:B------:R-:W-:Y:S01]  /*2820*/  FMUL.FTZ R15, R0.reuse, R39 ;  /* 0x00000027000f7220 */ /* 0x040fe20000410000 */
[C---:B------:R-:W-:Y:S01]  /*2830*/  FMUL.FTZ R53, R0.reuse, R53 ;  /* 0x0000003500357220 */ /* 0x040fe20000410000 */
[C---:B------:R-:W-:Y:S01]  /*2840*/  FMUL.FTZ R39, R0.reuse, R58 ;  /* 0x0000003a00277220 */ /* 0x040fe20000410000 */
[C---:B------:R-:W-:Y:S01]  /*2850*/  FMUL.FTZ R35, R0.reuse, R45 ;  /* 0x0000002d00237220 */ /* 0x040fe20000410000 */
[----:B------:R-:W-:Y:S01]  /*2860*/  FMUL.FTZ R48, R0, R48 ;  /* 0x0000003000307220 */ /* 0x000fe20000410000 */
[----:B------:R-:W4:Y:S01]  /*2870*/  MUFU.TANH R4, R4 ;  /* 0x0000000400047308 */ /* 0x000f220000002400 */
[----:B---3--:R-:W-:Y:S01]  /*2880*/  FSEL R50, R14, -INF , P5 ;  /* 0xff8000000e327808 */ /* 0x008fe20002800000 */
[C---:B------:R-:W-:Y:S01]  /*2890*/  FMUL.FTZ R34, R0.reuse, R51 ;  /* 0x0000003300227220 */ /* 0x040fe20000410000 */
[C---:B------:R-:W-:Y:S01]  /*28a0*/  FMUL.FTZ R57, R0.reuse, R57 ;  /* 0x0000003900397220 */ /* 0x040fe20000410000 */
[C---:B------:R-:W-:Y:S01]  /*28b0*/  FMUL.FTZ R26, R0.reuse, R42 ;  /* 0x0000002a001a7220 */ /* 0x040fe20000410000 */
[C---:B------:R-:W-:Y:S01]  /*28c0*/  FMUL.FTZ R49, R0.reuse, R49 ;  /* 0x0000003100317220 */ /* 0x040fe20000410000 */
[C---:B------:R-:W-:Y:S01]  /*28d0*/  FMUL.FTZ R56, R0.reuse, R56 ;  /* 0x0000003800387220 */ /* 0x040fe20000410000 */
[C---:B------:R-:W-:Y:S01]  /*28e0*/  FMUL.FTZ R52, R0.reuse, R52 ;  /* 0x0000003400347220 */ /* 0x040fe20000410000 */
[----:B------:R-:W3:Y:S01]  /*28f0*/  MUFU.TANH R24, R24 ;  /* 0x0000001800187308 */ /* 0x000ee20000002400 */
[----:B--2---:R-:W-:Y:S01]  /*2900*/  FSEL R59, R21, -INF , P4 ;  /* 0xff800000153b7808 */ /* 0x004fe20002000000 */
[C---:B------:R-:W-:Y:S01]  /*2910*/  FMUL.FTZ R61, R0.reuse, R61 ;  /* 0x0000003d003d7220 */ /* 0x040fe20000410000 */
[C---:B------:R-:W-:Y:S01]  /*2920*/  FMUL.FTZ R37, R0.reuse, R55 ;  /* 0x0000003700257220 */ /* 0x040fe20000410000 */
[C---:B------:R-:W-:Y:S01]  /*2930*/  FMUL.FTZ R36, R0.reuse, R54 ;  /* 0x0000003600247220 */ /* 0x040fe20000410000 */
[C---:B------:R-:W-:Y:S01]  /*2940*/  FMUL.FTZ R65, R0.reuse, R65 ;  /* 0x0000004100417220 */ /* 0x040fe20000410000 */
[C---:B------:R-:W-:Y:S01]  /*2950*/  FMUL.FTZ R68, R0.reuse, R68 ;  /* 0x0000004400447220 */ /* 0x040fe20000410000 */
[----:B------:R-:W-:Y:S01]  /*2960*/  FMUL.FTZ R40, R0, R62 ;  /* 0x0000003e00287220 */ /* 0x000fe20000410000 */
[----:B------:R2:W-:Y:S01]  /*2970*/  MUFU.TANH R63, R46 ;  /* 0x0000002e003f7308 */ /* 0x0005e20000002400 */
[----:B----4-:R-:W-:Y:S01]  /*2980*/  FSEL R4, R4, -INF , P2 ;  /* 0xff80000004047808 */ /* 0x010fe20001000000 */
[C---:B------:R-:W-:Y:S01]  /*2990*/  FMUL.FTZ R69, R0.reuse, R69 ;  /* 0x0000004500457220 */ /* 0x040fe20000410000 */
[C---:B------:R-:W-:Y:S01]  /*29a0*/  FMUL.FTZ R72, R0.reuse, R72 ;  /* 0x0000004800487220 */ /* 0x040fe20000410000 */
[C---:B------:R-:W-:Y:S01]  /*29b0*/  FMUL.FTZ R64, R0.reuse, R66 ;  /* 0x0000004200407220 */ /* 0x040fe20000410000 */
[C---:B------:R-:W-:Y:S01]  /*29c0*/  FMUL.FTZ R73, R0.reuse, R73 ;  /* 0x0000004900497220 */ /* 0x040fe20000410000 */
[C---:B------:R-:W-:Y:S01]  /*29d0*/  FMUL.FTZ R42, R0.reuse, R67 ;  /* 0x00000043002a7220 */ /* 0x040fe20000410000 */
[C---:B------:R-:W-:Y:S01]  /*29e0*/  FMUL.FTZ R76, R0.reuse, R76 ;  /* 0x0000004c004c7220 */ /* 0x040fe20000410000 */
[----:B------:R-:W4:Y:S01]  /*29f0*/  MUFU.TANH R3, R3 ;  /* 0x0000000300037308 */ /* 0x000f220000002400 */
[----:B--2---:R-:W-:Y:S01]  /*2a00*/  FSEL R46, R7, -INF , P2 ;  /* 0xff800000072e7808 */ /* 0x004fe20001000000 */
[C---:B------:R-:W-:Y:S01]  /*2a10*/  FMUL.FTZ R70, R0.reuse, R70 ;  /* 0x0000004600467220 */ /* 0x040fe20000410000 */
[----:B------:R-:W-:Y:S01]  /*2a20*/  ISETP.GT.AND P2, PT, R93, 0x18, PT ;  /* 0x000000185d00780c */ /* 0x000fe20003f44270 */
[----:B------:R-:W-:Y:S01]  /*2a30*/  FMUL.FTZ R77, R0, R77 ;  /* 0x0000004d004d7220 */ /* 0x000fe20000410000 */
[----:B------:R-:W-:Y:S01]  /*2a40*/  FMNMX.FTZ R7, R46, R47, !PT ;  /* 0x0000002f2e077209 */ /* 0x000fe20007810000 */
[----:B------:R-:W-:Y:S01]  /*2a50*/  FMUL.FTZ R71, R0, R71 ;  /* 0x0000004700477220 */ /* 0x000fe20000410000 */
[----:B---3--:R-:W-:Y:S01]  /*2a60*/  FSEL R58, R24, -INF , P3 ;  /* 0xff800000183a7808 */ /* 0x008fe20001800000 */
[----:B------:R-:W-:Y:S01]  /*2a70*/  MUFU.TANH R28, R28 ;  /* 0x0000001c001c7308 */ /* 0x000fe20000002400 */
[C---:B------:R-:W-:Y:S01]  /*2a80*/  FMUL.FTZ R80, R0.reuse, R80 ;  /* 0x0000005000507220 */ /* 0x040fe20000410000 */
[C---:B------:R-:W-:Y:S01]  /*2a90*/  FMUL.FTZ R74, R0.reuse, R74 ;  /* 0x0000004a004a7220 */ /* 0x040fe20000410000 */
[C---:B------:R-:W-:Y:S01]  /*2aa0*/  FMUL.FTZ R81, R0.reuse, R81 ;  /* 0x0000005100517220 */ /* 0x040fe20000410000 */
[C---:B------:R-:W-:Y:S01]  /*2ab0*/  FMUL.FTZ R75, R0.reuse, R75 ;  /* 0x0000004b004b7220 */ /* 0x040fe20000410000 */
[C---:B------:R-:W-:Y:S01]  /*2ac0*/  FMUL.FTZ R84, R0.reuse, R84 ;  /* 0x0000005400547220 */ /* 0x040fe20000410000 */
[C---:B------:R-:W-:Y:S01]  /*2ad0*/  FMUL.FTZ R85, R0.reuse, R85 ;  /* 0x0000005500557220 */ /* 0x040fe20000410000 */
[----:B------:R-:W-:Y:S01]  /*2ae0*/  ULDC UR10, c[0x0][0x988] ;  /* 0x00026200000a7ab9 */ /* 0x000fe20000000800 */
[----:B------:R2:W-:Y:S01]  /*2af0*/  MUFU.TANH R91, R60 ;  /* 0x0000003c005b7308 */ /* 0x0005e20000002400 */
[----:B----4-:R-:W-:Y:S01]  /*2b00*/  FSEL R3, R3, -INF , P1 ;  /* 0xff80000003037808 */ /* 0x010fe20000800000 */
[C---:B------:R-:W-:Y:S01]  /*2b10*/  FMUL.FTZ R78, R0.reuse, R78 ;  /* 0x0000004e004e7220 */ /* 0x040fe20000410000 */
[----:B------:R-:W-:Y:S01]  /*2b20*/  ISETP.GT.AND P1, PT, R93, 0x19, PT ;  /* 0x000000195d00780c */ /* 0x000fe20003f24270 */
[C---:B------:R-:W-:Y:S01]  /*2b30*/  FMUL.FTZ R79, R0.reuse, R79 ;  /* 0x0000004f004f7220 */ /* 0x040fe20000410000 */
[----:B------:R-:W-:Y:S01]  /*2b40*/  P2R R88, PR, RZ, 0x1 ;  /* 0x00000001ff587803 */ /* 0x000fe20000000000 */
[C---:B------:R-:W-:Y:S01]  /*2b50*/  FMUL.FTZ R82, R0.reuse, R82 ;  /* 0x0000005200527220 */ /* 0x040fe20000410000 */
[C---:B------:R-:W-:Y:S01]  /*2b60*/  FMUL.FTZ R83, R0.reuse, R83 ;  /* 0x0000005300537220 */ /* 0x040fe20000410000 */
[----:B------:R-:W3:Y:S01]  /*2b70*/  MUFU.TANH R9, R9 ;  /* 0x0000000900097308 */ /* 0x000ee20000002400 */
[----:B--2---:R-:W-:Y:S01]  /*2b80*/  FSEL R60, R11, -INF , P6 ;  /* 0xff8000000b3c7808 */ /* 0x004fe20003000000 */
[C---:B------:R-:W-:Y:S01]  /*2b90*/  FMUL.FTZ R86, R0.reuse, R86 ;  /* 0x0000005600567220 */ /* 0x040fe20000410000 */
[----:B------:R-:W-:Y:S01]  /*2ba0*/  FMUL.FTZ R87, R0, R87 ;  /* 0x0000005700577220 */ /* 0x000fe20000410000 */
[----:B------:R-:W-:Y:S01]  /*2bb0*/  UIADD3 UR6, UR55, 0x38840, URZ ;  /* 0x0003884037067890 */ /* 0x000fe2000fffe03f */
[----:B------:R-:W-:-:S03]  /*2bc0*/  FMNMX.FTZ R7, R60, R7, !PT ;  /* 0x000000073c077209 */ /* 0x000fc60007810000 */
[----:B------:R-:W2:Y:S01]  /*2bd0*/  MUFU.TANH R27, R27 ;  /* 0x0000001b001b7308 */ /* 0x000ea20000002400 */
[----:B------:R-:W-:Y:S01]  /*2be0*/  FMNMX.FTZ R8, R50, R7, !PT ;  /* 0x0000000732087209 */ /* 0x000fe20007810000 */
[----:B------:R-:W-:-:S03]  /*2bf0*/  UPRMT UR6, UR48, 0x654, UR6 ;  /* 0x0000065430067896 */ /* 0x000fc60008000006 */
[----:B------:R-:W-:-:S03]  /*2c00*/  FMNMX.FTZ R7, R59, R8, !PT ;  /* 0x000000083b077209 */ /* 0x000fc60007810000 */
[----:B------:R-:W4:Y:S01]  /*2c10*/  MUFU.TANH R10, R10 ;  /* 0x0000000a000a7308 */ /* 0x000f220000002400 */
[----:B------:R-:W-:Y:S02]  /*2c20*/  FMNMX.FTZ R8, R58, R7, !PT ;  /* 0x000000073a087209 */ /* 0x000fe40007810000 */
[----:B---3--:R-:W-:Y:S01]  /*2c30*/  FSEL R9, R9, -INF , P6 ;  /* 0xff80000009097808 */ /* 0x008fe20003000000 */
[----:B------:R-:W-:Y:S01]  /*2c40*/  SYNCS.ARRIVE.TRANS64.RED.A1T0 RZ, [UR6], RZ ;  /* 0x000000ffffff79a7 */ /* 0x000fe20008100406 */
[----:B------:R-:W-:-:S03]  /*2c50*/  ISETP.GT.AND P6, PT, R93, 0x20, PT ;  /* 0x000000205d00780c */ /* 0x000fc60003fc4270 */
[----:B------:R-:W-:Y:S01]  /*2c60*/  MUFU.TANH R31, R31 ;  /* 0x0000001f001f7308 */ /* 0x000fe20000002400 */
[----:B--2---:R-:W-:-:S07]  /*2c70*/  FSEL R51, R27, -INF , P1 ;  /* 0xff8000001b337808 */ /* 0x004fce0000800000 */
[----:B------:R-:W2:Y:S01]  /*2c80*/  MUFU.TANH R13, R13 ;  /* 0x0000000d000d7308 */ /* 0x000ea20000002400 */
[----:B----4-:R-:W-:Y:S02]  /*2c90*/  FSEL R10, R10, -INF , P5 ;  /* 0xff8000000a0a7808 */ /* 0x010fe40002800000 */
[----:B------:R-:W-:-:S05]  /*2ca0*/  ISETP.GT.AND P5, PT, R93, 0x21, PT ;  /* 0x000000215d00780c */ /* 0x000fca0003fa4270 */
[----:B------:R-:W-:Y:S08]  /*2cb0*/  MUFU.TANH R32, R32 ;  /* 0x0000002000207308 */ /* 0x000ff00000002400 */
[----:B------:R-:W3:Y:S01]  /*2cc0*/  MUFU.TANH R12, R12 ;  /* 0x0000000c000c7308 */ /* 0x000ee20000002400 */
[----:B--2---:R-:W-:Y:S02]  /*2cd0*/  FSEL R13, R13, -INF , P4 ;  /* 0xff8000000d0d7808 */ /* 0x004fe40002000000 */
[----:B------:R-:W-:-:S05]  /*2ce0*/  ISETP.GT.AND P4, PT, R93, 0x28, PT ;  /* 0x000000285d00780c */ /* 0x000fca0003f84270 */
[----:B------:R-:W-:Y:S08]  /*2cf0*/  MUFU.TANH R43, R43 ;  /* 0x0000002b002b7308 */ /* 0x000ff00000002400 */
[----:B------:R2:W-:Y:S01]  /*2d00*/  MUFU.TANH R45, R53 ;  /* 0x00000035002d7308 */ /* 0x0005e20000002400 */
[----:B---3--:R-:W-:Y:S02]  /*2d10*/  FSEL R12, R12, -INF , P3 ;  /* 0xff8000000c0c7808 */ /* 0x008fe40001800000 */
[----:B------:R-:W-:-:S05]  /*2d20*/  ISETP.GT.AND P3, PT, R93, 0x29, PT ;  /* 0x000000295d00780c */ /* 0x000fca0003f64270 */
[----:B------:R-:W-:Y:S01]  /*2d30*/  MUFU.TANH R20, R20 ;  /* 0x0000001400147308 */ /* 0x000fe20000002400 */
[----:B--2---:R-:W-:-:S04]  /*2d40*/  FSEL R53, R28, -INF , P2 ;  /* 0xff8000001c357808 */ /* 0x004fc80001000000 */
[----:B------:R-:W-:-:S03]  /*2d50*/  FMNMX.FTZ R8, R53, R8, !PT ;  /* 0x0000000835087209 */ /* 0x000fc60007810000 */
[----:B------:R-:W-:Y:S01]  /*2d60*/  MUFU.TANH R35, R35 ;  /* 0x0000002300237308 */ /* 0x000fe20000002400 */
[----:B------:R-:W-:-:S07]  /*2d70*/  FMNMX.FTZ R8, R51, R8, !PT ;  /* 0x0000000833087209 */ /* 0x000fce0007810000 */
[----:B------:R-:W2:Y:S08]  /*2d80*/  MUFU.TANH R15, R15 ;  /* 0x0000000f000f7308 */ /* 0x000eb00000002400 */
[----:B------:R-:W-:Y:S08]  /*2d90*/  MUFU.TANH R48, R48 ;  /* 0x0000003000307308 */ /* 0x000ff00000002400 */
[----:B------:R3:W-:Y:S01]  /*2da0*/  MUFU.TANH R90, R57 ;  /* 0x00000039005a7308 */ /* 0x0007e20000002400 */
[----:B--2---:R-:W-:-:S02]  /*2db0*/  FSEL R15, R15, -INF , P1 ;  /* 0xff8000000f0f7808 */ /* 0x004fc40000800000 */
[----:B------:R-:W-:-:S05]  /*2dc0*/  ISETP.GT.AND P1, PT, R93, 0x31, PT ;  /* 0x000000315d00780c */ /* 0x000fca0003f24270 */
[----:B------:R-:W2:Y:S01]  /*2dd0*/  MUFU.TANH R26, R26 ;  /* 0x0000001a001a7308 */ /* 0x000ea20000002400 */
[----:B---3--:R-:W-:-:S04]  /*2de0*/  FSEL R57, R31, -INF , P6 ;  /* 0xff8000001f397808 */ /* 0x008fc80003000000 */
[----:B------:R-:W-:-:S03]  /*2df0*/  FMNMX.FTZ R7, R57, R8, !PT ;  /* 0x0000000839077209 */ /* 0x000fc60007810000 */
[----:B------:R3:W4:Y:S08]  /*2e00*/  MUFU.TANH R44, R49 ;  /* 0x00000031002c7308 */ /* 0x0007300000002400 */
[----:B------:R5:W-:Y:S01]  /*2e10*/  MUFU.TANH R89, R56 ;  /* 0x0000003800597308 */ /* 0x000be20000002400 */
[----:B---3--:R-:W-:Y:S02]  /*2e20*/  FSEL R49, R43, -INF , P4 ;  /* 0xff8000002b317808 */ /* 0x008fe40002000000 */
[----:B--2---:R-:W-:-:S02]  /*2e30*/  FSEL R26, R26, -INF , P6 ;  /* 0xff8000001a1a7808 */ /* 0x004fc40003000000 */
[----:B------:R-:W-:-:S03]  /*2e40*/  ISETP.GT.AND P6, PT, R93, 0x38, PT ;  /* 0x000000385d00780c */ /* 0x000fc60003fc4270 */
[----:B------:R-:W2:Y:S01]  /*2e50*/  MUFU.TANH R25, R25 ;  /* 0x0000001900197308 */ /* 0x000ea20000002400 */
[----:B-----5:R-:W-:Y:S02]  /*2e60*/  FSEL R56, R32, -INF , P5 ;  /* 0xff80000020387808 */ /* 0x020fe40002800000 */
[----:B----4-:R-:W-:Y:S02]  /*2e70*/  FSEL R54, R44, -INF , P1 ;  /* 0xff8000002c367808 */ /* 0x010fe40000800000 */
[----:B------:R-:W-:Y:S02]  /*2e80*/  FMNMX.FTZ R8, R56, R7, !PT ;  /* 0x0000000738087209 */ /* 0x000fe40007810000 */
[----:B------:R-:W-:Y:S01]  /*2e90*/  FSEL R7, R20, -INF , P2 ;  /* 0xff80000014077808 */ /* 0x000fe20001000000 */
[----:B------:R-:W3:Y:S01]  /*2ea0*/  MUFU.TANH R52, R52 ;  /* 0x0000003400347308 */ /* 0x000ee20000002400 */
[----:B------:R-:W-:Y:S02]  /*2eb0*/  ISETP.GT.AND P2, PT, R93, 0x30, PT ;  /* 0x000000305d00780c */ /* 0x000fe40003f44270 */
[----:B------:R-:W-:-:S02]  /*2ec0*/  FMNMX.FTZ R8, R49, R8, !PT ;  /* 0x0000000831087209 */ /* 0x000fc40007810000 */
[----:B------:R-:W-:-:S03]  /*2ed0*/  FSEL R55, R48, -INF , P2 ;  /* 0xff80000030377808 */ /* 0x000fc60001000000 */
[----:B------:R-:W4:Y:S01]  /*2ee0*/  MUFU.TANH R30, R30 ;  /* 0x0000001e001e7308 */ /* 0x000f220000002400 */
[----:B--2---:R-:W-:Y:S02]  /*2ef0*/  FSEL R25, R25, -INF , P5 ;  /* 0xff80000019197808 */ /* 0x004fe40002800000 */
[----:B------:R-:W-:-:S04]  /*2f00*/  ISETP.GT.AND P5, PT, R93, 0x39, PT ;  /* 0x000000395d00780c */ /* 0x000fc80003fa4270 */
[----:B------:R-:W-:Y:S01]  /*2f10*/  FSEL R45, R45, -INF , P5 ;  /* 0xff8000002d2d7808 */ /* 0x000fe20002800000 */
[----:B------:R2:W-:Y:S01]  /*2f20*/  MUFU.TANH R92, R61 ;  /* 0x0000003d005c7308 */ /* 0x0005e20000002400 */
[----:B---3--:R-:W-:-:S07]  /*2f30*/  FSEL R48, R52, -INF , P6 ;  /* 0xff80000034307808 */ /* 0x008fce0003000000 */
[----:B------:R-:W3:Y:S01]  /*2f40*/  MUFU.TANH R29, R29 ;  /* 0x0000001d001d7308 */ /* 0x000ee20000002400 */
[----:B--2---:R-:W-:-:S04]  /*2f50*/  FSEL R61, R35, -INF , P3 ;  /* 0xff800000233d7808 */ /* 0x004fc80001800000 */
[----:B------:R-:W-:-:S03]  /*2f60*/  FMNMX.FTZ R8, R61, R8, !PT ;  /* 0x000000083d087209 */ /* 0x000fc60007810000 */
[----:B------:R-:W2:Y:S01]  /*2f70*/  MUFU.TANH R33, R33 ;  /* 0x0000002100217308 */ /* 0x000ea20000002400 */
[----:B------:R-:W-:Y:S02]  /*2f80*/  FMNMX.FTZ R11, R55, R8, !PT ;  /* 0x00000008370b7209 */ /* 0x000fe40007810000 */
[----:B----4-:R-:W-:Y:S02]  /*2f90*/  FSEL R8, R30, -INF , P4 ;  /* 0xff8000001e087808 */ /* 0x010fe40002000000 */
[----:B------:R-:W-:Y:S02]  /*2fa0*/  FMNMX.FTZ R11, R54, R11, !PT ;  /* 0x0000000b360b7209 */ /* 0x000fe40007810000 */
[----:B------:R-:W-:Y:S01]  /*2fb0*/  ISETP.GT.AND P4, PT, R93, 0x40, PT ;  /* 0x000000405d00780c */ /* 0x000fe20003f84270 */
[----:B------:R-:W4:Y:S01]  /*2fc0*/  MUFU.TANH R34, R34 ;  /* 0x0000002200227308 */ /* 0x000f220000002400 */
[----:B------:R-:W-:Y:S02]  /*2fd0*/  FMNMX.FTZ R14, R48, R11, !PT ;  /* 0x0000000b300e7209 */ /* 0x000fe40007810000 */
[----:B---3--:R-:W-:-:S02]  /*2fe0*/  FSEL R29, R29, -INF , P3 ;  /* 0xff8000001d1d7808 */ /* 0x008fc40001800000 */
[----:B------:R-:W-:Y:S02]  /*2ff0*/  ISETP.GT.AND P3, PT, R93, 0x41, PT ;  /* 0x000000415d00780c */ /* 0x000fe40003f64270 */
[----:B------:R-:W-:Y:S01]  /*3000*/  FSEL R43, R89, -INF , P4 ;  /* 0xff800000592b7808 */ /* 0x000fe20002000000 */
[----:B------:R-:W3:Y:S01]  /*3010*/  MUFU.TANH R36, R36 ;  /* 0x0000002400247308 */ /* 0x000ee20000002400 */
[----:B------:R-:W-:Y:S02]  /*3020*/  FMNMX.FTZ R14, R45, R14, !PT ;  /* 0x0000000e2d0e7209 */ /* 0x000fe40007810000 */
[----:B--2---:R-:W-:Y:S02]  /*3030*/  FSEL R11, R33, -INF , P2 ;  /* 0xff800000210b7808 */ /* 0x004fe40001000000 */
[----:B------:R-:W-:Y:S02]  /*3040*/  ISETP.GT.AND P2, PT, R93, 0x48, PT ;  /* 0x000000485d00780c */ /* 0x000fe40003f44270 */
[----:B------:R-:W-:Y:S01]  /*3050*/  FSEL R44, R90, -INF , P3 ;  /* 0xff8000005a2c7808 */ /* 0x000fe20001800000 */
[----:B------:R-:W2:Y:S01]  /*3060*/  MUFU.TANH R37, R37 ;  /* 0x0000002500257308 */ /* 0x000ea20000002400 */
[----:B------:R-:W-:-:S02]  /*3070*/  FMNMX.FTZ R21, R43, R14, !PT ;  /* 0x0000000e2b157209 */ /* 0x000fc40007810000 */
[----:B----4-:R-:W-:Y:S02]  /*3080*/  FSEL R14, R34, -INF , P1 ;  /* 0xff800000220e7808 */ /* 0x010fe40000800000 */
[----:B------:R-:W-:Y:S02]  /*3090*/  ISETP.GT.AND P1, PT, R93, 0x49, PT ;  /* 0x000000495d00780c */ /* 0x000fe40003f24270 */
[----:B------:R-:W-:Y:S01]  /*30a0*/  FSEL R52, R91, -INF , P2 ;  /* 0xff8000005b347808 */ /* 0x000fe20001000000 */
[----:B------:R-:W4:Y:S01]  /*30b0*/  MUFU.TANH R39, R39 ;  /* 0x0000002700277308 */ /* 0x000f220000002400 */
[----:B------:R-:W-:Y:S02]  /*30c0*/  FMNMX.FTZ R27, R44, R21, !PT ;  /* 0x000000152c1b7209 */ /* 0x000fe40007810000 */
[----:B---3--:R-:W-:Y:S02]  /*30d0*/  FSEL R21, R36, -INF , P6 ;  /* 0xff80000024157808 */ /* 0x008fe40003000000 */
[----:B------:R-:W-:-:S02]  /*30e0*/  ISETP.GT.AND P6, PT, R93, 0x50, PT ;  /* 0x000000505d00780c */ /* 0x000fc40003fc4270 */
        /* <DEDUP_REMOVED lines=10> */
[----:B------:R-:W-:Y:S01]  /*3190*/  FMNMX.FTZ R20, R63, R20, !PT ;  /* 0x000000143f147209 */ /* 0x000fe20007810000 */
[----:B------:R-:W4:Y:S01]  /*31a0*/  MUFU.TANH R68, R68 ;  /* 0x0000004400447308 */ /* 0x000f220000002400 */
[----:B---3--:R-:W-:-:S04]  /*31b0*/  FSEL R39, R65, -INF , P5 ;  /* 0xff80000041277808 */ /* 0x008fc80002800000 */
[----:B------:R-:W-:-:S03]  /*31c0*/  FMNMX.FTZ R31, R39, R20, !PT ;  /* 0x00000014271f7209 */ /* 0x000fc60007810000 */
[----:B------:R-:W3:Y:S01]  /*31d0*/  MUFU.TANH R40, R40 ;  /* 0x0000002800287308 */ /* 0x000ee20000002400 */
[----:B--2---:R-:W-:Y:S02]  /*31e0*/  FSEL R28, R38, -INF , P3 ;  /* 0xff800000261c7808 */ /* 0x004fe40001800000 */
[----:B------:R-:W-:-:S05]  /*31f0*/  ISETP.GT.AND P3, PT, R93, 0x59, PT ;  /* 0x000000595d00780c */ /* 0x000fca0003f64270 */
[----:B------:R-:W2:Y:S01]  /*3200*/  MUFU.TANH R69, R69 ;  /* 0x0000004500457308 */ /* 0x000ea20000002400 */
[----:B----4-:R-:W-:-:S04]  /*3210*/  FSEL R38, R68, -INF , P4 ;  /* 0xff80000044267808 */ /* 0x010fc80002000000 */
[----:B------:R-:W-:-:S03]  /*3220*/  FMNMX.FTZ R33, R38, R31, !PT ;  /* 0x0000001f26217209 */ /* 0x000fc60007810000 */
[----:B------:R-:W4:Y:S01]  /*3230*/  MUFU.TANH R41, R41 ;  /* 0x0000002900297308 */ /* 0x000f220000002400 */
[----:B---3--:R-:W-:Y:S02]  /*3240*/  FSEL R30, R40, -INF , P2 ;  /* 0xff800000281e7808 */ /* 0x008fe40001000000 */
[----:B------:R-:W-:-:S05]  /*3250*/  ISETP.GT.AND P2, PT, R93, 0x60, PT ;  /* 0x000000605d00780c */ /* 0x000fca0003f44270 */
[----:B------:R-:W3:Y:S01]  /*3260*/  MUFU.TANH R72, R72 ;  /* 0x0000004800487308 */ /* 0x000ee20000002400 */
[----:B--2---:R-:W-:-:S04]  /*3270*/  FSEL R40, R69, -INF , P3 ;  /* 0xff80000045287808 */ /* 0x004fc80001800000 */
[----:B------:R-:W-:-:S03]  /*3280*/  FMNMX.FTZ R20, R40, R33, !PT ;  /* 0x0000002128147209 */ /* 0x000fc60007810000 */
[----:B------:R-:W2:Y:S01]  /*3290*/  MUFU.TANH R64, R64 ;  /* 0x0000004000407308 */ /* 0x000ea20000002400 */
[----:B----4-:R-:W-:Y:S02]  /*32a0*/  FSEL R31, R41, -INF , P1 ;  /* 0xff800000291f7808 */ /* 0x010fe40000800000 */
[----:B------:R-:W-:-:S05]  /*32b0*/  ISETP.GT.AND P1, PT, R93, 0x61, PT ;  /* 0x000000615d00780c */ /* 0x000fca0003f24270 */
        /* <DEDUP_REMOVED lines=36> */
[----:B------:R-:W-:Y:S01]  /*3500*/  MUFU.TANH R78, R78 ;  /* 0x0000004e004e7308 */ /* 0x000fe20000002400 */
[----:B---3--:R-:W-:-:S04]  /*3510*/  FSEL R68, R84, -INF , P2 ;  /* 0xff80000054447808 */ /* 0x008fc80001000000 */
[----:B------:R-:W-:-:S03]  /*3520*/  FMNMX.FTZ R20, R68, R71, !PT ;  /* 0x0000004744147209 */ /* 0x000fc60007810000 */
[----:B------:R-:W-:Y:S01]  /*3530*/  MUFU.TANH R79, R79 ;  /* 0x0000004f004f7308 */ /* 0x000fe20000002400 */
[----:B--2---:R-:W-:-:S04]  /*3540*/  FSEL R69, R85, -INF , P1 ;  /* 0xff80000055457808 */ /* 0x004fc80000800000 */
[----:B------:R-:W-:-:S03]  /*3550*/  FMNMX.FTZ R71, R69, R20, !PT ;  /* 0x0000001445477209 */ /* 0x000fc60007810000 */
[----:B------:R-:W2:Y:S02]  /*3560*/  MUFU.TANH R82, R82 ;  /* 0x0000005200527308 */ /* 0x000ea40000002400 */
[----:B------:R-:W3:Y:S06]  /*3570*/  SHFL.BFLY PT, R20, R71, 0x2, 0x1f ;  /* 0x0c401f0047147f89 */ /* 0x000eec00000e0000 */
[----:B------:R-:W-:Y:S08]  /*3580*/  MUFU.TANH R83, R83 ;  /* 0x0000005300537308 */ /* 0x000ff00000002400 */
[----:B------:R-:W-:Y:S01]  /*3590*/  MUFU.TANH R86, R86 ;  /* 0x0000005600567308 */ /* 0x000fe20000002400 */
[----:B---3--:R-:W-:-:S05]  /*35a0*/  FMNMX.FTZ R72, R71, R20, !PT ;  /* 0x0000001447487209 */ /* 0x008fca0007810000 */
[----:B------:R-:W3:Y:S02]  /*35b0*/  SHFL.BFLY PT, R73, R72, 0x1, 0x1f ;  /* 0x0c201f0048497f89 */ /* 0x000ee400000e0000 */
[----:B---3--:R-:W-:Y:S01]  /*35c0*/  FMNMX.FTZ R20, R72, R73, !PT ;  /* 0x0000004948147209 */ /* 0x008fe20007810000 */
[----:B------:R-:W-:Y:S01]  /*35d0*/  IMAD.U32 R73, RZ, RZ, UR10 ;  /* 0x0000000aff497e24 */ /* 0x000fe2000f8e00ff */
[----:B------:R-:W3:Y:S02]  /*35e0*/  MUFU.TANH R72, R87 ;  /* 0x0000005700487308 */ /* 0x000ee40000002400 */
[C---:B------:R-:W-:Y:S01]  /*35f0*/  FSETP.NEU.FTZ.AND P0, PT, R20.reuse, -INF , PT ;  /* 0xff8000001400780b */ /* 0x040fe20003f1d000 */
[----:B------:R-:W-:-:S05]  /*3600*/  FFMA.FTZ R70, R20, R73, -8 ;  /* 0xc100000014467423 */ /* 0x000fca0000010049 */
[----:B------:R-:W-:Y:S02]  /*3610*/  FSEL R70, R70, RZ, P0 ;  /* 0x000000ff46467208 */ /* 0x000fe40000000000 */
[----:B------:R-:W-:-:S03]  /*3620*/  ISETP.NE.AND P0, PT, R88, RZ, PT ;  /* 0x000000ff5800720c */ /* 0x000fc60003f05270 */
[--C-:B------:R-:W-:Y:S01]  /*3630*/  FFMA.FTZ R152, R46, UR10, -R70.reuse ;  /* 0x0000000a2e987c23 */ /* 0x100fe20008010846 */
[----:B------:R-:W-:-:S01]  /*3640*/  FFMA.FTZ R46, R60, UR10, -R70 ;  /* 0x0000000a3c2e7c23 */ /* 0x000fc20008010846 */
[----:B------:R-:W-:Y:S01]  /*3650*/  FMNMX.FTZ R60, R4, R3, !PT ;  /* 0x00000003043c7209 */ /* 0x000fe20007810000 */
[----:B------:R-:W-:-:S01]  /*3660*/  FFMA.FTZ R71, R50, UR10, -R70 ;  /* 0x0000000a32477c23 */ /* 0x000fc20008010846 */
        /* <DEDUP_REMOVED lines=8> */
[----:B--2---:R-:W-:Y:S01]  /*36f0*/  FSEL R45, R82, -INF , P4 ;  /* 0xff800000522d7808 */ /* 0x004fe20002000000 */
[----:B------:R-:W-:-:S01]  /*3700*/  FFMA.FTZ R76, R44, UR10, -R70 ;  /* 0x0000000a2c4c7c23 */ /* 0x000fc20008010846 */
[----:B------:R-:W-:Y:S01]  /*3710*/  FMNMX.FTZ R59, R13, R50, !PT ;  /* 0x000000320d3b7209 */ /* 0x000fe20007810000 */
[----:B------:R-:W-:-:S01]  /*3720*/  FFMA.FTZ R44, R52, UR10, -R70 ;  /* 0x0000000a342c7c23 */ /* 0x000fc20008010846 */
[----:B---3--:R-:W-:Y:S01]  /*3730*/  FSEL R72, R72, -INF , P1 ;  /* 0xff80000048487808 */ /* 0x008fe20000800000 */
[----:B------:R-:W-:-:S01]  /*3740*/  FFMA.FTZ R162, R63, UR10, -R70 ;  /* 0x0000000a3fa27c23 */ /* 0x000fc20008010846 */
[----:B------:R-:W-:Y:S01]  /*3750*/  FMNMX.FTZ R50, R12, R59, !PT ;  /* 0x0000003b0c327209 */ /* 0x000fe20007810000 */
[----:B------:R-:W-:-:S01]  /*3760*/  FFMA.FTZ R59, R58, UR10, -R70 ;  /* 0x0000000a3a3b7c23 */ /* 0x000fc20008010846 */
[--C-:B------:R-:W-:Y:S01]  /*3770*/  FFMA.FTZ R47, R47, UR10, -R70.reuse ;  /* 0x0000000a2f2f7c23 */ /* 0x100fe20008010846 */
[----:B------:R-:W-:-:S01]  /*3780*/  FFMA.FTZ R63, R40, UR10, -R70 ;  /* 0x0000000a283f7c23 */ /* 0x000fc20008010846 */
[----:B------:R-:W-:Y:S01]  /*3790*/  FMNMX.FTZ R50, R7, R50, !PT ;  /* 0x0000003207327209 */ /* 0x000fe20007810000 */
[----:B------:R-:W-:-:S01]  /*37a0*/  FFMA.FTZ R40, R42, UR10, -R70 ;  /* 0x0000000a2a287c23 */ /* 0x000fc20008010846 */
[----:B------:R-:W-:Y:S01]  /*37b0*/  MUFU.EX2 R152, R152 ;  /* 0x0000009800987308 */ /* 0x000fe20000000800 */
[----:B------:R-:W-:-:S01]  /*37c0*/  FFMA.FTZ R51, R51, UR10, -R70 ;  /* 0x0000000a33337c23 */ /* 0x000fc20008010846 */
[----:B------:R-:W-:Y:S01]  /*37d0*/  FMNMX.FTZ R73, R15, R50, !PT ;  /* 0x000000320f497209 */ /* 0x000fe20007810000 */
[----:B------:R-:W-:-:S01]  /*37e0*/  FFMA.FTZ R50, R53, UR10, -R70 ;  /* 0x0000000a35327c23 */ /* 0x000fc20008010846 */
[--C-:B------:R-:W-:Y:S01]  /*37f0*/  FFMA.FTZ R164, R41, UR10, -R70.reuse ;  /* 0x0000000a29a47c23 */ /* 0x100fe20008010846 */
[----:B------:R-:W-:-:S01]  /*3800*/  FFMA.FTZ R41, R64, UR10, -R70 ;  /* 0x0000000a40297c23 */ /* 0x000fc20008010846 */
[----:B------:R-:W-:Y:S01]  /*3810*/  FMNMX.FTZ R58, R26, R73, !PT ;  /* 0x000000491a3a7209 */ /* 0x000fe20007810000 */
[----:B------:R-:W-:-:S01]  /*3820*/  FFMA.FTZ R166, R66, UR10, -R70 ;  /* 0x0000000a42a67c23 */ /* 0x000fc20008010846 */
[----:B------:R-:W2:Y:S01]  /*3830*/  MUFU.EX2 R47, R47 ;  /* 0x0000002f002f7308 */ /* 0x000ea20000000800 */
[----:B------:R-:W-:-:S01]  /*3840*/  FFMA.FTZ R49, R49, UR10, -R70 ;  /* 0x0000000a31317c23 */ /* 0x000fc20008010846 */
[----:B------:R-:W-:Y:S01]  /*3850*/  FMNMX.FTZ R53, R25, R58, !PT ;  /* 0x0000003a19357209 */ /* 0x000fe20007810000 */
[----:B------:R-:W-:-:S01]  /*3860*/  FFMA.FTZ R39, R39, UR10, -R70 ;  /* 0x0000000a27277c23 */ /* 0x000fc20008010846 */
[----:B------:R-:W-:-:S02]  /*3870*/  FFMA.FTZ R38, R38, UR10, -R70 ;  /* 0x0000000a26267c23 */ /* 0x000fc40008010846 */
[----:B------:R-:W-:Y:S02]  /*3880*/  FMNMX.FTZ R58, R8, R53, !PT ;  /* 0x00000035083a7209 */ /* 0x000fe40007810000 */
[----:B------:R-:W3:Y:S02]  /*3890*/  MUFU.EX2 R46, R46 ;  /* 0x0000002e002e7308 */ /* 0x000ee40000000800 */
[----:B------:R-:W-:-:S04]  /*38a0*/  FMNMX.FTZ R58, R29, R58, !PT ;  /* 0x0000003a1d3a7209 */ /* 0x000fc80007810000 */
[----:B------:R-:W-:Y:S02]  /*38b0*/  FMNMX.FTZ R53, R11, R58, !PT ;  /* 0x0000003a0b357209 */ /* 0x000fe40007810000 */
[----:B------:R-:W4:Y:S02]  /*38c0*/  MUFU.EX2 R71, R71 ;  /* 0x0000004700477308 */ /* 0x000f240000000800 */
[----:B------:R-:W-:Y:S01]  /*38d0*/  FMNMX.FTZ R58, R14, R53, !PT ;  /* 0x000000350e3a7209 */ /* 0x000fe20007810000 */
[----:B------:R-:W-:-:S03]  /*38e0*/  FFMA.FTZ R53, R56, UR10, -R70 ;  /* 0x0000000a38357c23 */ /* 0x000fc60008010846 */
[----:B------:R-:W-:Y:S02]  /*38f0*/  FMNMX.FTZ R57, R21, R58, !PT ;  /* 0x0000003a15397209 */ /* 0x000fe40007810000 */
[----:B------:R-:W-:Y:S02]  /*3900*/  MUFU.EX2 R154, R154 ;  /* 0x0000009a009a7308 */ /* 0x000fe40000000800 */
[----:B------:R-:W-:-:S04]  /*3910*/  FMNMX.FTZ R56, R24, R57, !PT ;  /* 0x0000003918387209 */ /* 0x000fc80007810000 */
[----:B------:R-:W-:Y:S01]  /*3920*/  FMNMX.FTZ R57, R27, R56, !PT ;  /* 0x000000381b397209 */ /* 0x000fe20007810000 */
[----:B------:R-:W-:-:S01]  /*3930*/  FFMA.FTZ R56, R61, UR10, -R70 ;  /* 0x0000000a3d387c23 */ /* 0x000fc20008010846 */
        /* <DEDUP_REMOVED lines=9> */
[----:B------:R5:W-:Y:S02]  /*39d0*/  MUFU.EX2 R55, R60 ;  /* 0x0000003c00377308 */ /* 0x000be40000000800 */
[----:B------:R-:W-:Y:S01]  /*39e0*/  FMNMX.FTZ R57, R35, R54, !PT ;  /* 0x0000003623397209 */ /* 0x000fe20007810000 */
[----:B------:R-:W-:Y:S01]  /*39f0*/  FFMA.FTZ R54, R48, UR10, -R70 ;  /* 0x0000000a30367c23 */ /* 0x000fe20008010846 */
[----:B------:R-:W-:Y:S02]  /*3a00*/  FSEL R48, R78, -INF , P6 ;  /* 0xff8000004e307808 */ /* 0x000fe40003000000 */
[----:B------:R-:W-:Y:S02]  /*3a10*/  FMNMX.FTZ R58, R36, R57, !PT ;  /* 0x00000039243a7209 */ /* 0x000fe40007810000 */
[----:B------:R-:W-:Y:S01]  /*3a20*/  FSEL R57, R79, -INF , P5 ;  /* 0xff8000004f397808 */ /* 0x000fe20002800000 */
[----:B------:R-:W-:Y:S01]  /*3a30*/  MUFU.EX2 R156, R156 ;  /* 0x0000009c009c7308 */ /* 0x000fe20000000800 */
[----:B------:R-:W-:-:S04]  /*3a40*/  FMNMX.FTZ R61, R37, R58, !PT ;  /* 0x0000003a253d7209 */ /* 0x000fc80007810000 */
[----:B------:R-:W-:-:S03]  /*3a50*/  FMNMX.FTZ R58, R48, R61, !PT ;  /* 0x0000003d303a7209 */ /* 0x000fc60007810000 */
[----:B------:R0:W-:Y:S01]  /*3a60*/  MUFU.EX2 R61, R74 ;  /* 0x0000004a003d7308 */ /* 0x0001e20000000800 */
[----:B-----5:R-:W-:Y:S02]  /*3a70*/  FMNMX.FTZ R60, R57, R58, !PT ;  /* 0x0000003a393c7209 */ /* 0x020fe40007810000 */
[----:B------:R-:W-:Y:S02]  /*3a80*/  FSEL R58, R83, -INF , P3 ;  /* 0xff800000533a7808 */ /* 0x000fe40001800000 */
[----:B------:R-:W-:Y:S02]  /*3a90*/  FMNMX.FTZ R43, R45, R60, !PT ;  /* 0x0000003c2d2b7209 */ /* 0x000fe40007810000 */
[----:B------:R-:W-:Y:S01]  /*3aa0*/  FSEL R60, R86, -INF , P2 ;  /* 0xff800000563c7808 */ /* 0x000fe20001000000 */
[----:B------:R-:W-:Y:S01]  /*3ab0*/  MUFU.EX2 R53, R53 ;  /* 0x0000003500357308 */ /* 0x000fe20000000800 */
[----:B------:R-:W-:-:S04]  /*3ac0*/  FMNMX.FTZ R43, R58, R43, !PT ;  /* 0x0000002b3a2b7209 */ /* 0x000fc80007810000 */
[----:B------:R-:W-:-:S03]  /*3ad0*/  FMNMX.FTZ R73, R60, R43, !PT ;  /* 0x0000002b3c497209 */ /* 0x000fc60007810000 */
[----:B------:R-:W-:Y:S01]  /*3ae0*/  MUFU.EX2 R49, R49 ;  /* 0x0000003100317308 */ /* 0x000fe20000000800 */
[----:B0-----:R-:W-:Y:S01]  /*3af0*/  FMNMX.FTZ R74, R72, R73, !PT ;  /* 0x00000049484a7209 */ /* 0x001fe20007810000 */
[----:B------:R-:W-:-:S04]  /*3b00*/  FFMA.FTZ R73, R62, UR10, -R70 ;  /* 0x0000000a3e497c23 */ /* 0x000fc80008010846 */
[----:B------:R-:W0:Y:S02]  /*3b10*/  SHFL.BFLY PT, R75, R74, 0x2, 0x1f ;  /* 0x0c401f004a4b7f89 */ /* 0x000e2400000e0000 */
[----:B------:R-:W-:Y:S08]  /*3b20*/  MUFU.EX2 R56, R56 ;  /* 0x0000003800387308 */ /* 0x000ff00000000800 */
[----:B------:R-:W-:Y:S08]  /*3b30*/  MUFU.EX2 R158, R158 ;  /* 0x0000009e009e7308 */ /* 0x000ff00000000800 */
[----:B------:R-:W-:Y:S01]  /*3b40*/  MUFU.EX2 R54, R54 ;  /* 0x0000003600367308 */ /* 0x000fe20000000800 */
[----:B0-----:R-:W-:Y:S01]  /*3b50*/  FMNMX.FTZ R52, R74, R75, !PT ;  /* 0x0000004b4a347209 */ /* 0x001fe20007810000 */
[--C-:B------:R-:W-:Y:S01]  /*3b60*/  FFMA.FTZ R75, R65, UR10, -R70.reuse ;  /* 0x0000000a414b7c23 */ /* 0x100fe20008010846 */
[----:B------:R-:W-:-:S01]  /*3b70*/  FFMA.FTZ R65, R67, UR10, -R70 ;  /* 0x0000000a43417c23 */ /* 0x000fc20008010846 */
[----:B------:R-:W-:-:S04]  /*3b80*/  IMAD.U32 R67, RZ, RZ, UR10 ;  /* 0x0000000aff437e24 */ /* 0x000fc8000f8e00ff */
[----:B------:R-:W-:Y:S01]  /*3b90*/  MUFU.EX2 R160, R160 ;  /* 0x000000a000a07308 */ /* 0x000fe20000000800 */
[----:B------:R-:W0:Y:S07]  /*3ba0*/  SHFL.BFLY PT, R77, R52, 0x1, 0x1f ;  /* 0x0c201f00344d7f89 */ /* 0x000e2e00000e0000 */
[----:B------:R-:W-:Y:S08]  /*3bb0*/  MUFU.EX2 R43, R76 ;  /* 0x0000004c002b7308 */ /* 0x000ff00000000800 */
[----:B------:R-:W-:Y:S08]  /*3bc0*/  MUFU.EX2 R44, R44 ;  /* 0x0000002c002c7308 */ /* 0x000ff00000000800 */
[----:B------:R-:W-:Y:S01]  /*3bd0*/  MUFU.EX2 R73, R73 ;  /* 0x0000004900497308 */ /* 0x000fe20000000800 */
[----:B0-----:R-:W-:Y:S01]  /*3be0*/  FMNMX.FTZ R168, R52, R77, !PT ;  /* 0x0000004d34a87209 */ /* 0x001fe20007810000 */
[----:B------:R-:W-:-:S03]  /*3bf0*/  FFMA.FTZ R52, R68, UR10, -R70 ;  /* 0x0000000a44347c23 */ /* 0x000fc60008010846 */
[C---:B------:R-:W-:Y:S01]  /*3c00*/  FSETP.NEU.FTZ.AND P1, PT, R168.reuse, -INF , PT ;  /* 0xff800000a800780b */ /* 0x040fe20003f3d000 */
[----:B------:R-:W-:-:S01]  /*3c10*/  FFMA.FTZ R62, R168, R67, -8 ;  /* 0xc1000000a83e7423 */ /* 0x000fc20000010043 */
[----:B------:R-:W-:Y:S01]  /*3c20*/  FFMA.FTZ R67, R69, UR10, -R70 ;  /* 0x0000000a45437c23 */ /* 0x000fe20008010846 */
[----:B------:R-:W-:Y:S03]  /*3c30*/  MUFU.EX2 R162, R162 ;  /* 0x000000a200a27308 */ /* 0x000fe60000000800 */
[----:B------:R-:W-:-:S05]  /*3c40*/  FSEL R62, R62, RZ, P1 ;  /* 0x000000ff3e3e7208 */ /* 0x000fca0000800000 */
[--C-:B------:R-:W-:Y:S01]  /*3c50*/  FFMA.FTZ R153, R4, UR10, -R62.reuse ;  /* 0x0000000a04997c23 */ /* 0x100fe2000801083e */
        /* <DEDUP_REMOVED lines=9> */
[----:B--2---:R-:W-:Y:S01]  /*3cf0*/  FADD.FTZ R13, R152, R47 ;  /* 0x0000002f980d7221 */ /* 0x004fe20000010000 */
[----:B------:R-:W-:-:S01]  /*3d00*/  FFMA.FTZ R14, R28, UR10, -R62 ;  /* 0x0000000a1c0e7c23 */ /* 0x000fc2000801083e */
[--C-:B------:R-:W-:Y:S01]  /*3d10*/  FFMA.FTZ R64, R15, UR10, -R62.reuse ;  /* 0x0000000a0f407c23 */ /* 0x100fe2000801083e */
[----:B------:R-:W-:-:S01]  /*3d20*/  FFMA.FTZ R24, R24, UR10, -R62 ;  /* 0x0000000a18187c23 */ /* 0x000fc2000801083e */
[----:B------:R-:W0:Y:S01]  /*3d30*/  MUFU.EX2 R42, R42 ;  /* 0x0000002a002a7308 */ /* 0x000e220000000800 */
[----:B---3--:R-:W-:-:S01]  /*3d40*/  FADD.FTZ R68, R46, R13 ;  /* 0x0000000d2e447221 */ /* 0x008fc20000010000 */
[--C-:B------:R-:W-:Y:S01]  /*3d50*/  FFMA.FTZ R157, R26, UR10, -R62.reuse ;  /* 0x0000000a1a9d7c23 */ /* 0x100fe2000801083e */
[----:B------:R-:W-:-:S01]  /*3d60*/  FFMA.FTZ R12, R25, UR10, -R62 ;  /* 0x0000000a190c7c23 */ /* 0x000fc2000801083e */
[----:B------:R-:W-:Y:S01]  /*3d70*/  FFMA.FTZ R26, R29, UR10, -R62 ;  /* 0x0000000a1d1a7c23 */ /* 0x000fe2000801083e */
[----:B----4-:R-:W-:-:S01]  /*3d80*/  FADD.FTZ R15, R71, R68 ;  /* 0x00000044470f7221 */ /* 0x010fc20000010000 */
[--C-:B------:R-:W-:Y:S01]  /*3d90*/  FFMA.FTZ R163, R32, UR10, -R62.reuse ;  /* 0x0000000a20a37c23 */ /* 0x100fe2000801083e */
[----:B------:R-:W-:-:S01]  /*3da0*/  FFMA.FTZ R159, R11, UR10, -R62 ;  /* 0x0000000a0b9f7c23 */ /* 0x000fc2000801083e */
[----:B------:R-:W2:Y:S01]  /*3db0*/  MUFU.EX2 R3, R3 ;  /* 0x0000000300037308 */ /* 0x000ea20000000800 */
[----:B------:R-:W-:-:S01]  /*3dc0*/  FFMA.FTZ R11, R21, UR10, -R62 ;  /* 0x0000000a150b7c23 */ /* 0x000fc2000801083e */
[--C-:B------:R-:W-:Y:S01]  /*3dd0*/  FFMA.FTZ R161, R27, UR10, -R62.reuse ;  /* 0x0000000a1ba17c23 */ /* 0x100fe2000801083e */
[----:B------:R-:W-:-:S01]  /*3de0*/  FFMA.FTZ R30, R30, UR10, -R62 ;  /* 0x0000000a1e1e7c23 */ /* 0x000fc2000801083e */
[--C-:B------:R-:W-:Y:S01]  /*3df0*/  FFMA.FTZ R31, R31, UR10, -R62.reuse ;  /* 0x0000000a1f1f7c23 */ /* 0x100fe2000801083e */
[----:B------:R-:W-:-:S01]  /*3e00*/  FFMA.FTZ R34, R34, UR10, -R62 ;  /* 0x0000000a22227c23 */ /* 0x000fc2000801083e */
[--C-:B------:R-:W-:Y:S01]  /*3e10*/  FFMA.FTZ R35, R35, UR10, -R62.reuse ;  /* 0x0000000a23237c23 */ /* 0x100fe2000801083e */
[----:B------:R-:W-:-:S01]  /*3e20*/  FFMA.FTZ R36, R36, UR10, -R62 ;  /* 0x0000000a24247c23 */ /* 0x000fc2000801083e */
[----:B------:R-:W3:Y:S01]  /*3e30*/  MUFU.EX2 R4, R4 ;  /* 0x0000000400047308 */ /* 0x000ee20000000800 */
[----:B0-----:R-:W-:-:S01]  /*3e40*/  FADD.FTZ R28, R153, R42 ;  /* 0x0000002a991c7221 */ /* 0x001fc20000010000 */
[--C-:B------:R-:W-:Y:S01]  /*3e50*/  FFMA.FTZ R37, R37, UR10, -R62.reuse ;  /* 0x0000000a25257c23 */ /* 0x100fe2000801083e */
[----:B------:R-:W-:-:S01]  /*3e60*/  FFMA.FTZ R48, R48, UR10, -R62 ;  /* 0x0000000a30307c23 */ /* 0x000fc2000801083e */
[--C-:B------:R-:W-:Y:S01]  /*3e70*/  FFMA.FTZ R57, R57, UR10, -R62.reuse ;  /* 0x0000000a39397c23 */ /* 0x100fe2000801083e */
[----:B------:R-:W-:-:S01]  /*3e80*/  FFMA.FTZ R45, R45, UR10, -R62 ;  /* 0x0000000a2d2d7c23 */ /* 0x000fc2000801083e */
[--C-:B------:R-:W-:Y:S01]  /*3e90*/  FFMA.FTZ R58, R58, UR10, -R62.reuse ;  /* 0x0000000a3a3a7c23 */ /* 0x100fe2000801083e */
[----:B------:R-:W-:-:S01]  /*3ea0*/  FFMA.FTZ R60, R60, UR10, -R62 ;  /* 0x0000000a3c3c7c23 */ /* 0x000fc2000801083e */
[----:B------:R-:W0:Y:S01]  /*3eb0*/  MUFU.EX2 R155, R155 ;  /* 0x0000009b009b7308 */ /* 0x000e220000000800 */
[----:B--2---:R-:W-:-:S01]  /*3ec0*/  FADD.FTZ R13, R3, R28 ;  /* 0x0000001c030d7221 */ /* 0x004fc20000010000 */
[----:B------:R-:W-:Y:S01]  /*3ed0*/  FADD.FTZ R28, R154, R15 ;  /* 0x0000000f9a1c7221 */ /* 0x000fe20000010000 */
[----:B------:R-:W-:-:S03]  /*3ee0*/  F2FP.SATFINITE.E4M3.F32.PACK_AB_MERGE_C R46, R71, R46, RZ ;  /* 0x0000002e472e723e */ /* 0x000fc600048070ff */
[----:B------:R-:W-:Y:S01]  /*3ef0*/  FADD.FTZ R15, R59, R28 ;  /* 0x0000001c3b0f7221 */ /* 0x000fe20000010000 */
[----:B------:R-:W-:Y:S01]  /*3f00*/  F2FP.SATFINITE.E4M3.F32.PACK_AB_MERGE_C R152, R47, R152, R46 ;  /* 0x000000982f98723e */ /* 0x000fe2000480702e */
[----:B------:R-:W2:Y:S02]  /*3f10*/  MUFU.EX2 R10, R10 ;  /* 0x0000000a000a7308 */ /* 0x000ea40000000800 */
[----:B------:R-:W-:-:S01]  /*3f20*/  FADD.FTZ R32, R50, R15 ;  /* 0x0000000f32207221 */ /* 0x000fc20000010000 */
[----:B------:R-:W-:-:S03]  /*3f30*/  F2FP.SATFINITE.E4M3.F32.PACK_AB_MERGE_C R50, R51, R50, RZ ;  /* 0x000000323332723e */ /* 0x000fc600048070ff */
[----:B------:R-:W-:Y:S01]  /*3f40*/  FADD.FTZ R15, R51, R32 ;  /* 0x00000020330f7221 */ /* 0x000fe20000010000 */
[----:B------:R-:W-:Y:S01]  /*3f50*/  F2FP.SATFINITE.E4M3.F32.PACK_AB_MERGE_C R154, R59, R154, R50 ;  /* 0x0000009a3b9a723e */ /* 0x000fe20004807032 */
[----:B------:R-:W4:Y:S02]  /*3f60*/  MUFU.EX2 R7, R7 ;  /* 0x0000000700077308 */ /* 0x000f240000000800 */
[----:B------:R-:W-:-:S04]  /*3f70*/  FADD.FTZ R32, R156, R15 ;  /* 0x0000000f9c207221 */ /* 0x000fc80000010000 */
[----:B------:R-:W-:Y:S02]  /*3f80*/  FADD.FTZ R32, R53, R32 ;  /* 0x0000002035207221 */ /* 0x000fe40000010000 */
[----:B------:R-:W5:Y:S08]  /*3f90*/  MUFU.EX2 R64, R64 ;  /* 0x0000004000407308 */ /* 0x000f700000000800 */
[----:B------:R3:W-:Y:S08]  /*3fa0*/  MUFU.EX2 R66, R24 ;  /* 0x0000001800427308 */ /* 0x0007f00000000800 */
[----:B------:R-:W1:Y:S01]  /*3fb0*/  MUFU.EX2 R157, R157 ;  /* 0x0000009d009d7308 */ /* 0x000e620000000800 */
[----:B---3--:R-:W-:-:S04]  /*3fc0*/  FADD.FTZ R24, R4, R13 ;  /* 0x0000000d04187221 */ /* 0x008fc80000010000 */
[----:B0-----:R-:W-:Y:S01]  /*3fd0*/  FADD.FTZ R13, R155, R24 ;  /* 0x000000189b0d7221 */ /* 0x001fe20000010000 */
[----:B------:R-:W-:-:S01]  /*3fe0*/  FFMA.FTZ R24, R33, UR10, -R62 ;  /* 0x0000000a21187c23 */ /* 0x000fc2000801083e */
[----:B------:R-:W-:Y:S01]  /*3ff0*/  FFMA.FTZ R62, R72, UR10, -R62 ;  /* 0x0000000a483e7c23 */ /* 0x000fe2000801083e */
[----:B------:R-:W0:Y:S01]  /*4000*/  MUFU.EX2 R12, R12 ;  /* 0x0000000c000c7308 */ /* 0x000e220000000800 */
[----:B--2---:R-:W-:-:S04]  /*4010*/  FADD.FTZ R28, R10, R13 ;  /* 0x0000000d0a1c7221 */ /* 0x004fc80000010000 */
[----:B----4-:R-:W-:-:S03]  /*4020*/  FADD.FTZ R13, R7, R28 ;  /* 0x0000001c070d7221 */ /* 0x010fc60000010000 */
[----:B------:R-:W2:Y:S01]  /*4030*/  MUFU.EX2 R9, R9 ;  /* 0x0000000900097308 */ /* 0x000ea20000000800 */
[----:B-----5:R-:W-:-:S01]  /*4040*/  FADD.FTZ R28, R64, R13 ;  /* 0x0000000d401c7221 */ /* 0x020fc20000010000 */
[----:B------:R-:W-:-:S03]  /*4050*/  F2FP.SATFINITE.E4M3.F32.PACK_AB_MERGE_C R64, R64, R7, RZ ;  /* 0x000000074040723e */ /* 0x000fc600048070ff */
[----:B-1----:R-:W-:Y:S01]  /*4060*/  FADD.FTZ R13, R157, R28 ;  /* 0x0000001c9d0d7221 */ /* 0x002fe20000010000 */
[----:B------:R-:W-:Y:S02]  /*4070*/  F2FP.SATFINITE.E4M3.F32.PACK_AB_MERGE_C R155, R10, R155, R64 ;  /* 0x0000009b0a9b723e */ /* 0x000fe40004807040 */
[----:B------:R-:W1:Y:S01]  /*4080*/  MUFU.EX2 R26, R26 ;  /* 0x0000001a001a7308 */ /* 0x000e620000000800 */
[----:B0-----:R-:W-:-:S01]  /*4090*/  FADD.FTZ R28, R12, R13 ;  /* 0x0000000d0c1c7221 */ /* 0x001fc20000010000 */
[----:B------:R-:W-:Y:S01]  /*40a0*/  FADD.FTZ R13, R49, R32 ;  /* 0x00000020310d7221 */ /* 0x000fe20000010000 */
[----:B------:R-:W-:-:S03]  /*40b0*/  F2FP.SATFINITE.E4M3.F32.PACK_AB_MERGE_C R49, R56, R49, RZ ;  /* 0x000000313831723e */ /* 0x000fc600048070ff */
[----:B------:R-:W-:Y:S01]  /*40c0*/  FADD.FTZ R13, R56, R13 ;  /* 0x0000000d380d7221 */ /* 0x000fe20000010000 */
[----:B------:R-:W-:Y:S01]  /*40d0*/  F2FP.SATFINITE.E4M3.F32.PACK_AB_MERGE_C R156, R53, R156, R49 ;  /* 0x0000009c359c723e */ /* 0x000fe20004807031 */
[----:B------:R-:W0:Y:S01]  /*40e0*/  MUFU.EX2 R159, R159 ;  /* 0x0000009f009f7308 */ /* 0x000e220000000800 */
[----:B--2---:R-:W-:-:S01]  /*40f0*/  FADD.FTZ R15, R9, R28 ;  /* 0x0000001c090f7221 */ /* 0x004fc20000010000 */
[----:B------:R-:W-:-:S06]  /*4100*/  FADD.FTZ R32, R158, R13 ;  /* 0x0000000d9e207221 */ /* 0x000fcc0000010000 */
[----:B------:R-:W2:Y:S01]  /*4110*/  MUFU.EX2 R8, R8 ;  /* 0x0000000800087308 */ /* 0x000ea20000000800 */
[----:B-1----:R-:W-:-:S01]  /*4120*/  FADD.FTZ R28, R26, R15 ;  /* 0x0000000f1a1c7221 */ /* 0x002fc20000010000 */
[----:B------:R-:W-:-:S04]  /*4130*/  FADD.FTZ R15, R55, R32 ;  /* 0x00000020370f7221 */ /* 0x000fc80000010000 */
[----:B------:R-:W-:Y:S01]  /*4140*/  FADD.FTZ R32, R54, R15 ;  /* 0x0000000f36207221 */ /* 0x000fe20000010000 */
[----:B------:R-:W-:Y:S01]  /*4150*/  F2FP.SATFINITE.E4M3.F32.PACK_AB_MERGE_C R54, R61, R54, RZ ;  /* 0x000000363d36723e */ /* 0x000fe200048070ff */
[----:B------:R-:W1:Y:S01]  /*4160*/  MUFU.EX2 R11, R11 ;  /* 0x0000000b000b7308 */ /* 0x000e620000000800 */
[----:B0-----:R-:W-:-:S01]  /*4170*/  FADD.FTZ R13, R159, R28 ;  /* 0x0000001c9f0d7221 */ /* 0x001fc20000010000 */
[----:B------:R-:W-:Y:S01]  /*4180*/  FADD.FTZ R15, R61, R32 ;  /* 0x000000203d0f7221 */ /* 0x000fe20000010000 */
[----:B------:R-:W-:-:S03]  /*4190*/  F2FP.SATFINITE.E4M3.F32.PACK_AB_MERGE_C R158, R55, R158, R54 ;  /* 0x0000009e379e723e */ /* 0x000fc60004807036 */
[----:B------:R-:W-:Y:S02]  /*41a0*/  FADD.FTZ R32, R160, R15 ;  /* 0x0000000fa0207221 */ /* 0x000fe40000010000 */
[----:B------:R-:W0:Y:S01]  /*41b0*/  MUFU.EX2 R161, R161 ;  /* 0x000000a100a17308 */ /* 0x000e220000000800 */
[----:B--2---:R-:W-:-:S01]  /*41c0*/  FADD.FTZ R28, R8, R13 ;  /* 0x0000000d081c7221 */ /* 0x004fc20000010000 */
[----:B------:R-:W-:-:S06]  /*41d0*/  FADD.FTZ R15, R43, R32 ;  /* 0x000000202b0f7221 */ /* 0x000fcc0000010000 */
[----:B------:R-:W2:Y:S01]  /*41e0*/  MUFU.EX2 R14, R14 ;  /* 0x0000000e000e7308 */ /* 0x000ea20000000800 */
[----:B-1----:R-:W-:-:S01]  /*41f0*/  FADD.FTZ R13, R11, R28 ;  /* 0x0000001c0b0d7221 */ /* 0x002fc20000010000 */
[----:B------:R-:W-:-:S03]  /*4200*/  F2FP.SATFINITE.E4M3.F32.PACK_AB_MERGE_C R11, R66, R11, RZ ;  /* 0x0000000b420b723e */ /* 0x000fc600048070ff */
[----:B------:R-:W-:Y:S01]  /*4210*/  FADD.FTZ R28, R66, R13 ;  /* 0x0000000d421c7221 */ /* 0x000fe20000010000 */
[----:B------:R-:W-:Y:S02]  /*4220*/  F2FP.SATFINITE.E4M3.F32.PACK_AB_MERGE_C R159, R8, R159, R11 ;  /* 0x0000009f089f723e */ /* 0x000fe4000480700b */
[----:B------:R-:W1:Y:S01]  /*4230*/  MUFU.EX2 R30, R30 ;  /* 0x0000001e001e7308 */ /* 0x000e620000000800 */
[----:B0-----:R-:W-:-:S01]  /*4240*/  FADD.FTZ R13, R161, R28 ;  /* 0x0000001ca10d7221 */ /* 0x001fc20000010000 */
[----:B------:R-:W-:Y:S01]  /*4250*/  FADD.FTZ R28, R44, R15 ;  /* 0x0000000f2c1c7221 */ /* 0x000fe20000010000 */
[----:B------:R-:W-:-:S04]  /*4260*/  F2FP.SATFINITE.E4M3.F32.PACK_AB_MERGE_C R44, R73, R44, RZ ;  /* 0x0000002c492c723e */ /* 0x000fc800048070ff */
[----:B------:R-:W-:Y:S01]  /*4270*/  F2FP.SATFINITE.E4M3.F32.PACK_AB_MERGE_C R160, R43, R160, R44 ;  /* 0x000000a02ba0723e */ /* 0x000fe2000480702c */
[----:B------:R-:W0:Y:S01]  /*4280*/  MUFU.EX2 R31, R31 ;  /* 0x0000001f001f7308 */ /* 0x000e220000000800 */
[----:B--2---:R-:W-:-:S07]  /*4290*/  FADD.FTZ R13, R14, R13 ;  /* 0x0000000d0e0d7221 */ /* 0x004fce0000010000 */
[----:B------:R-:W2:Y:S01]  /*42a0*/  MUFU.EX2 R163, R163 ;  /* 0x000000a300a37308 */ /* 0x000ea20000000800 */
[----:B-1----:R-:W-:-:S01]  /*42b0*/  FADD.FTZ R32, R30, R13 ;  /* 0x0000000d1e207221 */ /* 0x002fc20000010000 */
[----:B------:R-:W-:-:S04]  /*42c0*/  FADD.FTZ R13, R73, R28 ;  /* 0x0000001c490d7221 */ /* 0x000fc80000010000 */
[----:B------:R-:W-:Y:S02]  /*42d0*/  FADD.FTZ R28, R162, R13 ;  /* 0x0000000da21c7221 */ /* 0x000fe40000010000 */
[----:B------:R-:W1:Y:S01]  /*42e0*/  MUFU.EX2 R39, R39 ;  /* 0x0000002700277308 */ /* 0x000e620000000800 */
[----:B0-----:R-:W-:-:S01]  /*42f0*/  FADD.FTZ R32, R31, R32 ;  /* 0x000000201f207221 */ /* 0x001fc20000010000 */
[----:B------:R-:W-:-:S04]  /*4300*/  F2FP.SATFINITE.E4M3.F32.PACK_AB_MERGE_C R30, R31, R30, RZ ;  /* 0x0000001e1f1e723e */ /* 0x000fc800048070ff */
[----:B------:R-:W-:Y:S02]  /*4310*/  F2FP.SATFINITE.E4M3.F32.PACK_AB_MERGE_C R161, R14, R161, R30 ;  /* 0x000000a10ea1723e */ /* 0x000fe4000480701e */
[----:B------:R-:W0:Y:S01]  /*4320*/  MUFU.EX2 R24, R24 ;  /* 0x0000001800187308 */ /* 0x000e220000000800 */
[----:B--2---:R-:W-:-:S07]  /*4330*/  FADD.FTZ R13, R163, R32 ;  /* 0x00000020a30d7221 */ /* 0x004fce0000010000 */
[----:B------:R-:W2:Y:S01]  /*4340*/  MUFU.EX2 R38, R38 ;  /* 0x0000002600267308 */ /* 0x000ea20000000800 */
[----:B-1----:R-:W-:-:S07]  /*4350*/  FADD.FTZ R15, R39, R28 ;  /* 0x0000001c270f7221 */ /* 0x002fce0000010000 */
[----:B------:R-:W1:Y:S01]  /*4360*/  MUFU.EX2 R34, R34 ;  /* 0x0000002200227308 */ /* 0x000e620000000800 */
[----:B0-----:R-:W-:-:S07]  /*4370*/  FADD.FTZ R13, R24, R13 ;  /* 0x0000000d180d7221 */ /* 0x001fce0000010000 */
[----:B------:R-:W0:Y:S01]  /*4380*/  MUFU.EX2 R63, R63 ;  /* 0x0000003f003f7308 */ /* 0x000e220000000800 */
[----:B--2---:R-:W-:-:S07]  /*4390*/  FADD.FTZ R28, R38, R15 ;  /* 0x0000000f261c7221 */ /* 0x004fce0000010000 */
[----:B------:R-:W2:Y:S01]  /*43a0*/  MUFU.EX2 R35, R35 ;  /* 0x0000002300237308 */ /* 0x000ea20000000800 */
[----:B-1----:R-:W-:-:S07]  /*43b0*/  FADD.FTZ R32, R34, R13 ;  /* 0x0000000d22207221 */ /* 0x002fce0000010000 */
[----:B------:R-:W1:Y:S01]  /*43c0*/  MUFU.EX2 R164, R164 ;  /* 0x000000a400a47308 */ /* 0x000e620000000800 */
[----:B0-----:R-:W-:-:S01]  /*43d0*/  FADD.FTZ R13, R63, R28 ;  /* 0x0000001c3f0d7221 */ /* 0x001fc20000010000 */
[----:B------:R-:W-:-:S04]  /*43e0*/  F2FP.SATFINITE.E4M3.F32.PACK_AB_MERGE_C R38, R63, R38, RZ ;  /* 0x000000263f26723e */ /* 0x000fc800048070ff */
[----:B------:R-:W-:Y:S02]  /*43f0*/  F2FP.SATFINITE.E4M3.F32.PACK_AB_MERGE_C R162, R39, R162, R38 ;  /* 0x000000a227a2723e */ /* 0x000fe40004807026 */
[----:B------:R-:W0:Y:S01]  /*4400*/  MUFU.EX2 R36, R36 ;  /* 0x0000002400247308 */ /* 0x000e220000000800 */
[----:B--2---:R-:W-:-:S01]  /*4410*/  FADD.FTZ R15, R35, R32 ;  /* 0x00000020230f7221 */ /* 0x004fc20000010000 */
[----:B------:R-:W-:-:S04]  /*4420*/  F2FP.SATFINITE.E4M3.F32.PACK_AB_MERGE_C R34, R35, R34, RZ ;  /* 0x000000222322723e */ /* 0x000fc800048070ff */
[----:B------:R-:W-:Y:S02]  /*4430*/  F2FP.SATFINITE.E4M3.F32.PACK_AB_MERGE_C R163, R24, R163, R34 ;  /* 0x000000a318a3723e */ /* 0x000fe40004807022 */
[----:B------:R-:W2:Y:S01]  /*4440*/  MUFU.EX2 R37, R37 ;  /* 0x0000002500257308 */ /* 0x000ea20000000800 */
[----:B-1----:R-:W-:-:S01]  /*4450*/  FADD.FTZ R28, R164, R13 ;  /* 0x0000000da41c7221 */ /* 0x002fc20000010000 */
[----:B------:R-:W-:-:S04]  /*4460*/  F2FP.SATFINITE.E4M3.F32.PACK_AB_MERGE_C R13, R4, R3, RZ ;  /* 0x00000003040d723e */ /* 0x000fc800048070ff */
[----:B------:R-:W-:Y:S02]  /*4470*/  F2FP.SATFINITE.E4M3.F32.PACK_AB_MERGE_C R153, R42, R153, R13 ;  /* 0x000000992a99723e */ /* 0x000fe4000480700d */
        /* <DEDUP_REMOVED lines=13> */
[C---:B-1----:R-:W-:Y:S01]  /*4550*/  F2FP.SATFINITE.E4M3.F32.PACK_AB_MERGE_C R40, R75.reuse, R40, RZ ;  /* 0x000000284b28723e */ /* 0x042fe200048070ff */
[----:B------:R-:W-:-:S03]  /*4560*/  FADD.FTZ R75, R75, R4 ;  /* 0x000000044b4b7221 */ /* 0x000fc60000010000 */
[----:B------:R-:W-:-:S03]  /*4570*/  F2FP.SATFINITE.E4M3.F32.PACK_AB_MERGE_C R164, R41, R164, R40 ;  /* 0x000000a429a4723e */ /* 0x000fc60004807028 */
        /* <DEDUP_REMOVED lines=16> */
[C---:B--2---:R-:W-:Y:S01]  /*4680*/  F2FP.SATFINITE.E4M3.F32.PACK_AB_MERGE_C R52, R67.reuse, R52, RZ ;  /* 0x000000344334723e */ /* 0x044fe200048070ff */
[----:B------:R-:W-:-:S03]  /*4690*/  FADD.FTZ R3, R67, R4 ;  /* 0x0000000443037221 */ /* 0x000fc60000010000 */
[----:B------:R-:W-:Y:S02]  /*46a0*/  F2FP.SATFINITE.E4M3.F32.PACK_AB_MERGE_C R166, R65, R166, R52 ;  /* 0x000000a641a6723e */ /* 0x000fe40004807034 */
[C---:B-1----:R-:W-:Y:S01]  /*46b0*/  F2FP.SATFINITE.E4M3.F32.PACK_AB_MERGE_C R60, R7.reuse, R60, RZ ;  /* 0x0000003c073c723e */ /* 0x042fe200048070ff */
[----:B------:R-:W-:-:S03]  /*46c0*/  FADD.FTZ R4, R7, R26 ;  /* 0x0000001a07047221 */ /* 0x000fc60000010000 */
[----:B------:R-:W-:Y:S01]  /*46d0*/  F2FP.SATFINITE.E4M3.F32.PACK_AB_MERGE_C R167, R58, R45, R60 ;  /* 0x0000002d3aa7723e */ /* 0x000fe2000480703c */
[----:B------:R-:W-:Y:S06]  /*46e0*/  @!P0 BRA `(.L_x_221) ;  /* 0x0000000000048947 */ /* 0x000fec0003800000 */
[----:B------:R-:W-:Y:S01]  /*46f0*/  BPT.TRAP 0x1 ;  /* 0x000000040000795c */ /* 0x000fe20000300000 */
.L_x_221:
[----:B------:R0:W1:Y:S01]  /*4700*/  SYNCS.PHASECHK.TRANS64.TRYWAIT P1, [UR55+0x38850], R6 ;  /* 0x03885006ff0075a7 */ /* 0x0000620008020177 */
[----:B------:R-:W-:Y:S05]  /*4710*/  @!P0 BRA `(.L_x_222) ;  /* 0x0000000000048947 */ /* 0x000fea0003800000 */
[----:B------:R-:W-:Y:S01]  /*4720*/  BPT.TRAP 0x1 ;  /* 0x000000040000795c */ /* 0x000fe20000300000 */
.L_x_222:
[----:B-1----:R-:W-:Y:S05]  /*4730*/  @P1 BRA `(.L_x_223) ;  /* 0x0000000000081947 */ /* 0x002fea0003800000 */
[----:B------:R-:W1:Y:S02]  /*4740*/  SYNCS.PHASECHK.TRANS64.TRYWAIT P1, [UR55+0x38850], R6 ;  /* 0x03885006ff0075a7 */ /* 0x000e640008020177 */
[----:B-1----:R-:W-:Y:S05]  /*4750*/  @!P1 BRA `(.L_x_224) ;  /* 0x0000010c00189947 */ /* 0x002fea0003800000 */
.L_x_223:
[----:B------:R2:W-:Y:S01]  /*4760*/  BAR.SYNC.DEFER_BLOCKING R5, 0x100 ;  /* 0x000400050000751d */ /* 0x0005e20000010000 */
[----:B------:R-:W-:-:S04]  /*4770*/  UIADD3 UR51, UR51, 0x400, URZ ;  /* 0x0000040033337890 */ /* 0x000fc8000fffe03f */
[----:B------:R-:W-:Y:S01]  /*4780*/  USHF.R.U32.HI UR51, URZ, 0x4, UR51 ;  /* 0x000000043f337899 */ /* 0x000fe20008011633 */
[----:B------:R-:W-:-:S03]  /*4790*/  UMOV UR7, 0x40000040 ;  /* 0x4000004000077882 */ /* 0x000fc60000000000 */
[----:B------:R-:W-:-:S04]  /*47a0*/  ULOP3.LUT UR51, UR51, 0x3fff, URZ, 0xc0, !UPT ;  /* 0x00003fff33337892 */ /* 0x000fc8000f8ec03f */
[----:B------:R-:W-:-:S04]  /*47b0*/  ULOP3.LUT UR51, UR51, 0x10000, URZ, 0xfc, !UPT ;  /* 0x0001000033337892 */ /* 0x000fc8000f8efc3f */
[----:B------:R-:W-:Y:S01]  /*47c0*/  ULEA UR11, UR44, UR51, 0xb ;  /* 0x000000332c0b7291 */ /* 0x000fe2000f8e583f */
[----:B------:R-:W-:-:S06]  /*47d0*/  WARPGROUP.ARRIVE ;  /* 0x00000000000079c5 */ /* 0x000fcc0000000000 */
[----:B------:R-:W-:Y:S02]  /*47e0*/  UMOV UR6, UR11 ;  /* 0x0000000b00067c82 */ /* 0x000fe40008000000 */
[----:B------:R-:W-:Y:S01]  /*47f0*/  QGMMA.64x256x32.F32.E4M3.E4M3 R24, R152, gdesc[UR4], RZ, !UPT, gsb0 ;  /* 0x03e0000498187df3 */ /* 0x000fe2000c0008ff */
        /* <DEDUP_REMOVED lines=19> */
[----:B--2---:R-:W-:Y:S05]  /*4930*/  @!P0 BRA `(.L_x_225) ;  /* 0x0000000000048947 */ /* 0x004fea0003800000 */
[----:B------:R-:W-:Y:S01]  /*4940*/  BPT.TRAP 0x1 ;  /* 0x000000040000795c */ /* 0x000fe20000300000 */
.L_x_225:
[----:B------:R-:W-:-:S04]  /*4950*/  UIADD3 UR55, UR55, 0x38860, URZ ;  /* 0x0003886037377890 */ /* 0x000fc8000fffe03f */
[----:B------:R-:W-:-:S09]  /*4960*/  UPRMT UR55, UR48, 0x654, UR55 ;  /* 0x0000065430377896 */ /* 0x000fd20008000037 */
[----:B------:R-:W-:Y:S01]  /*4970*/  SYNCS.ARRIVE.TRANS64.RED.A1T0 RZ, [UR55], RZ ;  /* 0x000000ffffff79a7 */ /* 0x000fe20008100437 */
[----:B------:R-:W-:-:S04]  /*4980*/  UIADD3 UR55, UR49, -0x2, URZ ;  /* 0xfffffffe31377890 */ /* 0x000fc8000fffe03f */
[----:B------:R-:W-:-:S06]  /*4990*/  UISETP.GE.AND UP0, UPT, UR55, UR41, UPT ;  /* 0x000000293700728c */ /* 0x000fcc000bf06270 */
[----:B------:R-:W-:-:S13]  /*49a0*/  PLOP3.LUT P1, PT, PT, PT, UP0, 0x80, 0x0 ;  /* 0x000000000000781c */ /* 0x000fda0003f2f008 */
[----:B------:R-:W-:Y:S05]  /*49b0*/  @!P1 BRA `(.L_x_226) ;  /* 0x0000002800bc9947 */ /* 0x000fea0003800000 */
[----:B------:R-:W-:Y:S01]  /*49c0*/  IMAD.MOV.U32 R5, RZ, RZ, R168 ;  /* 0x000000ffff057224 */ /* 0x000fe200078e00a8 */
[----:B------:R-:W-:Y:S01]  /*49d0*/  ULDC UR48, c[0x0][0x988] ;  /* 0x0002620000307ab9 */ /* 0x000fe20000000800 */
[----:B01----:R-:W-:-:S07]  /*49e0*/  IMAD.MOV.U32 R6, RZ, RZ, R20 ;  /* 0x000000ffff067224 */ /* 0x003fce00078e0014 */
.L_x_237:
[----:B------:R-:W-:Y:S01]  /*49f0*/  UIADD3 UR44, UR44, 0x1, URZ ;  /* 0x000000012c2c7890 */ /* 0x000fe2000fffe03f */
[----:B------:R-:W-:Y:S01]  /*4a00*/  UMOV UR6, UR55 ;  /* 0x0000003700067c82 */ /* 0x000fe20008000000 */
[----:B------:R-:W-:Y:S02]  /*4a10*/  UIADD3 UR55, UR55, -0x1, URZ ;  /* 0xffffffff37377890 */ /* 0x000fe4000fffe03f */
[----:B------:R-:W-:-:S04]  /*4a20*/  UISETP.NE.AND UP0, UPT, UR44, 0x2, UPT ;  /* 0x000000022c00788c */ /* 0x000fc8000bf05270 */
[----:B------:R-:W-:Y:S02]  /*4a30*/  USEL UR7, URZ, 0x1, UP0 ;  /* 0x000000013f077887 */ /* 0x000fe40008000000 */
[----:B------:R-:W-:Y:S02]  /*4a40*/  USEL UR44, UR44, URZ, UP0 ;  /* 0x0000003f2c2c7287 */ /* 0x000fe40008000000 */
[----:B------:R-:W-:Y:S02]  /*4a50*/  ULOP3.LUT UR45, UR45, UR7, URZ, 0x3c, !UPT ;  /* 0x000000072d2d7292 */ /* 0x000fe4000f8e3c3f */
[----:B------:R-:W-:Y:S01]  /*4a60*/  UISETP.GT.AND UP0, UPT, UR6, UR41, UPT ;  /* 0x000000290600728c */ /* 0x000fe2000bf04270 */
[----:B------:R-:W-:Y:S10]  /*4a70*/  @!P0 BRA `(.L_x_227) ;  /* 0x0000000000048947 */ /* 0x000ff40003800000 */
[----:B------:R-:W-:Y:S01]  /*4a80*/  BPT.TRAP 0x1 ;  /* 0x000000040000795c */ /* 0x000fe20000300000 */
.L_x_227:
[----:B------:R-:W0:Y:S01]  /*4a90*/  S2UR UR54, SR_CgaCtaId ;  /* 0x00000000003679c3 */ /* 0x000e220000008800 */
[----:B------:R-:W-:Y:S01]  /*4aa0*/  IMAD.U32 R2, RZ, RZ, UR45 ;  /* 0x0000002dff027e24 */ /* 0x000fe2000f8e00ff */
[----:B------:R-:W-:-:S04]  /*4ab0*/  UMOV UR6, 0x400 ;  /* 0x0000040000067882 */ /* 0x000fc80000000000 */
[----:B------:R-:W-:-:S04]  /*4ac0*/  SHF.L.U32 R2, R2, 0x1f, RZ ;  /* 0x0000001f02027819 */ /* 0x000fc800000006ff */
[----:B------:R-:W-:-:S13]  /*4ad0*/  R2UR UR56, R2 ;  /* 0x00000000023872ca */ /* 0x000fda00000e0000 */
[----:B------:R-:W-:Y:S01]  /*4ae0*/  IMAD.U32 R2, RZ, RZ, UR56 ;  /* 0x00000038ff027e24 */ /* 0x000fe2000f8e00ff */
[----:B0-----:R-:W-:-:S04]  /*4af0*/  ULEA UR6, UR54, UR6, 0x18 ;  /* 0x0000000636067291 */ /* 0x001fc8000f8ec03f */
[----:B------:R-:W-:-:S09]  /*4b00*/  ULEA UR49, UR44, UR6, 0x3 ;  /* 0x000000062c317291 */ /* 0x000fd2000f8e183f */
[----:B------:R0:W1:Y:S01]  /*4b10*/  SYNCS.PHASECHK.TRANS64.TRYWAIT P1, [UR49+0x38830], R2 ;  /* 0x03883002ff0075a7 */ /* 0x0000620008020171 */
[----:B------:R-:W-:Y:S05]  /*4b20*/  @!P0 BRA `(.L_x_228) ;  /* 0x0000000000048947 */ /* 0x000fea0003800000 */
[----:B------:R-:W-:Y:S01]  /*4b30*/  BPT.TRAP 0x1 ;  /* 0x000000040000795c */ /* 0x000fe20000300000 */
.L_x_228:
[----:B-1----:R-:W-:Y:S05]  /*4b40*/  @P1 BRA `(.L_x_229) ;  /* 0x00000000000c1947 */ /* 0x002fea0003800000 */
[----:B0-----:R-:W-:-:S04]  /*4b50*/  IMAD.U32 R2, RZ, RZ, UR56 ;  /* 0x00000038ff027e24 */ /* 0x001fc8000f8e00ff */
[----:B------:R-:W0:Y:S02]  /*4b60*/  SYNCS.PHASECHK.TRANS64.TRYWAIT P1, [UR49+0x38830], R2 ;  /* 0x03883002ff0075a7 */ /* 0x000e240008020171 */
[----:B0-----:R-:W-:Y:S05]  /*4b70*/  @!P1 BRA `(.L_x_230) ;  /* 0x0000010800289947 */ /* 0x001fea0003800000 */
.L_x_229:
[----:B------:R-:W-:Y:S01]  /*4b80*/  ULEA UR34, UR44, UR50, 0xb ;  /* 0x000000322c227291 */ /* 0x000fe2000f8e583f */
[----:B------:R-:W-:Y:S01]  /*4b90*/  WARPGROUP.ARRIVE ;  /* 0x00000000000079c5 */ /* 0x000fe20000000000 */
[----:B------:R-:W-:Y:S01]  /*4ba0*/  UMOV UR35, 0x40000040 ;  /* 0x4000004000237882 */ /* 0x000fe20000000000 */
[----:B------:R-:W-:Y:S01]  /*4bb0*/  UMOV UR7, 0x40000040 ;  /* 0x4000004000077882 */ /* 0x000fe20000000000 */
[----:B------:R-:W-:-:S03]  /*4bc0*/  UIADD3 UR6, UR34, 0x2, URZ ;  /* 0x0000000222067890 */ /* 0x000fc6000fffe03f */
[----:B0-----:R-:W0:Y:S01]  /*4bd0*/  S2R R2, SR_TID.X ;  /* 0x0000000000027919 */ /* 0x001e220000002100 */
[----:B------:R-:W-:Y:S01]  /*4be0*/  UIADD3 UR10, UR34, 0x4, URZ ;  /* 0x00000004220a7890 */ /* 0x000fe2000fffe03f */
[----:B------:R-:W-:Y:S01]  /*4bf0*/  UMOV UR11, 0x40000040 ;  /* 0x40000040000b7882 */ /* 0x000fe20000000000 */
        /* <DEDUP_REMOVED lines=11> */
[----:B0-----:R-:W-:-:S04]  /*4cb0*/  SHF.R.U32.HI R2, RZ, 0x7, R2 ;  /* 0x00000007ff027819 */ /* 0x001fc80000011602 */
[----:B------:R-:W-:Y:S01]  /*4cc0*/  IADD3 R2, -R2, 0xb, RZ ;  /* 0x0000000b02027810 */ /* 0x000fe20007ffe1ff */
        /* <DEDUP_REMOVED lines=25> */
.L_x_231:
        /* <DEDUP_REMOVED lines=37> */
[C---:B------:R-:W-:Y:S01]  /*50b0*/  FMUL.FTZ R193, R0.reuse, R213 ;  /* 0x000000d500c17220 */ /* 0x040fe20000410000 */
[----:B------:R-:W2:Y:S01]  /*50c0*/  MUFU.TANH R11, R11 ;  /* 0x0000000b000b7308 */ /* 0x000ea20000002400 */
[----:B---3--:R-:W-:Y:S01]  /*50d0*/  FMNMX.FTZ R20, R9, R20, !PT ;  /* 0x0000001409147209 */ /* 0x008fe20007810000 */
[----:B------:R-:W-:Y:S01]  /*50e0*/  UMOV UR10, UR48 ;  /* 0x00000030000a7c82 */ /* 0x000fe20008000000 */
[C---:B------:R-:W-:Y:S01]  /*50f0*/  FMUL.FTZ R191, R0.reuse, R191 ;  /* 0x000000bf00bf7220 */ /* 0x040fe20000410000 */
[C---:B------:R-:W-:Y:S01]  /*5100*/  FMUL.FTZ R194, R0.reuse, R194 ;  /* 0x000000c200c27220 */ /* 0x040fe20000410000 */
[C---:B------:R-:W-:Y:S01]  /*5110*/  FMUL.FTZ R195, R0.reuse, R195 ;  /* 0x000000c300c37220 */ /* 0x040fe20000410000 */
[C---:B------:R-:W-:Y:S01]  /*5120*/  FMUL.FTZ R198, R0.reuse, R198 ;  /* 0x000000c600c67220 */ /* 0x040fe20000410000 */
[----:B------:R-:W-:Y:S01]  /*5130*/  FMUL.FTZ R199, R0, R199 ;  /* 0x000000c700c77220 */ /* 0x000fe20000410000 */
[----:B------:R-:W3:Y:S01]  /*5140*/  MUFU.TANH R12, R12 ;  /* 0x0000000c000c7308 */ /* 0x000ee20000002400 */
[----:B-1----:R-:W-:Y:S01]  /*5150*/  FMNMX.FTZ R20, R10, R20, !PT ;  /* 0x000000140a147209 */ /* 0x002fe20007810000 */
[C---:B------:R-:W-:Y:S01]  /*5160*/  FMUL.FTZ R202, R0.reuse, R202 ;  /* 0x000000ca00ca7220 */ /* 0x040fe20000410000 */
[C---:B------:R-:W-:Y:S01]  /*5170*/  FMUL.FTZ R203, R0.reuse, R203 ;  /* 0x000000cb00cb7220 */ /* 0x040fe20000410000 */
[C---:B------:R-:W-:Y:S01]  /*5180*/  FMUL.FTZ R206, R0.reuse, R206 ;  /* 0x000000ce00ce7220 */ /* 0x040fe20000410000 */
[C---:B------:R-:W-:Y:S01]  /*5190*/  FMUL.FTZ R207, R0.reuse, R207 ;  /* 0x000000cf00cf7220 */ /* 0x040fe20000410000 */
[C---:B------:R-:W-:Y:S01]  /*51a0*/  FMUL.FTZ R210, R0.reuse, R210 ;  /* 0x000000d200d27220 */ /* 0x040fe20000410000 */
[C---:B------:R-:W-:Y:S01]  /*51b0*/  FMUL.FTZ R211, R0.reuse, R211 ;  /* 0x000000d300d37220 */ /* 0x040fe20000410000 */
[----:B------:R-:W1:Y:S01]  /*51c0*/  MUFU.TANH R13, R13 ;  /* 0x0000000d000d7308 */ /* 0x000e620000002400 */
[----:B--2---:R-:W-:Y:S01]  /*51d0*/  FMNMX.FTZ R20, R11, R20, !PT ;  /* 0x000000140b147209 */ /* 0x004fe20007810000 */
[C---:B------:R-:W-:Y:S01]  /*51e0*/  FMUL.FTZ R214, R0.reuse, R214 ;  /* 0x000000d600d67220 */ /* 0x040fe20000410000 */
[----:B------:R-:W-:Y:S01]  /*51f0*/  FMUL.FTZ R215, R0, R215 ;  /* 0x000000d700d77220 */ /* 0x000fe20000410000 */
[----:B------:R-:W-:-:S04]  /*5200*/  UIADD3 UR6, UR49, 0x38840, URZ ;  /* 0x0003884031067890 */ /* 0x000fc8000fffe03f */
[----:B------:R-:W2:Y:S01]  /*5210*/  MUFU.TANH R14, R14 ;  /* 0x0000000e000e7308 */ /* 0x000ea20000002400 */
[----:B---3--:R-:W-:Y:S01]  /*5220*/  FMNMX.FTZ R20, R12, R20, !PT ;  /* 0x000000140c147209 */ /* 0x008fe20007810000 */
[----:B------:R-:W-:-:S06]  /*5230*/  UPRMT UR6, UR54, 0x654, UR6 ;  /* 0x0000065436067896 */ /* 0x000fcc0008000006 */
[----:B------:R-:W3:Y:S01]  /*5240*/  MUFU.TANH R15, R15 ;  /* 0x0000000f000f7308 */ /* 0x000ee20000002400 */
[----:B-1----:R-:W-:Y:S02]  /*5250*/  FMNMX.FTZ R20, R13, R20, !PT ;  /* 0x000000140d147209 */ /* 0x002fe40007810000 */
[----:B------:R-:W-:Y:S05]  /*5260*/  SYNCS.ARRIVE.TRANS64.RED.A1T0 RZ, [UR6], RZ ;  /* 0x000000ffffff79a7 */ /* 0x000fea0008100406 */
        /* <DEDUP_REMOVED lines=45> */
[----:B---3--:R-:W-:-:S04]  /*5540*/  FMNMX.FTZ R20, R189, R20, !PT ;  /* 0x00000014bd147209 */ /* 0x008fc80007810000 */
[----:B-1----:R-:W-:-:S04]  /*5550*/  FMNMX.FTZ R20, R192, R20, !PT ;  /* 0x00000014c0147209 */ /* 0x002fc80007810000 */
[----:B--2---:R-:W-:-:S05]  /*5560*/  FMNMX.FTZ R20, R193, R20, !PT ;  /* 0x00000014c1147209 */ /* 0x004fca0007810000 */
[----:B------:R-:W1:Y:S02]  /*5570*/  SHFL.BFLY PT, R196, R20, 0x2, 0x1f ;  /* 0x0c401f0014c47f89 */ /* 0x000e6400000e0000 */
[----:B-1----:R-:W-:-:S05]  /*5580*/  FMNMX.FTZ R20, R20, R196, !PT ;  /* 0x000000c414147209 */ /* 0x002fca0007810000 */
[----:B------:R-:W1:Y:S02]  /*5590*/  SHFL.BFLY PT, R196, R20, 0x1, 0x1f ;  /* 0x0c201f0014c47f89 */ /* 0x000e6400000e0000 */
[----:B-1----:R-:W-:Y:S01]  /*55a0*/  FMNMX.FTZ R20, R20, R196, !PT ;  /* 0x000000c414147209 */ /* 0x002fe20007810000 */
[----:B------:R-:W-:-:S04]  /*55b0*/  IMAD.U32 R196, RZ, RZ, UR10 ;  /* 0x0000000affc47e24 */ /* 0x000fc8000f8e00ff */
[C---:B------:R-:W-:Y:S01]  /*55c0*/  FADD.FTZ R197, -R20.reuse, R6 ;  /* 0x0000000614c57221 */ /* 0x040fe20000010100 */
[----:B------:R-:W-:-:S03]  /*55d0*/  FFMA.FTZ R6, R20, R196, -8 ;  /* 0xc100000014067423 */ /* 0x000fc600000100c4 */
        /* <DEDUP_REMOVED lines=12> */
[--C-:B------:R-:W-:Y:S01]  /*56a0*/  FFMA.FTZ R21, R21, UR10, -R6.reuse ;  /* 0x0000000a15157c23 */ /* 0x100fe20008010806 */
[----:B------:R-:W-:-:S01]  /*56b0*/  FFMA.FTZ R153, R153, UR10, -R6 ;  /* 0x0000000a99997c23 */ /* 0x000fc20008010806 */
[----:B------:R-:W1:Y:S01]  /*56c0*/  MUFU.EX2 R7, R7 ;  /* 0x0000000700077308 */ /* 0x000e620000000800 */
[----:B------:R-:W-:-:S01]  /*56d0*/  FFMA.FTZ R156, R156, UR10, -R6 ;  /* 0x0000000a9c9c7c23 */ /* 0x000fc20008010806 */
[--C-:B------:R-:W-:Y:S01]  /*56e0*/  FFMA.FTZ R157, R157, UR10, -R6.reuse ;  /* 0x0000000a9d9d7c23 */ /* 0x100fe20008010806 */
[----:B------:R-:W-:-:S01]  /*56f0*/  FFMA.FTZ R160, R160, UR10, -R6 ;  /* 0x0000000aa0a07c23 */ /* 0x000fc20008010806 */
[--C-:B------:R-:W-:Y:S01]  /*5700*/  FFMA.FTZ R161, R161, UR10, -R6.reuse ;  /* 0x0000000aa1a17c23 */ /* 0x100fe20008010806 */
[----:B------:R-:W-:-:S01]  /*5710*/  FFMA.FTZ R164, R164, UR10, -R6 ;  /* 0x0000000aa4a47c23 */ /* 0x000fc20008010806 */
        /* <DEDUP_REMOVED lines=11> */
[----:B-1----:R-:W-:-:S01]  /*57d0*/  FFMA.FTZ R3, R196, R3, R7 ;  /* 0x00000003c4037223 */ /* 0x002fc20000010007 */
[--C-:B------:R-:W-:Y:S01]  /*57e0*/  FFMA.FTZ R184, R184, UR10, -R6.reuse ;  /* 0x0000000ab8b87c23 */ /* 0x100fe20008010806 */
[----:B------:R-:W-:-:S01]  /*57f0*/  FFMA.FTZ R185, R185, UR10, -R6 ;  /* 0x0000000ab9b97c23 */ /* 0x000fc20008010806 */
[--C-:B------:R-:W-:Y:S01]  /*5800*/  FFMA.FTZ R188, R188, UR10, -R6.reuse ;  /* 0x0000000abcbc7c23 */ /* 0x100fe20008010806 */
[----:B------:R-:W-:-:S01]  /*5810*/  FFMA.FTZ R189, R189, UR10, -R6 ;  /* 0x0000000abdbd7c23 */ /* 0x000fc20008010806 */
[--C-:B------:R-:W-:Y:S01]  /*5820*/  FFMA.FTZ R192, R192, UR10, -R6.reuse ;  /* 0x0000000ac0c07c23 */ /* 0x100fe20008010806 */
[----:B------:R-:W-:-:S01]  /*5830*/  FFMA.FTZ R6, R193, UR10, -R6 ;  /* 0x0000000ac1067c23 */ /* 0x000fc20008010806 */
        /* <DEDUP_REMOVED lines=8> */
[----:B------:R-:W-:Y:S01]  /*58c0*/  MUFU.EX2 R204, R197 ;  /* 0x000000c500cc7308 */ /* 0x000fe20000000800 */
[----:B---3--:R-:W-:-:S01]  /*58d0*/  FADD.FTZ R3, R9, R3 ;  /* 0x0000000309037221 */ /* 0x008fc20000010000 */
[-C--:B------:R-:W-:Y:S01]  /*58e0*/  FMUL.FTZ R36, R36, R196.reuse ;  /* 0x000000c424247220 */ /* 0x080fe20000410000 */
[-C--:B------:R-:W-:Y:S01]  /*58f0*/  FMUL.FTZ R37, R37, R196.reuse ;  /* 0x000000c425257220 */ /* 0x080fe20000410000 */
[-C--:B------:R-:W-:Y:S01]  /*5900*/  FMUL.FTZ R40, R40, R196.reuse ;  /* 0x000000c428287220 */ /* 0x080fe20000410000 */
[-C--:B------:R-:W-:Y:S01]  /*5910*/  FMUL.FTZ R41, R41, R196.reuse ;  /* 0x000000c429297220 */ /* 0x080fe20000410000 */
[-C--:B------:R-:W-:Y:S01]  /*5920*/  FMUL.FTZ R44, R44, R196.reuse ;  /* 0x000000c42c2c7220 */ /* 0x080fe20000410000 */
[----:B------:R-:W-:Y:S01]  /*5930*/  FMUL.FTZ R45, R45, R196 ;  /* 0x000000c42d2d7220 */ /* 0x000fe20000410000 */
[----:B------:R-:W-:Y:S01]  /*5940*/  MUFU.EX2 R197, R157 ;  /* 0x0000009d00c57308 */ /* 0x000fe20000000800 */
[C---:B-1----:R-:W-:Y:S01]  /*5950*/  F2FP.SATFINITE.E4M3.F32.PACK_AB_MERGE_C R9, R10.reuse, R9, RZ ;  /* 0x000000090a09723e */ /* 0x042fe200048070ff */
[----:B------:R-:W-:Y:S01]  /*5960*/  FADD.FTZ R3, R10, R3 ;  /* 0x000000030a037221 */ /* 0x000fe20000010000 */
[C---:B------:R-:W-:Y:S01]  /*5970*/  FMUL.FTZ R10, R0.reuse, R159 ;  /* 0x0000009f000a7220 */ /* 0x040fe20000410000 */
[----:B------:R-:W-:Y:S01]  /*5980*/  FMUL.FTZ R159, R0, R167 ;  /* 0x000000a7009f7220 */ /* 0x000fe20000410000 */
[----:B------:R-:W-:Y:S01]  /*5990*/  F2FP.SATFINITE.E4M3.F32.PACK_AB_MERGE_C R152, R8, R7, R9 ;  /* 0x000000070898723e */ /* 0x000fe20004807009 */
[C---:B------:R-:W-:Y:S01]  /*59a0*/  FMUL.FTZ R7, R0.reuse, R154 ;  /* 0x0000009a00077220 */ /* 0x040fe20000410000 */
[C---:B------:R-:W-:Y:S01]  /*59b0*/  FMUL.FTZ R8, R0.reuse, R155 ;  /* 0x0000009b00087220 */ /* 0x040fe20000410000 */
[C---:B------:R-:W-:Y:S01]  /*59c0*/  FMUL.FTZ R9, R0.reuse, R158 ;  /* 0x0000009e00097220 */ /* 0x040fe20000410000 */
[C---:B------:R-:W-:Y:S01]  /*59d0*/  FMUL.FTZ R154, R0.reuse, R162 ;  /* 0x000000a2009a7220 */ /* 0x040fe20000410000 */
        /* <DEDUP_REMOVED lines=14> */
[----:B------:R-:W-:Y:S01]  /*5ac0*/  FMUL.FTZ R182, R0, R190 ;  /* 0x000000be00b67220 */ /* 0x000fe20000410000 */
[-C--:B------:R-:W-:Y:S01]  /*5ad0*/  FMUL.FTZ R48, R48, R196.reuse ;  /* 0x000000c430307220 */ /* 0x080fe20000410000 */
[----:B------:R-:W2:Y:S01]  /*5ae0*/  MUFU.TANH R8, R8 ;  /* 0x0000000800087308 */ /* 0x000ea20000002400 */
[-C--:B------:R-:W-:Y:S01]  /*5af0*/  FMUL.FTZ R49, R49, R196.reuse ;  /* 0x000000c431317220 */ /* 0x080fe20000410000 */
[-C--:B------:R-:W-:Y:S01]  /*5b00*/  FMUL.FTZ R52, R52, R196.reuse ;  /* 0x000000c434347220 */ /* 0x080fe20000410000 */
[-C--:B------:R-:W-:Y:S01]  /*5b10*/  FMUL.FTZ R53, R53, R196.reuse ;  /* 0x000000c435357220 */ /* 0x080fe20000410000 */
[-C--:B------:R-:W-:Y:S01]  /*5b20*/  FMUL.FTZ R56, R56, R196.reuse ;  /* 0x000000c438387220 */ /* 0x080fe20000410000 */
[-C--:B------:R-:W-:Y:S01]  /*5b30*/  FMUL.FTZ R57, R57, R196.reuse ;  /* 0x000000c439397220 */ /* 0x080fe20000410000 */
[-C--:B------:R-:W-:Y:S01]  /*5b40*/  FMUL.FTZ R60, R60, R196.reuse ;  /* 0x000000c43c3c7220 */ /* 0x080fe20000410000 */
[-C--:B------:R-:W-:Y:S01]  /*5b50*/  FMUL.FTZ R61, R61, R196.reuse ;  /* 0x000000c43d3d7220 */ /* 0x080fe20000410000 */
[----:B------:R-:W3:Y:S01]  /*5b60*/  MUFU.TANH R9, R9 ;  /* 0x0000000900097308 */ /* 0x000ee20000002400 */
[----:B-1----:R-:W-:Y:S01]  /*5b70*/  FMNMX.FTZ R183, R7, R5, !PT ;  /* 0x0000000507b77209 */ /* 0x002fe20007810000 */
[-C--:B------:R-:W-:Y:S01]  /*5b80*/  FMUL.FTZ R64, R64, R196.reuse ;  /* 0x000000c440407220 */ /* 0x080fe20000410000 */
[-C--:B------:R-:W-:Y:S01]  /*5b90*/  FMUL.FTZ R65, R65, R196.reuse ;  /* 0x000000c441417220 */ /* 0x080fe20000410000 */
[-C--:B------:R-:W-:Y:S01]  /*5ba0*/  FMUL.FTZ R68, R68, R196.reuse ;  /* 0x000000c444447220 */ /* 0x080fe20000410000 */
[-C--:B------:R-:W-:Y:S01]  /*5bb0*/  FMUL.FTZ R69, R69, R196.reuse ;  /* 0x000000c445457220 */ /* 0x080fe20000410000 */
[-C--:B------:R-:W-:Y:S01]  /*5bc0*/  FMUL.FTZ R72, R72, R196.reuse ;  /* 0x000000c448487220 */ /* 0x080fe20000410000 */
[-C--:B------:R-:W-:Y:S01]  /*5bd0*/  FMUL.FTZ R73, R73, R196.reuse ;  /* 0x000000c449497220 */ /* 0x080fe20000410000 */
[----:B------:R-:W1:Y:S01]  /*5be0*/  MUFU.TANH R154, R154 ;  /* 0x0000009a009a7308 */ /* 0x000e620000002400 */
[----:B--2---:R-:W-:Y:S01]  /*5bf0*/  FMNMX.FTZ R183, R8, R183, !PT ;  /* 0x000000b708b77209 */ /* 0x004fe20007810000 */
[-C--:B------:R-:W-:Y:S01]  /*5c00*/  FMUL.FTZ R76, R76, R196.reuse ;  /* 0x000000c44c4c7220 */ /* 0x080fe20000410000 */
[-C--:B------:R-:W-:Y:S01]  /*5c10*/  FMUL.FTZ R77, R77, R196.reuse ;  /* 0x000000c44d4d7220 */ /* 0x080fe20000410000 */
[-C--:B------:R-:W-:Y:S01]  /*5c20*/  FMUL.FTZ R80, R80, R196.reuse ;  /* 0x000000c450507220 */ /* 0x080fe20000410000 */
[-C--:B------:R-:W-:Y:S01]  /*5c30*/  FMUL.FTZ R81, R81, R196.reuse ;  /* 0x000000c451517220 */ /* 0x080fe20000410000 */
[-C--:B------:R-:W-:Y:S01]  /*5c40*/  FMUL.FTZ R84, R84, R196.reuse ;  /* 0x000000c454547220 */ /* 0x080fe20000410000 */
[-C--:B------:R-:W-:Y:S01]  /*5c50*/  FMUL.FTZ R85, R85, R196.reuse ;  /* 0x000000c455557220 */ /* 0x080fe20000410000 */
[----:B------:R-:W2:Y:S01]  /*5c60*/  MUFU.TANH R155, R155 ;  /* 0x0000009b009b7308 */ /* 0x000ea20000002400 */
[----:B---3--:R-:W-:Y:S01]  /*5c70*/  FMNMX.FTZ R186, R9, R183, !PT ;  /* 0x000000b709ba7209 */ /* 0x008fe20007810000 */
[-C--:B------:R-:W-:Y:S01]  /*5c80*/  FMUL.FTZ R88, R88, R196.reuse ;  /* 0x000000c458587220 */ /* 0x080fe20000410000 */
[-C--:B------:R-:W-:Y:S01]  /*5c90*/  FMUL.FTZ R89, R89, R196.reuse ;  /* 0x000000c459597220 */ /* 0x080fe20000410000 */
[----:B------:R-:W-:Y:S01]  /*5ca0*/  FMUL.FTZ R92, R92, R196 ;  /* 0x000000c45c5c7220 */ /* 0x000fe20000410000 */
[----:B------:R-:W-:Y:S01]  /*5cb0*/  FMNMX.FTZ R186, R10, R186, !PT ;  /* 0x000000ba0aba7209 */ /* 0x000fe20007810000 */
[-C--:B------:R-:W-:Y:S01]  /*5cc0*/  FMUL.FTZ R93, R93, R196.reuse ;  /* 0x000000c45d5d7220 */ /* 0x080fe20000410000 */
[----:B------:R-:W-:Y:S01]  /*5cd0*/  FMUL.FTZ R96, R96, R196 ;  /* 0x000000c460607220 */ /* 0x000fe20000410000 */
        /* <DEDUP_REMOVED lines=20> */
[-C--:B------:R-:W-:Y:S01]  /*5e20*/  FMUL.FTZ R125, R125, R196.reuse ;  /* 0x000000c47d7d7220 */ /* 0x080fe20000410000 */
[-C--:B------:R-:W-:Y:S01]  /*5e30*/  FMUL.FTZ R128, R128, R196.reuse ;  /* 0x000000c480807220 */ /* 0x080fe20000410000 */
        /* <DEDUP_REMOVED lines=11> */
[-C--:B------:R-:W-:Y:S01]  /*5ef0*/  FMUL.FTZ R145, R145, R196.reuse ;  /* 0x000000c491917220 */ /* 0x080fe20000410000 */
[-C--:B------:R-:W-:Y:S01]  /*5f00*/  FMUL.FTZ R148, R148, R196.reuse ;  /* 0x000000c494947220 */ /* 0x080fe20000410000 */
[----:B------:R-:W-:-:S05]  /*5f10*/  FMUL.FTZ R149, R149, R196 ;  /* 0x000000c495957220 */ /* 0x000fca0000410000 */
[----:B------:R-:W4:Y:S08]  /*5f20*/  MUFU.TANH R167, R167 ;  /* 0x000000a700a77308 */ /* 0x000f300000002400 */
[----:B------:R-:W5:Y:S08]  /*5f30*/  MUFU.TANH R170, R170 ;  /* 0x000000aa00aa7308 */ /* 0x000f700000002400 */
[----:B------:R2:W-:Y:S08]  /*5f40*/  MUFU.TANH R183, R191 ;  /* 0x000000bf00b77308 */ /* 0x0005f00000002400 */
[----:B------:R-:W0:Y:S01]  /*5f50*/  MUFU.TANH R171, R171 ;  /* 0x000000ab00ab7308 */ /* 0x000e220000002400 */
[----:B--2---:R-:W-:-:S04]  /*5f60*/  FMNMX.FTZ R191, R162, R190, !PT ;  /* 0x000000bea2bf7209 */ /* 0x004fc80007810000 */
[----:B---3--:R-:W-:-:S03]  /*5f70*/  FMNMX.FTZ R191, R163, R191, !PT ;  /* 0x000000bfa3bf7209 */ /* 0x008fc60007810000 */
[----:B------:R-:W2:Y:S01]  /*5f80*/  MUFU.TANH R174, R174 ;  /* 0x000000ae00ae7308 */ /* 0x000ea20000002400 */
[----:B-1----:R-:W-:-:S04]  /*5f90*/  FMNMX.FTZ R193, R166, R191, !PT ;  /* 0x000000bfa6c17209 */ /* 0x002fc80007810000 */
[----:B----4-:R-:W-:-:S03]  /*5fa0*/  FMNMX.FTZ R193, R167, R193, !PT ;  /* 0x000000c1a7c17209 */ /* 0x010fc60007810000 */
[----:B------:R-:W1:Y:S08]  /*5fb0*/  MUFU.TANH R175, R175 ;  /* 0x000000af00af7308 */ /* 0x000e700000002400 */
[----:B------:R-:W3:Y:S08]  /*5fc0*/  MUFU.TANH R178, R178 ;  /* 0x000000b200b27308 */ /* 0x000ef00000002400 */
[----:B------:R5:W-:Y:S08]  /*5fd0*/  MUFU.TANH R186, R194 ;  /* 0x000000c200ba7308 */ /* 0x000bf00000002400 */
[----:B------:R-:W4:Y:S01]  /*5fe0*/  MUFU.TANH R179, R179 ;  /* 0x000000b300b37308 */ /* 0x000f220000002400 */
[----:B-----5:R-:W-:-:S04]  /*5ff0*/  FMNMX.FTZ R194, R170, R193, !PT ;  /* 0x000000c1aac27209 */ /* 0x020fc80007810000 */
[----:B0-----:R-:W-:-:S03]  /*6000*/  FMNMX.FTZ R194, R171, R194, !PT ;  /* 0x000000c2abc27209 */ /* 0x001fc60007810000 */
[----:B------:R-:W0:Y:S08]  /*6010*/  MUFU.TANH R182, R182 ;  /* 0x000000b600b67308 */ /* 0x000e300000002400 */
[----:B------:R2:W5:Y:S08]  /*6020*/  MUFU.TANH R187, R195 ;  /* 0x000000c300bb7308 */ /* 0x0005700000002400 */
[----:B------:R3:W5:Y:S01]  /*6030*/  MUFU.TANH R190, R198 ;  /* 0x000000c600be7308 */ /* 0x0007620000002400 */
[----:B--2---:R-:W-:-:S04]  /*6040*/  FMNMX.FTZ R195, R174, R194, !PT ;  /* 0x000000c2aec37209 */ /* 0x004fc80007810000 */
[----:B-1----:R-:W-:-:S03]  /*6050*/  FMNMX.FTZ R195, R175, R195, !PT ;  /* 0x000000c3afc37209 */ /* 0x002fc60007810000 */
[----:B------:R0:W1:Y:S01]  /*6060*/  MUFU.TANH R191, R199 ;  /* 0x000000c700bf7308 */ /* 0x0000620000002400 */
[----:B---3--:R-:W-:-:S04]  /*6070*/  FMNMX.FTZ R198, R178, R195, !PT ;  /* 0x000000c3b2c67209 */ /* 0x008fc80007810000 */
[----:B----4-:R-:W-:-:S03]  /*6080*/  FMNMX.FTZ R198, R179, R198, !PT ;  /* 0x000000c6b3c67209 */ /* 0x010fc60007810000 */
[----:B------:R-:W2:Y:S01]  /*6090*/  MUFU.TANH R193, R202 ;  /* 0x000000ca00c17308 */ /* 0x000ea20000002400 */
[----:B0-----:R-:W-:-:S04]  /*60a0*/  FMNMX.FTZ R199, R182, R198, !PT ;  /* 0x000000c6b6c77209 */ /* 0x001fc80007810000 */
[----:B------:R-:W-:-:S03]  /*60b0*/  FMNMX.FTZ R199, R183, R199, !PT ;  /* 0x000000c7b7c77209 */ /* 0x000fc60007810000 */
[----:B------:R-:W0:Y:S01]  /*60c0*/  MUFU.TANH R194, R203 ;  /* 0x000000cb00c27308 */ /* 0x000e220000002400 */
[----:B------:R-:W-:-:S04]  /*60d0*/  FMNMX.FTZ R200, R186, R199, !PT ;  /* 0x000000c7bac87209 */ /* 0x000fc80007810000 */
[----:B-----5:R-:W-:-:S03]  /*60e0*/  FMNMX.FTZ R200, R187, R200, !PT ;  /* 0x000000c8bbc87209 */ /* 0x020fc60007810000 */
[----:B------:R-:W3:Y:S01]  /*60f0*/  MUFU.TANH R195, R206 ;  /* 0x000000ce00c37308 */ /* 0x000ee20000002400 */
[----:B------:R-:W-:-:S04]  /*6100*/  FMNMX.FTZ R201, R190, R200, !PT ;  /* 0x000000c8bec97209 */ /* 0x000fc80007810000 */
[----:B-1----:R-:W-:-:S03]  /*6110*/  FMNMX.FTZ R201, R191, R201, !PT ;  /* 0x000000c9bfc97209 */ /* 0x002fc60007810000 */
[----:B------:R-:W1:Y:S01]  /*6120*/  MUFU.TANH R198, R207 ;  /* 0x000000cf00c67308 */ /* 0x000e620000002400 */
[----:B--2---:R-:W-:-:S04]  /*6130*/  FMNMX.FTZ R202, R193, R201, !PT ;  /* 0x000000c9c1ca7209 */ /* 0x004fc80007810000 */
[----:B0-----:R-:W-:-:S03]  /*6140*/  FMNMX.FTZ R202, R194, R202, !PT ;  /* 0x000000cac2ca7209 */ /* 0x001fc60007810000 */
[----:B------:R-:W0:Y:S01]  /*6150*/  MUFU.TANH R199, R210 ;  /* 0x000000d200c77308 */ /* 0x000e220000002400 */
[----:B---3--:R-:W-:-:S07]  /*6160*/  FMNMX.FTZ R203, R195, R202, !PT ;  /* 0x000000cac3cb7209 */ /* 0x008fce0007810000 */
[----:B------:R-:W2:Y:S01]  /*6170*/  MUFU.TANH R200, R211 ;  /* 0x000000d300c87308 */ /* 0x000ea20000002400 */
[----:B-1----:R-:W-:-:S07]  /*6180*/  FMNMX.FTZ R203, R198, R203, !PT ;  /* 0x000000cbc6cb7209 */ /* 0x002fce0007810000 */
[----:B------:R-:W1:Y:S01]  /*6190*/  MUFU.TANH R201, R214 ;  /* 0x000000d600c97308 */ /* 0x000e620000002400 */
[----:B0-----:R-:W-:-:S07]  /*61a0*/  FMNMX.FTZ R203, R199, R203, !PT ;  /* 0x000000cbc7cb7209 */ /* 0x001fce0007810000 */
[----:B------:R-:W0:Y:S01]  /*61b0*/  MUFU.TANH R202, R215 ;  /* 0x000000d700ca7308 */ /* 0x000e220000002400 */
[----:B--2---:R-:W-:-:S07]  /*61c0*/  FMNMX.FTZ R203, R200, R203, !PT ;  /* 0x000000cbc8cb7209 */ /* 0x004fce0007810000 */
[----:B------:R-:W2:Y:S01]  /*61d0*/  MUFU.EX2 R11, R11 ;  /* 0x0000000b000b7308 */ /* 0x000ea20000000800 */
[----:B-1----:R-:W-:-:S07]  /*61e0*/  FMNMX.FTZ R203, R201, R203, !PT ;  /* 0x000000cbc9cb7209 */ /* 0x002fce0007810000 */
[----:B------:R-:W1:Y:S01]  /*61f0*/  MUFU.EX2 R12, R12 ;  /* 0x0000000c000c7308 */ /* 0x000e620000000800 */
[----:B0-----:R-:W-:-:S05]  /*6200*/  FMNMX.FTZ R205, R202, R203, !PT ;  /* 0x000000cbcacd7209 */ /* 0x001fca0007810000 */
[----:B------:R-:W0:Y:S02]  /*6210*/  SHFL.BFLY PT, R206, R205, 0x2, 0x1f ;  /* 0x0c401f00cdce7f89 */ /* 0x000e2400000e0000 */
[----:B------:R-:W-:Y:S01]  /*6220*/  MUFU.EX2 R203, R14 ;  /* 0x0000000e00cb7308 */ /* 0x000fe20000000800 */
[----:B--2---:R-:W-:-:S07]  /*6230*/  FADD.FTZ R3, R11, R3 ;  /* 0x000000030b037221 */ /* 0x004fce0000010000 */
[----:B------:R-:W-:Y:S01]  /*6240*/  MUFU.EX2 R14, R156 ;  /* 0x0000009c000e7308 */ /* 0x000fe20000000800 */
[----:B-1----:R-:W-:-:S07]  /*6250*/  FADD.FTZ R3, R12, R3 ;  /* 0x000000030c037221 */ /* 0x002fce0000010000 */
[----:B------:R-:W-:Y:S01]  /*6260*/  MUFU.EX2 R156, R168 ;  /* 0x000000a8009c7308 */ /* 0x000fe20000000800 */
[----:B0-----:R-:W-:-:S07]  /*6270*/  FMNMX.FTZ R205, R205, R206, !PT ;  /* 0x000000cecdcd7209 */ /* 0x001fce0007810000 */
[----:B------:R-:W0:Y:S01]  /*6280*/  MUFU.EX2 R13, R13 ;  /* 0x0000000d000d7308 */ /* 0x000e220000000800 */
[----:B------:R-:W1:Y:S07]  /*6290*/  SHFL.BFLY PT, R206, R205, 0x1, 0x1f ;  /* 0x0c201f00cdce7f89 */ /* 0x000e6e00000e0000 */
[----:B------:R-:W2:Y:S08]  /*62a0*/  MUFU.EX2 R15, R15 ;  /* 0x0000000f000f7308 */ /* 0x000eb00000000800 */
[----:B------:R-:W3:Y:S01]  /*62b0*/  MUFU.EX2 R21, R21 ;  /* 0x0000001500157308 */ /* 0x000ee20000000800 */
[----:B0-----:R-:W-:-:S01]  /*62c0*/  FADD.FTZ R3, R13, R3 ;  /* 0x000000030d037221 */ /* 0x001fc20000010000 */
[----:B------:R-:W-:-:S03]  /*62d0*/  F2FP.SATFINITE.E4M3.F32.PACK_AB_MERGE_C R13, R203, R13, RZ ;  /* 0x0000000dcb0d723e */ /* 0x000fc600048070ff */
[----:B------:R-:W-:-:S03]  /*62e0*/  FADD.FTZ R3, R203, R3 ;  /* 0x00000003cb037221 */ /* 0x000fc60000010000 */
[----:B------:R-:W-:Y:S01]  /*62f0*/  MUFU.EX2 R153, R153 ;  /* 0x0000009900997308 */ /* 0x000fe20000000800 */
[----:B--2---:R-:W-:-:S01]  /*6300*/  FADD.FTZ R3, R15, R3 ;  /* 0x000000030f037221 */ /* 0x004fc20000010000 */
[----:B-1----:R-:W-:Y:S01]  /*6310*/  FMNMX.FTZ R168, R205, R206, !PT ;  /* 0x000000cecda87209 */ /* 0x002fe20007810000 */
[----:B------:R-:W-:-:S04]  /*6320*/  IMAD.U32 R205, RZ, RZ, UR10 ;  /* 0x0000000affcd7e24 */ /* 0x000fc8000f8e00ff */
[C---:B------:R-:W-:Y:S01]  /*6330*/  FADD.FTZ R157, -R168.reuse, R5 ;  /* 0x00000005a89d7221 */ /* 0x040fe20000010100 */
[----:B------:R-:W-:-:S01]  /*6340*/  FFMA.FTZ R5, R168, R205, -8 ;  /* 0xc1000000a8057423 */ /* 0x000fc200000100cd */
[----:B---3--:R-:W-:Y:S01]  /*6350*/  FADD.FTZ R3, R21, R3 ;  /* 0x0000000315037221 */ /* 0x008fe20000010000 */
[----:B------:R-:W-:Y:S01]  /*6360*/  MUFU.EX2 R160, R160 ;  /* 0x000000a000a07308 */ /* 0x000fe20000000800 */
[----:B------:R-:W-:Y:S01]  /*6370*/  FMUL.FTZ R157, R157, UR10 ;  /* 0x0000000a9d9d7c20 */ /* 0x000fe20008410000 */
        /* <DEDUP_REMOVED lines=14> */
[----:B------:R-:W0:Y:S01]  /*6460*/  MUFU.EX2 R7, R7 ;  /* 0x0000000700077308 */ /* 0x000e220000000800 */
        /* <DEDUP_REMOVED lines=19> */
[----:B------:R-:W-:Y:S01]  /*65a0*/  FFMA.FTZ R5, R202, UR10, -R5 ;  /* 0x0000000aca057c23 */ /* 0x000fe20008010805 */
[----:B------:R-:W-:Y:S01]  /*65b0*/  MUFU.EX2 R10, R10 ;  /* 0x0000000a000a7308 */ /* 0x000fe20000000800 */
[----:B0-----:R-:W-:-:S01]  /*65c0*/  FFMA.FTZ R4, R157, R4, R7 ;  /* 0x000000049d047223 */ /* 0x001fc20000010007 */
[----:B------:R-:W-:Y:S01]  /*65d0*/  FADD.FTZ R3, R204, R3 ;  /* 0x00000003cc037221 */ /* 0x000fe20000010000 */
[----:B------:R-:W-:Y:S01]  /*65e0*/  F2FP.SATFINITE.E4M3.F32.PACK_AB_MERGE_C R204, R153, R204, RZ ;  /* 0x000000cc99cc723e */ /* 0x000fe200048070ff */
[----:B------:R-:W-:Y:S01]  /*65f0*/  FMUL.FTZ R26, R26, R157 ;  /* 0x0000009d1a1a7220 */ /* 0x000fe20000410000 */
[----:B-1----:R-:W-:-:S01]  /*6600*/  FADD.FTZ R4, R8, R4 ;  /* 0x0000000408047221 */ /* 0x002fc20000010000 */
[----:B------:R-:W-:Y:S01]  /*6610*/  FADD.FTZ R3, R153, R3 ;  /* 0x0000000399037221 */ /* 0x000fe20000010000 */
[-C--:B------:R-:W-:Y:S01]  /*6620*/  FMUL.FTZ R27, R27, R157.reuse ;  /* 0x0000009d1b1b7220 */ /* 0x080fe20000410000 */
[----:B------:R-:W0:Y:S01]  /*6630*/  MUFU.EX2 R202, R9 ;  /* 0x0000000900ca7308 */ /* 0x000e220000000800 */
[-C--:B------:R-:W-:Y:S01]  /*6640*/  FMUL.FTZ R30, R30, R157.reuse ;  /* 0x0000009d1e1e7220 */ /* 0x080fe20000410000 */
[----:B------:R-:W-:Y:S01]  /*6650*/  FADD.FTZ R3, R14, R3 ;  /* 0x000000030e037221 */ /* 0x000fe20000010000 */
[-C--:B------:R-:W-:Y:S01]  /*6660*/  FMUL.FTZ R31, R31, R157.reuse ;  /* 0x0000009d1f1f7220 */ /* 0x080fe20000410000 */
[-C--:B------:R-:W-:Y:S01]  /*6670*/  FMUL.FTZ R34, R34, R157.reuse ;  /* 0x0000009d22227220 */ /* 0x080fe20000410000 */
[-C--:B------:R-:W-:Y:S01]  /*6680*/  FMUL.FTZ R35, R35, R157.reuse ;  /* 0x0000009d23237220 */ /* 0x080fe20000410000 */
[----:B------:R-:W-:Y:S01]  /*6690*/  FADD.FTZ R3, R197, R3 ;  /* 0x00000003c5037221 */ /* 0x000fe20000010000 */
[-C--:B------:R-:W-:Y:S01]  /*66a0*/  FMUL.FTZ R38, R38, R157.reuse ;  /* 0x0000009d26267220 */ /* 0x080fe20000410000 */
[----:B------:R-:W1:Y:S01]  /*66b0*/  MUFU.EX2 R9, R154 ;  /* 0x0000009a00097308 */ /* 0x000e620000000800 */
[-C--:B------:R-:W-:Y:S01]  /*66c0*/  FMUL.FTZ R39, R39, R157.reuse ;  /* 0x0000009d27277220 */ /* 0x080fe20000410000 */
[----:B------:R-:W-:Y:S01]  /*66d0*/  FADD.FTZ R3, R160, R3 ;  /* 0x00000003a0037221 */ /* 0x000fe20000010000 */
        /* <DEDUP_REMOVED lines=11> */
[----:B------:R-:W-:Y:S01]  /*6790*/  F2FP.SATFINITE.E4M3.F32.PACK_AB_MERGE_C R10, R10, R202, RZ ;  /* 0x000000ca0a0a723e */ /* 0x000fe200048070ff */
        /* <DEDUP_REMOVED lines=27> */
[----:B------:R-:W-:Y:S01]  /*6950*/  F2FP.SATFINITE.E4M3.F32.PACK_AB_MERGE_C R158, R159, R158, RZ ;  /* 0x0000009e9f9e723e */ /* 0x000fe200048070ff */
[-C--:B------:R-:W-:Y:S01]  /*6960*/  FMUL.FTZ R95, R95, R157.reuse ;  /* 0x0000009d5f5f7220 */ /* 0x080fe20000410000 */
[-C--:B------:R-:W-:Y:S01]  /*6970*/  FMUL.FTZ R98, R98, R157.reuse ;  /* 0x0000009d62627220 */ /* 0x080fe20000410000 */
[----:B------:R-:W-:Y:S01]  /*6980*/  FMUL.FTZ R99, R99, R157 ;  /* 0x0000009d63637220 */ /* 0x000fe20000410000 */
[----:B------:R-:W-:Y:S01]  /*6990*/  F2FP.SATFINITE.E4M3.F32.PACK_AB_MERGE_C R155, R155, R9, R158 ;  /* 0x000000099b9b723e */ /* 0x000fe2000480709e */
        /* <DEDUP_REMOVED lines=27> */
[----:B------:R-:W-:Y:S01]  /*6b50*/  F2FP.SATFINITE.E4M3.F32.PACK_AB_MERGE_C R166, R167, R166, RZ ;  /* 0x000000a6a7a6723e */ /* 0x000fe200048070ff */
        /* <DEDUP_REMOVED lines=8> */
[----:B------:R-:W-:Y:S01]  /*6be0*/  FMUL.FTZ R151, R151, R157 ;  /* 0x0000009d97977220 */ /* 0x000fe20000410000 */
[----:B------:R-:W-:-:S02]  /*6bf0*/  F2FP.SATFINITE.E4M3.F32.PACK_AB_MERGE_C R157, R163, R162, R166 ;  /* 0x000000a2a39d723e */ /* 0x000fc400048070a6 */
[----:B------:R-:W-:Y:S02]  /*6c00*/  F2FP.SATFINITE.E4M3.F32.PACK_AB_MERGE_C R154, R12, R11, R13 ;  /* 0x0000000b0c9a723e */ /* 0x000fe4000480700d */
[----:B------:R-:W0:Y:S01]  /*6c10*/  MUFU.EX2 R161, R161 ;  /* 0x000000a100a17308 */ /* 0x000e220000000800 */
[----:B-1----:R-:W-:-:S07]  /*6c20*/  FADD.FTZ R4, R171, R4 ;  /* 0x00000004ab047221 */ /* 0x002fce0000010000 */
[----:B------:R-:W1:Y:S01]  /*6c30*/  MUFU.EX2 R175, R175 ;  /* 0x000000af00af7308 */ /* 0x000e620000000800 */
[----:B--2---:R-:W-:-:S07]  /*6c40*/  FADD.FTZ R4, R174, R4 ;  /* 0x00000004ae047221 */ /* 0x004fce0000010000 */
[----:B------:R-:W2:Y:S01]  /*6c50*/  MUFU.EX2 R164, R164 ;  /* 0x000000a400a47308 */ /* 0x000ea20000000800 */
[----:B0-----:R-:W-:-:S01]  /*6c60*/  FADD.FTZ R3, R161, R3 ;  /* 0x00000003a1037221 */ /* 0x001fc20000010000 */
[----:B------:R-:W-:-:S04]  /*6c70*/  F2FP.SATFINITE.E4M3.F32.PACK_AB_MERGE_C R160, R161, R160, RZ ;  /* 0x000000a0a1a0723e */ /* 0x000fc800048070ff */
[----:B------:R-:W-:Y:S02]  /*6c80*/  F2FP.SATFINITE.E4M3.F32.PACK_AB_MERGE_C R158, R197, R14, R160 ;  /* 0x0000000ec59e723e */ /* 0x000fe400048070a0 */
[----:B------:R-:W0:Y:S01]  /*6c90*/  MUFU.EX2 R178, R178 ;  /* 0x000000b200b27308 */ /* 0x000e220000000800 */
[----:B-1----:R-:W-:-:S01]  /*6ca0*/  FADD.FTZ R4, R175, R4 ;  /* 0x00000004af047221 */ /* 0x002fc20000010000 */
[----:B------:R-:W-:-:S04]  /*6cb0*/  F2FP.SATFINITE.E4M3.F32.PACK_AB_MERGE_C R159, R175, R174, RZ ;  /* 0x000000aeaf9f723e */ /* 0x000fc800048070ff */
[----:B------:R-:W-:Y:S02]  /*6cc0*/  F2FP.SATFINITE.E4M3.F32.PACK_AB_MERGE_C R159, R171, R170, R159 ;  /* 0x000000aaab9f723e */ /* 0x000fe4000480709f */
[----:B------:R-:W1:Y:S01]  /*6cd0*/  MUFU.EX2 R165, R165 ;  /* 0x000000a500a57308 */ /* 0x000e620000000800 */
[----:B--2---:R-:W-:-:S07]  /*6ce0*/  FADD.FTZ R3, R164, R3 ;  /* 0x00000003a4037221 */ /* 0x004fce0000010000 */
[----:B------:R-:W2:Y:S01]  /*6cf0*/  MUFU.EX2 R179, R179 ;  /* 0x000000b300b37308 */ /* 0x000ea20000000800 */
[----:B0-----:R-:W-:-:S07]  /*6d00*/  FADD.FTZ R4, R178, R4 ;  /* 0x00000004b2047221 */ /* 0x001fce0000010000 */
[----:B------:R-:W0:Y:S01]  /*6d10*/  MUFU.EX2 R182, R182 ;  /* 0x000000b600b67308 */ /* 0x000e220000000800 */
[----:B-1----:R-:W-:-:S04]  /*6d20*/  FADD.FTZ R3, R165, R3 ;  /* 0x00000003a5037221 */ /* 0x002fc80000010000 */
[----:B------:R-:W-:-:S03]  /*6d30*/  FADD.FTZ R3, R156, R3 ;  /* 0x000000039c037221 */ /* 0x000fc60000010000 */
[----:B------:R-:W1:Y:S01]  /*6d40*/  MUFU.EX2 R169, R169 ;  /* 0x000000a900a97308 */ /* 0x000e620000000800 */
[----:B--2---:R-:W-:-:S07]  /*6d50*/  FADD.FTZ R4, R179, R4 ;  /* 0x00000004b3047221 */ /* 0x004fce0000010000 */
        /* <DEDUP_REMOVED lines=59> */
[----:B------:R2:W3:Y:S01]  /*7110*/  MUFU.EX2 R4, R5 ;  /* 0x0000000500047308 */ /* 0x0004e20000000800 */
[----:B0-----:R-:W-:-:S01]  /*7120*/  FADD.FTZ R3, R6, R3 ;  /* 0x0000000306037221 */ /* 0x001fc20000010000 */
[----:B------:R-:W-:-:S04]  /*7130*/  F2FP.SATFINITE.E4M3.F32.PACK_AB_MERGE_C R6, R6, R192, RZ ;  /* 0x000000c00606723e */ /* 0x000fc800048070ff */
[----:B------:R-:W-:Y:S01]  /*7140*/  F2FP.SATFINITE.E4M3.F32.PACK_AB_MERGE_C R166, R189, R188, R6 ;  /* 0x000000bcbda6723e */ /* 0x000fe20004807006 */
[----:B-1----:R-:W-:-:S01]  /*7150*/  FADD.FTZ R153, R201, R153 ;  /* 0x00000099c9997221 */ /* 0x002fc20000010000 */
[----:B--2---:R-:W-:-:S04]  /*7160*/  F2FP.SATFINITE.E4M3.F32.PACK_AB_MERGE_C R5, R198, R195, RZ ;  /* 0x000000c3c605723e */ /* 0x004fc800048070ff */
[----:B------:R-:W-:Y:S02]  /*7170*/  F2FP.SATFINITE.E4M3.F32.PACK_AB_MERGE_C R165, R194, R193, R5 ;  /* 0x000000c1c2a5723e */ /* 0x000fe40004807005 */
[C---:B---3--:R-:W-:Y:S01]  /*7180*/  F2FP.SATFINITE.E4M3.F32.PACK_AB_MERGE_C R167, R4.reuse, R201, RZ ;  /* 0x000000c904a7723e */ /* 0x048fe200048070ff */
[----:B------:R-:W-:Y:S01]  /*7190*/  FADD.FTZ R4, R4, R153 ;  /* 0x0000009904047221 */ /* 0x000fe20000010000 */
[----:B------:R-:W-:Y:S02]  /*71a0*/  F2FP.SATFINITE.E4M3.F32.PACK_AB_MERGE_C R153, R8, R7, R10 ;  /* 0x000000070899723e */ /* 0x000fe4000480700a */
[----:B------:R-:W-:Y:S01]  /*71b0*/  F2FP.SATFINITE.E4M3.F32.PACK_AB_MERGE_C R167, R200, R199, R167 ;  /* 0x000000c7c8a7723e */ /* 0x000fe200048070a7 */
[----:B------:R-:W-:Y:S06]  /*71c0*/  @!P0 BRA `(.L_x_232) ;  /* 0x0000000000048947 */ /* 0x000fec0003800000 */
[----:B------:R-:W-:Y:S01]  /*71d0*/  BPT.TRAP 0x1 ;  /* 0x000000040000795c */ /* 0x000fe20000300000 */
.L_x_232:
[----:B------:R-:W-:-:S04]  /*71e0*/  IMAD.U32 R5, RZ, RZ, UR56 ;  /* 0x00000038ff057e24 */ /* 0x000fc8000f8e00ff */
[----:B------:R0:W1:Y:S01]  /*71f0*/  SYNCS.PHASECHK.TRANS64.TRYWAIT P1, [UR49+0x38850], R5 ;  /* 0x03885005ff0075a7 */ /* 0x0000620008020171 */
[----:B------:R-:W-:Y:S05]  /*7200*/  @!P0 BRA `(.L_x_233) ;  /* 0x0000000000048947 */ /* 0x000fea0003800000 */
[----:B------:R-:W-:Y:S01]  /*7210*/  BPT.TRAP 0x1 ;  /* 0x000000040000795c */ /* 0x000fe20000300000 */
.L_x_233:
[----:B-1----:R-:W-:Y:S05]  /*7220*/  @P1 BRA `(.L_x_234) ;  /* 0x00000000000c1947 */ /* 0x002fea0003800000 */
[----:B0-----:R-:W-:-:S04]  /*7230*/  IMAD.U32 R5, RZ, RZ, UR56 ;  /* 0x00000038ff057e24 */ /* 0x001fc8000f8e00ff */
[----:B------:R-:W0:Y:S02]  /*7240*/  SYNCS.PHASECHK.TRANS64.TRYWAIT P1, [UR49+0x38850], R5 ;  /* 0x03885005ff0075a7 */ /* 0x000e240008020171 */
[----:B0-----:R-:W-:Y:S05]  /*7250*/  @!P1 BRA `(.L_x_235) ;  /* 0x000000e0008c9947 */ /* 0x001fea0003800000 */
.L_x_234:
[----:B0-----:R-:W0:Y:S01]  /*7260*/  S2R R5, SR_TID.X ;  /* 0x0000000000057919 */ /* 0x001e220000002100 */
[----:B------:R-:W-:Y:S01]  /*7270*/  ULEA UR11, UR44, UR51, 0xb ;  /* 0x000000332c0b7291 */ /* 0x000fe2000f8e583f */
[----:B------:R-:W-:-:S06]  /*7280*/  UMOV UR7, 0x40000040 ;  /* 0x4000004000077882 */ /* 0x000fcc0000000000 */
[----:B------:R-:W-:Y:S01]  /*7290*/  UMOV UR6, UR11 ;  /* 0x0000000b00067c82 */ /* 0x000fe20008000000 */
[----:B0-----:R-:W-:-:S05]  /*72a0*/  SHF.R.U32.HI R5, RZ, 0x7, R5 ;  /* 0x00000007ff057819 */ /* 0x001fca0000011605 */
[----:B------:R-:W-:-:S05]  /*72b0*/  VIADD R5, R5, 0x8 ;  /* 0x0000000805057836 */ /* 0x000fca0000000000 */
[----:B------:R0:W-:Y:S06]  /*72c0*/  BAR.SYNC.DEFER_BLOCKING R5, 0x100 ;  /* 0x000400050000751d */ /* 0x0001ec0000010000 */
        /* <DEDUP_REMOVED lines=21> */
[----:B0-----:R-:W-:Y:S05]  /*7420*/  @!P0 BRA `(.L_x_236) ;  /* 0x0000000000048947 */ /* 0x001fea0003800000 */
[----:B------:R-:W-:Y:S01]  /*7430*/  BPT.TRAP 0x1 ;  /* 0x000000040000795c */ /* 0x000fe20000300000 */
.L_x_236:
[----:B------:R-:W-:Y:S01]  /*7440*/  UIADD3 UR49, UR49, 0x38860, URZ ;  /* 0x0003886031317890 */ /* 0x000fe2000fffe03f */
[----:B------:R-:W-:Y:S01]  /*7450*/  PLOP3.LUT P1, PT, PT, PT, UP0, 0x80, 0x0 ;  /* 0x000000000000781c */ /* 0x000fe20003f2f008 */
[----:B------:R-:W-:Y:S02]  /*7460*/  IMAD.MOV.U32 R5, RZ, RZ, R168 ;  /* 0x000000ffff057224 */ /* 0x000fe400078e00a8 */
[----:B------:R-:W-:Y:S01]  /*7470*/  UPRMT UR49, UR54, 0x654, UR49 ;  /* 0x0000065436317896 */ /* 0x000fe20008000031 */
[----:B------:R-:W-:-:S08]  /*7480*/  IMAD.MOV.U32 R6, RZ, RZ, R20 ;  /* 0x000000ffff067224 */ /* 0x000fd000078e0014 */
[----:B------:R-:W-:Y:S01]  /*7490*/  SYNCS.ARRIVE.TRANS64.RED.A1T0 RZ, [UR49], RZ ;  /* 0x000000ffffff79a7 */ /* 0x000fe20008100431 */
[----:B------:R-:W-:Y:S05]  /*74a0*/  @P1 BRA `(.L_x_237) ;  /* 0xffffffd400501947 */ /* 0x000fea000383ffff */
.L_x_226:
[----:B------:R-:W-:Y:S01]  /*74b0*/  ULDC.64 UR4, c[0x0][0x9a0] ;  /* 0x0002680000047ab9 */ /* 0x000fe20000000a00 */
[----:B------:R-:W-:Y:S01]  /*74c0*/  IMAD.MOV.U32 R5, RZ, RZ, 0x3f800000 ;  /* 0x3f800000ff057424 */ /* 0x000fe200078e00ff */
[----:B------:R2:W-:Y:S08]  /*74d0*/  BAR.ARV R2, 0x100 ;  /* 0x000400020000751d */ /* 0x0005f00000002000 */
[----:B------:R-:W-:Y:S06]  /*74e0*/  BAR.ARV 0x8, 0x180 ;  /* 0x0206000000007b1d */ /* 0x000fec0000002000 */
[----:B------:R-:W-:-:S04]  /*74f0*/  ISETP.NE.U32.AND P0, PT, RZ, UR4, PT ;  /* 0x00000004ff007c0c */ /* 0x000fc8000bf05070 */
[----:B------:R-:W-:-:S13]  /*7500*/  ISETP.NE.AND.EX P0, PT, RZ, UR5, PT, P0 ;  /* 0x00000005ff007c0c */ /* 0x000fda000bf05300 */
[----:B01----:R-:W0:Y:S08]  /*7510*/  @P0 LDC.64 R6, c[0x0][0x9c8] ;  /* 0x00027200ff060b82 */ /* 0x003e300000000a00 */
[----:B------:R-:W1:Y:S01]  /*7520*/  @P0 LDC.64 R8, c[0x0][0x9d0] ;  /* 0x00027400ff080b82 */ /* 0x000e620000000a00 */
[C---:B0-----:R-:W-:Y:S02]  /*7530*/  @P0 IMAD R0, R6.reuse, UR37, RZ ;  /* 0x0000002506000c24 */ /* 0x041fe4000f8e02ff */
[----:B------:R-:W-:-:S04]  /*7540*/  @P0 IMAD.WIDE.U32 R10, R6, UR36, RZ ;  /* 0x00000024060a0c25 */ /* 0x000fc8000f8e00ff */
[----:B------:R-:W-:Y:S02]  /*7550*/  @P0 IMAD R7, R7, UR36, R0 ;  /* 0x0000002407070c24 */ /* 0x000fe4000f8e0200 */
[----:B------:R-:W-:Y:S02]  /*7560*/  @P0 IMAD.MOV.U32 R6, RZ, RZ, R10 ;  /* 0x000000ffff060224 */ /* 0x000fe400078e000a */
[----:B------:R-:W-:Y:S02]  /*7570*/  @P0 IMAD.IADD R7, R11, 0x1, R7 ;  /* 0x000000010b070824 */ /* 0x000fe400078e0207 */
[----:B-1----:R-:W-:-:S04]  /*7580*/  @P0 IMAD.WIDE.U32 R6, R8, UR40, R6 ;  /* 0x0000002808060c25 */ /* 0x002fc8000f8e0006 */
[----:B------:R-:W-:Y:S01]  /*7590*/  @P0 IMAD R9, R9, UR40, R7 ;  /* 0x0000002809090c24 */ /* 0x000fe2000f8e0207 */
[----:B------:R-:W-:-:S04]  /*75a0*/  @P0 LEA R8, P1, R6, UR4, 0x2 ;  /* 0x0000000406080c11 */ /* 0x000fc8000f8210ff */
[----:B------:R-:W-:-:S05]  /*75b0*/  @P0 LEA.HI.X R9, R6, UR5, R9, 0x2, P1 ;  /* 0x0000000506090c11 */ /* 0x000fca00088f1409 */
[----:B------:R0:W3:Y:S01]  /*75c0*/  @P0 LDG.E R5, desc[UR52][R8.64] ;  /* 0x0000003408050981 */ /* 0x0000e2000c1e1900 */
[----:B------:R-:W-:Y:S01]  /*75d0*/  UIADD3 UR44, UR44, 0x1, URZ ;  /* 0x000000012c2c7890 */ /* 0x000fe2000fffe03f */
[----:B--2---:R-:W-:Y:S01]  /*75e0*/  IMAD.MOV.U32 R2, RZ, RZ, -0x800000 ;  /* 0xff800000ff027424 */ /* 0x004fe200078e00ff */
[----:B------:R-:W-:Y:S01]  /*75f0*/  UIADD3 UR46, UR46, 0x1, URZ ;  /* 0x000000012e2e7890 */ /* 0x000fe2000fffe03f */
[----:B------:R-:W1:Y:S01]  /*7600*/  SHFL.BFLY PT, R0, R3, 0x2, 0x1f ;  /* 0x0c401f0003007f89 */ /* 0x000e6200000e0000 */
[----:B------:R-:W-:-:S03]  /*7610*/  UISETP.NE.AND UP0, UPT, UR44, 0x2, UPT ;  /* 0x000000022c00788c */ /* 0x000fc6000bf05270 */
[----:B------:R-:W2:Y:S01]  /*7620*/  SHFL.BFLY PT, R11, R4, 0x2, 0x1f ;  /* 0x0c401f00040b7f89 */ /* 0x000ea200000e0000 */
[----:B------:R-:W-:Y:S01]  /*7630*/  USEL UR4, URZ, 0x1, UP0 ;  /* 0x000000013f047887 */ /* 0x000fe20008000000 */
[----:B0-----:R-:W-:Y:S01]  /*7640*/  IMAD.MOV.U32 R8, RZ, RZ, RZ ;  /* 0x000000ffff087224 */ /* 0x001fe200078e00ff */
[----:B------:R-:W-:Y:S02]  /*7650*/  USEL UR44, UR44, URZ, UP0 ;  /* 0x0000003f2c2c7287 */ /* 0x000fe40008000000 */
[----:B------:R-:W-:Y:S01]  /*7660*/  ULOP3.LUT UR45, UR45, UR4, URZ, 0x3c, !UPT ;  /* 0x000000042d2d7292 */ /* 0x000fe2000f8e3c3f */
[----:B-1----:R-:W-:Y:S01]  /*7670*/  FADD.FTZ R0, R0, R3 ;  /* 0x0000000300007221 */ /* 0x002fe20000010000 */
[----:B------:R-:W-:Y:S02]  /*7680*/  IMAD.U32 R3, RZ, RZ, UR10 ;  /* 0x0000000aff037e24 */ /* 0x000fe4000f8e00ff */
[----:B--2---:R-:W-:Y:S02]  /*7690*/  FADD.FTZ R11, R11, R4 ;  /* 0x000000040b0b7221 */ /* 0x004fe40000010000 */
[----:B------:R-:W0:Y:S04]  /*76a0*/  SHFL.BFLY PT, R7, R0, 0x1, 0x1f ;  /* 0x0c201f0000077f89 */ /* 0x000e2800000e0000 */
[----:B------:R-:W1:Y:S01]  /*76b0*/  SHFL.BFLY PT, R6, R11, 0x1, 0x1f ;  /* 0x0c201f000b067f89 */ /* 0x000e6200000e0000 */
[----:B0-----:R-:W-:Y:S01]  /*76c0*/  FADD.FTZ R10, R0, R7 ;  /* 0x00000007000a7221 */ /* 0x001fe20000010000 */
[----:B------:R-:W-:-:S03]  /*76d0*/  IMAD.MOV.U32 R0, RZ, RZ, -0x800000 ;  /* 0xff800000ff007424 */ /* 0x000fc600078e00ff */
[C---:B------:R-:W-:Y:S01]  /*76e0*/  FMUL.FTZ R13, R10.reuse, 0.00390625 ;  /* 0x3b8000000a0d7820 */ /* 0x040fe20000410000 */
[----:B------:R-:W-:Y:S01]  /*76f0*/  FSETP.NE.FTZ.AND P0, PT, R10, RZ, PT ;  /* 0x000000ff0a00720b */ /* 0x000fe20003f15000 */
[----:B-1----:R-:W-:Y:S01]  /*7700*/  FADD.FTZ R12, R11, R6 ;  /* 0x000000060b0c7221 */ /* 0x002fe20000010000 */
[----:B------:R-:W-:Y:S02]  /*7710*/  IMAD.MOV.U32 R6, RZ, RZ, RZ ;  /* 0x000000ffff067224 */ /* 0x000fe400078e00ff */
[----:B------:R-:W-:Y:S01]  /*7720*/  FSETP.NE.FTZ.AND P1, PT, R13, RZ, PT ;  /* 0x000000ff0d00720b */ /* 0x000fe20003f35000 */
[----:B------:R-:W-:Y:S01]  /*7730*/  FMUL.FTZ R9, R12, 0.00390625 ;  /* 0x3b8000000c097820 */ /* 0x000fe20000410000 */
[----:B------:R-:W-:-:S04]  /*7740*/  IMAD.U32 R11, RZ, RZ, UR10 ;  /* 0x0000000aff0b7e24 */ /* 0x000fc8000f8e00ff */
[----:B------:R-:W-:-:S03]  /*7750*/  FSETP.NE.FTZ.AND P2, PT, R9, RZ, PT ;  /* 0x000000ff0900720b */ /* 0x000fc60003f55000 */
[----:B------:R0:W-:Y:S01]  /*7760*/  @P0 MUFU.RCP R6, R10 ;  /* 0x0000000a00060308 */ /* 0x0001e20000001000 */
[----:B------:R-:W-:-:S03]  /*7770*/  FSETP.NE.FTZ.AND P0, PT, R12, RZ, PT ;  /* 0x000000ff0c00720b */ /* 0x000fc60003f15000 */
[----:B------:R-:W-:-:S04]  /*7780*/  @P1 FMUL.FTZ R3, R3, 0.69314718246459960938 ;  /* 0x3f31721803031820 */ /* 0x000fc80000410000 */
[----:B------:R-:W1:Y:S02]  /*7790*/  @P1 MUFU.LG2 R4, R13 ;  /* 0x0000000d00041308 */ /* 0x000e640000000c00 */
[----:B0-----:R-:W-:-:S06]  /*77a0*/  @P2 FMUL.FTZ R10, R11, 0.69314718246459960938 ;  /* 0x3f3172180b0a2820 */ /* 0x001fcc0000410000 */
[----:B------:R-:W0:Y:S08]  /*77b0*/  @P2 MUFU.LG2 R7, R9 ;  /* 0x0000000900072308 */ /* 0x000e300000000c00 */
[----:B------:R-:W2:Y:S01]  /*77c0*/  @P0 MUFU.RCP R8, R12 ;  /* 0x0000000c00080308 */ /* 0x000ea20000001000 */
[----:B-1----:R-:W-:Y:S01]  /*77d0*/  @P1 FMUL.FTZ R4, R4, 0.69314718246459960938 ;  /* 0x3f31721804041820 */ /* 0x002fe20000410000 */
[----:B------:R-:W-:-:S03]  /*77e0*/  PLOP3.LUT P0, PT, PT, PT, PT, 0x8, 0x0 ;  /* 0x000000000000781c */ /* 0x000fc60003f0e170 */
[----:B------:R-:W-:Y:S01]  /*77f0*/  @P1 FFMA.FTZ R2, R3, R20, R4 ;  /* 0x0000001403021223 */ /* 0x000fe20000010004 */
[----:B0-----:R-:W-:-:S04]  /*7800*/  @P2 FMUL.FTZ R7, R7, 0.69314718246459960938 ;  /* 0x3f31721807072820 */ /* 0x001fc80000410000 */
[----:B------:R-:W-:Y:S01]  /*7810*/  @P2 FFMA.FTZ R0, R10, R168, R7 ;  /* 0x000000a80a002223 */ /* 0x000fe20000010007 */
[-C--:B---3--:R-:W-:Y:S01]  /*7820*/  FMUL.FTZ R4, R6, R5.reuse ;  /* 0x0000000506047220 */ /* 0x088fe20000410000 */
        /* <DEDUP_REMOVED lines=129> */
.L_x_213:
[----:B------:R-:W0:Y:S08]  /*8040*/  S2UR UR4, SR_CgaCtaId ;  /* 0x00000000000479c3 */ /* 0x000e300000008800 */
[----:B------:R-:W-:Y:S01]  /*8050*/  BAR.SYNC.DEFER_BLOCKING 0x5, 0x180 ;  /* 0x0146000000007b1d */ /* 0x000fe20000010000 */
[----:B------:R-:W-:-:S05]  /*8060*/  UISETP.NE.AND UP0, UPT, UR43, URZ, UPT ;  /* 0x0000003f2b00728c */ /* 0x000fca000bf05270 */
[----:B------:R-:W-:Y:S01]  /*8070*/  UMOV UR8, 0x400 ;  /* 0x0000040000087882 */ /* 0x000fe20000000000 */
[----:B------:R-:W-:Y:S05]  /*8080*/  BSSY B0, `(.L_x_238) ;  /* 0x000061a000007945 */ /* 0x000fea0003800000 */
[----:B------:R-:W-:Y:S01]  /*8090*/  @!UP0 ULDC UR43, c[0x0][0xad4] ;  /* 0x0002b500002b8ab9 */ /* 0x000fe20000000800 */
[----:B0-----:R-:W-:-:S09]  /*80a0*/  ULEA UR8, UR4, UR8, 0x18 ;  /* 0x0000000804087291 */ /* 0x001fd2000f8ec03f */
[----:B------:R-:W0:Y:S02]  /*80b0*/  LDS.128 R4, [UR8+0x388d0] ;  /* 0x0388d008ff047984 */ /* 0x000e240008000c00 */
[----:B0-----:R-:W-:Y:S02]  /*80c0*/  R2UR UR6, R5 ;  /* 0x00000000050672ca */ /* 0x001fe400000e0000 */
[----:B------:R-:W-:Y:S02]  /*80d0*/  R2UR UR5, R6 ;  /* 0x00000000060572ca */ /* 0x000fe400000e0000 */
[----:B------:R-:W-:Y:S01]  /*80e0*/  R2UR UR7, R7 ;  /* 0x00000000070772ca */ /* 0x000fe200000e0000 */
[----:B------:R-:W-:Y:S06]  /*80f0*/  BAR.ARV 0x4, 0x180 ;  /* 0x0106000000007b1d */ /* 0x000fec0000002000 */
[----:B------:R-:W-:Y:S08]  /*8100*/  @P0 BRA `(.L_x_239) ;  /* 0x0000005000740947 */ /* 0x000ff00003800000 */
[----:B------:R-:W2:Y:S01]  /*8110*/  LDL R168, [R1+0x34] ;  /* 0x0000340001a87983 */ /* 0x000ea20000100800 */
[----:B------:R-:W-:Y:S01]  /*8120*/  ULDC.64 UR10, c[0x4][0x38] ;  /* 0x01000e00000a7ab9 */ /* 0x000fe20000000a00 */
[----:B------:R-:W0:Y:S01]  /*8130*/  S2R R186, SR_TID.X ;  /* 0x0000000000ba7919 */ /* 0x000e220000002100 */
[----:B------:R-:W1:Y:S01]  /*8140*/  S2UR UR4, SR_SWINHI ;  /* 0x00000000000479c3 */ /* 0x000e620000002f00 */
[----:B------:R-:W-:Y:S01]  /*8150*/  ULDC.64 UR14, c[0x0][0xc00] ;  /* 0x00030000000e7ab9 */ /* 0x000fe20000000a00 */
[----:B------:R-:W-:Y:S01]  /*8160*/  USHF.L.U64.HI UR16, UR36, 0x2, UR37 ;  /* 0x0000000224107899 */ /* 0x000fe20008010225 */
[----:B------:R-:W3:Y:S01]  /*8170*/  LDL R187, [R1+0x30] ;  /* 0x0000300001bb7983 */ /* 0x000ee20000100800 */
[----:B------:R-:W-:Y:S01]  /*8180*/  ULDC UR20, c[0x0][0xbe8] ;  /* 0x0002fa0000147ab9 */ /* 0x000fe20000000800 */
[----:B0-----:R-:W-:-:S05]  /*8190*/  IMAD.SHL.U32 R3, R186, 0x4, RZ ;  /* 0x00000004ba037824 */ /* 0x001fca00078e00ff */
[----:B------:R-:W-:Y:S01]  /*81a0*/  LOP3.LUT R3, R3, 0xc, RZ, 0xc0, !PT ;  /* 0x0000000c03037812 */ /* 0x000fe200078ec0ff */
[----:B------:R-:W-:Y:S03]  /*81b0*/  BAR.SYNC.DEFER_BLOCKING 0x1, 0x100 ;  /* 0x0044000000007b1d */ /* 0x000fe60000010000 */
[----:B------:R-:W-:-:S05]  /*81c0*/  IADD3 R4, P0, R3, UR10, RZ ;  /* 0x0000000a03047c10 */ /* 0x000fca000ff1e0ff */
[----:B------:R-:W-:-:S05]  /*81d0*/  IMAD.X R5, RZ, RZ, UR11, P0 ;  /* 0x0000000bff057e24 */ /* 0x000fca00080e06ff */
[----:B------:R0:W4:Y:S01]  /*81e0*/  LDG.E.CONSTANT R4, desc[UR52][R4.64] ;  /* 0x0000003404047981 */ /* 0x000122000c1e9900 */
[----:B------:R-:W-:Y:S01]  /*81f0*/  LOP3.LUT P0, R3, R186, 0x3, RZ, 0xc0, !PT ;  /* 0x00000003ba037812 */ /* 0x000fe2000780c0ff */
[----:B------:R-:W-:Y:S01]  /*8200*/  UMOV UR10, UR8 ;  /* 0x00000008000a7c82 */ /* 0x000fe20008000000 */
[----:B-1----:R-:W-:Y:S02]  /*8210*/  UMOV UR11, UR4 ;  /* 0x00000004000b7c82 */ /* 0x002fe40008000000 */
[----:B------:R-:W-:-:S04]  /*8220*/  ISETP.EQ.OR P0, PT, R3, 0x3, !P0 ;  /* 0x000000030300780c */ /* 0x000fc80004702670 */
        /* <DEDUP_REMOVED lines=14> */
[----:B------:R-:W-:Y:S01]  /*8310*/  IMAD.MOV.U32 R38, RZ, RZ, 0x2 ;  /* 0x00000002ff267424 */ /* 0x000fe200078e00ff */
        /* <DEDUP_REMOVED lines=10> */
[----:B0-----:R-:W-:Y:S02]  /*83c0*/  SEL R5, R24, R25, P0 ;  /* 0x0000001918057207 */ /* 0x001fe40000000000 */
        /* <DEDUP_REMOVED lines=88> */
[----:B------:R-:W-:Y:S01]  /*8950*/  SEL R20, R68, R69, P0 ;  /* 0x0000004544147207 */ /* 0x000fe20000000000 */
[----:B--2---:R-:W-:Y:S01]  /*8960*/  IMAD.WIDE R38, R168, R38, UR10 ;  /* 0x0000000aa8267e25 */ /* 0x004fe2000f8e0226 */
[----:B------:R-:W-:-:S02]  /*8970*/  SEL R122, R123, R122, P0 ;  /* 0x0000007a7b7a7207 */ /* 0x000fc40000000000 */
[----:B------:R-:W-:Y:S02]  /*8980*/  SEL R69, R69, R68, P0 ;  /* 0x0000004445457207 */ /* 0x000fe40000000000 */
[----:B------:R-:W-:-:S04]  /*8990*/  IADD3 R55, P4, R38, 0xc060, RZ ;  /* 0x0000c06026377810 */ /* 0x000fc80007f9e0ff */
[----:B------:R-:W-:Y:S02]  /*89a0*/  LOP3.LUT R54, R55, 0x380, RZ, 0xc0, !PT ;  /* 0x0000038037367812 */ /* 0x000fe400078ec0ff */
[----:B------:R-:W-:Y:S02]  /*89b0*/  IADD3 R59, P3, R38, 0xc040, RZ ;  /* 0x0000c040263b7810 */ /* 0x000fe40007f7e0ff */
[----:B------:R-:W-:Y:S02]  /*89c0*/  SHF.R.U64 R54, R54, 0x3, RZ ;  /* 0x0000000336367819 */ /* 0x000fe400000012ff */
[----:B------:R-:W-:Y:S02]  /*89d0*/  IADD3 R63, P2, R38, 0xc020, RZ ;  /* 0x0000c020263f7810 */ /* 0x000fe40007f5e0ff */
[----:B------:R-:W-:Y:S02]  /*89e0*/  LOP3.LUT R58, R59, 0x380, RZ, 0xc0, !PT ;  /* 0x000003803b3a7812 */ /* 0x000fe400078ec0ff */
[----:B------:R-:W-:Y:S01]  /*89f0*/  LOP3.LUT R54, R54, R55, RZ, 0x3c, !PT ;  /* 0x0000003736367212 */ /* 0x000fe200078e3cff */
[----:B------:R-:W-:Y:S01]  /*8a00*/  IMAD.X R55, RZ, RZ, R39, P4 ;  /* 0x000000ffff377224 */ /* 0x000fe200020e0627 */
[----:B------:R-:W-:-:S02]  /*8a10*/  LOP3.LUT R62, R63, 0x380, RZ, 0xc0, !PT ;  /* 0x000003803f3e7812 */ /* 0x000fc400078ec0ff */
[----:B------:R-:W-:Y:S02]  /*8a20*/  IADD3 R79, P4, R38, 0x8020, RZ ;  /* 0x00008020264f7810 */ /* 0x000fe40007f9e0ff */
[----:B------:R-:W-:Y:S02]  /*8a30*/  SHF.R.U64 R58, R58, 0x3, RZ ;  /* 0x000000033a3a7819 */ /* 0x000fe400000012ff */
[----:B------:R-:W-:Y:S02]  /*8a40*/  IADD3 R71, P6, R38, 0x8060, RZ ;  /* 0x0000806026477810 */ /* 0x000fe40007fde0ff */
[----:B------:R-:W-:Y:S02]  /*8a50*/  SHF.R.U64 R62, R62, 0x3, RZ ;  /* 0x000000033e3e7819 */ /* 0x000fe400000012ff */
[----:B------:R-:W-:Y:S02]  /*8a60*/  LOP3.LUT R78, R79, 0x380, RZ, 0xc0, !PT ;  /* 0x000003804f4e7812 */ /* 0x000fe400078ec0ff */
[----:B------:R-:W-:Y:S01]  /*8a70*/  LOP3.LUT R58, R58, R59, RZ, 0x3c, !PT ;  /* 0x0000003b3a3a7212 */ /* 0x000fe200078e3cff */
[----:B------:R-:W-:Y:S01]  /*8a80*/  IMAD.X R59, RZ, RZ, R39, P3 ;  /* 0x000000ffff3b7224 */ /* 0x000fe200018e0627 */
[----:B------:R-:W-:-:S02]  /*8a90*/  IADD3 R83, P3, R38, 0x8000, RZ ;  /* 0x0000800026537810 */ /* 0x000fc40007f7e0ff */
[----:B------:R-:W-:Y:S02]  /*8aa0*/  LOP3.LUT R70, R71, 0x380, RZ, 0xc0, !PT ;  /* 0x0000038047467812 */ /* 0x000fe400078ec0ff */
[----:B------:R-:W-:Y:S01]  /*8ab0*/  LOP3.LUT R62, R62, R63, RZ, 0x3c, !PT ;  /* 0x0000003f3e3e7212 */ /* 0x000fe200078e3cff */
[----:B------:R-:W-:Y:S01]  /*8ac0*/  IMAD.X R63, RZ, RZ, R39, P2 ;  /* 0x000000ffff3f7224 */ /* 0x000fe200010e0627 */
[----:B------:R-:W-:Y:S02]  /*8ad0*/  SHF.R.U64 R78, R78, 0x3, RZ ;  /* 0x000000034e4e7819 */ /* 0x000fe400000012ff */
[C---:B------:R-:W-:Y:S02]  /*8ae0*/  IADD3 R75, P5, R38.reuse, 0x8040, RZ ;  /* 0x00008040264b7810 */ /* 0x040fe40007fbe0ff */
[----:B------:R-:W-:Y:S02]  /*8af0*/  IADD3 R87, P2, R38, 0x4060, RZ ;  /* 0x0000406026577810 */ /* 0x000fe40007f5e0ff */
[----:B------:R-:W-:-:S02]  /*8b00*/  LOP3.LUT R82, R83, 0x380, RZ, 0xc0, !PT ;  /* 0x0000038053527812 */ /* 0x000fc400078ec0ff */
[----:B------:R-:W-:Y:S02]  /*8b10*/  SHF.R.U64 R70, R70, 0x3, RZ ;  /* 0x0000000346467819 */ /* 0x000fe400000012ff */
[----:B------:R-:W-:Y:S01]  /*8b20*/  LOP3.LUT R78, R78, R79, RZ, 0x3c, !PT ;  /* 0x0000004f4e4e7212 */ /* 0x000fe200078e3cff */
[----:B------:R-:W-:Y:S01]  /*8b30*/  IMAD.X R79, RZ, RZ, R39, P4 ;  /* 0x000000ffff4f7224 */ /* 0x000fe200020e0627 */
[----:B------:R-:W-:Y:S02]  /*8b40*/  LOP3.LUT R74, R75, 0x380, RZ, 0xc0, !PT ;  /* 0x000003804b4a7812 */ /* 0x000fe400078ec0ff */
[----:B------:R-:W-:Y:S02]  /*8b50*/  LOP3.LUT R86, R87, 0x380, RZ, 0xc0, !PT ;  /* 0x0000038057567812 */ /* 0x000fe400078ec0ff */
[----:B------:R-:W-:Y:S02]  /*8b60*/  IADD3 R43, P4, R38, 0x40, RZ ;  /* 0x00000040262b7810 */ /* 0x000fe40007f9e0ff */
[----:B------:R-:W-:-:S02]  /*8b70*/  SHF.R.U64 R82, R82, 0x3, RZ ;  /* 0x0000000352527819 */ /* 0x000fc400000012ff */
[----:B------:R-:W-:Y:S02]  /*8b80*/  IADD3 R67, P1, R38, 0xc000, RZ ;  /* 0x0000c00026437810 */ /* 0x000fe40007f3e0ff */
[----:B------:R-:W-:Y:S01]  /*8b90*/  LOP3.LUT R70, R70, R71, RZ, 0x3c, !PT ;  /* 0x0000004746467212 */ /* 0x000fe200078e3cff */
[----:B------:R-:W-:Y:S01]  /*8ba0*/  IMAD.X R71, RZ, RZ, R39, P6 ;  /* 0x000000ffff477224 */ /* 0x000fe200030e0627 */
[----:B------:R-:W-:Y:S02]  /*8bb0*/  SHF.R.U64 R74, R74, 0x3, RZ ;  /* 0x000000034a4a7819 */ /* 0x000fe400000012ff */
[----:B------:R-:W-:Y:S02]  /*8bc0*/  SHF.R.U64 R86, R86, 0x3, RZ ;  /* 0x0000000356567819 */ /* 0x000fe400000012ff */
[----:B------:R-:W-:Y:S02]  /*8bd0*/  IADD3 R95, P6, R38, 0x4020, RZ ;  /* 0x00004020265f7810 */ /* 0x000fe40007fde0ff */
[----:B------:R-:W-:-:S02]  /*8be0*/  LOP3.LUT R42, R43, 0x380, RZ, 0xc0, !PT ;  /* 0x000003802b2a7812 */ /* 0x000fc400078ec0ff */
[----:B------:R-:W-:Y:S01]  /*8bf0*/  LOP3.LUT R82, R82, R83, RZ, 0x3c, !PT ;  /* 0x0000005352527212 */ /* 0x000fe200078e3cff */
[--C-:B------:R-:W-:Y:S01]  /*8c00*/  IMAD.X R83, RZ, RZ, R39.reuse, P3 ;  /* 0x000000ffff537224 */ /* 0x100fe200018e0627 */
[----:B------:R-:W-:Y:S02]  /*8c10*/  LOP3.LUT R66, R67, 0x380, RZ, 0xc0, !PT ;  /* 0x0000038043427812 */ /* 0x000fe400078ec0ff */
[----:B------:R-:W-:Y:S02]  /*8c20*/  IADD3 R47, P3, R38, 0x4000, RZ ;  /* 0x00004000262f7810 */ /* 0x000fe40007f7e0ff */
[----:B------:R-:W-:Y:S01]  /*8c30*/  LOP3.LUT R74, R74, R75, RZ, 0x3c, !PT ;  /* 0x0000004b4a4a7212 */ /* 0x000fe200078e3cff */
[--C-:B------:R-:W-:Y:S01]  /*8c40*/  IMAD.X R75, RZ, RZ, R39.reuse, P5 ;  /* 0x000000ffff4b7224 */ /* 0x100fe200028e0627 */
[----:B------:R-:W-:Y:S01]  /*8c50*/  LOP3.LUT R86, R86, R87, RZ, 0x3c, !PT ;  /* 0x0000005756567212 */ /* 0x000fe200078e3cff */
[----:B------:R-:W-:Y:S01]  /*8c60*/  IMAD.X R87, RZ, RZ, R39, P2 ;  /* 0x000000ffff577224 */ /* 0x000fe200010e0627 */
[----:B------:R-:W-:-:S02]  /*8c70*/  LOP3.LUT R94, R95, 0x380, RZ, 0xc0, !PT ;  /* 0x000003805f5e7812 */ /* 0x000fc400078ec0ff */
[----:B------:R-:W-:Y:S02]  /*8c80*/  SHF.R.U64 R42, R42, 0x3, RZ ;  /* 0x000000032a2a7819 */ /* 0x000fe400000012ff */
[----:B------:R-:W-:Y:S02]  /*8c90*/  SHF.R.U64 R66, R66, 0x3, RZ ;  /* 0x0000000342427819 */ /* 0x000fe400000012ff */
[C---:B------:R-:W-:Y:S02]  /*8ca0*/  IADD3 R99, P5, R38.reuse, 0x20, RZ ;  /* 0x0000002026637810 */ /* 0x040fe40007fbe0ff */
[----:B------:R-:W-:Y:S02]  /*8cb0*/  IADD3 R51, P2, R38, 0x60, RZ ;  /* 0x0000006026337810 */ /* 0x000fe40007f5e0ff */
[----:B------:R-:W-:Y:S02]  /*8cc0*/  LOP3.LUT R46, R47, 0x380, RZ, 0xc0, !PT ;  /* 0x000003802f2e7812 */ /* 0x000fe400078ec0ff */
[----:B------:R-:W-:-:S02]  /*8cd0*/  SHF.R.U64 R94, R94, 0x3, RZ ;  /* 0x000000035e5e7819 */ /* 0x000fc400000012ff */
[----:B------:R-:W-:Y:S02]  /*8ce0*/  LOP3.LUT R42, R42, R43, RZ, 0x3c, !PT ;  /* 0x0000002b2a2a7212 */ /* 0x000fe400078e3cff */
[----:B------:R-:W-:Y:S02]  /*8cf0*/  LOP3.LUT R43, R38, 0x380, RZ, 0xc0, !PT ;  /* 0x00000380262b7812 */ /* 0x000fe400078ec0ff */
[----:B------:R-:W-:Y:S01]  /*8d00*/  LOP3.LUT R66, R66, R67, RZ, 0x3c, !PT ;  /* 0x0000004342427212 */ /* 0x000fe200078e3cff */
[----:B------:R-:W-:Y:S01]  /*8d10*/  IMAD.X R67, RZ, RZ, R39, P1 ;  /* 0x000000ffff437224 */ /* 0x000fe200008e0627 */
[----:B------:R-:W-:Y:S02]  /*8d20*/  LOP3.LUT R98, R99, 0x380, RZ, 0xc0, !PT ;  /* 0x0000038063627812 */ /* 0x000fe400078ec0ff */
[----:B------:R-:W-:Y:S02]  /*8d30*/  LOP3.LUT R50, R51, 0x380, RZ, 0xc0, !PT ;  /* 0x0000038033327812 */ /* 0x000fe400078ec0ff */
[----:B------:R-:W-:-:S02]  /*8d40*/  SHF.R.U64 R46, R46, 0x3, RZ ;  /* 0x000000032e2e7819 */ /* 0x000fc400000012ff */
[----:B------:R-:W-:Y:S02]  /*8d50*/  IADD3 R91, P1, R38, 0x4040, RZ ;  /* 0x00004040265b7810 */ /* 0x000fe40007f3e0ff */
[----:B------:R-:W-:Y:S01]  /*8d60*/  LOP3.LUT R94, R94, R95, RZ, 0x3c, !PT ;  /* 0x0000005f5e5e7212 */ /* 0x000fe200078e3cff */
[----:B------:R-:W-:Y:S01]  /*8d70*/  IMAD.X R95, RZ, RZ, R39, P6 ;  /* 0x000000ffff5f7224 */ /* 0x000fe200030e0627 */
[----:B------:R-:W-:Y:S02]  /*8d80*/  SEL R123, R126, R127, P0 ;  /* 0x0000007f7e7b7207 */ /* 0x000fe40000000000 */
[----:B------:R-:W-:Y:S02]  /*8d90*/  SHF.R.U64 R43, R43, 0x3, RZ ;  /* 0x000000032b2b7819 */ /* 0x000fe400000012ff */
[----:B------:R-:W-:Y:S02]  /*8da0*/  SEL R126, R127, R126, P0 ;  /* 0x0000007e7f7e7207 */ /* 0x000fe40000000000 */
[----:B------:R-:W-:-:S02]  /*8db0*/  SHF.R.U64 R98, R98, 0x3, RZ ;  /* 0x0000000362627819 */ /* 0x000fc400000012ff */
[----:B------:R-:W-:Y:S02]  /*8dc0*/  SHF.R.U64 R50, R50, 0x3, RZ ;  /* 0x0000000332327819 */ /* 0x000fe400000012ff */
[----:B------:R-:W-:Y:S02]  /*8dd0*/  SEL R127, R130, R131, P0 ;  /* 0x00000083827f7207 */ /* 0x000fe40000000000 */
[----:B------:R-:W-:Y:S01]  /*8de0*/  LOP3.LUT R46, R46, R47, RZ, 0x3c, !PT ;  /* 0x0000002f2e2e7212 */ /* 0x000fe200078e3cff */
[----:B------:R-:W-:Y:S01]  /*8df0*/  IMAD.X R47, RZ, RZ, R39, P3 ;  /* 0x000000ffff2f7224 */ /* 0x000fe200018e0627 */
[----:B------:R-:W-:Y:S02]  /*8e00*/  SEL R130, R131, R130, P0 ;  /* 0x0000008283827207 */ /* 0x000fe40000000000 */
[----:B------:R-:W-:Y:S02]  /*8e10*/  LOP3.LUT R90, R91, 0x380, RZ, 0xc0, !PT ;  /* 0x000003805b5a7812 */ /* 0x000fe400078ec0ff */
[----:B------:R-:W-:-:S02]  /*8e20*/  SEL R131, R134, R135, P0 ;  /* 0x0000008786837207 */ /* 0x000fc40000000000 */
[----:B------:R-:W-:Y:S01]  /*8e30*/  LOP3.LUT R38, R43, R38, RZ, 0x3c, !PT ;  /* 0x000000262b267212 */ /* 0x000fe200078e3cff */
[--C-:B------:R-:W-:Y:S01]  /*8e40*/  IMAD.X R43, RZ, RZ, R39.reuse, P4 ;  /* 0x000000ffff2b7224 */ /* 0x100fe200020e0627 */
[----:B------:R-:W-:Y:S02]  /*8e50*/  SEL R134, R135, R134, P0 ;  /* 0x0000008687867207 */ /* 0x000fe40000000000 */
[----:B------:R-:W-:Y:S01]  /*8e60*/  LOP3.LUT R98, R98, R99, RZ, 0x3c, !PT ;  /* 0x0000006362627212 */ /* 0x000fe200078e3cff */
[--C-:B------:R-:W-:Y:S01]  /*8e70*/  IMAD.X R99, RZ, RZ, R39.reuse, P5 ;  /* 0x000000ffff637224 */ /* 0x100fe200028e0627 */
[----:B------:R-:W-:Y:S01]  /*8e80*/  LOP3.LUT R50, R50, R51, RZ, 0x3c, !PT ;  /* 0x0000003332327212 */ /* 0x000fe200078e3cff */
[----:B------:R-:W-:Y:S01]  /*8e90*/  IMAD.X R51, RZ, RZ, R39, P2 ;  /* 0x000000ffff337224 */ /* 0x000fe200010e0627 */
[----:B------:R-:W-:Y:S02]  /*8ea0*/  MOV R175, R94 ;  /* 0x0000005e00af7202 */ /* 0x000fe40000000f00 */
[----:B------:R-:W-:-:S02]  /*8eb0*/  SEL R135, R138, R139, P0 ;  /* 0x0000008b8a877207 */ /* 0x000fc40000000000 */
[----:B----4-:R-:W-:Y:S02]  /*8ec0*/  LOP3.LUT R95, R4, 0x2, RZ, 0x3c, !PT ;  /* 0x00000002045f7812 */ /* 0x010fe400078e3cff */
[----:B------:R-:W-:Y:S02]  /*8ed0*/  SHF.R.U64 R90, R90, 0x3, RZ ;  /* 0x000000035a5a7819 */ /* 0x000fe400000012ff */
[----:B------:R-:W-:Y:S02]  /*8ee0*/  SEL R168, R142, R143, P0 ;  /* 0x0000008f8ea87207 */ /* 0x000fe40000000000 */
[----:B------:R-:W-:Y:S02]  /*8ef0*/  MOV R173, R46 ;  /* 0x0000002e00ad7202 */ /* 0x000fe40000000f00 */
[----:B------:R-:W-:Y:S01]  /*8f00*/  SEL R138, R139, R138, P0 ;  /* 0x0000008a8b8a7207 */ /* 0x000fe20000000000 */
[----:B------:R-:W-:Y:S01]  /*8f10*/  SHFL.IDX PT, R47, R10, R4, 0x1c1f ;  /* 0x001c1f040a2f7589 */ /* 0x000fe200000e0000 */
[----:B------:R-:W-:-:S02]  /*8f20*/  SEL R142, R143, R142, P0 ;  /* 0x0000008e8f8e7207 */ /* 0x000fc40000000000 */
[----:B------:R-:W-:Y:S01]  /*8f30*/  MOV R185, R54 ;  /* 0x0000003600b97202 */ /* 0x000fe20000000f00 */
[----:B------:R-:W-:Y:S01]  /*8f40*/  SHFL.IDX PT, R10, R41, R4, 0x1c1f ;  /* 0x001c1f04290a7589 */ /* 0x000fe200000e0000 */
[----:B------:R-:W-:Y:S02]  /*8f50*/  MOV R183, R62 ;  /* 0x0000003e00b77202 */ /* 0x000fe40000000f00 */
[----:B------:R-:W-:Y:S01]  /*8f60*/  MOV R179, R78 ;  /* 0x0000004e00b37202 */ /* 0x000fe20000000f00 */
[----:B------:R-:W-:Y:S01]  /*8f70*/  SHFL.IDX PT, R55, R6, R4, 0x1c1f ;  /* 0x001c1f0406377589 */ /* 0x000fe200000e0000 */
[----:B------:R-:W-:Y:S02]  /*8f80*/  SEL R143, R150, R151, P0 ;  /* 0x00000097968f7207 */ /* 0x000fe40000000000 */
[----:B------:R-:W-:Y:S01]  /*8f90*/  SEL R139, R151, R150, P0 ;  /* 0x00000096978b7207 */ /* 0x000fe20000000000 */
[----:B------:R-:W-:Y:S01]  /*8fa0*/  SHFL.IDX PT, R62, R154, R4, 0x1c1f ;  /* 0x001c1f049a3e7589 */ /* 0x000fe200000e0000 */
[----:B------:R-:W-:-:S02]  /*8fb0*/  MOV R180, R74 ;  /* 0x0000004a00b47202 */ /* 0x000fc40000000f00 */
[----:B------:R-:W-:Y:S01]  /*8fc0*/  MOV R178, R82 ;  /* 0x0000005200b27202 */ /* 0x000fe20000000f00 */
[----:B------:R-:W-:Y:S01]  /*8fd0*/  SHFL.IDX PT, R6, R61, R4, 0x1c1f ;  /* 0x001c1f043d067589 */ /* 0x000fe200000e0000 */
[----:B------:R-:W-:Y:S02]  /*8fe0*/  MOV R78, R42 ;  /* 0x0000002a004e7202 */ /* 0x000fe40000000f00 */
[----:B------:R-:W-:Y:S01]  /*8ff0*/  LOP3.LUT R90, R90, R91, RZ, 0x3c, !PT ;  /* 0x0000005b5a5a7212 */ /* 0x000fe200078e3cff */
[----:B------:R-:W-:Y:S01]  /*9000*/  SHFL.IDX PT, R43, R12, R4, 0x1c1f ;  /* 0x001c1f040c2b7589 */ /* 0x000fe200000e0000 */
[----:B------:R-:W-:Y:S01]  /*9010*/  MOV R75, R98 ;  /* 0x00000062004b7202 */ /* 0x000fe20000000f00 */
[----:B------:R-:W-:Y:S01]  /*9020*/  IMAD.X R91, RZ, RZ, R39, P1 ;  /* 0x000000ffff5b7224 */ /* 0x000fe200008e0627 */
[----:B------:R-:W-:Y:S01]  /*9030*/  MOV R172, R50 ;  /* 0x0000003200ac7202 */ /* 0x000fe20000000f00 */
[----:B------:R-:W-:Y:S01]  /*9040*/  SHFL.IDX PT, R150, R76, R4, 0x1c1f ;  /* 0x001c1f044c967589 */ /* 0x000fe200000e0000 */
[----:B------:R-:W-:-:S03]  /*9050*/  MOV R68, R38 ;  /* 0x0000002600447202 */ /* 0x000fc60000000f00 */
[----:B------:R-:W-:Y:S01]  /*9060*/  SHFL.IDX PT, R41, R146, R4, 0x1c1f ;  /* 0x001c1f0492297589 */ /* 0x000fe200000e0000 */
[----:B------:R-:W-:-:S03]  /*9070*/  MOV R182, R66 ;  /* 0x0000004200b67202 */ /* 0x000fc60000000f00 */
[----:B------:R-:W-:Y:S04]  /*9080*/  SHFL.IDX PT, R154, R135, R4, 0x1c1f ;  /* 0x001c1f04879a7589 */ /* 0x000fe800000e0000 */
[----:B------:R-:W-:Y:S01]  /*9090*/  SHFL.IDX PT, R82, R73, R95, 0x1c1f ;  /* 0x001c1f5f49527589 */ /* 0x000fe200000e0000 */
[----:B------:R-:W-:-:S03]  /*90a0*/  MOV R184, R58 ;  /* 0x0000003a00b87202 */ /* 0x000fc60000000f00 */
        /* <DEDUP_REMOVED lines=20> */
[----:B------:R-:W0:Y:S01]  /*91f0*/  SHFL.IDX PT, R127, R34, R95, 0x1c1f ;  /* 0x001c1f5f227f7589 */ /* 0x000e2200000e0000 */
        /* <DEDUP_REMOVED lines=8> */
[----:B------:R-:W1:Y:S04]  /*9280*/  SHFL.IDX PT, R100, R31, R95, 0x1c1f ;  /* 0x001c1f5f1f647589 */ /* 0x000e6800000e0000 */
[----:B------:R-:W2:Y:S04]  /*9290*/  SHFL.IDX PT, R105, R105, R95, 0x1c1f ;  /* 0x001c1f5f69697589 */ /* 0x000ea800000e0000 */
[----:B------:R-:W4:Y:S01]  /*92a0*/  SHFL.IDX PT, R103, R121, R95, 0x1c1f ;  /* 0x001c1f5f79677589 */ /* 0x000f2200000e0000 */
[----:B------:R-:W-:-:S03]  /*92b0*/  MOV R181, R70 ;  /* 0x0000004600b57202 */ /* 0x000fc60000000f00 */
[----:B------:R-:W5:Y:S01]  /*92c0*/  SHFL.IDX PT, R51, R8, R4, 0x1c1f ;  /* 0x001c1f0408337589 */ /* 0x000f6200000e0000 */
[----:B------:R-:W-:-:S03]  /*92d0*/  MOV R177, R86 ;  /* 0x0000005600b17202 */ /* 0x000fc60000000f00 */
[----:B------:R-:W-:Y:S04]  /*92e0*/  SHFL.IDX PT, R109, R109, R4, 0x1c1f ;  /* 0x001c1f046d6d7589 */ /* 0x000fe800000e0000 */
[----:B------:R-:W-:Y:S04]  /*92f0*/  SHFL.IDX PT, R13, R115, R4, 0x1c1f ;  /* 0x001c1f04730d7589 */ /* 0x000fe800000e0000 */
[----:B------:R-:W-:Y:S04]  /*9300*/  SHFL.IDX PT, R66, R123, R4, 0x1c1f ;  /* 0x001c1f047b427589 */ /* 0x000fe800000e0000 */
[----:B------:R-:W-:Y:S04]  /*9310*/  SHFL.IDX PT, R107, R56, R95, 0x1c1f ;  /* 0x001c1f5f386b7589 */ /* 0x000fe800000e0000 */
[----:B------:R-:W-:Y:S04]  /*9320*/  SHFL.IDX PT, R99, R64, R95, 0x1c1f ;  /* 0x001c1f5f40637589 */ /* 0x000fe800000e0000 */
[----:B------:R-:W3:Y:S04]  /*9330*/  SHFL.IDX PT, R119, R35, R95, 0x1c1f ;  /* 0x001c1f5f23777589 */ /* 0x000ee800000e0000 */
[----:B------:R-:W3:Y:S04]  /*9340*/  SHFL.IDX PT, R92, R129, R95, 0x1c1f ;  /* 0x001c1f5f815c7589 */ /* 0x000ee800000e0000 */
        /* <DEDUP_REMOVED lines=11> */
[----:B------:R-:W3:Y:S04]  /*9400*/  SHFL.IDX PT, R139, R139, R95, 0x1c1f ;  /* 0x001c1f5f8b8b7589 */ /* 0x000ee800000e0000 */
[----:B------:R-:W-:Y:S04]  /*9410*/  SHFL.IDX PT, R38, R20, R4, 0x1c1f ;  /* 0x001c1f0414267589 */ /* 0x000fe800000e0000 */
[----:B------:R-:W-:Y:S04]  /*9420*/  SHFL.IDX PT, R25, R25, R4, 0x1c1f ;  /* 0x001c1f0419197589 */ /* 0x000fe800000e0000 */
[----:B------:R-:W-:Y:S04]  /*9430*/  SHFL.IDX PT, R33, R33, R4, 0x1c1f ;  /* 0x001c1f0421217589 */ /* 0x000fe800000e0000 */
[----:B------:R-:W-:Y:S04]  /*9440*/  SHFL.IDX PT, R153, R153, R4, 0x1c1f ;  /* 0x001c1f0499997589 */ /* 0x000fe800000e0000 */
[----:B------:R-:W-:Y:S04]  /*9450*/  SHFL.IDX PT, R167, R167, R4, 0x1c1f ;  /* 0x001c1f04a7a77589 */ /* 0x000fe800000e0000 */
[----:B------:R-:W3:Y:S04]  /*9460*/  SHFL.IDX PT, R169, R169, R95, 0x1c1f ;  /* 0x001c1f5fa9a97589 */ /* 0x000ee800000e0000 */
[----:B------:R-:W3:Y:S04]  /*9470*/  SHFL.IDX PT, R63, R52, R95, 0x1c1f ;  /* 0x001c1f5f343f7589 */ /* 0x000ee800000e0000 */
[----:B------:R-:W3:Y:S04]  /*9480*/  SHFL.IDX PT, R56, R69, R95, 0x1c1f ;  /* 0x001c1f5f45387589 */ /* 0x000ee800000e0000 */
[----:B------:R-:W-:Y:S04]  /*9490*/  SHFL.IDX PT, R40, R96, R95, 0x1c1f ;  /* 0x001c1f5f60287589 */ /* 0x000fe800000e0000 */
[----:B------:R-:W3:Y:S04]  /*94a0*/  SHFL.IDX PT, R80, R145, R95, 0x1c1f ;  /* 0x001c1f5f91507589 */ /* 0x000ee800000e0000 */
[----:B------:R-:W3:Y:S04]  /*94b0*/  SHFL.IDX PT, R31, R102, R95, 0x1c1f ;  /* 0x001c1f5f661f7589 */ /* 0x000ee800000e0000 */
[----:B------:R-:W3:Y:S04]  /*94c0*/  SHFL.IDX PT, R30, R106, R95, 0x1c1f ;  /* 0x001c1f5f6a1e7589 */ /* 0x000ee800000e0000 */
[----:B------:R-:W-:Y:S04]  /*94d0*/  SHFL.IDX PT, R28, R28, R4, 0x1c1f ;  /* 0x001c1f041c1c7589 */ /* 0x000fe800000e0000 */
[----:B------:R-:W-:Y:S04]  /*94e0*/  SHFL.IDX PT, R37, R37, R4, 0x1c1f ;  /* 0x001c1f0425257589 */ /* 0x000fe800000e0000 */
[----:B------:R-:W-:Y:S04]  /*94f0*/  SHFL.IDX PT, R8, R49, R4, 0x1c1f ;  /* 0x001c1f0431087589 */ /* 0x000fe800000e0000 */
[----:B------:R-:W-:Y:S04]  /*9500*/  SHFL.IDX PT, R5, R72, R4, 0x1c1f ;  /* 0x001c1f0448057589 */ /* 0x000fe800000e0000 */
[----:B------:R-:W-:Y:S04]  /*9510*/  SHFL.IDX PT, R159, R159, R4, 0x1c1f ;  /* 0x001c1f049f9f7589 */ /* 0x000fe800000e0000 */
[----:B------:R-:W3:Y:S04]  /*9520*/  SHFL.IDX PT, R170, R170, R95, 0x1c1f ;  /* 0x001c1f5faaaa7589 */ /* 0x000ee800000e0000 */
[----:B------:R-:W-:Y:S04]  /*9530*/  SHFL.IDX PT, R48, R85, R95, 0x1c1f ;  /* 0x001c1f5f55307589 */ /* 0x000fe800000e0000 */
[----:B------:R-:W3:Y:S04]  /*9540*/  SHFL.IDX PT, R35, R147, R95, 0x1c1f ;  /* 0x001c1f5f93237589 */ /* 0x000ee800000e0000 */
        /* <DEDUP_REMOVED lines=22> */
[----:B------:R-:W3:Y:S04]  /*96b0*/  SHFL.IDX PT, R67, R120, R95, 0x1c1f ;  /* 0x001c1f5f78437589 */ /* 0x000ee800000e0000 */
[----:B------:R0:W-:Y:S04]  /*96c0*/  SHFL.IDX PT, R4, R128, R95, 0x1c1f ;  /* 0x001c1f5f80047589 */ /* 0x0001e800000e0000 */
[----:B------:R-:W3:Y:S04]  /*96d0*/  SHFL.IDX PT, R89, R122, R95, 0x1c1f ;  /* 0x001c1f5f7a597589 */ /* 0x000ee800000e0000 */
[----:B------:R-:W3:Y:S04]  /*96e0*/  SHFL.IDX PT, R79, R126, R95, 0x1c1f ;  /* 0x001c1f5f7e4f7589 */ /* 0x000ee800000e0000 */
[----:B------:R-:W3:Y:S04]  /*96f0*/  SHFL.IDX PT, R52, R77, R95, 0x1c1f ;  /* 0x001c1f5f4d347589 */ /* 0x000ee800000e0000 */
[----:B------:R-:W3:Y:S04]  /*9700*/  SHFL.IDX PT, R88, R88, R95, 0x1c1f ;  /* 0x001c1f5f58587589 */ /* 0x000ee800000e0000 */
[----:B------:R-:W3:Y:S04]  /*9710*/  SHFL.IDX PT, R27, R116, R95, 0x1c1f ;  /* 0x001c1f5f741b7589 */ /* 0x000ee800000e0000 */
[----:B------:R-:W3:Y:S04]  /*9720*/  SHFL.IDX PT, R69, R132, R95, 0x1c1f ;  /* 0x001c1f5f84457589 */ /* 0x000ee800000e0000 */
[----:B------:R-:W3:Y:S04]  /*9730*/  SHFL.IDX PT, R96, R113, R95, 0x1c1f ;  /* 0x001c1f5f71607589 */ /* 0x000ee800000e0000 */
[----:B------:R1:W3:Y:S04]  /*9740*/  SHFL.IDX PT, R94, R137, R95, 0x1c1f ;  /* 0x001c1f5f895e7589 */ /* 0x0002e800000e0000 */
[----:B------:R-:W3:Y:S04]  /*9750*/  SHFL.IDX PT, R147, R130, R95, 0x1c1f ;  /* 0x001c1f5f82937589 */ /* 0x000ee800000e0000 */
[----:B------:R2:W3:Y:S01]  /*9760*/  SHFL.IDX PT, R74, R134, R95, 0x1c1f ;  /* 0x001c1f5f864a7589 */ /* 0x0004e200000e0000 */
[----:B0-----:R-:W-:-:S03]  /*9770*/  SEL R128, R93, R127, P0 ;  /* 0x0000007f5d807207 */ /* 0x001fc60000000000 */
[----:B------:R0:W-:Y:S01]  /*9780*/  SHFL.IDX PT, R151, R136, R95, 0x1c1f ;  /* 0x001c1f5f88977589 */ /* 0x0001e200000e0000 */
[----:B-1----:R-:W-:Y:S02]  /*9790*/  SEL R137, R57, R104, P0 ;  /* 0x0000006839897207 */ /* 0x002fe40000000000 */
[----:B------:R-:W-:Y:S01]  /*97a0*/  SEL R126, R127, R93, P0 ;  /* 0x0000005d7f7e7207 */ /* 0x000fe20000000000 */
[----:B------:R-:W1:Y:S01]  /*97b0*/  SHFL.IDX PT, R152, R152, R95, 0x1c1f ;  /* 0x001c1f5f98987589 */ /* 0x000e6200000e0000 */
[----:B--2---:R-:W-:Y:S02]  /*97c0*/  SEL R134, R135, R61, P0 ;  /* 0x0000003d87867207 */ /* 0x004fe40000000000 */
[----:B------:R-:W-:Y:S02]  /*97d0*/  SEL R129, R97, R100, P0 ;  /* 0x0000006461817207 */ /* 0x000fe40000000000 */
[----:B0-----:R-:W-:Y:S02]  /*97e0*/  SEL R136, R61, R135, P0 ;  /* 0x000000873d887207 */ /* 0x001fe40000000000 */
[----:B------:R-:W-:Y:S01]  /*97f0*/  SEL R135, R104, R57, P0 ;  /* 0x0000003968877207 */ /* 0x000fe20000000000 */
[----:B------:R0:W2:Y:S01]  /*9800*/  SHFL.IDX PT, R77, R140, R95, 0x1c1f ;  /* 0x001c1f5f8c4d7589 */ /* 0x0000a200000e0000 */
[----:B------:R-:W-:-:S02]  /*9810*/  SEL R127, R100, R97, P0 ;  /* 0x00000061647f7207 */ /* 0x000fc40000000000 */
[----:B------:R-:W-:Y:S01]  /*9820*/  SEL R112, R53, R105, P0 ;  /* 0x0000006935707207 */ /* 0x000fe20000000000 */
[----:B------:R-:W-:Y:S01]  /*9830*/  SHFL.IDX PT, R91, R114, R95, 0x1c1f ;  /* 0x001c1f5f725b7589 */ /* 0x000fe200000e0000 */
[----:B------:R-:W-:Y:S02]  /*9840*/  SEL R110, R105, R53, P0 ;  /* 0x00000035696e7207 */ /* 0x000fe40000000000 */
[----:B----4-:R-:W-:Y:S01]  /*9850*/  SEL R104, R45, R103, P0 ;  /* 0x000000672d687207 */ /* 0x010fe20000000000 */
[----:B------:R4:W-:Y:S01]  /*9860*/  SHFL.IDX PT, R155, R138, R95, 0x1c1f ;  /* 0x001c1f5f8a9b7589 */ /* 0x0009e200000e0000 */
[----:B------:R-:W-:Y:S02]  /*9870*/  SEL R102, R103, R45, P0 ;  /* 0x0000002d67667207 */ /* 0x000fe40000000000 */
[----:B-----5:R-:W-:Y:S01]  /*9880*/  SEL R133, R51, R83, P0 ;  /* 0x0000005333857207 */ /* 0x020fe20000000000 */
[----:B------:R-:W-:Y:S01]  /*9890*/  SHFL.IDX PT, R85, R148, R95, 0x1c1f ;  /* 0x001c1f5f94557589 */ /* 0x000fe200000e0000 */
[----:B------:R-:W-:-:S02]  /*98a0*/  SEL R131, R83, R51, P0 ;  /* 0x0000003353837207 */ /* 0x000fc40000000000 */
[----:B---3--:R-:W-:Y:S01]  /*98b0*/  SEL R120, R109, R119, P0 ;  /* 0x000000776d787207 */ /* 0x008fe20000000000 */
[----:B------:R-:W-:Y:S01]  /*98c0*/  SHFL.IDX PT, R144, R144, R95, 0x1c1f ;  /* 0x001c1f5f90907589 */ /* 0x000fe200000e0000 */
[----:B------:R-:W-:Y:S02]  /*98d0*/  SEL R118, R119, R109, P0 ;  /* 0x0000006d77767207 */ /* 0x000fe40000000000 */
[----:B------:R-:W-:Y:S01]  /*98e0*/  SEL R108, R42, R107, P0 ;  /* 0x0000006b2a6c7207 */ /* 0x000fe20000000000 */
[----:B------:R-:W3:Y:S01]  /*98f0*/  SHFL.IDX PT, R156, R156, R95, 0x1c1f ;  /* 0x001c1f5f9c9c7589 */ /* 0x000ee200000e0000 */
[----:B------:R-:W-:Y:S02]  /*9900*/  SEL R106, R107, R42, P0 ;  /* 0x0000002a6b6a7207 */ /* 0x000fe40000000000 */
[----:B------:R-:W-:Y:S01]  /*9910*/  SEL R105, R41, R92, P0 ;  /* 0x0000005c29697207 */ /* 0x000fe20000000000 */
[----:B------:R-:W-:Y:S01]  /*9920*/  SHFL.IDX PT, R161, R161, R95, 0x1c1f ;  /* 0x001c1f5fa1a17589 */ /* 0x000fe200000e0000 */
[----:B------:R-:W-:-:S02]  /*9930*/  SEL R103, R92, R41, P0 ;  /* 0x000000295c677207 */ /* 0x000fc40000000000 */
[----:B------:R-:W-:Y:S01]  /*9940*/  SEL R100, R98, R99, P0 ;  /* 0x0000006362647207 */ /* 0x000fe20000000000 */
[----:B------:R-:W5:Y:S01]  /*9950*/  SHFL.IDX PT, R158, R158, R95, 0x1c1f ;  /* 0x001c1f5f9e9e7589 */ /* 0x000f6200000e0000 */
[----:B------:R-:W-:Y:S02]  /*9960*/  SEL R145, R143, R139, P0 ;  /* 0x0000008b8f917207 */ /* 0x000fe40000000000 */
[----:B0-----:R-:W-:Y:S01]  /*9970*/  SEL R140, R58, R171, P0 ;  /* 0x000000ab3a8c7207 */ /* 0x001fe20000000000 */
[----:B------:R-:W0:Y:S01]  /*9980*/  SHFL.IDX PT, R163, R163, R95, 0x1c1f ;  /* 0x001c1f5fa3a37589 */ /* 0x000e2200000e0000 */
[----:B----4-:R-:W-:Y:S02]  /*9990*/  SEL R138, R171, R58, P0 ;  /* 0x0000003aab8a7207 */ /* 0x010fe40000000000 */
[----:B------:R-:W-:Y:S01]  /*99a0*/  SEL R121, R117, R101, P0 ;  /* 0x0000006575797207 */ /* 0x000fe20000000000 */
[----:B------:R-:W4:Y:S01]  /*99b0*/  SHFL.IDX PT, R142, R142, R95, 0x1c1f ;  /* 0x001c1f5f8e8e7589 */ /* 0x000f2200000e0000 */
[----:B------:R-:W-:-:S02]  /*99c0*/  SEL R119, R101, R117, P0 ;  /* 0x0000007565777207 */ /* 0x000fc40000000000 */
[----:B------:R-:W-:Y:S01]  /*99d0*/  SEL R116, R46, R115, P0 ;  /* 0x000000732e747207 */ /* 0x000fe20000000000 */
[----:B------:R1:W4:Y:S01]  /*99e0*/  SHFL.IDX PT, R86, R174, R95, 0x1c1f ;  /* 0x001c1f5fae567589 */ /* 0x00032200000e0000 */
        /* <DEDUP_REMOVED lines=15> */
[----:B-1----:R-:W-:Y:S02]  /*9ae0*/  SEL R95, R80, R153, P0 ;  /* 0x00000099505f7207 */ /* 0x002fe40000000000 */
        /* <DEDUP_REMOVED lines=43> */
[----:B------:R-:W-:Y:S02]  /*9da0*/  F2FP.BF16.F32.PACK_AB R64, R141, R140 ;  /* 0x0000008c8d40723e */ /* 0x000fe400000010ff */
[----:B------:R-:W-:Y:S02]  /*9db0*/  F2FP.BF16.F32.PACK_AB R65, R137, R136 ;  /* 0x000000888941723e */ /* 0x000fe400000010ff */
[----:B------:R-:W-:Y:S02]  /*9dc0*/  F2FP.BF16.F32.PACK_AB R66, R139, R138 ;  /* 0x0000008a8b42723e */ /* 0x000fe400000010ff */
[----:B------:R-:W-:Y:S02]  /*9dd0*/  F2FP.BF16.F32.PACK_AB R67, R135, R134 ;  /* 0x000000868743723e */ /* 0x000fe400000010ff */
[----:B------:R-:W-:Y:S02]  /*9de0*/  SEL R52, R29, R88, P0 ;  /* 0x000000581d347207 */ /* 0x000fe40000000000 */
[----:B------:R-:W-:-:S02]  /*9df0*/  SEL R50, R88, R29, P0 ;  /* 0x0000001d58327207 */ /* 0x000fc40000000000 */
[----:B------:R-:W-:Y:S02]  /*9e00*/  SEL R29, R7, R27, P0 ;  /* 0x0000001b071d7207 */ /* 0x000fe40000000000 */
[----:B------:R-:W-:Y:S01]  /*9e10*/  SEL R27, R27, R7, P0 ;  /* 0x000000071b1b7207 */ /* 0x000fe20000000000 */
[----:B------:R1:W-:Y:S01]  /*9e20*/  STSM.16.M88.4 [R68], R64 ;  /* 0x0000004044007844 */ /* 0x0003e20000000200 */
[----:B------:R-:W-:Y:S02]  /*9e30*/  SEL R7, R5, R69, P0 ;  /* 0x0000004505077207 */ /* 0x000fe40000000000 */
[----:B------:R-:W-:Y:S02]  /*9e40*/  SEL R5, R69, R5, P0 ;  /* 0x0000000545057207 */ /* 0x000fe40000000000 */
[----:B------:R-:W-:Y:S02]  /*9e50*/  F2FP.BF16.F32.PACK_AB R69, R129, R128 ;  /* 0x000000808145723e */ /* 0x000fe400000010ff */
[----:B------:R-:W-:-:S02]  /*9e60*/  F2FP.BF16.F32.PACK_AB R70, R131, R130 ;  /* 0x000000828346723e */ /* 0x000fc400000010ff */
[----:B------:R-:W-:Y:S02]  /*9e70*/  F2FP.BF16.F32.PACK_AB R71, R127, R126 ;  /* 0x0000007e7f47723e */ /* 0x000fe400000010ff */
[----:B------:R-:W-:Y:S02]  /*9e80*/  SEL R125, R47, R81, P0 ;  /* 0x000000512f7d7207 */ /* 0x000fe40000000000 */
[----:B------:R-:W-:Y:S02]  /*9e90*/  SEL R123, R81, R47, P0 ;  /* 0x0000002f517b7207 */ /* 0x000fe40000000000 */
[----:B-1----:R-:W-:Y:S02]  /*9ea0*/  F2FP.BF16.F32.PACK_AB R68, R133, R132 ;  /* 0x000000848544723e */ /* 0x002fe400000010ff */
[----:B------:R-:W-:Y:S02]  /*9eb0*/  SEL R113, R49, R96, P0 ;  /* 0x0000006031717207 */ /* 0x000fe40000000000 */
[----:B------:R-:W-:-:S02]  /*9ec0*/  SEL R111, R96, R49, P0 ;  /* 0x00000031606f7207 */ /* 0x000fc40000000000 */
[----:B------:R-:W-:Y:S02]  /*9ed0*/  SEL R96, R149, R94, P0 ;  /* 0x0000005e95607207 */ /* 0x000fe40000000000 */
[----:B------:R-:W-:Y:S01]  /*9ee0*/  SEL R148, R146, R147, P0 ;  /* 0x0000009392947207 */ /* 0x000fe20000000000 */
[----:B------:R1:W-:Y:S01]  /*9ef0*/  STSM.16.M88.4 [R75], R68 ;  /* 0x000000444b007844 */ /* 0x0003e20000000200 */
[----:B------:R-:W-:Y:S02]  /*9f00*/  SEL R94, R94, R149, P0 ;  /* 0x000000955e5e7207 */ /* 0x000fe40000000000 */
[----:B------:R-:W-:Y:S02]  /*9f10*/  SEL R146, R147, R146, P0 ;  /* 0x0000009293927207 */ /* 0x000fe40000000000 */
[----:B------:R-:W-:Y:S02]  /*9f20*/  SEL R149, R72, R74, P0 ;  /* 0x0000004a48957207 */ /* 0x000fe40000000000 */
[----:B------:R-:W-:-:S02]  /*9f30*/  SEL R147, R74, R72, P0 ;  /* 0x000000484a937207 */ /* 0x000fc40000000000 */
[----:B------:R-:W-:Y:S02]  /*9f40*/  F2FP.BF16.F32.PACK_AB R72, R125, R124 ;  /* 0x0000007c7d48723e */ /* 0x000fe400000010ff */
[----:B------:R-:W-:Y:S02]  /*9f50*/  F2FP.BF16.F32.PACK_AB R73, R121, R120 ;  /* 0x000000787949723e */ /* 0x000fe400000010ff */
[----:B------:R-:W-:Y:S02]  /*9f60*/  F2FP.BF16.F32.PACK_AB R74, R123, R122 ;  /* 0x0000007a7b4a723e */ /* 0x000fe400000010ff */
[----:B-1----:R-:W-:Y:S02]  /*9f70*/  F2FP.BF16.F32.PACK_AB R75, R119, R118 ;  /* 0x00000076774b723e */ /* 0x002fe400000010ff */
[----:B------:R-:W-:Y:S02]  /*9f80*/  SEL R81, R157, R152, P0 ;  /* 0x000000989d517207 */ /* 0x000fe40000000000 */
[----:B------:R-:W-:-:S02]  /*9f90*/  SEL R63, R152, R157, P0 ;  /* 0x0000009d983f7207 */ /* 0x000fc40000000000 */
[----:B------:R-:W-:Y:S01]  /*9fa0*/  SEL R152, R150, R151, P0 ;  /* 0x0000009796987207 */ /* 0x000fe20000000000 */
[----:B------:R1:W-:Y:S01]  /*9fb0*/  STSM.16.M88.4 [R78], R72 ;  /* 0x000000484e007844 */ /* 0x0003e20000000200 */
[----:B------:R-:W-:Y:S02]  /*9fc0*/  SEL R150, R151, R150, P0 ;  /* 0x0000009697967207 */ /* 0x000fe40000000000 */
[----:B--2---:R-:W-:Y:S02]  /*9fd0*/  SEL R153, R76, R77, P0 ;  /* 0x0000004d4c997207 */ /* 0x004fe40000000000 */
[----:B------:R-:W-:Y:S02]  /*9fe0*/  SEL R151, R77, R76, P0 ;  /* 0x0000004c4d977207 */ /* 0x000fe40000000000 */
[----:B------:R-:W-:Y:S02]  /*9ff0*/  F2FP.BF16.F32.PACK_AB R76, R117, R116 ;  /* 0x00000074754c723e */ /* 0x000fe400000010ff */
[----:B------:R-:W-:-:S02]  /*a000*/  F2FP.BF16.F32.PACK_AB R79, R111, R110 ;  /* 0x0000006e6f4f723e */ /* 0x000fc400000010ff */
[----:B------:R-:W-:Y:S02]  /*a010*/  F2FP.BF16.F32.PACK_AB R77, R113, R112 ;  /* 0x00000070714d723e */ /* 0x000fe400000010ff */
[----:B---3--:R-:W-:Y:S02]  /*a020*/  SEL R57, R162, R156, P0 ;  /* 0x0000009ca2397207 */ /* 0x008fe40000000000 */
[----:B-1----:R-:W-:Y:S02]  /*a030*/  F2FP.BF16.F32.PACK_AB R78, R115, R114 ;  /* 0x00000072734e723e */ /* 0x002fe400000010ff */
[----:B------:R-:W-:Y:S02]  /*a040*/  SEL R55, R156, R162, P0 ;  /* 0x000000a29c377207 */ /* 0x000fe40000000000 */
[----:B-----5:R-:W-:Y:S02]  /*a050*/  SEL R48, R164, R158, P0 ;  /* 0x0000009ea4307207 */ /* 0x020fe40000000000 */
[----:B------:R-:W-:-:S02]  /*a060*/  SEL R46, R158, R164, P0 ;  /* 0x000000a49e2e7207 */ /* 0x000fc40000000000 */
[----:B------:R-:W-:Y:S02]  /*a070*/  SEL R49, R165, R161, P0 ;  /* 0x000000a1a5317207 */ /* 0x000fe40000000000 */
[----:B------:R-:W-:Y:S02]  /*a080*/  SEL R47, R161, R165, P0 ;  /* 0x000000a5a12f7207 */ /* 0x000fe40000000000 */
[----:B------:R-:W-:Y:S02]  /*a090*/  SEL R156, R154, R155, P0 ;  /* 0x0000009b9a9c7207 */ /* 0x000fe40000000000 */
[----:B------:R-:W-:Y:S02]  /*a0a0*/  F2FP.BF16.F32.PACK_AB R64, R109, R108 ;  /* 0x0000006c6d40723e */ /* 0x000fe400000010ff */
[----:B------:R-:W-:Y:S02]  /*a0b0*/  F2FP.BF16.F32.PACK_AB R66, R107, R106 ;  /* 0x0000006a6b42723e */ /* 0x000fe400000010ff */
[----:B------:R-:W-:-:S02]  /*a0c0*/  F2FP.BF16.F32.PACK_AB R67, R103, R102 ;  /* 0x000000666743723e */ /* 0x000fc400000010ff */
[----:B------:R-:W-:Y:S01]  /*a0d0*/  F2FP.BF16.F32.PACK_AB R65, R105, R104 ;  /* 0x000000686941723e */ /* 0x000fe200000010ff */
[----:B------:R1:W-:Y:S01]  /*a0e0*/  STSM.16.M88.4 [R172], R76 ;  /* 0x0000004cac007844 */ /* 0x0003e20000000200 */
[----:B0-----:R-:W-:Y:S02]  /*a0f0*/  SEL R40, R166, R163, P0 ;  /* 0x000000a3a6287207 */ /* 0x001fe40000000000 */
[----:B------:R-:W-:Y:S02]  /*a100*/  SEL R38, R163, R166, P0 ;  /* 0x000000a6a3267207 */ /* 0x000fe40000000000 */
[----:B------:R-:W-:Y:S02]  /*a110*/  SEL R154, R155, R154, P0 ;  /* 0x0000009a9b9a7207 */ /* 0x000fe40000000000 */
[----:B------:R-:W-:Y:S02]  /*a120*/  F2FP.BF16.F32.PACK_AB R68, R101, R100 ;  /* 0x000000646544723e */ /* 0x000fe400000010ff */
[----:B------:R-:W-:-:S02]  /*a130*/  F2FP.BF16.F32.PACK_AB R70, R99, R98 ;  /* 0x000000626346723e */ /* 0x000fc400000010ff */
[----:B------:R-:W-:Y:S02]  /*a140*/  F2FP.BF16.F32.PACK_AB R71, R95, R94 ;  /* 0x0000005e5f47723e */ /* 0x000fe400000010ff */
[----:B------:R-:W-:Y:S02]  /*a150*/  F2FP.BF16.F32.PACK_AB R69, R97, R96 ;  /* 0x000000606145723e */ /* 0x000fe400000010ff */
[----:B------:R-:W-:Y:S02]  /*a160*/  SEL R158, R160, R144, P0 ;  /* 0x00000090a09e7207 */ /* 0x000fe40000000000 */
[----:B------:R-:W-:Y:S02]  /*a170*/  SEL R24, R20, R91, P0 ;  /* 0x0000005b14187207 */ /* 0x000fe40000000000 */
[----:B----4-:R-:W-:Y:S02]  /*a180*/  SEL R157, R87, R142, P0 ;  /* 0x0000008e579d7207 */ /* 0x010fe40000000000 */
[----:B------:R-:W-:-:S02]  /*a190*/  SEL R155, R142, R87, P0 ;  /* 0x000000578e9b7207 */ /* 0x000fc40000000000 */
[----:B------:R-:W-:Y:S02]  /*a1a0*/  SEL R160, R144, R160, P0 ;  /* 0x000000a090a07207 */ /* 0x000fe40000000000 */
[----:B------:R-:W-:Y:S02]  /*a1b0*/  F2FP.BF16.F32.PACK_AB R72, R93, R92 ;  /* 0x0000005c5d48723e */ /* 0x000fe400000010ff */
[----:B------:R-:W-:Y:S02]  /*a1c0*/  F2FP.BF16.F32.PACK_AB R74, R83, R82 ;  /* 0x00000052534a723e */ /* 0x000fe400000010ff */
[----:B------:R-:W-:Y:S02]  /*a1d0*/  F2FP.BF16.F32.PACK_AB R75, R63, R62 ;  /* 0x0000003e3f4b723e */ /* 0x000fe400000010ff */
[----:B------:R-:W-:Y:S02]  /*a1e0*/  F2FP.BF16.F32.PACK_AB R73, R81, R80 ;  /* 0x000000505149723e */ /* 0x000fe400000010ff */
[----:B------:R-:W-:-:S02]  /*a1f0*/  SEL R20, R91, R20, P0 ;  /* 0x000000145b147207 */ /* 0x000fc40000000000 */
[----:B------:R-:W-:Y:S02]  /*a200*/  SEL R159, R84, R85, P0 ;  /* 0x00000055549f7207 */ /* 0x000fe40000000000 */
[----:B-1----:R-:W-:Y:S02]  /*a210*/  F2FP.BF16.F32.PACK_AB R76, R61, R60 ;  /* 0x0000003c3d4c723e */ /* 0x002fe400000010ff */
[----:B------:R-:W-:Y:S02]  /*a220*/  F2FP.BF16.F32.PACK_AB R78, R59, R58 ;  /* 0x0000003a3b4e723e */ /* 0x000fe400000010ff */
[----:B------:R-:W-:Y:S02]  /*a230*/  F2FP.BF16.F32.PACK_AB R79, R55, R54 ;  /* 0x00000036374f723e */ /* 0x000fe400000010ff */
[----:B------:R-:W-:Y:S02]  /*a240*/  F2FP.BF16.F32.PACK_AB R77, R57, R56 ;  /* 0x00000038394d723e */ /* 0x000fe400000010ff */
[----:B------:R-:W-:-:S02]  /*a250*/  SEL R161, R85, R84, P0 ;  /* 0x0000005455a17207 */ /* 0x000fc40000000000 */
[----:B------:R-:W-:Y:S02]  /*a260*/  SEL R144, R3, R86, P0 ;  /* 0x0000005603907207 */ /* 0x000fe40000000000 */
[----:B------:R-:W-:Y:S01]  /*a270*/  SEL R142, R86, R3, P0 ;  /* 0x00000003568e7207 */ /* 0x000fe20000000000 */
[----:B------:R0:W-:Y:S01]  /*a280*/  STSM.16.M88.4 [R173], R64 ;  /* 0x00000040ad007844 */ /* 0x0001e20000000200 */
[----:B------:R-:W-:Y:S02]  /*a290*/  F2FP.BF16.F32.PACK_AB R84, R53, R52 ;  /* 0x000000343554723e */ /* 0x000fe400000010ff */
[----:B------:R-:W-:Y:S02]  /*a2a0*/  F2FP.BF16.F32.PACK_AB R86, R51, R50 ;  /* 0x000000323356723e */ /* 0x000fe400000010ff */
[----:B------:R-:W-:Y:S02]  /*a2b0*/  F2FP.BF16.F32.PACK_AB R87, R47, R46 ;  /* 0x0000002e2f57723e */ /* 0x000fe400000010ff */
[----:B------:R-:W-:Y:S01]  /*a2c0*/  F2FP.BF16.F32.PACK_AB R85, R49, R48 ;  /* 0x000000303155723e */ /* 0x000fe200000010ff */
[----:B------:R1:W-:Y:S01]  /*a2d0*/  STSM.16.M88.4 [R175], R68 ;  /* 0x00000044af007844 */ /* 0x0003e20000000200 */
[----:B------:R-:W-:-:S02]  /*a2e0*/  F2FP.BF16.F32.PACK_AB R88, R45, R44 ;  /* 0x0000002c2d58723e */ /* 0x000fc400000010ff */
[----:B------:R-:W-:Y:S02]  /*a2f0*/  F2FP.BF16.F32.PACK_AB R90, R43, R42 ;  /* 0x0000002a2b5a723e */ /* 0x000fe400000010ff */
[----:B------:R-:W-:Y:S02]  /*a300*/  F2FP.BF16.F32.PACK_AB R91, R39, R38 ;  /* 0x00000026275b723e */ /* 0x000fe400000010ff */
[----:B------:R-:W-:Y:S01]  /*a310*/  F2FP.BF16.F32.PACK_AB R89, R41, R40 ;  /* 0x000000282959723e */ /* 0x000fe200000010ff */
[----:B------:R2:W-:Y:S01]  /*a320*/  STSM.16.M88.4 [R176], R72 ;  /* 0x00000048b0007844 */ /* 0x0005e20000000200 */
[----:B0-----:R-:W-:Y:S02]  /*a330*/  F2FP.BF16.F32.PACK_AB R64, R37, R36 ;  /* 0x000000242540723e */ /* 0x001fe400000010ff */
[----:B------:R-:W-:Y:S02]  /*a340*/  F2FP.BF16.F32.PACK_AB R66, R35, R34 ;  /* 0x000000222342723e */ /* 0x000fe400000010ff */
[----:B------:R-:W-:-:S02]  /*a350*/  F2FP.BF16.F32.PACK_AB R67, R31, R30 ;  /* 0x0000001e1f43723e */ /* 0x000fc400000010ff */
[----:B------:R-:W-:Y:S01]  /*a360*/  F2FP.BF16.F32.PACK_AB R65, R33, R32 ;  /* 0x000000202141723e */ /* 0x000fe200000010ff */
[----:B------:R0:W-:Y:S01]  /*a370*/  STSM.16.M88.4 [R177], R76 ;  /* 0x0000004cb1007844 */ /* 0x0001e20000000200 */
[----:B-1----:R-:W-:Y:S02]  /*a380*/  F2FP.BF16.F32.PACK_AB R68, R29, R28 ;  /* 0x0000001c1d44723e */ /* 0x002fe400000010ff */
[----:B------:R-:W-:Y:S02]  /*a390*/  F2FP.BF16.F32.PACK_AB R70, R27, R26 ;  /* 0x0000001a1b46723e */ /* 0x000fe400000010ff */
[----:B------:R-:W-:Y:S02]  /*a3a0*/  F2FP.BF16.F32.PACK_AB R71, R21, R20 ;  /* 0x000000141547723e */ /* 0x000fe400000010ff */
[----:B------:R-:W-:Y:S01]  /*a3b0*/  F2FP.BF16.F32.PACK_AB R69, R25, R24 ;  /* 0x000000181945723e */ /* 0x000fe200000010ff */
[----:B------:R-:W-:Y:S01]  /*a3c0*/  STSM.16.M88.4 [R178], R84 ;  /* 0x00000054b2007844 */ /* 0x000fe20000000200 */
[----:B--2---:R-:W-:-:S02]  /*a3d0*/  F2FP.BF16.F32.PACK_AB R72, R15, R14 ;  /* 0x0000000e0f48723e */ /* 0x004fc400000010ff */
[----:B------:R-:W-:Y:S01]  /*a3e0*/  F2FP.BF16.F32.PACK_AB R74, R13, R12 ;  /* 0x0000000c0d4a723e */ /* 0x000fe200000010ff */
[----:B------:R-:W-:Y:S01]  /*a3f0*/  STSM.16.M88.4 [R179], R88 ;  /* 0x00000058b3007844 */ /* 0x000fe20000000200 */
[----:B------:R-:W-:Y:S02]  /*a400*/  F2FP.BF16.F32.PACK_AB R75, R9, R8 ;  /* 0x00000008094b723e */ /* 0x000fe400000010ff */
[----:B------:R-:W-:Y:S01]  /*a410*/  F2FP.BF16.F32.PACK_AB R73, R11, R10 ;  /* 0x0000000a0b49723e */ /* 0x000fe200000010ff */
[----:B------:R1:W-:Y:S01]  /*a420*/  STSM.16.M88.4 [R180], R64 ;  /* 0x00000040b4007844 */ /* 0x0003e20000000200 */
[----:B0-----:R-:W-:Y:S02]  /*a430*/  F2FP.BF16.F32.PACK_AB R76, R7, R6 ;  /* 0x00000006074c723e */ /* 0x001fe400000010ff */
[----:B------:R-:W-:Y:S01]  /*a440*/  F2FP.BF16.F32.PACK_AB R78, R5, R4 ;  /* 0x00000004054e723e */ /* 0x000fe200000010ff */
[----:B------:R0:W-:Y:S01]  /*a450*/  STSM.16.M88.4 [R181], R68 ;  /* 0x00000044b5007844 */ /* 0x0001e20000000200 */
[----:B------:R-:W-:-:S02]  /*a460*/  F2FP.BF16.F32.PACK_AB R79, R147, R146 ;  /* 0x00000092934f723e */ /* 0x000fc400000010ff */
[----:B------:R-:W-:Y:S01]  /*a470*/  F2FP.BF16.F32.PACK_AB R77, R149, R148 ;  /* 0x00000094954d723e */ /* 0x000fe200000010ff */
[----:B------:R2:W-:Y:S04]  /*a480*/  STSM.16.M88.4 [R182], R72 ;  /* 0x00000048b6007844 */ /* 0x0005e80000000200 */
[----:B------:R-:W-:Y:S01]  /*a490*/  STSM.16.M88.4 [R183], R76 ;  /* 0x0000004cb7007844 */ /* 0x000fe20000000200 */
[----:B-1----:R-:W-:Y:S02]  /*a4a0*/  F2FP.BF16.F32.PACK_AB R64, R153, R152 ;  /* 0x000000989940723e */ /* 0x002fe400000010ff */
[----:B------:R-:W-:Y:S02]  /*a4b0*/  F2FP.BF16.F32.PACK_AB R66, R151, R150 ;  /* 0x000000969742723e */ /* 0x000fe400000010ff */
[----:B------:R-:W-:-:S02]  /*a4c0*/  F2FP.BF16.F32.PACK_AB R67, R155, R154 ;  /* 0x0000009a9b43723e */ /* 0x000fc400000010ff */
[----:B------:R-:W-:Y:S02]  /*a4d0*/  F2FP.BF16.F32.PACK_AB R65, R157, R156 ;  /* 0x0000009c9d41723e */ /* 0x000fe400000010ff */
[----:B0-----:R-:W-:Y:S02]  /*a4e0*/  F2FP.BF16.F32.PACK_AB R69, R145, R144 ;  /* 0x000000909145723e */ /* 0x001fe400000010ff */
[----:B------:R-:W-:Y:S02]  /*a4f0*/  F2FP.BF16.F32.PACK_AB R70, R161, R160 ;  /* 0x000000a0a146723e */ /* 0x000fe400000010ff */
[----:B------:R-:W-:Y:S02]  /*a500*/  F2FP.BF16.F32.PACK_AB R71, R143, R142 ;  /* 0x0000008e8f47723e */ /* 0x000fe400000010ff */
[----:B------:R-:W-:Y:S01]  /*a510*/  F2FP.BF16.F32.PACK_AB R68, R159, R158 ;  /* 0x0000009e9f44723e */ /* 0x000fe200000010ff */
[----:B------:R0:W-:Y:S04]  /*a520*/  STSM.16.M88.4 [R184], R64 ;  /* 0x00000040b8007844 */ /* 0x0001e80000000200 */
[----:B------:R1:W-:Y:S01]  /*a530*/  STSM.16.M88.4 [R185], R68 ;  /* 0x00000044b9007844 */ /* 0x0003e20000000200 */
[----:B------:R-:W-:Y:S01]  /*a540*/  USHF.L.U32 UR4, UR36, 0x2, URZ ;  /* 0x0000000224047899 */ /* 0x000fe2000800063f */
[----:B------:R-:W-:Y:S01]  /*a550*/  BAR.SYNC.DEFER_BLOCKING 0x1, 0x100 ;  /* 0x0044000000007b1d */ /* 0x000fe20000010000 */
[----:B------:R-:W-:-:S02]  /*a560*/  ISETP.NE.U32.AND P0, PT, RZ, UR14, PT ;  /* 0x0000000eff007c0c */ /* 0x000fc4000bf05070 */
[----:B------:R-:W-:Y:S02]  /*a570*/  UIADD3 UR9, UP0, UR4, UR14, URZ ;  /* 0x0000000e04097290 */ /* 0x000fe4000ff1e03f */
[----:B------:R-:W-:Y:S02]  /*a580*/  ISETP.NE.AND.EX P0, PT, RZ, UR15, PT, P0 ;  /* 0x0000000fff007c0c */ /* 0x000fe4000bf05300 */
[----:B------:R-:W-:Y:S02]  /*a590*/  UIADD3.X UR12, UR16, UR15, URZ, UP0, !UPT ;  /* 0x0000000f100c7290 */ /* 0x000fe400087fe43f */
[----:B--2---:R-:W-:-:S04]  /*a5a0*/  IMAD.U32 R72, RZ, RZ, UR9 ;  /* 0x00000009ff487e24 */ /* 0x004fc8000f8e00ff */
[----:B------:R-:W-:Y:S01]  /*a5b0*/  IMAD.U32 R73, RZ, RZ, UR12 ;  /* 0x0000000cff497e24 */ /* 0x000fe2000f8e00ff */
[----:B------:R-:W-:Y:S02]  /*a5c0*/  ULDC.64 UR12, c[0x0][0xc08] ;  /* 0x00030200000c7ab9 */ /* 0x000fe40000000a00 */
[----:B------:R-:W-:Y:S02]  /*a5d0*/  UISETP.NE.U32.AND UP0, UPT, UR12, URZ, UPT ;  /* 0x0000003f0c00728c */ /* 0x000fe4000bf05070 */
[----:B------:R-:W2:Y:S02]  /*a5e0*/  @P0 LDG.E R3, desc[UR52][R72.64] ;  /* 0x0000003448030981 */ /* 0x000ea4000c1e1900 */
[----:B------:R-:W-:-:S06]  /*a5f0*/  UISETP.NE.AND.EX UP0, UPT, UR13, URZ, UPT, UP0 ;  /* 0x0000003f0d00728c */ /* 0x000fcc000bf05300 */
[----:B------:R-:W-:-:S05]  /*a600*/  PLOP3.LUT P4, PT, PT, PT, UP0, 0x80, 0x0 ;  /* 0x000000000000781c */ /* 0x000fca0003f8f008 */
[----:B------:R-:W-:-:S04]  /*a610*/  @UP0 UIADD3 UR12, UP1, UR4, UR12, URZ ;  /* 0x0000000c040c0290 */ /* 0x000fc8000ff3e03f */
[----:B------:R-:W-:Y:S02]  /*a620*/  @UP0 UIADD3.X UR13, UR16, UR13, URZ, UP1, !UPT ;  /* 0x0000000d100d0290 */ /* 0x000fe40008ffe43f */
[----:B0-----:R-:W-:-:S04]  /*a630*/  IMAD.U32 R64, RZ, RZ, UR12 ;  /* 0x0000000cff407e24 */ /* 0x001fc8000f8e00ff */
[----:B------:R-:W-:-:S05]  /*a640*/  IMAD.U32 R65, RZ, RZ, UR13 ;  /* 0x0000000dff417e24 */ /* 0x000fca000f8e00ff */
[----:B------:R0:W3:Y:S01]  /*a650*/  @P4 LDG.E R66, desc[UR52][R64.64] ;  /* 0x0000003440424981 */ /* 0x0000e2000c1e1900 */
[----:B------:R-:W-:Y:S02]  /*a660*/  UISETP.NE.AND UP2, UPT, UR20, 0x1, UPT ;  /* 0x000000011400788c */ /* 0x000fe4000bf45270 */
[----:B------:R-:W-:Y:S01]  /*a670*/  UISETP.GT.AND UP1, UPT, UR43, 0x1, UPT ;  /* 0x000000012b00788c */ /* 0x000fe2000bf24270 */
[----:B------:R-:W-:-:S03]  /*a680*/  UMOV UR21, 0x9b8 ;  /* 0x000009b800157882 */ /* 0x000fc60000000000 */
[----:B------:R-:W-:Y:S01]  /*a690*/  USEL UR21, UR21, 0x978, UP1 ;  /* 0x0000097815157887 */ /* 0x000fe20008800000 */
[----:B------:R-:W-:Y:S01]  /*a6a0*/  PLOP3.LUT P1, PT, PT, PT, UP2, 0x80, 0x0 ;  /* 0x000000000000781c */ /* 0x000fe20003f2f028 */
[----:B------:R-:W-:Y:S01]  /*a6b0*/  UISETP.NE.U32.AND UP0, UPT, UR14, URZ, UPT ;  /* 0x0000003f0e00728c */ /* 0x000fe2000bf05070 */
[----:B-1----:R-:W-:Y:S01]  /*a6c0*/  IMAD.U32 R70, RZ, RZ, UR38 ;  /* 0x00000026ff467e24 */ /* 0x002fe2000f8e00ff */
[----:B------:R-:W-:Y:S01]  /*a6d0*/  UMOV UR4, URZ ;  /* 0x0000003f00047c82 */ /* 0x000fe20008000000 */
[----:B------:R-:W-:Y:S01]  /*a6e0*/  @UP2 ULDC UR24, c[0x0][0xbec] ;  /* 0x0002fb0000182ab9 */ /* 0x000fe20000000800 */
[----:B------:R-:W-:Y:S01]  /*a6f0*/  UISETP.NE.AND.EX UP0, UPT, UR15, URZ, UPT, UP0 ;  /* 0x0000003f0f00728c */ /* 0x000fe2000bf05300 */
[----:B------:R-:W-:Y:S01]  /*a700*/  IMAD R70, R70, 0x80, R187 ;  /* 0x0000008046467824 */ /* 0x000fe200078e02bb */
[----:B------:R-:W-:Y:S02]  /*a710*/  USEL UR9, UR39, URZ, UP1 ;  /* 0x0000003f27097287 */ /* 0x000fe40008800000 */
[----:B------:R-:W-:-:S02]  /*a720*/  USEL UR36, UR36, URZ, !UP0 ;  /* 0x0000003f24247287 */ /* 0x000fc4000c000000 */
[----:B------:R-:W-:Y:S01]  /*a730*/  ULDC.64 UR14, c[0x0][UR21+0x220] ;  /* 0x00008800150e7abb */ /* 0x000fe20008000a00 */
[----:B------:R-:W-:Y:S01]  /*a740*/  ULDC.64 UR18, c[0x0][UR21+0x218] ;  /* 0x0000860015127abb */ /* 0x000fe20008000a00 */
[----:B0-----:R-:W-:Y:S01]  /*a750*/  @P1 IMAD.HI.U32 R64, R70, UR24, RZ ;  /* 0x0000001846401c27 */ /* 0x001fe2000f8e00ff */
[----:B------:R-:W-:Y:S01]  /*a760*/  ULDC.64 UR16, c[0x0][UR21+0x228] ;  /* 0x00008a0015107abb */ /* 0x000fe20008000a00 */
[----:B------:R-:W-:Y:S02]  /*a770*/  USEL UR37, UR37, URZ, !UP0 ;  /* 0x0000003f25257287 */ /* 0x000fe4000c000000 */
[----:B------:R-:W-:Y:S02]  /*a780*/  UIMAD UR15, UR15, UR36, URZ ;  /* 0x000000240f0f72a4 */ /* 0x000fe4000f8e023f */
[----:B------:R-:W-:Y:S01]  /*a790*/  UIMAD.WIDE.U32 UR12, UR18, UR40, URZ ;  /* 0x00000028120c72a5 */ /* 0x000fe2000f8e003f */
[----:B------:R-:W-:Y:S01]  /*a7a0*/  @UP2 ULDC UR25, c[0x0][0xbf0] ;  /* 0x0002fc0000192ab9 */ /* 0x000fe20000000800 */
[----:B------:R-:W-:-:S02]  /*a7b0*/  UIMAD UR18, UR19, UR40, URZ ;  /* 0x00000028131272a4 */ /* 0x000fc4000f8e023f */
[----:B------:R-:W-:Y:S02]  /*a7c0*/  UIMAD.WIDE.U32 UR22, UR16, UR9, URZ ;  /* 0x00000009101672a5 */ /* 0x000fe4000f8e003f */
[----:B------:R-:W-:Y:S02]  /*a7d0*/  UIMAD UR9, UR17, UR9, URZ ;  /* 0x00000009110972a4 */ /* 0x000fe4000f8e023f */
[----:B------:R-:W-:Y:S02]  /*a7e0*/  UIMAD.WIDE.U32 UR16, UR14, UR36, URZ ;  /* 0x000000240e1072a5 */ /* 0x000fe4000f8e003f */
[----:B------:R-:W-:Y:S02]  /*a7f0*/  UIMAD UR15, UR14, UR37, UR15 ;  /* 0x000000250e0f72a4 */ /* 0x000fe4000f8e020f */
[----:B------:R-:W-:Y:S02]  /*a800*/  UIADD3 UR18, UR13, UR18, URZ ;  /* 0x000000120d127290 */ /* 0x000fe4000fffe03f */
[----:B------:R-:W-:-:S02]  /*a810*/  UIADD3 UR13, UR23, UR9, URZ ;  /* 0x00000009170d7290 */ /* 0x000fc4000fffe03f */
[----:B------:R-:W-:-:S04]  /*a820*/  UIADD3 UR9, UR17, UR15, URZ ;  /* 0x0000000f11097290 */ /* 0x000fc8000fffe03f */
[----:B------:R-:W-:Y:S01]  /*a830*/  IMAD.U32 R74, RZ, RZ, UR13 ;  /* 0x0000000dff4a7e24 */ /* 0x000fe2000f8e00ff */
[----:B--2---:R-:W-:Y:S01]  /*a840*/  @P0 R2UR UR4, R3 ;  /* 0x00000000030402ca */ /* 0x004fe200000e0000 */
[----:B------:R-:W-:Y:S01]  /*a850*/  IMAD.MOV.U32 R3, RZ, RZ, R70 ;  /* 0x000000ffff037224 */ /* 0x000fe200078e0046 */
[----:B------:R-:W-:Y:S01]  /*a860*/  @P1 SHF.R.U32.HI R3, RZ, UR25, R64 ;  /* 0x00000019ff031c19 */ /* 0x000fe20008011640 */
[----:B------:R-:W-:-:S04]  /*a870*/  IMAD.U32 R64, RZ, RZ, UR22 ;  /* 0x00000016ff407e24 */ /* 0x000fc8000f8e00ff */
[----:B------:R-:W-:-:S06]  /*a880*/  IMAD.MOV R67, RZ, RZ, -R3 ;  /* 0x000000ffff437224 */ /* 0x000fcc00078e0a03 */
[----:B------:R-:W-:Y:S02]  /*a890*/  UIADD3 UR12, UP0, UP3, UR16, UR12, UR4 ;  /* 0x0000000c100c7290 */ /* 0x000fe4000fb1e004 */
[----:B------:R-:W-:Y:S01]  /*a8a0*/  USHF.R.S32.HI UR14, URZ, 0x1f, UR4 ;  /* 0x0000001f3f0e7899 */ /* 0x000fe20008011404 */
[----:B------:R-:W-:Y:S01]  /*a8b0*/  IMAD R67, R67, UR20, R70 ;  /* 0x0000001443437c24 */ /* 0x000fe2000f8e0246 */
[----:B------:R-:W-:Y:S01]  /*a8c0*/  SHF.R.S32.HI R65, RZ, 0x1f, R3 ;  /* 0x0000001fff417819 */ /* 0x000fe20000011403 */
[----:B------:R-:W-:Y:S01]  /*a8d0*/  ULDC.64 UR16, c[0x0][0xba8] ;  /* 0x0002ea0000107ab9 */ /* 0x000fe20000000a00 */
[----:B------:R-:W-:Y:S01]  /*a8e0*/  UIADD3.X UR9, UR9, UR18, UR14, UP0, UP3 ;  /* 0x0000001209097290 */ /* 0x000fe200087e640e */
[----:B------:R-:W-:Y:S01]  /*a8f0*/  IADD3 R64, P2, P3, R3, UR12, R64 ;  /* 0x0000000c03407c10 */ /* 0x000fe2000fb5e040 */
[----:B------:R-:W-:Y:S01]  /*a900*/  ULDC.64 UR12, c[0x0][UR21+0x210] ;  /* 0x00008400150c7abb */ /* 0x000fe20008000a00 */
[----:B------:R-:W-:Y:S01]  /*a910*/  SHF.R.S32.HI R3, RZ, 0x1f, R67 ;  /* 0x0000001fff037819 */ /* 0x000fe20000011443 */
[----:B------:R-:W-:Y:S01]  /*a920*/  IMAD R68, R67, UR13, RZ ;  /* 0x0000000d43447c24 */ /* 0x000fe2000f8e02ff */
[----:B------:R-:W-:Y:S01]  /*a930*/  @!UP1 ULDC UR16, c[0x0][0xb50] ;  /* 0x0002d40000109ab9 */ /* 0x000fe20000000800 */
[----:B------:R-:W-:Y:S01]  /*a940*/  IADD3.X R65, R65, UR9, R74, P2, P3 ;  /* 0x0000000941417c10 */ /* 0x000fe200097e644a */
[----:B------:R-:W-:Y:S01]  /*a950*/  @!UP1 ULDC UR17, c[0x0][0xb54] ;  /* 0x0002d50000119ab9 */ /* 0x000fe20000000800 */
[----:B------:R-:W-:-:S02]  /*a960*/  IMAD R3, R3, UR12, R68 ;  /* 0x0000000c03037c24 */ /* 0x000fc4000f8e0244 */
[----:B------:R-:W-:-:S04]  /*a970*/  IMAD.WIDE.U32 R64, R67, UR12, R64 ;  /* 0x0000000c43407c25 */ /* 0x000fc8000f8e0040 */
[----:B------:R-:W-:Y:S01]  /*a980*/  IMAD.IADD R3, R65, 0x1, R3 ;  /* 0x0000000141037824 */ /* 0x000fe200078e0203 */
[----:B------:R-:W-:Y:S01]  /*a990*/  LEA R68, P2, R64, UR16, 0x2 ;  /* 0x0000001040447c11 */ /* 0x000fe2000f8410ff */
[----:B------:R-:W-:Y:S01]  /*a9a0*/  ULDC UR9, c[0x0][0xa88] ;  /* 0x0002a20000097ab9 */ /* 0x000fe20000000800 */
[----:B---3--:R-:W-:Y:S02]  /*a9b0*/  @P4 R2UR UR9, R66 ;  /* 0x00000000420942ca */ /* 0x008fe400000e0000 */
[----:B------:R-:W-:Y:S01]  /*a9c0*/  LEA.HI.X R69, R64, UR17, R3, 0x2, P2 ;  /* 0x0000001140457c11 */ /* 0x000fe200090f1403 */
[----:B------:R-:W-:-:S12]  /*a9d0*/  @P4 BRA `(.L_x_240) ;  /* 0x0000000000184947 */ /* 0x000fd80003800000 */
[----:B------:R-:W-:Y:S05]  /*a9e0*/  @!P0 BRA `(.L_x_240) ;  /* 0x0000000000148947 */ /* 0x000fea0003800000 */
[----:B------:R-:W2:Y:S04]  /*a9f0*/  LDG.E R64, desc[UR52][R72.64] ;  /* 0x0000003448407981 */ /* 0x000ea8000c1e1900 */
[----:B------:R-:W3:Y:S01]  /*aa00*/  LDG.E R3, desc[UR52][R72.64+0x4] ;  /* 0x0000043448037981 */ /* 0x000ee2000c1e1900 */
[----:B--2---:R-:W-:Y:S02]  /*aa10*/  R2UR UR12, R64 ;  /* 0x00000000400c72ca */ /* 0x004fe400000e0000 */
[----:B---3--:R-:W-:-:S13]  /*aa20*/  R2UR UR9, R3 ;  /* 0x00000000030972ca */ /* 0x008fda00000e0000 */
[----:B------:R-:W-:-:S12]  /*aa30*/  UIADD3 UR9, -UR12, UR9, URZ ;  /* 0x000000090c097290 */ /* 0x000fd8000fffe13f */
.L_x_240:
[----:B------:R-:W2:Y:S04]  /*aa40*/  LDL R72, [R1+0x2c] ;  /* 0x00002c0001487983 */ /* 0x000ea80000100800 */
[----:B------:R-:W3:Y:S01]  /*aa50*/  LDL R3, [R1+0x28] ;  /* 0x0000280001037983 */ /* 0x000ee20000100800 */
[----:B------:R-:W-:Y:S01]  /*aa60*/  IMAD.U32 R71, RZ, RZ, UR38 ;  /* 0x00000026ff477e24 */ /* 0x000fe2000f8e00ff */
[----:B------:R-:W-:Y:S01]  /*aa70*/  UIMAD UR15, UR9, UR20, URZ ;  /* 0x00000014090f72a4 */ /* 0x000fe2000f8e023f */
[----:B------:R-:W-:Y:S01]  /*aa80*/  PLOP3.LUT P3, PT, PT, PT, UP1, 0x80, 0x0 ;  /* 0x000000000000781c */ /* 0x000fe20003f6f018 */
[----:B------:R-:W-:Y:S04]  /*aa90*/  SHFL.IDX PT, R64, R68, RZ, 0x1c1f ;  /* 0x001c1fff44407589 */ /* 0x000fe800000e0000 */
[----:B------:R-:W0:Y:S04]  /*aaa0*/  SHFL.IDX PT, R65, R69, RZ, 0x1c1f ;  /* 0x001c1fff45417589 */ /* 0x000e2800000e0000 */
[----:B------:R-:W-:Y:S04]  /*aab0*/  SHFL.IDX PT, R66, R68, 0x1, 0x1c1f ;  /* 0x003c1f0044427f89 */ /* 0x000fe800000e0000 */
[----:B------:R-:W1:Y:S01]  /*aac0*/  SHFL.IDX PT, R67, R69, 0x1, 0x1c1f ;  /* 0x003c1f0045437f89 */ /* 0x000e6200000e0000 */
[----:B--2---:R-:W-:Y:S01]  /*aad0*/  IMAD R71, R71, 0x80, R72 ;  /* 0x0000008047477824 */ /* 0x004fe200078e0248 */
[----:B---3--:R-:W-:-:S03]  /*aae0*/  LOP3.LUT P0, RZ, R3, 0x3, RZ, 0xc0, !PT ;  /* 0x0000000303ff7812 */ /* 0x008fc6000780c0ff */
[C---:B------:R-:W-:Y:S01]  /*aaf0*/  VIADD R3, R71.reuse, 0x8 ;  /* 0x0000000847037836 */ /* 0x040fe20000000000 */
[----:B------:R-:W-:-:S04]  /*ab00*/  ISETP.GE.OR P2, PT, R71, UR15, P0 ;  /* 0x0000000f47007c0c */ /* 0x000fc80008746670 */
[----:B------:R-:W-:-:S09]  /*ab10*/  ISETP.GE.OR P0, PT, R3, UR15, P0 ;  /* 0x0000000f03007c0c */ /* 0x000fd20008706670 */
[----:B0-----:R0:W-:Y:S01]  /*ab20*/  @!P2 ST.E desc[UR52][R64.64], R2 ;  /* 0x000000024000a985 */ /* 0x0011e2000c101934 */
[----:B------:R-:W-:-:S03]  /*ab30*/  ISETP.GE.AND P2, PT, R71, UR15, PT ;  /* 0x0000000f47007c0c */ /* 0x000fc6000bf46270 */
[----:B-1----:R0:W-:Y:S01]  /*ab40*/  @!P0 ST.E desc[UR52][R66.64], R0 ;  /* 0x0000000042008985 */ /* 0x0021e2000c101934 */
[----:B------:R-:W-:Y:S01]  /*ab50*/  ISETP.GE.AND P0, PT, R3, UR15, PT ;  /* 0x0000000f03007c0c */ /* 0x000fe2000bf06270 */
[----:B------:R-:W-:-:S12]  /*ab60*/  @P3 BRA `(.L_x_241) ;  /* 0x00000010000c3947 */ /* 0x000fd80003800000 */
[----:B0-----:R-:W-:Y:S01]  /*ab70*/  VIADD R0, R186, 0xffffff80 ;  /* 0xffffff80ba007836 */ /* 0x001fe20000000000 */
[----:B------:R-:W-:-:S04]  /*ab80*/  ULDC.64 UR12, c[0x0][0xaa0] ;  /* 0x0002a800000c7ab9 */ /* 0x000fc80000000a00 */
[----:B------:R-:W-:-:S04]  /*ab90*/  SHF.R.S32.HI R3, RZ, 0x1f, R0 ;  /* 0x0000001fff037819 */ /* 0x000fc80000011400 */
[----:B------:R-:W-:-:S04]  /*aba0*/  LEA.HI R3, R3, R0, RZ, 0x3 ;  /* 0x0000000003037211 */ /* 0x000fc800078f18ff */
[----:B------:R-:W-:Y:S02]  /*abb0*/  LOP3.LUT R5, R3, 0xfffffff8, RZ, 0xc0, !PT ;  /* 0xfffffff803057812 */ /* 0x000fe400078ec0ff */
[----:B------:R-:W-:Y:S01]  /*abc0*/  SHF.R.S32.HI R21, RZ, 0x3, R3 ;  /* 0x00000003ff157819 */ /* 0x000fe20000011403 */
[----:B------:R-:W-:Y:S02]  /*abd0*/  IMAD.MOV.U32 R3, RZ, RZ, 0x2 ;  /* 0x00000002ff037424 */ /* 0x000fe400078e00ff */
[----:B------:R-:W-:-:S04]  /*abe0*/  IMAD.IADD R20, R0, 0x1, -R5 ;  /* 0x0000000100147824 */ /* 0x000fc800078e0a05 */
[----:B------:R-:W-:-:S04]  /*abf0*/  IMAD.SHL.U32 R0, R20, 0x8, RZ ;  /* 0x0000000814007824 */ /* 0x000fc800078e00ff */
[----:B------:R-:W-:-:S04]  /*ac00*/  IMAD R2, R21, 0x40, R0 ;  /* 0x0000004015027824 */ /* 0x000fc800078e0200 */
[----:B------:R-:W-:-:S03]  /*ac10*/  IMAD.WIDE R2, R2, R3, UR10 ;  /* 0x0000000a02027e25 */ /* 0x000fc6000f8e0203 */
[C---:B------:R-:W-:Y:S02]  /*ac20*/  IADD3 R25, P2, R2.reuse, 0x3000, RZ ;  /* 0x0000300002197810 */ /* 0x040fe40007f5e0ff */
[C---:B------:R-:W-:Y:S02]  /*ac30*/  IADD3 R9, P4, R2.reuse, 0x1000, RZ ;  /* 0x0000100002097810 */ /* 0x040fe40007f9e0ff */
[----:B------:R-:W-:Y:S02]  /*ac40*/  IADD3 R13, P3, R2, 0x2000, RZ ;  /* 0x00002000020d7810 */ /* 0x000fe40007f7e0ff */
[----:B------:R-:W-:Y:S02]  /*ac50*/  LOP3.LUT R24, R25, 0x380, RZ, 0xc0, !PT ;  /* 0x0000038019187812 */ /* 0x000fe400078ec0ff */
[----:B------:R-:W-:Y:S02]  /*ac60*/  LOP3.LUT R8, R9, 0x380, RZ, 0xc0, !PT ;  /* 0x0000038009087812 */ /* 0x000fe400078ec0ff */
[----:B------:R-:W-:-:S02]  /*ac70*/  LOP3.LUT R12, R13, 0x380, RZ, 0xc0, !PT ;  /* 0x000003800d0c7812 */ /* 0x000fc400078ec0ff */
[----:B------:R-:W-:Y:S02]  /*ac80*/  SHF.R.U64 R24, R24, 0x3, RZ ;  /* 0x0000000318187819 */ /* 0x000fe400000012ff */
[----:B------:R-:W-:Y:S02]  /*ac90*/  SHF.R.U64 R8, R8, 0x3, RZ ;  /* 0x0000000308087819 */ /* 0x000fe400000012ff */
[----:B------:R-:W-:Y:S02]  /*aca0*/  SHF.R.U64 R12, R12, 0x3, RZ ;  /* 0x000000030c0c7819 */ /* 0x000fe400000012ff */
[----:B------:R-:W-:Y:S01]  /*acb0*/  LOP3.LUT R24, R24, R25, RZ, 0x3c, !PT ;  /* 0x0000001918187212 */ /* 0x000fe200078e3cff */
[--C-:B------:R-:W-:Y:S01]  /*acc0*/  IMAD.X R25, RZ, RZ, R3.reuse, P2 ;  /* 0x000000ffff197224 */ /* 0x100fe200010e0603 */
[----:B------:R-:W-:Y:S01]  /*acd0*/  LOP3.LUT R8, R8, R9, RZ, 0x3c, !PT ;  /* 0x0000000908087212 */ /* 0x000fe200078e3cff */
[--C-:B------:R-:W-:Y:S01]  /*ace0*/  IMAD.X R9, RZ, RZ, R3.reuse, P4 ;  /* 0x000000ffff097224 */ /* 0x100fe200020e0603 */
[----:B------:R-:W-:Y:S01]  /*acf0*/  LOP3.LUT R12, R12, R13, RZ, 0x3c, !PT ;  /* 0x0000000d0c0c7212 */ /* 0x000fe200078e3cff */
[----:B------:R-:W-:Y:S01]  /*ad00*/  IMAD.X R13, RZ, RZ, R3, P3 ;  /* 0x000000ffff0d7224 */ /* 0x000fe200018e0603 */
[C---:B------:R-:W-:Y:S01]  /*ad10*/  IADD3 R49, P2, R2.reuse, 0x9000, RZ ;  /* 0x0000900002317810 */ /* 0x040fe20007f5e0ff */
[----:B------:R-:W-:Y:S01]  /*ad20*/  UIMAD UR9, UR14, UR12, URZ ;  /* 0x0000000c0e0972a4 */ /* 0x000fe2000f8e023f */
[C---:B------:R-:W-:Y:S01]  /*ad30*/  IADD3 R29, P0, R2.reuse, 0x4000, RZ ;  /* 0x00004000021d7810 */ /* 0x040fe20007f1e0ff */
[----:B------:R-:W-:Y:S01]  /*ad40*/  UIMAD.WIDE.U32 UR10, UR4, UR12, URZ ;  /* 0x0000000c040a72a5 */ /* 0x000fe2000f8e003f */
[C---:B------:R-:W-:Y:S01]  /*ad50*/  IADD3 R33, P6, R2.reuse, 0x5000, RZ ;  /* 0x0000500002217810 */ /* 0x040fe20007fde0ff */
[----:B------:R-:W-:Y:S01]  /*ad60*/  IMAD.U32 R82, RZ, RZ, UR38 ;  /* 0x00000026ff527e24 */ /* 0x000fe2000f8e00ff */
[C---:B------:R-:W-:Y:S01]  /*ad70*/  IADD3 R37, P5, R2.reuse, 0x6000, RZ ;  /* 0x0000600002257810 */ /* 0x040fe20007fbe0ff */
[----:B------:R-:W5:Y:S01]  /*ad80*/  LD.E.128 R8, desc[UR52][R8.64] ;  /* 0x0000003408087980 */ /* 0x000f62000c101d00 */
[----:B------:R-:W-:-:S02]  /*ad90*/  IADD3 R41, P4, R2, 0x7000, RZ ;  /* 0x0000700002297810 */ /* 0x000fc40007f9e0ff */
[----:B------:R-:W-:Y:S01]  /*ada0*/  IADD3 R45, P3, R2, 0x8000, RZ ;  /* 0x00008000022d7810 */ /* 0x000fe20007f7e0ff */
[----:B------:R-:W5:Y:S01]  /*adb0*/  LD.E.128 R12, desc[UR52][R12.64] ;  /* 0x000000340c0c7980 */ /* 0x000f62000c101d00 */
[----:B------:R-:W-:Y:S02]  /*adc0*/  LOP3.LUT R48, R49, 0x380, RZ, 0xc0, !PT ;  /* 0x0000038031307812 */ /* 0x000fe400078ec0ff */
[----:B------:R-:W-:Y:S01]  /*add0*/  LOP3.LUT R28, R29, 0x380, RZ, 0xc0, !PT ;  /* 0x000003801d1c7812 */ /* 0x000fe200078ec0ff */
[----:B------:R-:W5:Y:S01]  /*ade0*/  LD.E.128 R24, desc[UR52][R24.64] ;  /* 0x0000003418187980 */ /* 0x000f62000c101d00 */
[----:B------:R-:W-:Y:S02]  /*adf0*/  LOP3.LUT R32, R33, 0x380, RZ, 0xc0, !PT ;  /* 0x0000038021207812 */ /* 0x000fe400078ec0ff */
[----:B------:R-:W-:Y:S02]  /*ae00*/  LOP3.LUT R36, R37, 0x380, RZ, 0xc0, !PT ;  /* 0x0000038025247812 */ /* 0x000fe400078ec0ff */
[----:B------:R-:W-:-:S02]  /*ae10*/  LOP3.LUT R40, R41, 0x380, RZ, 0xc0, !PT ;  /* 0x0000038029287812 */ /* 0x000fc400078ec0ff */
[----:B------:R-:W-:Y:S02]  /*ae20*/  LOP3.LUT R44, R45, 0x380, RZ, 0xc0, !PT ;  /* 0x000003802d2c7812 */ /* 0x000fe400078ec0ff */
[----:B------:R-:W-:Y:S02]  /*ae30*/  SHF.R.U64 R48, R48, 0x3, RZ ;  /* 0x0000000330307819 */ /* 0x000fe400000012ff */
[----:B------:R-:W-:Y:S02]  /*ae40*/  SHF.R.U64 R28, R28, 0x3, RZ ;  /* 0x000000031c1c7819 */ /* 0x000fe400000012ff */
[----:B------:R-:W-:Y:S02]  /*ae50*/  SHF.R.U64 R32, R32, 0x3, RZ ;  /* 0x0000000320207819 */ /* 0x000fe400000012ff */
[----:B------:R-:W-:Y:S02]  /*ae60*/  SHF.R.U64 R36, R36, 0x3, RZ ;  /* 0x0000000324247819 */ /* 0x000fe400000012ff */
[----:B------:R-:W-:-:S02]  /*ae70*/  SHF.R.U64 R40, R40, 0x3, RZ ;  /* 0x0000000328287819 */ /* 0x000fc400000012ff */
[----:B------:R-:W-:Y:S02]  /*ae80*/  SHF.R.U64 R44, R44, 0x3, RZ ;  /* 0x000000032c2c7819 */ /* 0x000fe400000012ff */
[----:B------:R-:W-:Y:S01]  /*ae90*/  LOP3.LUT R48, R48, R49, RZ, 0x3c, !PT ;  /* 0x0000003130307212 */ /* 0x000fe200078e3cff */
[--C-:B------:R-:W-:Y:S01]  /*aea0*/  IMAD.X R49, RZ, RZ, R3.reuse, P2 ;  /* 0x000000ffff317224 */ /* 0x100fe200010e0603 */
        /* <DEDUP_REMOVED lines=9> */
[----:B------:R-:W-:Y:S01]  /*af40*/  IMAD.X R45, RZ, RZ, R3, P3 ;  /* 0x000000ffff2d7224 */ /* 0x000fe200018e0603 */
[----:B------:R-:W-:-:S02]  /*af50*/  IADD3 R5, P2, R2, 0xf000, RZ ;  /* 0x0000f00002057810 */ /* 0x000fc40007f5e0ff */
[C---:B------:R-:W-:Y:S01]  /*af60*/  LOP3.LUT R7, R2.reuse, 0x380, RZ, 0xc0, !PT ;  /* 0x0000038002077812 */ /* 0x040fe200078ec0ff */
[----:B------:R-:W-:Y:S01]  /*af70*/  UIMAD UR9, UR4, UR13, UR9 ;  /* 0x0000000d040972a4 */ /* 0x000fe2000f8e0209 */
[C---:B------:R-:W-:Y:S01]  /*af80*/  IADD3 R53, P0, R2.reuse, 0xa000, RZ ;  /* 0x0000a00002357810 */ /* 0x040fe20007f1e0ff */
[----:B------:R-:W-:Y:S01]  /*af90*/  IMAD.X R73, RZ, RZ, R3, P2 ;  /* 0x000000ffff497224 */ /* 0x000fe200010e0603 */
[C---:B------:R-:W-:Y:S01]  /*afa0*/  IADD3 R57, P6, R2.reuse, 0xb000, RZ ;  /* 0x0000b00002397810 */ /* 0x040fe20007fde0ff */
[----:B------:R-:W-:Y:S01]  /*afb0*/  ULDC.64 UR12, c[0x0][0xae8] ;  /* 0x0002ba00000c7ab9 */ /* 0x000fe20000000a00 */
[C---:B------:R-:W-:Y:S01]  /*afc0*/  IADD3 R61, P5, R2.reuse, 0xc000, RZ ;  /* 0x0000c000023d7810 */ /* 0x040fe20007fbe0ff */
[----:B------:R-:W5:Y:S01]  /*afd0*/  LD.E.128 R28, desc[UR52][R28.64] ;  /* 0x000000341c1c7980 */ /* 0x000f62000c101d00 */
[C---:B------:R-:W-:Y:S02]  /*afe0*/  IADD3 R65, P4, R2.reuse, 0xd000, RZ ;  /* 0x0000d00002417810 */ /* 0x040fe40007f9e0ff */
[----:B------:R-:W-:Y:S01]  /*aff0*/  IADD3 R69, P3, R2, 0xe000, RZ ;  /* 0x0000e00002457810 */ /* 0x000fe20007f7e0ff */
[----:B------:R-:W5:Y:S01]  /*b000*/  LD.E.128 R32, desc[UR52][R32.64] ;  /* 0x0000003420207980 */ /* 0x000f62000c101d00 */
[----:B------:R-:W-:-:S02]  /*b010*/  LOP3.LUT R4, R5, 0x380, RZ, 0xc0, !PT ;  /* 0x0000038005047812 */ /* 0x000fc400078ec0ff */
[----:B------:R-:W-:Y:S01]  /*b020*/  LOP3.LUT R52, R53, 0x380, RZ, 0xc0, !PT ;  /* 0x0000038035347812 */ /* 0x000fe200078ec0ff */
[----:B------:R-:W5:Y:S01]  /*b030*/  LD.E.128 R36, desc[UR52][R36.64] ;  /* 0x0000003424247980 */ /* 0x000f62000c101d00 */
[----:B------:R-:W-:Y:S02]  /*b040*/  LOP3.LUT R56, R57, 0x380, RZ, 0xc0, !PT ;  /* 0x0000038039387812 */ /* 0x000fe400078ec0ff */
[----:B------:R-:W-:Y:S01]  /*b050*/  LOP3.LUT R60, R61, 0x380, RZ, 0xc0, !PT ;  /* 0x000003803d3c7812 */ /* 0x000fe200078ec0ff */
[----:B------:R-:W5:Y:S01]  /*b060*/  LD.E.128 R40, desc[UR52][R40.64] ;  /* 0x0000003428287980 */ /* 0x000f62000c101d00 */
[----:B------:R-:W-:Y:S02]  /*b070*/  LOP3.LUT R64, R65, 0x380, RZ, 0xc0, !PT ;  /* 0x0000038041407812 */ /* 0x000fe400078ec0ff */
[----:B------:R-:W-:Y:S01]  /*b080*/  LOP3.LUT R68, R69, 0x380, RZ, 0xc0, !PT ;  /* 0x0000038045447812 */ /* 0x000fe200078ec0ff */
[----:B------:R-:W5:Y:S01]  /*b090*/  LD.E.128 R44, desc[UR52][R44.64] ;  /* 0x000000342c2c7980 */ /* 0x000f62000c101d00 */
[----:B------:R-:W-:-:S02]  /*b0a0*/  SHF.R.U64 R7, R7, 0x3, RZ ;  /* 0x0000000307077819 */ /* 0x000fc400000012ff */
[----:B------:R-:W-:Y:S01]  /*b0b0*/  SHF.R.U64 R4, R4, 0x3, RZ ;  /* 0x0000000304047819 */ /* 0x000fe200000012ff */
[----:B------:R-:W5:Y:S01]  /*b0c0*/  LD.E.128 R48, desc[UR52][R48.64] ;  /* 0x0000003430307980 */ /* 0x000f62000c101d00 */
[----:B------:R-:W-:Y:S02]  /*b0d0*/  SHF.R.U64 R52, R52, 0x3, RZ ;  /* 0x0000000334347819 */ /* 0x000fe400000012ff */
[----:B------:R-:W-:Y:S02]  /*b0e0*/  SHF.R.U64 R56, R56, 0x3, RZ ;  /* 0x0000000338387819 */ /* 0x000fe400000012ff */
[----:B------:R-:W-:Y:S02]  /*b0f0*/  SHF.R.U64 R60, R60, 0x3, RZ ;  /* 0x000000033c3c7819 */ /* 0x000fe400000012ff */
[----:B------:R-:W-:Y:S02]  /*b100*/  SHF.R.U64 R64, R64, 0x3, RZ ;  /* 0x0000000340407819 */ /* 0x000fe400000012ff */
[----:B------:R-:W-:-:S02]  /*b110*/  SHF.R.U64 R68, R68, 0x3, RZ ;  /* 0x0000000344447819 */ /* 0x000fc400000012ff */
[----:B------:R-:W-:Y:S01]  /*b120*/  LOP3.LUT R2, R7, R2, RZ, 0x3c, !PT ;  /* 0x0000000207027212 */ /* 0x000fe200078e3cff */
[----:B------:R-:W-:Y:S01]  /*b130*/  UIADD3 UR11, UR11, UR9, URZ ;  /* 0x000000090b0b7290 */ /* 0x000fe2000fffe03f */
        /* <DEDUP_REMOVED lines=10> */
[----:B------:R-:W-:Y:S01]  /*b1e0*/  LOP3.LUT R72, R4, R5, RZ, 0x3c, !PT ;  /* 0x0000000504487212 */ /* 0x000fe200078e3cff */
[----:B------:R-:W-:Y:S01]  /*b1f0*/  UIMAD.WIDE.U32 UR10, UR40, UR12, UR10 ;  /* 0x0000000c280a72a5 */ /* 0x000fe2000f8e000a */
[----:B------:R0:W5:Y:S01]  /*b200*/  LD.E.128 R4, desc[UR52][R2.64] ;  /* 0x0000003402047980 */ /* 0x000162000c101d00 */
[----:B------:R-:W-:-:S02]  /*b210*/  USHF.R.S32.HI UR4, URZ, 0x1f, UR36 ;  /* 0x0000001f3f047899 */ /* 0x000fc40008011424 */
[----:B------:R-:W-:Y:S01]  /*b220*/  UIMAD UR11, UR40, UR13, UR11 ;  /* 0x0000000d280b72a4 */ /* 0x000fe2000f8e020b */
[----:B------:R-:W5:Y:S01]  /*b230*/  LD.E.128 R52, desc[UR52][R52.64] ;  /* 0x0000003434347980 */ /* 0x000f62000c101d00 */
[----:B------:R-:W-:Y:S01]  /*b240*/  @UP2 ULDC UR9, c[0x0][0xbec] ;  /* 0x0002fb0000092ab9 */ /* 0x000fe20000000800 */
[----:B------:R-:W-:Y:S02]  /*b250*/  ULDC.64 UR12, c[0x0][0xaf0] ;  /* 0x0002bc00000c7ab9 */ /* 0x000fe40000000a00 */
[----:B------:R-:W5:Y:S01]  /*b260*/  LD.E.128 R56, desc[UR52][R56.64] ;  /* 0x0000003438387980 */ /* 0x000f62000c101d00 */
[----:B0-----:R-:W-:Y:S02]  /*b270*/  IMAD.U32 R3, RZ, RZ, UR38 ;  /* 0x00000026ff037e24 */ /* 0x001fe4000f8e00ff */
[----:B------:R-:W-:Y:S01]  /*b280*/  IMAD R2, R20, 0x20, R21 ;  /* 0x0000002014027824 */ /* 0x000fe200078e0215 */
[----:B------:R-:W5:Y:S03]  /*b290*/  LD.E.128 R60, desc[UR52][R60.64] ;  /* 0x000000343c3c7980 */ /* 0x000f66000c101d00 */
[----:B------:R-:W-:Y:S01]  /*b2a0*/  IMAD R76, R3, 0x80, R2 ;  /* 0x00000080034c7824 */ /* 0x000fe200078e0202 */
[----:B------:R-:W-:Y:S01]  /*b2b0*/  UIMAD UR4, UR4, UR12, URZ ;  /* 0x0000000c040472a4 */ /* 0x000fe2000f8e023f */
[----:B------:R-:W5:Y:S02]  /*b2c0*/  LD.E.128 R64, desc[UR52][R64.64] ;  /* 0x0000003440407980 */ /* 0x000f64000c101d00 */
[----:B------:R-:W-:Y:S01]  /*b2d0*/  @P1 IMAD.HI.U32 R2, R76, UR9, RZ ;  /* 0x000000094c021c27 */ /* 0x000fe2000f8e00ff */
[----:B------:R-:W-:Y:S01]  /*b2e0*/  @UP2 ULDC UR9, c[0x0][0xbf0] ;  /* 0x0002fc0000092ab9 */ /* 0x000fe20000000800 */
[----:B------:R-:W-:Y:S01]  /*b2f0*/  UIMAD UR4, UR36, UR13, UR4 ;  /* 0x0000000d240472a4 */ /* 0x000fe2000f8e0204 */
[----:B------:R-:W5:Y:S01]  /*b300*/  LD.E.128 R68, desc[UR52][R68.64] ;  /* 0x0000003444447980 */ /* 0x000f62000c101d00 */
[----:B------:R-:W-:Y:S01]  /*b310*/  IMAD.MOV.U32 R77, RZ, RZ, R76 ;  /* 0x000000ffff4d7224 */ /* 0x000fe200078e004c */
[----:B------:R-:W-:Y:S01]  /*b320*/  @P1 SHF.R.U32.HI R77, RZ, UR9, R2 ;  /* 0x00000009ff4d1c19 */ /* 0x000fe20008011602 */
[----:B------:R-:W-:Y:S01]  /*b330*/  UIMAD.WIDE.U32 UR36, UR36, UR12, UR10 ;  /* 0x0000000c242472a5 */ /* 0x000fe2000f8e000a */
[----:B------:R-:W5:Y:S02]  /*b340*/  LD.E.128 R72, desc[UR52][R72.64] ;  /* 0x0000003448487980 */ /* 0x000f64000c101d00 */
[--C-:B------:R-:W-:Y:S01]  /*b350*/  SHF.R.S32.HI R20, RZ, 0x1f, R77.reuse ;  /* 0x0000001fff147819 */ /* 0x100fe2000001144d */
[----:B------:R-:W-:Y:S01]  /*b360*/  UIADD3 UR4, UR37, UR4, URZ ;  /* 0x0000000425047290 */ /* 0x000fe2000fffe03f */
[----:B------:R-:W-:Y:S01]  /*b370*/  IMAD.MOV R79, RZ, RZ, -R77 ;  /* 0x000000ffff4f7224 */ /* 0x000fe200078e0a4d */
[----:B------:R-:W-:Y:S01]  /*b380*/  ULDC.64 UR10, c[0x0][0xae0] ;  /* 0x0002b800000a7ab9 */ /* 0x000fe20000000a00 */
[----:B------:R-:W-:Y:S01]  /*b390*/  IMAD.U32 R3, RZ, RZ, UR37 ;  /* 0x00000025ff037e24 */ /* 0x000fe2000f8e00ff */
[----:B------:R-:W-:Y:S01]  /*b3a0*/  @!PT LDS RZ, [RZ] ;  /* 0x00000000fffff984 */ /* 0x000fe20000000800 */
[----:B------:R-:W-:Y:S01]  /*b3b0*/  @!PT LDS RZ, [RZ] ;  /* 0x00000000fffff984 */ /* 0x000fe20000000800 */
[----:B------:R-:W-:Y:S01]  /*b3c0*/  @!PT LDS RZ, [RZ] ;  /* 0x00000000fffff984 */ /* 0x000fe20000000800 */
[----:B------:R-:W-:Y:S01]  /*b3d0*/  @!PT LDS RZ, [RZ] ;  /* 0x00000000fffff984 */ /* 0x000fe20000000800 */
[----:B------:R0:W-:Y:S06]  /*b3e0*/  MEMBAR.ALL.CTA ;  /* 0x0000000000007992 */ /* 0x0001ec0000008000 */
[----:B0-----:R-:W0:Y:S01]  /*b3f0*/  FENCE.VIEW.ASYNC.S ;  /* 0x00000000000073c6 */ /* 0x001e220000000000 */
[----:B------:R-:W-:-:S02]  /*b400*/  IMAD R20, R20, UR10, RZ ;  /* 0x0000000a14147c24 */ /* 0x000fc4000f8e02ff */
[----:B------:R-:W-:Y:S02]  /*b410*/  IMAD R79, R79, UR20, R76 ;  /* 0x000000144f4f7c24 */ /* 0x000fe4000f8e024c */
[----:B------:R-:W-:Y:S02]  /*b420*/  IMAD.U32 R2, RZ, RZ, UR36 ;  /* 0x00000024ff027e24 */ /* 0x000fe4000f8e00ff */
[----:B------:R-:W-:Y:S02]  /*b430*/  IMAD.U32 R3, RZ, RZ, UR4 ;  /* 0x00000004ff037e24 */ /* 0x000fe4000f8e00ff */
[C---:B------:R-:W-:Y:S01]  /*b440*/  IMAD R81, R77.reuse, UR11, R20 ;  /* 0x0000000b4d517c24 */ /* 0x040fe2000f8e0214 */
[----:B------:R-:W-:Y:S01]  /*b450*/  SHF.R.S32.HI R20, RZ, 0x1f, R79 ;  /* 0x0000001fff147819 */ /* 0x000fe2000001144f */
[----:B------:R-:W-:Y:S01]  /*b460*/  IMAD.WIDE.U32 R2, R77, UR10, R2 ;  /* 0x0000000a4d027c25 */ /* 0x000fe2000f8e0002 */
[----:B------:R-:W-:-:S03]  /*b470*/  ULDC.64 UR10, c[0x0][0xad8] ;  /* 0x0002b600000a7ab9 */ /* 0x000fc60000000a00 */
[----:B------:R-:W-:Y:S02]  /*b480*/  IMAD.IADD R3, R3, 0x1, R81 ;  /* 0x0000000103037824 */ /* 0x000fe400078e0251 */
[----:B------:R-:W-:Y:S02]  /*b490*/  IMAD R20, R20, UR10, RZ ;  /* 0x0000000a14147c24 */ /* 0x000fe4000f8e02ff */
[----:B------:R-:W-:Y:S02]  /*b4a0*/  IMAD R82, R82, 0x80, R21 ;  /* 0x0000008052527824 */ /* 0x000fe400078e0215 */
[C---:B------:R-:W-:Y:S02]  /*b4b0*/  IMAD R21, R79.reuse, UR11, R20 ;  /* 0x0000000b4f157c24 */ /* 0x040fe4000f8e0214 */
[----:B------:R-:W-:Y:S01]  /*b4c0*/  IMAD.WIDE.U32 R2, R79, UR10, R2 ;  /* 0x0000000a4f027c25 */ /* 0x000fe2000f8e0002 */
[----:B------:R-:W-:-:S03]  /*b4d0*/  ULDC.64 UR10, c[0x0][0xa80] ;  /* 0x0002a000000a7ab9 */ /* 0x000fc60000000a00 */
[----:B------:R-:W-:Y:S01]  /*b4e0*/  IMAD.IADD R3, R3, 0x1, R21 ;  /* 0x0000000103037824 */ /* 0x000fe200078e0215 */
[----:B------:R-:W-:Y:S01]  /*b4f0*/  LEA R80, P2, R2, UR10, 0x1 ;  /* 0x0000000a02507c11 */ /* 0x000fe2000f8408ff */
[----:B------:R-:W-:-:S03]  /*b500*/  UIADD3 UR8, UR8, 0x38820, URZ ;  /* 0x0003882008087890 */ /* 0x000fc6000fffe03f */
[----:B------:R-:W-:Y:S02]  /*b510*/  LEA.HI.X R81, R2, UR11, R3, 0x1, P2 ;  /* 0x0000000b02517c11 */ /* 0x000fe400090f0c03 */
[C---:B------:R-:W-:Y:S01]  /*b520*/  ISETP.GE.AND P2, PT, R82.reuse, UR15, PT ;  /* 0x0000000f52007c0c */ /* 0x040fe2000bf46270 */
[----:B------:R-:W-:Y:S01]  /*b530*/  UPRMT UR8, URZ, 0x654, UR8 ;  /* 0x000006543f087896 */ /* 0x000fe20008000008 */
[C---:B------:R-:W-:Y:S02]  /*b540*/  VIADD R20, R82.reuse, 0x20 ;  /* 0x0000002052147836 */ /* 0x040fe40000000000 */
[----:B------:R-:W-:Y:S02]  /*b550*/  VIADD R76, R82, 0x40 ;  /* 0x00000040524c7836 */ /* 0x000fe40000000000 */
[C---:B------:R-:W-:Y:S02]  /*b560*/  VIADD R86, R0.reuse, 0x80 ;  /* 0x0000008000567836 */ /* 0x040fe40000000000 */
[----:B------:R-:W-:-:S02]  /*b570*/  VIADD R88, R0, 0xc0 ;  /* 0x000000c000587836 */ /* 0x000fc40000000000 */
[----:B------:R-:W-:Y:S01]  /*b580*/  VIADD R84, R0, 0x40 ;  /* 0x0000004000547836 */ /* 0x000fe20000000000 */
[----:B0-----:R-:W-:Y:S01]  /*b590*/  SYNCS.ARRIVE.TRANS64.RED.A1T0 RZ, [UR8], RZ ;  /* 0x000000ffffff79a7 */ /* 0x001fe20008100408 */
[----:B------:R0:W1:Y:S01]  /*b5a0*/  SHFL.IDX PT, R83, R80, RZ, 0x181f ;  /* 0x00181fff50537589 */ /* 0x00006200000e0000 */
[----:B------:R-:W-:Y:S03]  /*b5b0*/  BSSY B1, `(.L_x_242) ;  /* 0x000001a000017945 */ /* 0x000fe60003800000 */
[----:B------:R0:W2:Y:S01]  /*b5c0*/  SHFL.IDX PT, R79, R81, RZ, 0x181f ;  /* 0x00181fff514f7589 */ /* 0x0000a200000e0000 */
[----:B------:R-:W-:Y:S02]  /*b5d0*/  ISETP.GE.AND P1, PT, R20, UR15, PT ;  /* 0x0000000f14007c0c */ /* 0x000fe4000bf26270 */
[----:B------:R-:W-:Y:S02]  /*b5e0*/  ISETP.GE.AND P0, PT, R76, UR15, PT ;  /* 0x0000000f4c007c0c */ /* 0x000fe4000bf06270 */
[----:B------:R-:W-:-:S02]  /*b5f0*/  SHF.R.S32.HI R90, RZ, 0x1f, R0 ;  /* 0x0000001fff5a7819 */ /* 0x000fc40000011400 */
[----:B------:R-:W-:Y:S02]  /*b600*/  SHF.R.S32.HI R85, RZ, 0x1f, R86 ;  /* 0x0000001fff557819 */ /* 0x000fe40000011456 */
[----:B------:R-:W-:Y:S02]  /*b610*/  SHF.R.S32.HI R87, RZ, 0x1f, R88 ;  /* 0x0000001fff577819 */ /* 0x000fe40000011458 */
[----:B------:R-:W-:Y:S01]  /*b620*/  SHF.R.S32.HI R89, RZ, 0x1f, R84 ;  /* 0x0000001fff597819 */ /* 0x000fe20000011454 */
[----:B0-----:R-:W-:Y:S06]  /*b630*/  @P2 BRA `(.L_x_243) ;  /* 0x0000000000442947 */ /* 0x001fec0003800000 */
[----:B------:R-:W-:Y:S02]  /*b640*/  ULDC UR4, c[0x0][0xac8] ;  /* 0x0002b20000047ab9 */ /* 0x000fe40000000800 */
[----:B------:R-:W-:Y:S02]  /*b650*/  ISETP.GE.AND P5, PT, R0, UR4, PT ;  /* 0x0000000400007c0c */ /* 0x000fe4000bfa6270 */
[----:B------:R-:W-:Y:S02]  /*b660*/  ISETP.GE.AND P4, PT, R84, UR4, PT ;  /* 0x0000000454007c0c */ /* 0x000fe4000bf86270 */
[----:B------:R-:W-:Y:S02]  /*b670*/  ISETP.GE.AND P3, PT, R86, UR4, PT ;  /* 0x0000000456007c0c */ /* 0x000fe4000bf66270 */
[----:B------:R-:W-:-:S07]  /*b680*/  ISETP.GE.AND P2, PT, R88, UR4, PT ;  /* 0x0000000458007c0c */ /* 0x000fce000bf46270 */
[----:B-1----:R-:W-:-:S04]  /*b690*/  @!P5 LEA R2, P6, R0, R83, 0x1 ;  /* 0x000000530002d211 */ /* 0x002fc800078c08ff */
[----:B--2---:R-:W-:Y:S02]  /*b6a0*/  @!P5 LEA.HI.X R3, R0, R79, R90, 0x1, P6 ;  /* 0x0000004f0003d211 */ /* 0x004fe400030f0c5a */
[----:B------:R-:W-:-:S03]  /*b6b0*/  @!P4 LEA R20, P6, R84, R83, 0x1 ;  /* 0x000000535414c211 */ /* 0x000fc600078c08ff */
[----:B-----5:R0:W-:Y:S01]  /*b6c0*/  @!P5 ST.E.128 desc[UR52][R2.64], R4 ;  /* 0x000000040200d985 */ /* 0x0201e2000c101d34 */
[----:B------:R-:W-:Y:S02]  /*b6d0*/  @!P4 LEA.HI.X R21, R84, R79, R89, 0x1, P6 ;  /* 0x0000004f5415c211 */ /* 0x000fe400030f0c59 */
[----:B------:R-:W-:-:S03]  /*b6e0*/  @!P3 LEA R76, P6, R86, R83, 0x1 ;  /* 0x00000053564cb211 */ /* 0x000fc600078c08ff */
[----:B------:R0:W-:Y:S01]  /*b6f0*/  @!P4 ST.E.128 desc[UR52][R20.64], R28 ;  /* 0x0000001c1400c985 */ /* 0x0001e2000c101d34 */
[----:B------:R-:W-:Y:S02]  /*b700*/  @!P3 LEA.HI.X R77, R86, R79, R85, 0x1, P6 ;  /* 0x0000004f564db211 */ /* 0x000fe400030f0c55 */
[----:B------:R-:W-:-:S03]  /*b710*/  @!P2 LEA R78, P6, R88, R83, 0x1 ;  /* 0x00000053584ea211 */ /* 0x000fc600078c08ff */
[----:B------:R0:W-:Y:S01]  /*b720*/  @!P3 ST.E.128 desc[UR52][R76.64], R44 ;  /* 0x0000002c4c00b985 */ /* 0x0001e2000c101d34 */
[----:B------:R-:W-:-:S05]  /*b730*/  @!P2 LEA.HI.X R79, R88, R79, R87, 0x1, P6 ;  /* 0x0000004f584fa211 */ /* 0x000fca00030f0c57 */
[----:B------:R0:W-:Y:S04]  /*b740*/  @!P2 ST.E.128 desc[UR52][R78.64], R60 ;  /* 0x0000003c4e00a985 */ /* 0x0001e8000c101d34 */
.L_x_243:
[----:B------:R-:W-:Y:S05]  /*b750*/  BSYNC B1 ;  /* 0x0000000000017941 */ /* 0x000fea0003800000 */
.L_x_242:
[----:B0-----:R0:W3:Y:S01]  /*b760*/  SHFL.IDX PT, R21, R81, 0x1, 0x181f ;  /* 0x00381f0051157f89 */ /* 0x0010e200000e0000 */
[----:B------:R-:W-:Y:S03]  /*b770*/  BSSY B1, `(.L_x_244) ;  /* 0x0000014000017945 */ /* 0x000fe60003800000 */
[----:B-----5:R0:W4:Y:S01]  /*b780*/  SHFL.IDX PT, R7, R80, 0x1, 0x181f ;  /* 0x00381f0050077f89 */ /* 0x02012200000e0000 */
[----:B------:R-:W-:Y:S05]  /*b790*/  @P1 BRA `(.L_x_245) ;  /* 0x0000000000441947 */ /* 0x000fea0003800000 */
[----:B------:R-:W-:Y:S02]  /*b7a0*/  ULDC UR4, c[0x0][0xac8] ;  /* 0x0002b20000047ab9 */ /* 0x000fe40000000800 */
[----:B------:R-:W-:Y:S02]  /*b7b0*/  ISETP.GE.AND P4, PT, R0, UR4, PT ;  /* 0x0000000400007c0c */ /* 0x000fe4000bf86270 */
[----:B------:R-:W-:Y:S02]  /*b7c0*/  ISETP.GE.AND P3, PT, R84, UR4, PT ;  /* 0x0000000454007c0c */ /* 0x000fe4000bf66270 */
[----:B------:R-:W-:Y:S02]  /*b7d0*/  ISETP.GE.AND P2, PT, R86, UR4, PT ;  /* 0x0000000456007c0c */ /* 0x000fe4000bf46270 */
[----:B------:R-:W-:-:S07]  /*b7e0*/  ISETP.GE.AND P1, PT, R88, UR4, PT ;  /* 0x0000000458007c0c */ /* 0x000fce000bf26270 */
[-C--:B----4-:R-:W-:Y:S02]  /*b7f0*/  @!P4 LEA R2, P6, R0, R7.reuse, 0x1 ;  /* 0x000000070002c211 */ /* 0x090fe400078c08ff */
[----:B------:R-:W-:Y:S02]  /*b800*/  @!P3 LEA R4, P5, R84, R7, 0x1 ;  /* 0x000000075404b211 */ /* 0x000fe400078a08ff */
[----:B---3--:R-:W-:Y:S02]  /*b810*/  @!P4 LEA.HI.X R3, R0, R21, R90, 0x1, P6 ;  /* 0x000000150003c211 */ /* 0x008fe400030f0c5a */
[----:B------:R-:W-:Y:S02]  /*b820*/  @!P2 LEA R6, P6, R86, R7, 0x1 ;  /* 0x000000075606a211 */ /* 0x000fe400078c08ff */
[----:B------:R-:W-:Y:S01]  /*b830*/  @!P3 LEA.HI.X R5, R84, R21, R89, 0x1, P5 ;  /* 0x000000155405b211 */ /* 0x000fe200028f0c59 */
[----:B------:R3:W-:Y:S01]  /*b840*/  @!P4 ST.E.128 desc[UR52][R2.64], R8 ;  /* 0x000000080200c985 */ /* 0x0007e2000c101d34 */
[----:B------:R-:W-:-:S02]  /*b850*/  @!P1 LEA R20, P5, R88, R7, 0x1 ;  /* 0x0000000758149211 */ /* 0x000fc400078a08ff */
[-C--:B------:R-:W-:Y:S01]  /*b860*/  @!P2 LEA.HI.X R7, R86, R21.reuse, R85, 0x1, P6 ;  /* 0x000000155607a211 */ /* 0x080fe200030f0c55 */
[----:B------:R3:W-:Y:S01]  /*b870*/  @!P3 ST.E.128 desc[UR52][R4.64], R32 ;  /* 0x000000200400b985 */ /* 0x0007e2000c101d34 */
[----:B------:R-:W-:-:S03]  /*b880*/  @!P1 LEA.HI.X R21, R88, R21, R87, 0x1, P5 ;  /* 0x0000001558159211 */ /* 0x000fc600028f0c57 */
[----:B------:R3:W-:Y:S04]  /*b890*/  @!P2 ST.E.128 desc[UR52][R6.64], R48 ;  /* 0x000000300600a985 */ /* 0x0007e8000c101d34 */
[----:B------:R3:W-:Y:S02]  /*b8a0*/  @!P1 ST.E.128 desc[UR52][R20.64], R64 ;  /* 0x0000004014009985 */ /* 0x0007e4000c101d34 */
.L_x_245:
[----:B------:R-:W-:Y:S05]  /*b8b0*/  BSYNC B1 ;  /* 0x0000000000017941 */ /* 0x000fea0003800000 */
.L_x_244:
[----:B---3--:R3:W0:Y:S01]  /*b8c0*/  SHFL.IDX PT, R9, R81, 0x2, 0x181f ;  /* 0x00581f0051097f89 */ /* 0x00862200000e0000 */
[----:B------:R-:W-:Y:S03]  /*b8d0*/  BSSY B1, `(.L_x_246) ;  /* 0x0000014000017945 */ /* 0x000fe60003800000 */
[----:B------:R3:W0:Y:S01]  /*b8e0*/  SHFL.IDX PT, R5, R80, 0x2, 0x181f ;  /* 0x00581f0050057f89 */ /* 0x00062200000e0000 */
[----:B------:R-:W-:Y:S05]  /*b8f0*/  @P0 BRA `(.L_x_247) ;  /* 0x0000000000440947 */ /* 0x000fea0003800000 */
[----:B------:R-:W-:Y:S02]  /*b900*/  ULDC UR4, c[0x0][0xac8] ;  /* 0x0002b20000047ab9 */ /* 0x000fe40000000800 */
[----:B------:R-:W-:Y:S02]  /*b910*/  ISETP.GE.AND P3, PT, R0, UR4, PT ;  /* 0x0000000400007c0c */ /* 0x000fe4000bf66270 */
[----:B------:R-:W-:Y:S02]  /*b920*/  ISETP.GE.AND P2, PT, R84, UR4, PT ;  /* 0x0000000454007c0c */ /* 0x000fe4000bf46270 */
[----:B------:R-:W-:Y:S02]  /*b930*/  ISETP.GE.AND P1, PT, R86, UR4, PT ;  /* 0x0000000456007c0c */ /* 0x000fe4000bf26270 */
[----:B------:R-:W-:-:S07]  /*b940*/  ISETP.GE.AND P0, PT, R88, UR4, PT ;  /* 0x0000000458007c0c */ /* 0x000fce000bf06270 */
[-C--:B0-----:R-:W-:Y:S02]  /*b950*/  @!P3 LEA R2, P6, R0, R5.reuse, 0x1 ;  /* 0x000000050002b211 */ /* 0x081fe400078c08ff */
[-C--:B------:R-:W-:Y:S02]  /*b960*/  @!P2 LEA R4, P5, R84, R5.reuse, 0x1 ;  /* 0x000000055404a211 */ /* 0x080fe400078a08ff */
[----:B------:R-:W-:Y:S02]  /*b970*/  @!P1 LEA R6, P4, R86, R5, 0x1 ;  /* 0x0000000556069211 */ /* 0x000fe400078808ff */
[----:B------:R-:W-:Y:S02]  /*b980*/  @!P3 LEA.HI.X R3, R0, R9, R90, 0x1, P6 ;  /* 0x000000090003b211 */ /* 0x000fe400030f0c5a */
[----:B------:R-:W-:Y:S02]  /*b990*/  @!P0 LEA R8, P6, R88, R5, 0x1 ;  /* 0x0000000558088211 */ /* 0x000fe400078c08ff */
[-C--:B------:R-:W-:Y:S01]  /*b9a0*/  @!P2 LEA.HI.X R5, R84, R9.reuse, R89, 0x1, P5 ;  /* 0x000000095405a211 */ /* 0x080fe200028f0c59 */
[----:B------:R0:W-:Y:S01]  /*b9b0*/  @!P3 ST.E.128 desc[UR52][R2.64], R12 ;  /* 0x0000000c0200b985 */ /* 0x0001e2000c101d34 */
[----:B----4-:R-:W-:-:S02]  /*b9c0*/  @!P1 LEA.HI.X R7, R86, R9, R85, 0x1, P4 ;  /* 0x0000000956079211 */ /* 0x010fc400020f0c55 */
[----:B------:R-:W-:Y:S01]  /*b9d0*/  @!P0 LEA.HI.X R9, R88, R9, R87, 0x1, P6 ;  /* 0x0000000958098211 */ /* 0x000fe200030f0c57 */
[----:B------:R0:W-:Y:S04]  /*b9e0*/  @!P2 ST.E.128 desc[UR52][R4.64], R36 ;  /* 0x000000240400a985 */ /* 0x0001e8000c101d34 */
[----:B------:R0:W-:Y:S04]  /*b9f0*/  @!P1 ST.E.128 desc[UR52][R6.64], R52 ;  /* 0x0000003406009985 */ /* 0x0001e8000c101d34 */
[----:B------:R0:W-:Y:S02]  /*ba00*/  @!P0 ST.E.128 desc[UR52][R8.64], R68 ;  /* 0x0000004408008985 */ /* 0x0001e4000c101d34 */
.L_x_247:
[----:B------:R-:W-:Y:S05]  /*ba10*/  BSYNC B1 ;  /* 0x0000000000017941 */ /* 0x000fea0003800000 */
.L_x_246:
[----:B0-----:R-:W-:Y:S01]  /*ba20*/  VIADD R2, R82, 0x60 ;  /* 0x0000006052027836 */ /* 0x001fe20000000000 */
[----:B---3--:R-:W0:Y:S04]  /*ba30*/  SHFL.IDX PT, R81, R81, 0x3, 0x181f ;  /* 0x00781f0051517f89 */ /* 0x008e2800000e0000 */
[----:B------:R-:W-:Y:S01]  /*ba40*/  ISETP.GE.AND P0, PT, R2, UR15, PT ;  /* 0x0000000f02007c0c */ /* 0x000fe2000bf06270 */
[----:B------:R3:W0:-:S12]  /*ba50*/  SHFL.IDX PT, R9, R80, 0x3, 0x181f ;  /* 0x00781f0050097f89 */ /* 0x00061800000e0000 */
[----:B---3--:R-:W-:Y:S05]  /*ba60*/  @P0 BRA `(.L_x_248) ;  /* 0x0000002400ec0947 */ /* 0x008fea0003800000 */
[----:B------:R-:W-:Y:S02]  /*ba70*/  ULDC UR4, c[0x0][0xac8] ;  /* 0x0002b20000047ab9 */ /* 0x000fe40000000800 */
[----:B------:R-:W-:Y:S02]  /*ba80*/  ISETP.GE.AND P3, PT, R0, UR4, PT ;  /* 0x0000000400007c0c */ /* 0x000fe4000bf66270 */
[----:B------:R-:W-:Y:S02]  /*ba90*/  ISETP.GE.AND P4, PT, R84, UR4, PT ;  /* 0x0000000454007c0c */ /* 0x000fe4000bf86270 */
[----:B------:R-:W-:-:S09]  /*baa0*/  ISETP.GE.AND P5, PT, R86, UR4, PT ;  /* 0x0000000456007c0c */ /* 0x000fd2000bfa6270 */
[-C--:B0-----:R-:W-:Y:S02]  /*bab0*/  @!P3 LEA R2, P0, R0, R9.reuse, 0x1 ;  /* 0x000000090002b211 */ /* 0x081fe400078008ff */
[-C--:B------:R-:W-:Y:S02]  /*bac0*/  @!P4 LEA R4, P1, R84, R9.reuse, 0x1 ;  /* 0x000000095404c211 */ /* 0x080fe400078208ff */
[----:B------:R-:W-:Y:S02]  /*bad0*/  @!P5 LEA R6, P2, R86, R9, 0x1 ;  /* 0x000000095606d211 */ /* 0x000fe400078408ff */
[-C--:B------:R-:W-:Y:S02]  /*bae0*/  @!P3 LEA.HI.X R3, R0, R81.reuse, R90, 0x1, P0 ;  /* 0x000000510003b211 */ /* 0x080fe400000f0c5a */
[-C--:B------:R-:W-:Y:S02]  /*baf0*/  @!P4 LEA.HI.X R5, R84, R81.reuse, R89, 0x1, P1 ;  /* 0x000000515405c211 */ /* 0x080fe400008f0c59 */
[----:B----4-:R-:W-:Y:S01]  /*bb00*/  @!P5 LEA.HI.X R7, R86, R81, R85, 0x1, P2 ;  /* 0x000000515607d211 */ /* 0x010fe200010f0c55 */
[----:B------:R3:W-:Y:S01]  /*bb10*/  @!P3 ST.E.128 desc[UR52][R2.64], R24 ;  /* 0x000000180200b985 */ /* 0x0007e2000c101d34 */
[----:B------:R-:W-:-:S03]  /*bb20*/  ISETP.GE.AND P0, PT, R88, UR4, PT ;  /* 0x0000000458007c0c */ /* 0x000fc6000bf06270 */
[----:B------:R3:W-:Y:S04]  /*bb30*/  @!P4 ST.E.128 desc[UR52][R4.64], R40 ;  /* 0x000000280400c985 */ /* 0x0007e8000c101d34 */
[----:B------:R3:W-:Y:S06]  /*bb40*/  @!P5 ST.E.128 desc[UR52][R6.64], R56 ;  /* 0x000000380600d985 */ /* 0x0007ec000c101d34 */
[----:B------:R-:W-:Y:S05]  /*bb50*/  @P0 BRA `(.L_x_248) ;  /* 0x0000002400b00947 */ /* 0x000fea0003800000 */
[----:B---3--:R-:W-:-:S04]  /*bb60*/  LEA R2, P0, R88, R9, 0x1 ;  /* 0x0000000958027211 */ /* 0x008fc800078008ff */
[----:B------:R-:W-:-:S05]  /*bb70*/  LEA.HI.X R3, R88, R81, R87, 0x1, P0 ;  /* 0x0000005158037211 */ /* 0x000fca00000f0c57 */
[----:B------:R0:W-:Y:S01]  /*bb80*/  ST.E.128 desc[UR52][R2.64], R72 ;  /* 0x0000004802007985 */ /* 0x0001e2000c101d34 */
[----:B------:R-:W-:Y:S05]  /*bb90*/  BRA `(.L_x_248) ;  /* 0x0000002400a07947 */ /* 0x000fea0003800000 */
.L_x_241:
[----:B------:R-:W-:Y:S01]  /*bba0*/  ULDC.64 UR12, c[0x0][0xb08] ;  /* 0x0002c200000c7ab9 */ /* 0x000fe20000000a00 */
[----:B0-----:R-:W-:Y:S01]  /*bbb0*/  IMAD.MOV.U32 R65, RZ, RZ, R70 ;  /* 0x000000ffff417224 */ /* 0x001fe200078e0046 */
[----:B------:R-:W-:Y:S01]  /*bbc0*/  UIMAD UR9, UR14, UR12, URZ ;  /* 0x0000000c0e0972a4 */ /* 0x000fe2000f8e023f */
[C---:B------:R-:W-:Y:S01]  /*bbd0*/  VIADD R167, R16.reuse, 0x48 ;  /* 0x0000004810a77836 */ /* 0x040fe20000000000 */
[----:B------:R-:W-:Y:S01]  /*bbe0*/  UIMAD.WIDE.U32 UR10, UR4, UR12, URZ ;  /* 0x0000000c040a72a5 */ /* 0x000fe2000f8e003f */
[C---:B------:R-:W-:Y:S01]  /*bbf0*/  VIADD R169, R16.reuse, 0x40 ;  /* 0x0000004010a97836 */ /* 0x040fe20000000000 */
[----:B------:R-:W-:Y:S01]  /*bc00*/  UIMAD UR9, UR4, UR13, UR9 ;  /* 0x0000000d040972a4 */ /* 0x000fe2000f8e0209 */
[C---:B------:R-:W-:Y:S01]  /*bc10*/  VIADD R171, R16.reuse, 0x38 ;  /* 0x0000003810ab7836 */ /* 0x040fe20000000000 */
[----:B------:R-:W-:Y:S01]  /*bc20*/  USHF.R.S32.HI UR4, URZ, 0x1f, UR36 ;  /* 0x0000001f3f047899 */ /* 0x000fe20008011424 */
[C---:B------:R-:W-:Y:S01]  /*bc30*/  VIADD R173, R16.reuse, 0x30 ;  /* 0x0000003010ad7836 */ /* 0x040fe20000000000 */
[----:B------:R-:W-:Y:S01]  /*bc40*/  UIADD3 UR11, UR11, UR9, URZ ;  /* 0x000000090b0b7290 */ /* 0x000fe2000fffe03f */
[C---:B------:R-:W-:Y:S01]  /*bc50*/  VIADD R175, R16.reuse, 0x28 ;  /* 0x0000002810af7836 */ /* 0x040fe20000000000 */
[----:B------:R-:W-:Y:S01]  /*bc60*/  ULDC.64 UR12, c[0x0][0xb38] ;  /* 0x0002ce00000c7ab9 */ /* 0x000fe20000000a00 */
[----:B------:R-:W-:Y:S01]  /*bc70*/  ULDC.64 UR14, c[0x0][0xb40] ;  /* 0x0002d000000e7ab9 */ /* 0x000fe20000000a00 */
[----:B------:R-:W-:Y:S01]  /*bc80*/  UIMAD.WIDE.U32 UR10, UR40, UR12, UR10 ;  /* 0x0000000c280a72a5 */ /* 0x000fe2000f8e000a */
[C---:B------:R-:W-:Y:S01]  /*bc90*/  VIADD R177, R16.reuse, 0x20 ;  /* 0x0000002010b17836 */ /* 0x040fe20000000000 */
[----:B------:R-:W-:Y:S01]  /*bca0*/  UIMAD UR4, UR4, UR14, URZ ;  /* 0x0000000e040472a4 */ /* 0x000fe2000f8e023f */
[C---:B------:R-:W-:Y:S01]  /*bcb0*/  VIADD R179, R16.reuse, 0x18 ;  /* 0x0000001810b37836 */ /* 0x040fe20000000000 */
[----:B------:R-:W-:Y:S01]  /*bcc0*/  UIMAD UR11, UR40, UR13, UR11 ;  /* 0x0000000d280b72a4 */ /* 0x000fe2000f8e020b */
[C---:B------:R-:W-:Y:S01]  /*bcd0*/  VIADD R181, R16.reuse, 0x10 ;  /* 0x0000001010b57836 */ /* 0x040fe20000000000 */
[----:B------:R-:W-:Y:S01]  /*bce0*/  UIMAD UR4, UR36, UR15, UR4 ;  /* 0x0000000f240472a4 */ /* 0x000fe2000f8e0204 */
[----:B------:R-:W-:Y:S01]  /*bcf0*/  VIADD R183, R16, 0x8 ;  /* 0x0000000810b77836 */ /* 0x000fe20000000000 */
[----:B------:R-:W-:Y:S01]  /*bd00*/  UIMAD.WIDE.U32 UR36, UR36, UR14, UR10 ;  /* 0x0000000e242472a5 */ /* 0x000fe2000f8e000a */
[----:B------:R-:W-:Y:S01]  /*bd10*/  BSSY B1, `(.L_x_249) ;  /* 0x00000cf000017945 */ /* 0x000fe20003800000 */
[----:B------:R-:W-:Y:S01]  /*bd20*/  @UP2 ULDC UR9, c[0x0][0xbec] ;  /* 0x0002fb0000092ab9 */ /* 0x000fe20000000800 */
[----:B------:R-:W-:Y:S01]  /*bd30*/  ULDC.64 UR12, c[0x0][0xb48] ;  /* 0x0002d200000c7ab9 */ /* 0x000fe20000000a00 */
[----:B------:R-:W-:Y:S01]  /*bd40*/  @P1 IMAD.HI.U32 R0, R70, UR9, RZ ;  /* 0x0000000946001c27 */ /* 0x000fe2000f8e00ff */
[----:B------:R-:W-:Y:S01]  /*bd50*/  UIADD3 UR11, UR37, UR4, URZ ;  /* 0x00000004250b7290 */ /* 0x000fe2000fffe03f */
[----:B------:R-:W-:Y:S01]  /*bd60*/  SHF.R.S32.HI R73, RZ, 0x1f, R19 ;  /* 0x0000001fff497819 */ /* 0x000fe20000011413 */
[----:B------:R-:W-:Y:S01]  /*bd70*/  UMOV UR10, UR36 ;  /* 0x00000024000a7c82 */ /* 0x000fe20008000000 */
[----:B------:R-:W-:Y:S01]  /*bd80*/  @UP2 ULDC UR4, c[0x0][0xbf0] ;  /* 0x0002fc0000042ab9 */ /* 0x000fe20000000800 */
[----:B------:R-:W-:Y:S01]  /*bd90*/  UIMAD.WIDE.U32 UR10, UR39, UR12, UR10 ;  /* 0x0000000c270a72a5 */ /* 0x000fe2000f8e000a */
[----:B------:R-:W-:Y:S01]  /*bda0*/  @P1 SHF.R.U32.HI R65, RZ, UR4, R0 ;  /* 0x00000004ff411c19 */ /* 0x000fe20008011600 */
[----:B------:R-:W-:Y:S01]  /*bdb0*/  UIADD3 UR8, UR8, 0x38820, URZ ;  /* 0x0003882008087890 */ /* 0x000fe2000fffe03f */
[----:B------:R-:W-:Y:S01]  /*bdc0*/  SHF.R.S32.HI R76, RZ, 0x1f, R22 ;  /* 0x0000001fff4c7819 */ /* 0x000fe20000011416 */
[----:B------:R-:W-:Y:S01]  /*bdd0*/  UIMAD UR39, UR39, UR13, UR11 ;  /* 0x0000000d272772a4 */ /* 0x000fe2000f8e020b */
[--C-:B------:R-:W-:Y:S01]  /*bde0*/  SHF.R.S32.HI R0, RZ, 0x1f, R65.reuse ;  /* 0x0000001fff007819 */ /* 0x100fe20000011441 */
[----:B------:R-:W-:Y:S01]  /*bdf0*/  IMAD.MOV R67, RZ, RZ, -R65 ;  /* 0x000000ffff437224 */ /* 0x000fe200078e0a41 */
[----:B------:R-:W-:Y:S01]  /*be00*/  ULDC.64 UR12, c[0x0][0xb30] ;  /* 0x0002cc00000c7ab9 */ /* 0x000fe20000000a00 */
[----:B------:R-:W-:Y:S01]  /*be10*/  IMAD.U32 R3, RZ, RZ, UR11 ;  /* 0x0000000bff037e24 */ /* 0x000fe2000f8e00ff */
[----:B------:R-:W-:Y:S01]  /*be20*/  UPRMT UR8, URZ, 0x654, UR8 ;  /* 0x000006543f087896 */ /* 0x000fe20008000008 */
[----:B------:R-:W-:Y:S01]  /*be30*/  IMAD R67, R67, UR20, R70 ;  /* 0x0000001443437c24 */ /* 0x000fe2000f8e0246 */
[----:B------:R-:W-:Y:S01]  /*be40*/  SHF.R.S32.HI R77, RZ, 0x1f, R23 ;  /* 0x0000001fff4d7819 */ /* 0x000fe20000011417 */
[----:B------:R-:W-:Y:S01]  /*be50*/  IMAD R0, R0, UR12, RZ ;  /* 0x0000000c00007c24 */ /* 0x000fe2000f8e02ff */
[----:B------:R-:W-:Y:S01]  /*be60*/  SHF.R.S32.HI R78, RZ, 0x1f, R216 ;  /* 0x0000001fff4e7819 */ /* 0x000fe200000114d8 */
[----:B------:R-:W-:Y:S01]  /*be70*/  IMAD.U32 R2, RZ, RZ, UR10 ;  /* 0x0000000aff027e24 */ /* 0x000fe2000f8e00ff */
[----:B------:R-:W-:Y:S01]  /*be80*/  ULDC.64 UR10, c[0x0][0xb28] ;  /* 0x0002ca00000a7ab9 */ /* 0x000fe20000000a00 */
[----:B------:R-:W-:Y:S01]  /*be90*/  IMAD.U32 R3, RZ, RZ, UR39 ;  /* 0x00000027ff037e24 */ /* 0x000fe2000f8e00ff */
[----:B------:R-:W-:Y:S01]  /*bea0*/  SHF.R.S32.HI R79, RZ, 0x1f, R217 ;  /* 0x0000001fff4f7819 */ /* 0x000fe200000114d9 */
[C---:B------:R-:W-:Y:S01]  /*beb0*/  IMAD R69, R65.reuse, UR13, R0 ;  /* 0x0000000d41457c24 */ /* 0x040fe2000f8e0200 */
[----:B------:R-:W-:Y:S01]  /*bec0*/  SHF.R.S32.HI R0, RZ, 0x1f, R67 ;  /* 0x0000001fff007819 */ /* 0x000fe20000011443 */
[----:B------:R-:W-:Y:S01]  /*bed0*/  IMAD.WIDE.U32 R2, R65, UR12, R2 ;  /* 0x0000000c41027c25 */ /* 0x000fe2000f8e0002 */
[----:B------:R-:W-:Y:S01]  /*bee0*/  SYNCS.ARRIVE.TRANS64.RED.A1T0 RZ, [UR8], RZ ;  /* 0x000000ffffff79a7 */ /* 0x000fe20008100408 */
[----:B------:R-:W-:-:S02]  /*bef0*/  SHF.R.S32.HI R84, RZ, 0x1f, R218 ;  /* 0x0000001fff547819 */ /* 0x000fc400000114da */
[----:B------:R-:W-:Y:S01]  /*bf00*/  IMAD R0, R0, UR10, RZ ;  /* 0x0000000a00007c24 */ /* 0x000fe2000f8e02ff */
[----:B------:R-:W-:Y:S01]  /*bf10*/  SHF.R.S32.HI R85, RZ, 0x1f, R219 ;  /* 0x0000001fff557819 */ /* 0x000fe200000114db */
[----:B------:R-:W-:Y:S01]  /*bf20*/  IMAD.IADD R3, R3, 0x1, R69 ;  /* 0x0000000103037824 */ /* 0x000fe200078e0245 */
[----:B------:R-:W-:Y:S01]  /*bf30*/  SHF.R.S32.HI R86, RZ, 0x1f, R220 ;  /* 0x0000001fff567819 */ /* 0x000fe200000114dc */
[C---:B------:R-:W-:Y:S01]  /*bf40*/  IMAD R65, R67.reuse, UR11, R0 ;  /* 0x0000000b43417c24 */ /* 0x040fe2000f8e0200 */
[----:B------:R-:W-:Y:S01]  /*bf50*/  SHF.R.S32.HI R87, RZ, 0x1f, R221 ;  /* 0x0000001fff577819 */ /* 0x000fe200000114dd */
[----:B------:R-:W-:Y:S01]  /*bf60*/  IMAD.WIDE.U32 R2, R67, UR10, R2 ;  /* 0x0000000a43027c25 */ /* 0x000fe2000f8e0002 */
[----:B------:R-:W-:Y:S01]  /*bf70*/  ULDC.64 UR10, c[0x0][0xb00] ;  /* 0x0002c000000a7ab9 */ /* 0x000fe20000000a00 */
[----:B------:R-:W-:Y:S02]  /*bf80*/  SHF.R.S32.HI R88, RZ, 0x1f, R222 ;  /* 0x0000001fff587819 */ /* 0x000fe400000114de */
[----:B------:R-:W-:Y:S01]  /*bf90*/  IMAD.IADD R3, R3, 0x1, R65 ;  /* 0x0000000103037824 */ /* 0x000fe200078e0241 */
[----:B------:R-:W-:Y:S01]  /*bfa0*/  LEA R0, P1, R2, UR10, 0x2 ;  /* 0x0000000a02007c11 */ /* 0x000fe2000f8210ff */
[C---:B------:R-:W-:Y:S01]  /*bfb0*/  VIADD R166, R16.reuse, 0x48 ;  /* 0x0000004810a67836 */ /* 0x040fe20000000000 */
[----:B------:R-:W-:Y:S01]  /*bfc0*/  SHF.R.S32.HI R89, RZ, 0x1f, R223 ;  /* 0x0000001fff597819 */ /* 0x000fe200000114df */
[----:B------:R-:W-:Y:S01]  /*bfd0*/  VIADD R168, R16, 0x40 ;  /* 0x0000004010a87836 */ /* 0x000fe20000000000 */
[----:B------:R-:W-:Y:S01]  /*bfe0*/  LEA.HI.X R72, R2, UR11, R3, 0x2, P1 ;  /* 0x0000000b02487c11 */ /* 0x000fe200088f1403 */
[C---:B------:R-:W-:Y:S01]  /*bff0*/  VIADD R170, R16.reuse, 0x38 ;  /* 0x0000003810aa7836 */ /* 0x040fe20000000000 */
[----:B------:R0:W1:Y:S01]  /*c000*/  SHFL.IDX PT, R2, R0, RZ, 0x1c1f ;  /* 0x001c1fff00027589 */ /* 0x00006200000e0000 */
[----:B------:R-:W-:Y:S01]  /*c010*/  SHF.R.S32.HI R90, RZ, 0x1f, R224 ;  /* 0x0000001fff5a7819 */ /* 0x000fe200000114e0 */
[C---:B------:R-:W-:Y:S01]  /*c020*/  VIADD R172, R16.reuse, 0x30 ;  /* 0x0000003010ac7836 */ /* 0x040fe20000000000 */
[----:B------:R-:W-:Y:S01]  /*c030*/  SHF.R.S32.HI R91, RZ, 0x1f, R225 ;  /* 0x0000001fff5b7819 */ /* 0x000fe200000114e1 */
[----:B------:R0:W2:Y:S01]  /*c040*/  SHFL.IDX PT, R3, R72, RZ, 0x1c1f ;  /* 0x001c1fff48037589 */ /* 0x0000a200000e0000 */
        /* <DEDUP_REMOVED lines=10> */
[----:B------:R-:W-:-:S02]  /*c0f0*/  SHF.R.S32.HI R169, RZ, 0x1f, R169 ;  /* 0x0000001fffa97819 */ /* 0x000fc400000114a9 */
[----:B------:R-:W-:Y:S02]  /*c100*/  SHF.R.S32.HI R171, RZ, 0x1f, R171 ;  /* 0x0000001fffab7819 */ /* 0x000fe400000114ab */
[----:B------:R-:W-:Y:S02]  /*c110*/  SHF.R.S32.HI R173, RZ, 0x1f, R173 ;  /* 0x0000001fffad7819 */ /* 0x000fe400000114ad */
[----:B------:R-:W-:Y:S02]  /*c120*/  SHF.R.S32.HI R175, RZ, 0x1f, R175 ;  /* 0x0000001fffaf7819 */ /* 0x000fe400000114af */
[----:B------:R-:W-:Y:S02]  /*c130*/  SHF.R.S32.HI R177, RZ, 0x1f, R177 ;  /* 0x0000001fffb17819 */ /* 0x000fe400000114b1 */
[----:B------:R-:W-:Y:S02]  /*c140*/  SHF.R.S32.HI R179, RZ, 0x1f, R179 ;  /* 0x0000001fffb37819 */ /* 0x000fe400000114b3 */
[----:B------:R-:W-:-:S02]  /*c150*/  SHF.R.S32.HI R181, RZ, 0x1f, R181 ;  /* 0x0000001fffb57819 */ /* 0x000fc400000114b5 */
[----:B------:R-:W-:Y:S01]  /*c160*/  SHF.R.S32.HI R183, RZ, 0x1f, R183 ;  /* 0x0000001fffb77819 */ /* 0x000fe200000114b7 */
[----:B012---:R-:W-:Y:S06]  /*c170*/  @P2 BRA `(.L_x_250) ;  /* 0x0000000800202947 */ /* 0x007fec0003800000 */
[----:B------:R-:W-:Y:S02]  /*c180*/  ULDC UR4, c[0x0][0xac8] ;  /* 0x0002b20000047ab9 */ /* 0x000fe40000000800 */
[----:B------:R-:W-:Y:S02]  /*c190*/  ISETP.GE.AND P3, PT, R16, UR4, PT ;  /* 0x0000000410007c0c */ /* 0x000fe4000bf66270 */
[----:B------:R-:W-:Y:S02]  /*c1a0*/  ISETP.GE.AND P2, PT, R182, UR4, PT ;  /* 0x00000004b6007c0c */ /* 0x000fe4000bf46270 */
[----:B------:R-:W-:Y:S02]  /*c1b0*/  ISETP.GE.AND P1, PT, R180, UR4, PT ;  /* 0x00000004b4007c0c */ /* 0x000fe4000bf26270 */
[----:B------:R-:W-:-:S07]  /*c1c0*/  ISETP.GE.AND P4, PT, R178, UR4, PT ;  /* 0x00000004b2007c0c */ /* 0x000fce000bf86270 */
[----:B------:R-:W-:Y:S02]  /*c1d0*/  @!P3 IMAD.WIDE R64, R16, 0x4, R2 ;  /* 0x000000041040b825 */ /* 0x000fe400078e0202 */
[----:B------:R-:W-:-:S03]  /*c1e0*/  @!P2 LEA R66, P5, R182, R2, 0x2 ;  /* 0x00000002b642a211 */ /* 0x000fc600078a10ff */
[----:B------:R0:W-:Y:S01]  /*c1f0*/  @!P3 ST.E.64 desc[UR52][R64.64], R140 ;  /* 0x0000008c4000b985 */ /* 0x0001e2000c101b34 */
[----:B------:R-:W-:Y:S02]  /*c200*/  ISETP.GE.AND P3, PT, R176, UR4, PT ;  /* 0x00000004b0007c0c */ /* 0x000fe4000bf66270 */
[----:B------:R-:W-:-:S05]  /*c210*/  @!P2 LEA.HI.X R67, R182, R3, R183, 0x2, P5 ;  /* 0x00000003b643a211 */ /* 0x000fca00028f14b7 */
[----:B------:R1:W-:Y:S01]  /*c220*/  @!P2 ST.E.64 desc[UR52][R66.64], R138 ;  /* 0x0000008a4200a985 */ /* 0x0003e2000c101b34 */
[----:B------:R-:W-:Y:S02]  /*c230*/  ISETP.GE.AND P2, PT, R174, UR4, PT ;  /* 0x00000004ae007c0c */ /* 0x000fe4000bf46270 */
[----:B0-----:R-:W-:-:S04]  /*c240*/  @!P1 LEA R64, P6, R180, R2, 0x2 ;  /* 0x00000002b4409211 */ /* 0x001fc800078c10ff */
[----:B------:R-:W-:Y:S02]  /*c250*/  @!P1 LEA.HI.X R65, R180, R3, R181, 0x2, P6 ;  /* 0x00000003b4419211 */ /* 0x000fe400030f14b5 */
[----:B-1----:R-:W-:-:S03]  /*c260*/  @!P4 LEA R66, P5, R178, R2, 0x2 ;  /* 0x00000002b242c211 */ /* 0x002fc600078a10ff */
        /* <DEDUP_REMOVED lines=42> */
[----:B------:R-:W-:Y:S02]  /*c510*/  @!P2 LEA.HI.X R67, R226, R3, R162, 0x2, P5 ;  /* 0x00000003e243a211 */ /* 0x000fe400028f14a2 */
[----:B------:R-:W-:-:S03]  /*c520*/  ISETP.GE.AND P5, PT, R221, UR4, PT ;  /* 0x00000004dd007c0c */ /* 0x000fc6000bfa6270 */
[----:B------:R1:W-:Y:S01]  /*c530*/  @!P2 ST.E.64 desc[UR52][R66.64], R82 ;  /* 0x000000524200a985 */ /* 0x0003e2000c101b34 */
[----:B------:R-:W-:Y:S02]  /*c540*/  ISETP.GE.AND P2, PT, R222, UR4, PT ;  /* 0x00000004de007c0c */ /* 0x000fe4000bf46270 */
[----:B0-----:R-:W-:-:S04]  /*c550*/  @!P1 LEA R64, P6, R225, R2, 0x2 ;  /* 0x00000002e1409211 */ /* 0x001fc800078c10ff */
[----:B------:R-:W-:Y:S02]  /*c560*/  @!P1 LEA.HI.X R65, R225, R3, R91, 0x2, P6 ;  /* 0x00000003e1419211 */ /* 0x000fe400030f145b */
[----:B------:R-:W-:-:S03]  /*c570*/  @!P4 LEA R68, P6, R224, R2, 0x2 ;  /* 0x00000002e044c211 */ /* 0x000fc600078c10ff */
[----:B------:R0:W-:Y:S01]  /*c580*/  @!P1 ST.E.64 desc[UR52][R64.64], R60 ;  /* 0x0000003c40009985 */ /* 0x0001e2000c101b34 */
[-C--:B------:R-:W-:Y:S02]  /*c590*/  @!P4 LEA.HI.X R69, R224, R3.reuse, R90, 0x2, P6 ;  /* 0x00000003e045c211 */ /* 0x080fe400030f145a */
[CC--:B------:R-:W-:Y:S02]  /*c5a0*/  @!P3 LEA R70, P1, R223.reuse, R2.reuse, 0x2 ;  /* 0x00000002df46b211 */ /* 0x0c0fe400078210ff */
[-C--:B------:R-:W-:Y:S01]  /*c5b0*/  @!P2 LEA R74, P6, R222, R2.reuse, 0x2 ;  /* 0x00000002de4aa211 */ /* 0x080fe200078c10ff */
[----:B------:R2:W-:Y:S01]  /*c5c0*/  @!P4 ST.E.64 desc[UR52][R68.64], R58 ;  /* 0x0000003a4400c985 */ /* 0x0005e2000c101b34 */
[----:B------:R-:W-:Y:S02]  /*c5d0*/  @!P3 LEA.HI.X R71, R223, R3, R89, 0x2, P1 ;  /* 0x00000003df47b211 */ /* 0x000fe400008f1459 */
[----:B------:R-:W-:Y:S02]  /*c5e0*/  ISETP.GE.AND P4, PT, R220, UR4, PT ;  /* 0x00000004dc007c0c */ /* 0x000fe4000bf86270 */
[----:B------:R-:W-:Y:S01]  /*c5f0*/  ISETP.GE.AND P1, PT, R219, UR4, PT ;  /* 0x00000004db007c0c */ /* 0x000fe2000bf26270 */
[----:B------:R3:W-:Y:S01]  /*c600*/  @!P3 ST.E.64 desc[UR52][R70.64], R52 ;  /* 0x000000344600b985 */ /* 0x0007e2000c101b34 */
[----:B-1----:R-:W-:-:S02]  /*c610*/  @!P5 LEA R66, P3, R221, R2, 0x2 ;  /* 0x00000002dd42d211 */ /* 0x002fc400078610ff */
[-C--:B------:R-:W-:Y:S02]  /*c620*/  @!P2 LEA.HI.X R75, R222, R3.reuse, R88, 0x2, P6 ;  /* 0x00000003de4ba211 */ /* 0x080fe400030f1458 */
[----:B------:R-:W-:Y:S02]  /*c630*/  @!P5 LEA.HI.X R67, R221, R3, R87, 0x2, P3 ;  /* 0x00000003dd43d211 */ /* 0x000fe400018f1457 */
[----:B------:R-:W-:Y:S01]  /*c640*/  ISETP.GE.AND P6, PT, R218, UR4, PT ;  /* 0x00000004da007c0c */ /* 0x000fe2000bfc6270 */
[----:B------:R1:W-:Y:S01]  /*c650*/  @!P2 ST.E.64 desc[UR52][R74.64], R50 ;  /* 0x000000324a00a985 */ /* 0x0003e2000c101b34 */
[----:B------:R-:W-:Y:S02]  /*c660*/  ISETP.GE.AND P3, PT, R217, UR4, PT ;  /* 0x00000004d9007c0c */ /* 0x000fe4000bf66270 */
[-C--:B0-----:R-:W-:Y:S01]  /*c670*/  @!P4 LEA R60, P2, R220, R2.reuse, 0x2 ;  /* 0x00000002dc3cc211 */ /* 0x081fe200078410ff */
[----:B------:R0:W-:Y:S01]  /*c680*/  @!P5 ST.E.64 desc[UR52][R66.64], R44 ;  /* 0x0000002c4200d985 */ /* 0x0001e2000c101b34 */
[----:B--2---:R-:W-:-:S02]  /*c690*/  @!P1 LEA R58, P5, R219, R2, 0x2 ;  /* 0x00000002db3a9211 */ /* 0x004fc400078a10ff */
[-C--:B------:R-:W-:Y:S02]  /*c6a0*/  @!P4 LEA.HI.X R61, R220, R3.reuse, R86, 0x2, P2 ;  /* 0x00000003dc3dc211 */ /* 0x080fe400010f1456 */
[----:B------:R-:W-:Y:S02]  /*c6b0*/  @!P1 LEA.HI.X R59, R219, R3, R85, 0x2, P5 ;  /* 0x00000003db3b9211 */ /* 0x000fe400028f1455 */
[----:B------:R-:W-:Y:S01]  /*c6c0*/  ISETP.GE.AND P2, PT, R216, UR4, PT ;  /* 0x00000004d8007c0c */ /* 0x000fe2000bf46270 */
[----:B------:R2:W-:Y:S01]  /*c6d0*/  @!P4 ST.E.64 desc[UR52][R60.64], R42 ;  /* 0x0000002a3c00c985 */ /* 0x0005e2000c101b34 */
[----:B------:R-:W-:Y:S02]  /*c6e0*/  ISETP.GE.AND P4, PT, R23, UR4, PT ;  /* 0x0000000417007c0c */ /* 0x000fe4000bf86270 */
[-C--:B---3--:R-:W-:Y:S01]  /*c6f0*/  @!P6 LEA R52, P5, R218, R2.reuse, 0x2 ;  /* 0x00000002da34e211 */ /* 0x088fe200078a10ff */
[----:B------:R3:W-:Y:S01]  /*c700*/  @!P1 ST.E.64 desc[UR52][R58.64], R36 ;  /* 0x000000243a009985 */ /* 0x0007e2000c101b34 */
[----:B-1----:R-:W-:-:S02]  /*c710*/  @!P3 LEA R50, P1, R217, R2, 0x2 ;  /* 0x00000002d932b211 */ /* 0x002fc400078210ff */
[-C--:B------:R-:W-:Y:S02]  /*c720*/  @!P6 LEA.HI.X R53, R218, R3.reuse, R84, 0x2, P5 ;  /* 0x00000003da35e211 */ /* 0x080fe400028f1454 */
[----:B------:R-:W-:Y:S02]  /*c730*/  @!P3 LEA.HI.X R51, R217, R3, R79, 0x2, P1 ;  /* 0x00000003d933b211 */ /* 0x000fe400008f144f */
[----:B------:R-:W-:Y:S01]  /*c740*/  ISETP.GE.AND P1, PT, R22, UR4, PT ;  /* 0x0000000416007c0c */ /* 0x000fe2000bf26270 */
[----:B------:R1:W-:Y:S01]  /*c750*/  @!P6 ST.E.64 desc[UR52][R52.64], R34 ;  /* 0x000000223400e985 */ /* 0x0003e2000c101b34 */
[-C--:B0-----:R-:W-:Y:S02]  /*c760*/  @!P2 LEA R44, P5, R216, R2.reuse, 0x2 ;  /* 0x00000002d82ca211 */ /* 0x081fe400078a10ff */
[----:B--2---:R-:W-:Y:S01]  /*c770*/  @!P4 LEA R42, P6, R23, R2, 0x2 ;  /* 0x00000002172ac211 */ /* 0x004fe200078c10ff */
[----:B------:R0:W-:Y:S01]  /*c780*/  @!P3 ST.E.64 desc[UR52][R50.64], R28 ;  /* 0x0000001c3200b985 */ /* 0x0001e2000c101b34 */
[----:B------:R-:W-:-:S02]  /*c790*/  ISETP.GE.AND P3, PT, R19, UR4, PT ;  /* 0x0000000413007c0c */ /* 0x000fc4000bf66270 */
[-C--:B------:R-:W-:Y:S02]  /*c7a0*/  @!P2 LEA.HI.X R45, R216, R3.reuse, R78, 0x2, P5 ;  /* 0x00000003d82da211 */ /* 0x080fe400028f144e */
[----:B------:R-:W-:-:S03]  /*c7b0*/  @!P4 LEA.HI.X R43, R23, R3, R77, 0x2, P6 ;  /* 0x00000003172bc211 */ /* 0x000fc600030f144d */
[----:B------:R2:W-:Y:S01]  /*c7c0*/  @!P2 ST.E.64 desc[UR52][R44.64], R26 ;  /* 0x0000001a2c00a985 */ /* 0x0005e2000c101b34 */
[-C--:B---3--:R-:W-:Y:S01]  /*c7d0*/  @!P1 LEA R36, P2, R22, R2.reuse, 0x2 ;  /* 0x0000000216249211 */ /* 0x088fe200078410ff */
[----:B-1----:R-:W-:Y:S02]  /*c7e0*/  VIADD R53, R16, 0xe8 ;  /* 0x000000e810357836 */ /* 0x002fe40000000000 */
[----:B------:R1:W-:Y:S01]  /*c7f0*/  @!P4 ST.E.64 desc[UR52][R42.64], R14 ;  /* 0x0000000e2a00c985 */ /* 0x0003e2000c101b34 */
[----:B------:R-:W-:Y:S01]  /*c800*/  ISETP.GE.AND P4, PT, R18, UR4, PT ;  /* 0x0000000412007c0c */ /* 0x000fe2000bf86270 */
[----:B0-----:R-:W-:Y:S01]  /*c810*/  VIADD R29, R16, 0xf0 ;  /* 0x000000f0101d7836 */ /* 0x001fe20000000000 */
[-C--:B------:R-:W-:Y:S02]  /*c820*/  @!P1 LEA.HI.X R37, R22, R3.reuse, R76, 0x2, P2 ;  /* 0x0000000316259211 */ /* 0x080fe400010f144c */
[----:B------:R-:W-:Y:S02]  /*c830*/  @!P3 LEA R34, P5, R19, R2, 0x2 ;  /* 0x000000021322b211 */ /* 0x000fe400078a10ff */
[----:B------:R-:W-:Y:S01]  /*c840*/  ISETP.GE.AND P2, PT, R17, UR4, PT ;  /* 0x0000000411007c0c */ /* 0x000fe2000bf46270 */
[----:B------:R0:W-:Y:S01]  /*c850*/  @!P1 ST.E.64 desc[UR52][R36.64], R12 ;  /* 0x0000000c24009985 */ /* 0x0001e2000c101b34 */
[----:B------:R-:W-:-:S02]  /*c860*/  @!P3 LEA.HI.X R35, R19, R3, R73, 0x2, P5 ;  /* 0x000000031323b211 */ /* 0x000fc400028f1449 */
[----:B------:R-:W-:Y:S02]  /*c870*/  ISETP.GE.AND P1, PT, R53, UR4, PT ;  /* 0x0000000435007c0c */ /* 0x000fe4000bf26270 */
[----:B--2---:R-:W-:Y:S01]  /*c880*/  SHF.R.S32.HI R27, RZ, 0x1f, R17 ;  /* 0x0000001fff1b7819 */ /* 0x004fe20000011411 */
[----:B------:R2:W-:Y:S01]  /*c890*/  @!P3 ST.E.64 desc[UR52][R34.64], R6 ;  /* 0x000000062200b985 */ /* 0x0005e2000c101b34 */
[----:B-1----:R-:W-:Y:S01]  /*c8a0*/  SHF.R.S32.HI R15, RZ, 0x1f, R18 ;  /* 0x0000001fff0f7819 */ /* 0x002fe20000011412 */
[----:B------:R-:W-:Y:S01]  /*c8b0*/  VIADD R43, R16, 0xf8 ;  /* 0x000000f8102b7836 */ /* 0x000fe20000000000 */
[-C--:B------:R-:W-:Y:S02]  /*c8c0*/  @!P4 LEA R14, P6, R18, R2.reuse, 0x2 ;  /* 0x00000002120ec211 */ /* 0x080fe400078c10ff */
[----:B------:R-:W-:Y:S02]  /*c8d0*/  ISETP.GE.AND P3, PT, R29, UR4, PT ;  /* 0x000000041d007c0c */ /* 0x000fe4000bf66270 */
[----:B------:R-:W-:-:S02]  /*c8e0*/  @!P2 LEA R26, P5, R17, R2, 0x2 ;  /* 0x00000002111aa211 */ /* 0x000fc400078a10ff */
[-C--:B------:R-:W-:Y:S02]  /*c8f0*/  @!P4 LEA.HI.X R15, R18, R3.reuse, R15, 0x2, P6 ;  /* 0x00000003120fc211 */ /* 0x080fe400030f140f */
[----:B------:R-:W-:Y:S02]  /*c900*/  ISETP.GE.AND P6, PT, R43, UR4, PT ;  /* 0x000000042b007c0c */ /* 0x000fe4000bfc6270 */
[----:B------:R-:W-:Y:S01]  /*c910*/  @!P2 LEA.HI.X R27, R17, R3, R27, 0x2, P5 ;  /* 0x00000003111ba211 */ /* 0x000fe200028f141b */
[----:B------:R1:W-:Y:S01]  /*c920*/  @!P4 ST.E.64 desc[UR52][R14.64], R4 ;  /* 0x000000040e00c985 */ /* 0x0003e2000c101b34 */
[----:B0-----:R-:W-:Y:S02]  /*c930*/  SHF.R.S32.HI R12, RZ, 0x1f, R53 ;  /* 0x0000001fff0c7819 */ /* 0x001fe40000011435 */
[----:B--2---:R-:W-:Y:S01]  /*c940*/  @!P1 LEA R6, P5, R53, R2, 0x2 ;  /* 0x0000000235069211 */ /* 0x004fe200078a10ff */
[----:B------:R1:W-:Y:S01]  /*c950*/  @!P2 ST.E.64 desc[UR52][R26.64], R152 ;  /* 0x000000981a00a985 */ /* 0x0003e2000c101b34 */
[----:B------:R-:W-:-:S02]  /*c960*/  SHF.R.S32.HI R13, RZ, 0x1f, R29 ;  /* 0x0000001fff0d7819 */ /* 0x000fc4000001141d */
[-C--:B------:R-:W-:Y:S02]  /*c970*/  @!P1 LEA.HI.X R7, R53, R3.reuse, R12, 0x2, P5 ;  /* 0x0000000335079211 */ /* 0x080fe400028f140c */
[CC--:B------:R-:W-:Y:S02]  /*c980*/  @!P3 LEA R12, P5, R29.reuse, R2.reuse, 0x2 ;  /* 0x000000021d0cb211 */ /* 0x0c0fe400078a10ff */
[----:B------:R-:W-:Y:S01]  /*c990*/  SHF.R.S32.HI R28, RZ, 0x1f, R43 ;  /* 0x0000001fff1c7819 */ /* 0x000fe2000001142b */
[----:B------:R1:W-:Y:S01]  /*c9a0*/  @!P1 ST.E.64 desc[UR52][R6.64], R150 ;  /* 0x0000009606009985 */ /* 0x0003e2000c101b34 */
[----:B------:R-:W-:Y:S02]  /*c9b0*/  @!P3 LEA.HI.X R13, R29, R3, R13, 0x2, P5 ;  /* 0x000000031d0db211 */ /* 0x000fe400028f140d */
[----:B------:R-:W-:-:S03]  /*c9c0*/  @!P6 LEA R2, P5, R43, R2, 0x2 ;  /* 0x000000022b02e211 */ /* 0x000fc600078a10ff */
[----:B------:R1:W-:Y:S01]  /*c9d0*/  @!P3 ST.E.64 desc[UR52][R12.64], R158 ;  /* 0x0000009e0c00b985 */ /* 0x0003e2000c101b34 */
[----:B------:R-:W-:-:S05]  /*c9e0*/  @!P6 LEA.HI.X R3, R43, R3, R28, 0x2, P5 ;  /* 0x000000032b03e211 */ /* 0x000fca00028f141c */
[----:B------:R1:W-:Y:S04]  /*c9f0*/  @!P6 ST.E.64 desc[UR52][R2.64], R160 ;  /* 0x000000a00200e985 */ /* 0x0003e8000c101b34 */
.L_x_250:
[----:B------:R-:W-:Y:S05]  /*ca00*/  BSYNC B1 ;  /* 0x0000000000017941 */ /* 0x000fea0003800000 */
.L_x_249:
[----:B-1----:R0:W1:Y:S04]  /*ca10*/  SHFL.IDX PT, R3, R72, 0x1, 0x1c1f ;  /* 0x003c1f0048037f89 */ /* 0x00206800000e0000 */
[----:B------:R0:W2:Y:S01]  /*ca20*/  SHFL.IDX PT, R2, R0, 0x1, 0x1c1f ;  /* 0x003c1f0000027f89 */ /* 0x0000a200000e0000 */
[----:B------:R-:W-:Y:S05]  /*ca30*/  @P0 BRA `(.L_x_248) ;  /* 0x0000001400f80947 */ /* 0x000fea0003800000 */
[----:B------:R-:W-:Y:S01]  /*ca40*/  ULDC UR4, c[0x0][0xac8] ;  /* 0x0002b20000047ab9 */ /* 0x000fe20000000800 */
[----:B------:R-:W-:Y:S01]  /*ca50*/  VIADD R35, R16, 0xe8 ;  /* 0x000000e810237836 */ /* 0x000fe20000000000 */
[----:B------:R-:W-:Y:S02]  /*ca60*/  ISETP.GE.AND P4, PT, R182, UR4, PT ;  /* 0x00000004b6007c0c */ /* 0x000fe4000bf86270 */
[----:B------:R-:W-:Y:S02]  /*ca70*/  ISETP.GE.AND P6, PT, R16, UR4, PT ;  /* 0x0000000410007c0c */ /* 0x000fe4000bfc6270 */
[----:B------:R-:W-:Y:S02]  /*ca80*/  ISETP.GE.AND P0, PT, R180, UR4, PT ;  /* 0x00000004b4007c0c */ /* 0x000fe4000bf06270 */
[----:B------:R-:W-:Y:S02]  /*ca90*/  ISETP.GE.AND P2, PT, R178, UR4, PT ;  /* 0x00000004b2007c0c */ /* 0x000fe4000bf46270 */
[----:B------:R-:W-:-:S02]  /*caa0*/  ISETP.GE.AND P1, PT, R176, UR4, PT ;  /* 0x00000004b0007c0c */ /* 0x000fc4000bf26270 */
[----:B0-----:R-:W-:-:S03]  /*cab0*/  SHF.R.S32.HI R0, RZ, 0x1f, R35 ;  /* 0x0000001fff007819 */ /* 0x001fc60000011423 */
[-C--:B--2---:R-:W-:Y:S02]  /*cac0*/  @!P4 LEA R6, P3, R182, R2.reuse, 0x2 ;  /* 0x00000002b606c211 */ /* 0x084fe400078610ff */
[----:B-1----:R-:W-:Y:S02]  /*cad0*/  @!P6 IMAD.WIDE R4, R16, 0x4, R2 ;  /* 0x000000041004e825 */ /* 0x002fe400078e0202 */
[----:B------:R-:W-:Y:S02]  /*cae0*/  @!P4 LEA.HI.X R7, R182, R3, R183, 0x2, P3 ;  /* 0x00000003b607c211 */ /* 0x000fe400018f14b7 */
[----:B------:R-:W-:Y:S01]  /*caf0*/  ISETP.GE.AND P3, PT, R174, UR4, PT ;  /* 0x00000004ae007c0c */ /* 0x000fe2000bf66270 */
[----:B------:R0:W-:Y:S01]  /*cb00*/  @!P6 ST.E.64 desc[UR52][R4.64], R136 ;  /* 0x000000880400e985 */ /* 0x0001e2000c101b34 */
[-C--:B------:R-:W-:Y:S02]  /*cb10*/  @!P0 LEA R12, P5, R180, R2.reuse, 0x2 ;  /* 0x00000002b40c8211 */ /* 0x080fe400078a10ff */
[----:B------:R-:W-:Y:S01]  /*cb20*/  @!P1 LEA R26, P6, R176, R2, 0x2 ;  /* 0x00000002b01a9211 */ /* 0x000fe200078c10ff */
[----:B------:R1:W-:Y:S01]  /*cb30*/  @!P4 ST.E.64 desc[UR52][R6.64], R134 ;  /* 0x000000860600c985 */ /* 0x0003e2000c101b34 */
[----:B------:R-:W-:-:S02]  /*cb40*/  ISETP.GE.AND P4, PT, R172, UR4, PT ;  /* 0x00000004ac007c0c */ /* 0x000fc4000bf86270 */
[-C--:B------:R-:W-:Y:S02]  /*cb50*/  @!P0 LEA.HI.X R13, R180, R3.reuse, R181, 0x2, P5 ;  /* 0x00000003b40d8211 */ /* 0x080fe400028f14b5 */
[-C--:B------:R-:W-:Y:S02]  /*cb60*/  @!P2 LEA R14, P5, R178, R2.reuse, 0x2 ;  /* 0x00000002b20ea211 */ /* 0x080fe400078a10ff */
[-C--:B------:R-:W-:Y:S01]  /*cb70*/  @!P1 LEA.HI.X R27, R176, R3.reuse, R177, 0x2, P6 ;  /* 0x00000003b01b9211 */ /* 0x080fe200030f14b1 */
[----:B------:R2:W-:Y:S01]  /*cb80*/  @!P0 ST.E.64 desc[UR52][R12.64], R128 ;  /* 0x000000800c008985 */ /* 0x0005e2000c101b34 */
[----:B------:R-:W-:Y:S02]  /*cb90*/  @!P2 LEA.HI.X R15, R178, R3, R179, 0x2, P5 ;  /* 0x00000003b20fa211 */ /* 0x000fe400028f14b3 */
[----:B------:R-:W-:Y:S02]  /*cba0*/  ISETP.GE.AND P0, PT, R170, UR4, PT ;  /* 0x00000004aa007c0c */ /* 0x000fe4000bf06270 */
[----:B------:R-:W-:Y:S01]  /*cbb0*/  @!P3 LEA R28, P5, R174, R2, 0x2 ;  /* 0x00000002ae1cb211 */ /* 0x000fe200078a10ff */
[----:B------:R3:W-:Y:S01]  /*cbc0*/  @!P2 ST.E.64 desc[UR52][R14.64], R126 ;  /* 0x0000007e0e00a985 */ /* 0x0007e2000c101b34 */
[----:B------:R-:W-:-:S02]  /*cbd0*/  ISETP.GE.AND P2, PT, R168, UR4, PT ;  /* 0x00000004a8007c0c */ /* 0x000fc4000bf46270 */
[-C--:B------:R-:W-:Y:S01]  /*cbe0*/  @!P3 LEA.HI.X R29, R174, R3.reuse, R175, 0x2, P5 ;  /* 0x00000003ae1db211 */ /* 0x080fe200028f14af */
[----:B------:R4:W-:Y:S01]  /*cbf0*/  @!P1 ST.E.64 desc[UR52][R26.64], R120 ;  /* 0x000000781a009985 */ /* 0x0009e2000c101b34 */
[-C--:B0-----:R-:W-:Y:S02]  /*cc00*/  @!P4 LEA R4, P5, R172, R2.reuse, 0x2 ;  /* 0x00000002ac04c211 */ /* 0x081fe400078a10ff */
[----:B------:R-:W-:Y:S01]  /*cc10*/  ISETP.GE.AND P1, PT, R166, UR4, PT ;  /* 0x00000004a6007c0c */ /* 0x000fe2000bf26270 */
[----:B------:R0:W-:Y:S01]  /*cc20*/  @!P3 ST.E.64 desc[UR52][R28.64], R118 ;  /* 0x000000761c00b985 */ /* 0x0001e2000c101b34 */
[----:B------:R-:W-:Y:S02]  /*cc30*/  @!P4 LEA.HI.X R5, R172, R3, R173, 0x2, P5 ;  /* 0x00000003ac05c211 */ /* 0x000fe400028f14ad */
[----:B-1----:R-:W-:Y:S02]  /*cc40*/  @!P0 LEA R6, P6, R170, R2, 0x2 ;  /* 0x00000002aa068211 */ /* 0x002fe400078c10ff */
[----:B------:R-:W-:Y:S01]  /*cc50*/  ISETP.GE.AND P3, PT, R229, UR4, PT ;  /* 0x00000004e5007c0c */ /* 0x000fe2000bf66270 */
[----:B------:R1:W-:Y:S01]  /*cc60*/  @!P4 ST.E.64 desc[UR52][R4.64], R112 ;  /* 0x000000700400c985 */ /* 0x0003e2000c101b34 */
[----:B------:R-:W-:-:S02]  /*cc70*/  ISETP.GE.AND P4, PT, R228, UR4, PT ;  /* 0x00000004e4007c0c */ /* 0x000fc4000bf86270 */
[----:B------:R-:W-:Y:S02]  /*cc80*/  @!P0 LEA.HI.X R7, R170, R3, R171, 0x2, P6 ;  /* 0x00000003aa078211 */ /* 0x000fe400030f14ab */
[----:B--2---:R-:W-:-:S03]  /*cc90*/  @!P2 LEA R12, P5, R168, R2, 0x2 ;  /* 0x00000002a80ca211 */ /* 0x004fc600078a10ff */
[----:B------:R2:W-:Y:S01]  /*cca0*/  @!P0 ST.E.64 desc[UR52][R6.64], R110 ;  /* 0x0000006e06008985 */ /* 0x0005e2000c101b34 */
[-C--:B------:R-:W-:Y:S02]  /*ccb0*/  @!P2 LEA.HI.X R13, R168, R3.reuse, R169, 0x2, P5 ;  /* 0x00000003a80da211 */ /* 0x080fe400028f14a9 */
[CC--:B---3--:R-:W-:Y:S02]  /*ccc0*/  @!P1 LEA R14, P0, R166.reuse, R2.reuse, 0x2 ;  /* 0x00000002a60e9211 */ /* 0x0c8fe400078010ff */
[-C--:B----4-:R-:W-:Y:S01]  /*ccd0*/  @!P3 LEA R26, P6, R229, R2.reuse, 0x2 ;  /* 0x00000002e51ab211 */ /* 0x090fe200078c10ff */
[----:B------:R3:W-:Y:S01]  /*cce0*/  @!P2 ST.E.64 desc[UR52][R12.64], R104 ;  /* 0x000000680c00a985 */ /* 0x0007e2000c101b34 */
[-C--:B------:R-:W-:Y:S02]  /*ccf0*/  @!P1 LEA.HI.X R15, R166, R3.reuse, R167, 0x2, P0 ;  /* 0x00000003a60f9211 */ /* 0x080fe400000f14a7 */
[----:B------:R-:W-:Y:S02]  /*cd00*/  ISETP.GE.AND P2, PT, R227, UR4, PT ;  /* 0x00000004e3007c0c */ /* 0x000fe4000bf46270 */
[----:B0-----:R-:W-:Y:S01]  /*cd10*/  @!P4 LEA R28, P5, R228, R2, 0x2 ;  /* 0x00000002e41cc211 */ /* 0x001fe200078a10ff */
[----:B------:R0:W-:Y:S01]  /*cd20*/  @!P1 ST.E.64 desc[UR52][R14.64], R102 ;  /* 0x000000660e009985 */ /* 0x0001e2000c101b34 */
[----:B------:R-:W-:-:S02]  /*cd30*/  @!P3 LEA.HI.X R27, R229, R3, R165, 0x2, P6 ;  /* 0x00000003e51bb211 */ /* 0x000fc400030f14a5 */
[----:B------:R-:W-:Y:S02]  /*cd40*/  @!P4 LEA.HI.X R29, R228, R3, R164, 0x2, P5 ;  /* 0x00000003e41dc211 */ /* 0x000fe400028f14a4 */
[----:B------:R-:W-:Y:S01]  /*cd50*/  ISETP.GE.AND P0, PT, R226, UR4, PT ;  /* 0x00000004e2007c0c */ /* 0x000fe2000bf06270 */
[----:B------:R4:W-:Y:S01]  /*cd60*/  @!P3 ST.E.64 desc[UR52][R26.64], R96 ;  /* 0x000000601a00b985 */ /* 0x0009e2000c101b34 */
[----:B------:R-:W-:-:S03]  /*cd70*/  ISETP.GE.AND P1, PT, R225, UR4, PT ;  /* 0x00000004e1007c0c */ /* 0x000fc6000bf26270 */
[----:B------:R5:W-:Y:S01]  /*cd80*/  @!P4 ST.E.64 desc[UR52][R28.64], R94 ;  /* 0x0000005e1c00c985 */ /* 0x000be2000c101b34 */
[----:B------:R-:W-:Y:S02]  /*cd90*/  ISETP.GE.AND P4, PT, R224, UR4, PT ;  /* 0x00000004e0007c0c */ /* 0x000fe4000bf86270 */
[----:B-1----:R-:W-:-:S04]  /*cda0*/  @!P2 LEA R4, P3, R227, R2, 0x2 ;  /* 0x00000002e304a211 */ /* 0x002fc800078610ff */
[-C--:B------:R-:W-:Y:S02]  /*cdb0*/  @!P2 LEA.HI.X R5, R227, R3.reuse, R163, 0x2, P3 ;  /* 0x00000003e305a211 */ /* 0x080fe400018f14a3 */
[CC--:B--2---:R-:W-:Y:S02]  /*cdc0*/  @!P0 LEA R6, P6, R226.reuse, R2.reuse, 0x2 ;  /* 0x00000002e2068211 */ /* 0x0c4fe400078c10ff */
[----:B---3--:R-:W-:Y:S01]  /*cdd0*/  @!P1 LEA R12, P5, R225, R2, 0x2 ;  /* 0x00000002e10c9211 */ /* 0x008fe200078a10ff */
[----:B------:R1:W-:Y:S01]  /*cde0*/  @!P2 ST.E.64 desc[UR52][R4.64], R80 ;  /* 0x000000500400a985 */ /* 0x0003e2000c101b34 */
[----:B------:R-:W-:Y:S02]  /*cdf0*/  ISETP.GE.AND P3, PT, R223, UR4, PT ;  /* 0x00000004df007c0c */ /* 0x000fe4000bf66270 */
[-C--:B------:R-:W-:Y:S02]  /*ce00*/  @!P0 LEA.HI.X R7, R226, R3.reuse, R162, 0x2, P6 ;  /* 0x00000003e2078211 */ /* 0x080fe400030f14a2 */
[----:B------:R-:W-:-:S02]  /*ce10*/  @!P1 LEA.HI.X R13, R225, R3, R91, 0x2, P5 ;  /* 0x00000003e10d9211 */ /* 0x000fc400028f145b */
[----:B------:R-:W-:Y:S01]  /*ce20*/  ISETP.GE.AND P2, PT, R222, UR4, PT ;  /* 0x00000004de007c0c */ /* 0x000fe2000bf46270 */
[----:B------:R2:W-:Y:S01]  /*ce30*/  @!P0 ST.E.64 desc[UR52][R6.64], R62 ;  /* 0x0000003e06008985 */ /* 0x0005e2000c101b34 */
[CC--:B0-----:R-:W-:Y:S02]  /*ce40*/  @!P4 LEA R14, P5, R224.reuse, R2.reuse, 0x2 ;  /* 0x00000002e00ec211 */ /* 0x0c1fe400078a10ff */
[----:B------:R-:W-:Y:S01]  /*ce50*/  ISETP.GE.AND P0, PT, R221, UR4, PT ;  /* 0x00000004dd007c0c */ /* 0x000fe2000bf06270 */
[----:B------:R0:W-:Y:S01]  /*ce60*/  @!P1 ST.E.64 desc[UR52][R12.64], R56 ;  /* 0x000000380c009985 */ /* 0x0001e2000c101b34 */
[----:B------:R-:W-:Y:S02]  /*ce70*/  @!P4 LEA.HI.X R15, R224, R3, R90, 0x2, P5 ;  /* 0x00000003e00fc211 */ /* 0x000fe400028f145a */
[----:B------:R-:W-:Y:S02]  /*ce80*/  ISETP.GE.AND P1, PT, R220, UR4, PT ;  /* 0x00000004dc007c0c */ /* 0x000fe4000bf26270 */
[----:B----4-:R-:W-:Y:S01]  /*ce90*/  @!P3 LEA R26, P6, R223, R2, 0x2 ;  /* 0x00000002df1ab211 */ /* 0x010fe200078c10ff */
[----:B------:R3:W-:Y:S01]  /*cea0*/  @!P4 ST.E.64 desc[UR52][R14.64], R54 ;  /* 0x000000360e00c985 */ /* 0x0007e2000c101b34 */
[----:B------:R-:W-:-:S02]  /*ceb0*/  ISETP.GE.AND P4, PT, R219, UR4, PT ;  /* 0x00000004db007c0c */ /* 0x000fc4000bf86270 */
[CC--:B-----5:R-:W-:Y:S02]  /*cec0*/  @!P2 LEA R28, P5, R222.reuse, R2.reuse, 0x2 ;  /* 0x00000002de1ca211 */ /* 0x0e0fe400078a10ff */
[-C--:B------:R-:W-:Y:S02]  /*ced0*/  @!P3 LEA.HI.X R27, R223, R3.reuse, R89, 0x2, P6 ;  /* 0x00000003df1bb211 */ /* 0x080fe400030f1459 */
[-C--:B------:R-:W-:Y:S02]  /*cee0*/  @!P2 LEA.HI.X R29, R222, R3.reuse, R88, 0x2, P5 ;  /* 0x00000003de1da211 */ /* 0x080fe400028f1458 */
[CC--:B-1----:R-:W-:Y:S01]  /*cef0*/  @!P0 LEA R4, P5, R221.reuse, R2.reuse, 0x2 ;  /* 0x00000002dd048211 */ /* 0x0c2fe200078a10ff */
[----:B------:R1:W-:Y:S01]  /*cf00*/  @!P3 ST.E.64 desc[UR52][R26.64], R48 ;  /* 0x000000301a00b985 */ /* 0x0003e2000c101b34 */
[----:B------:R-:W-:Y:S02]  /*cf10*/  ISETP.GE.AND P3, PT, R218, UR4, PT ;  /* 0x00000004da007c0c */ /* 0x000fe4000bf66270 */
[----:B--2---:R-:W-:Y:S01]  /*cf20*/  @!P1 LEA R6, P6, R220, R2, 0x2 ;  /* 0x00000002dc069211 */ /* 0x004fe200078c10ff */
[----:B------:R2:W-:Y:S01]  /*cf30*/  @!P2 ST.E.64 desc[UR52][R28.64], R46 ;  /* 0x0000002e1c00a985 */ /* 0x0005e2000c101b34 */
[----:B------:R-:W-:-:S02]  /*cf40*/  @!P0 LEA.HI.X R5, R221, R3, R87, 0x2, P5 ;  /* 0x00000003dd058211 */ /* 0x000fc400028f1457 */
[----:B------:R-:W-:Y:S02]  /*cf50*/  ISETP.GE.AND P2, PT, R217, UR4, PT ;  /* 0x00000004d9007c0c */ /* 0x000fe4000bf46270 */
[CC--:B0-----:R-:W-:Y:S01]  /*cf60*/  @!P4 LEA R12, P5, R219.reuse, R2.reuse, 0x2 ;  /* 0x00000002db0cc211 */ /* 0x0c1fe200078a10ff */
[----:B------:R-:W-:Y:S01]  /*cf70*/  @!P0 ST.E.64 desc[UR52][R4.64], R40 ;  /* 0x0000002804008985 */ /* 0x000fe2000c101b34 */
[-C--:B------:R-:W-:Y:S02]  /*cf80*/  @!P1 LEA.HI.X R7, R220, R3.reuse, R86, 0x2, P6 ;  /* 0x00000003dc079211 */ /* 0x080fe400030f1456 */
[----:B------:R-:W-:Y:S02]  /*cf90*/  @!P4 LEA.HI.X R13, R219, R3, R85, 0x2, P5 ;  /* 0x00000003db0dc211 */ /* 0x000fe400028f1455 */
[----:B------:R-:W-:Y:S01]  /*cfa0*/  ISETP.GE.AND P0, PT, R216, UR4, PT ;  /* 0x00000004d8007c0c */ /* 0x000fe2000bf06270 */
[----:B------:R-:W-:Y:S01]  /*cfb0*/  @!P1 ST.E.64 desc[UR52][R6.64], R38 ;  /* 0x0000002606009985 */ /* 0x000fe2000c101b34 */
[----:B---3--:R-:W-:-:S03]  /*cfc0*/  @!P3 LEA R14, P1, R218, R2, 0x2 ;  /* 0x00000002da0eb211 */ /* 0x008fc600078210ff */
[----:B------:R0:W-:Y:S01]  /*cfd0*/  @!P4 ST.E.64 desc[UR52][R12.64], R32 ;  /* 0x000000200c00c985 */ /* 0x0001e2000c101b34 */
[----:B------:R-:W-:Y:S02]  /*cfe0*/  ISETP.GE.AND P4, PT, R23, UR4, PT ;  /* 0x0000000417007c0c */ /* 0x000fe4000bf86270 */
[CC--:B-1----:R-:W-:Y:S02]  /*cff0*/  @!P2 LEA R26, P5, R217.reuse, R2.reuse, 0x2 ;  /* 0x00000002d91aa211 */ /* 0x0c2fe400078a10ff */
[-C--:B------:R-:W-:Y:S02]  /*d000*/  @!P3 LEA.HI.X R15, R218, R3.reuse, R84, 0x2, P1 ;  /* 0x00000003da0fb211 */ /* 0x080fe400008f1454 */
[----:B------:R-:W-:Y:S02]  /*d010*/  ISETP.GE.AND P1, PT, R22, UR4, PT ;  /* 0x0000000416007c0c */ /* 0x000fe4000bf26270 */
[----:B------:R-:W-:Y:S01]  /*d020*/  @!P2 LEA.HI.X R27, R217, R3, R79, 0x2, P5 ;  /* 0x00000003d91ba211 */ /* 0x000fe200028f144f */
[----:B------:R1:W-:Y:S01]  /*d030*/  @!P3 ST.E.64 desc[UR52][R14.64], R30 ;  /* 0x0000001e0e00b985 */ /* 0x0003e2000c101b34 */
[----:B--2---:R-:W-:-:S03]  /*d040*/  @!P0 LEA R28, P6, R216, R2, 0x2 ;  /* 0x00000002d81c8211 */ /* 0x004fc600078c10ff */
[----:B------:R-:W-:Y:S01]  /*d050*/  @!P2 ST.E.64 desc[UR52][R26.64], R24 ;  /* 0x000000181a00a985 */ /* 0x000fe2000c101b34 */
[----:B------:R-:W-:Y:S01]  /*d060*/  @!P0 LEA.HI.X R29, R216, R3, R78, 0x2, P6 ;  /* 0x00000003d81d8211 */ /* 0x000fe200030f144e */
[----:B0-----:R-:W-:Y:S01]  /*d070*/  VIADD R33, R16, 0xf0 ;  /* 0x000000f010217836 */ /* 0x001fe20000000000 */
[----:B------:R-:W-:-:S03]  /*d080*/  @!P4 LEA R4, P2, R23, R2, 0x2 ;  /* 0x000000021704c211 */ /* 0x000fc600078410ff */
[----:B------:R-:W-:Y:S01]  /*d090*/  @!P0 ST.E.64 desc[UR52][R28.64], R20 ;  /* 0x000000141c008985 */ /* 0x000fe2000c101b34 */
[-C--:B------:R-:W-:Y:S02]  /*d0a0*/  @!P4 LEA.HI.X R5, R23, R3.reuse, R77, 0x2, P2 ;  /* 0x000000031705c211 */ /* 0x080fe400010f144d */
[----:B------:R-:W-:Y:S02]  /*d0b0*/  ISETP.GE.AND P0, PT, R35, UR4, PT ;  /* 0x0000000423007c0c */ /* 0x000fe4000bf06270 */
[C---:B------:R-:W-:Y:S01]  /*d0c0*/  @!P1 LEA R6, P3, R22.reuse, R2, 0x2 ;  /* 0x0000000216069211 */ /* 0x040fe200078610ff */
[----:B------:R0:W-:Y:S01]  /*d0d0*/  @!P4 ST.E.64 desc[UR52][R4.64], R10 ;  /* 0x0000000a0400c985 */ /* 0x0001e2000c101b34 */
[----:B------:R-:W-:Y:S02]  /*d0e0*/  ISETP.GE.AND P2, PT, R19, UR4, PT ;  /* 0x0000000413007c0c */ /* 0x000fe4000bf46270 */
[----:B------:R-:W-:Y:S02]  /*d0f0*/  @!P1 LEA.HI.X R7, R22, R3, R76, 0x2, P3 ;  /* 0x0000000316079211 */ /* 0x000fe400018f144c */
[----:B------:R-:W-:-:S02]  /*d100*/  ISETP.GE.AND P3, PT, R33, UR4, PT ;  /* 0x0000000421007c0c */ /* 0x000fc4000bf66270 */
[----:B------:R-:W-:Y:S01]  /*d110*/  ISETP.GE.AND P4, PT, R18, UR4, PT ;  /* 0x0000000412007c0c */ /* 0x000fe2000bf86270 */
[----:B------:R2:W-:Y:S01]  /*d120*/  @!P1 ST.E.64 desc[UR52][R6.64], R8 ;  /* 0x0000000806009985 */ /* 0x0005e2000c101b34 */
[----:B------:R-:W-:Y:S02]  /*d130*/  ISETP.GE.AND P1, PT, R17, UR4, PT ;  /* 0x0000000411007c0c */ /* 0x000fe4000bf26270 */
[----:B-1----:R-:W-:-:S03]  /*d140*/  @!P0 LEA R14, P6, R35, R2, 0x2 ;  /* 0x00000002230e8211 */ /* 0x002fc600078c10ff */
[-C--:B------:R-:W-:Y:S02]  /*d150*/  @!P2 LEA R12, P5, R19, R2.reuse, 0x2 ;  /* 0x00000002130ca211 */ /* 0x080fe400078a10ff */
[-C--:B------:R-:W-:Y:S02]  /*d160*/  @!P0 LEA.HI.X R15, R35, R3.reuse, R0, 0x2, P6 ;  /* 0x00000003230f8211 */ /* 0x080fe400030f1400 */
[----:B------:R-:W-:Y:S02]  /*d170*/  @!P2 LEA.HI.X R13, R19, R3, R73, 0x2, P5 ;  /* 0x00000003130da211 */ /* 0x000fe400028f1449 */
[----:B------:R-:W-:Y:S02]  /*d180*/  SHF.R.S32.HI R0, RZ, 0x1f, R33 ;  /* 0x0000001fff007819 */ /* 0x000fe40000011421 */
[-C--:B0-----:R-:W-:Y:S01]  /*d190*/  @!P3 LEA R10, P6, R33, R2.reuse, 0x2 ;  /* 0x00000002210ab211 */ /* 0x081fe200078c10ff */
[----:B------:R0:W-:Y:S01]  /*d1a0*/  @!P2 ST.E.64 desc[UR52][R12.64], R148 ;  /* 0x000000940c00a985 */ /* 0x0001e2000c101b34 */
[----:B------:R-:W-:Y:S01]  /*d1b0*/  SHF.R.S32.HI R5, RZ, 0x1f, R18 ;  /* 0x0000001fff057819 */ /* 0x000fe20000011412 */
[----:B--2---:R-:W-:Y:S01]  /*d1c0*/  VIADD R9, R16, 0xf8 ;  /* 0x000000f810097836 */ /* 0x004fe20000000000 */
[----:B------:R-:W-:-:S02]  /*d1d0*/  @!P4 LEA R4, P5, R18, R2, 0x2 ;  /* 0x000000021204c211 */ /* 0x000fc400078a10ff */
[-C--:B------:R-:W-:Y:S02]  /*d1e0*/  @!P3 LEA.HI.X R11, R33, R3.reuse, R0, 0x2, P6 ;  /* 0x00000003210bb211 */ /* 0x080fe400030f1400 */
[-C--:B------:R-:W-:Y:S02]  /*d1f0*/  @!P4 LEA.HI.X R5, R18, R3.reuse, R5, 0x2, P5 ;  /* 0x000000031205c211 */ /* 0x080fe400028f1405 */
[----:B------:R-:W-:Y:S02]  /*d200*/  SHF.R.S32.HI R0, RZ, 0x1f, R17 ;  /* 0x0000001fff007819 */ /* 0x000fe40000011411 */
[C---:B------:R-:W-:Y:S01]  /*d210*/  @!P1 LEA R6, P5, R17.reuse, R2, 0x2 ;  /* 0x0000000211069211 */ /* 0x040fe200078a10ff */
[----:B------:R0:W-:Y:S03]  /*d220*/  @!P4 ST.E.64 desc[UR52][R4.64], R146 ;  /* 0x000000920400c985 */ /* 0x0001e6000c101b34 */
[----:B------:R-:W-:-:S05]  /*d230*/  @!P1 LEA.HI.X R7, R17, R3, R0, 0x2, P5 ;  /* 0x0000000311079211 */ /* 0x000fca00028f1400 */
[----:B------:R0:W-:Y:S04]  /*d240*/  @!P1 ST.E.64 desc[UR52][R6.64], R156 ;  /* 0x0000009c06009985 */ /* 0x0001e8000c101b34 */
[----:B------:R0:W-:Y:S01]  /*d250*/  @!P0 ST.E.64 desc[UR52][R14.64], R154 ;  /* 0x0000009a0e008985 */ /* 0x0001e2000c101b34 */
[----:B------:R-:W-:-:S03]  /*d260*/  ISETP.GE.AND P0, PT, R9, UR4, PT ;  /* 0x0000000409007c0c */ /* 0x000fc6000bf06270 */
[----:B------:R0:W-:Y:S10]  /*d270*/  @!P3 ST.E.64 desc[UR52][R10.64], R144 ;  /* 0x000000900a00b985 */ /* 0x0001f4000c101b34 */
[----:B------:R-:W-:Y:S05]  /*d280*/  @P0 BRA `(.L_x_248) ;  /* 0x0000000c00e40947 */ /* 0x000fea0003800000 */
[----:B------:R-:W-:Y:S02]  /*d290*/  LEA R2, P0, R9, R2, 0x2 ;  /* 0x0000000209027211 */ /* 0x000fe400078010ff */
[----:B------:R-:W-:-:S04]  /*d2a0*/  SHF.R.S32.HI R0, RZ, 0x1f, R9 ;  /* 0x0000001fff007819 */ /* 0x000fc80000011409 */
[----:B------:R-:W-:-:S05]  /*d2b0*/  LEA.HI.X R3, R9, R3, R0, 0x2, P0 ;  /* 0x0000000309037211 */ /* 0x000fca00000f1400 */
[----:B------:R1:W-:Y:S01]  /*d2c0*/  ST.E.64 desc[UR52][R2.64], R142 ;  /* 0x0000008e02007985 */ /* 0x0003e2000c101b34 */
[----:B------:R-:W-:Y:S05]  /*d2d0*/  BRA `(.L_x_248) ;  /* 0x0000000c00d07947 */ /* 0x000fea0003800000 */
.L_x_239:
[----:B------:R-:W-:Y:S02]  /*d2e0*/  ULDC.64 UR8, c[0x0][0xc00] ;  /* 0x0003000000087ab9 */ /* 0x000fe40000000a00 */
[----:B------:R-:W-:-:S04]  /*d2f0*/  UISETP.NE.U32.AND UP0, UPT, UR8, URZ, UPT ;  /* 0x0000003f0800728c */ /* 0x000fc8000bf05070 */
[----:B------:R-:W-:-:S03]  /*d300*/  UISETP.NE.AND.EX UP0, UPT, UR9, URZ, UPT, UP0 ;  /* 0x0000003f0900728c */ /* 0x000fc6000bf05300 */
[----:B------:R-:W-:Y:S02]  /*d310*/  ULDC.64 UR8, c[0x0][0xc00] ;  /* 0x0003000000087ab9 */ /* 0x000fe40000000a00 */
[----:B------:R-:W-:Y:S01]  /*d320*/  UIMAD.WIDE UR8, UR36, 0x4, UR8 ;  /* 0x00000004240878a5 */ /* 0x000fe2000f8e0208 */
[----:B------:R-:W-:-:S05]  /*d330*/  PLOP3.LUT P1, PT, PT, PT, UP0, 0x80, 0x0 ;  /* 0x000000000000781c */ /* 0x000fca0003f2f008 */
[----:B------:R-:W-:Y:S02]  /*d340*/  IMAD.U32 R2, RZ, RZ, UR8 ;  /* 0x00000008ff027e24 */ /* 0x000fe4000f8e00ff */
[----:B------:R-:W-:Y:S01]  /*d350*/  IMAD.U32 R3, RZ, RZ, UR9 ;  /* 0x00000009ff037e24 */ /* 0x000fe2000f8e00ff */
[----:B------:R-:W-:Y:S02]  /*d360*/  ULDC.64 UR8, c[0x0][0xc08] ;  /* 0x0003020000087ab9 */ /* 0x000fe40000000a00 */
[----:B------:R-:W-:-:S03]  /*d370*/  UISETP.NE.U32.AND UP1, UPT, UR8, URZ, UPT ;  /* 0x0000003f0800728c */ /* 0x000fc6000bf25070 */
[----:B------:R-:W2:Y:S01]  /*d380*/  @P1 LDG.E R6, desc[UR52][R2.64] ;  /* 0x0000003402061981 */ /* 0x000ea2000c1e1900 */
[----:B------:R-:W-:Y:S01]  /*d390*/  UISETP.NE.AND.EX UP1, UPT, UR9, URZ, UPT, UP1 ;  /* 0x0000003f0900728c */ /* 0x000fe2000bf25310 */
[----:B------:R-:W-:Y:S01]  /*d3a0*/  ULDC UR4, c[0x0][0xa88] ;  /* 0x0002a20000047ab9 */ /* 0x000fe20000000800 */
[----:B------:R-:W0:Y:S01]  /*d3b0*/  S2R R7, SR_TID.X ;  /* 0x0000000000077919 */ /* 0x000e220000002100 */
[----:B------:R-:W-:-:S03]  /*d3c0*/  IMAD.U32 R0, RZ, RZ, UR4 ;  /* 0x00000004ff007e24 */ /* 0x000fc6000f8e00ff */
[----:B------:R-:W-:-:S05]  /*d3d0*/  PLOP3.LUT P2, PT, PT, PT, UP1, 0x80, 0x0 ;  /* 0x000000000000781c */ /* 0x000fca0003f4f018 */
[----:B------:R-:W-:Y:S02]  /*d3e0*/  @UP1 ULDC.64 UR8, c[0x0][0xc08] ;  /* 0x0003020000081ab9 */ /* 0x000fe40000000a00 */
[----:B------:R-:W-:-:S06]  /*d3f0*/  @UP1 UIMAD.WIDE UR8, UR36, 0x4, UR8 ;  /* 0x00000004240818a5 */ /* 0x000fcc000f8e0208 */
[----:B------:R-:W-:Y:S02]  /*d400*/  IMAD.U32 R4, RZ, RZ, UR8 ;  /* 0x00000008ff047e24 */ /* 0x000fe4000f8e00ff */
[----:B------:R-:W-:-:S05]  /*d410*/  IMAD.U32 R5, RZ, RZ, UR9 ;  /* 0x00000009ff057e24 */ /* 0x000fca000f8e00ff */
[----:B------:R1:W5:Y:S01]  /*d420*/  @P2 LDG.E R0, desc[UR52][R4.64] ;  /* 0x0000003404002981 */ /* 0x000362000c1e1900 */
[----:B------:R-:W-:Y:S01]  /*d430*/  UMOV UR4, URZ ;  /* 0x0000003f00047c82 */ /* 0x000fe20008000000 */
[----:B--2---:R-:W-:Y:S01]  /*d440*/  @P1 R2UR UR4, R6 ;  /* 0x00000000060412ca */ /* 0x004fe200000e0000 */
[----:B0-----:R-:W-:-:S05]  /*d450*/  VIADD R6, R7, 0xffffff80 ;  /* 0xffffff8007067836 */ /* 0x001fca0000000000 */
[----:B------:R-:W-:-:S07]  /*d460*/  ISETP.GT.AND P0, PT, R6, 0x7f, PT ;  /* 0x0000007f0600780c */ /* 0x000fce0003f04270 */
[----:B------:R-:W-:Y:S01]  /*d470*/  USHF.R.S32.HI UR16, URZ, 0x1f, UR4 ;  /* 0x0000001f3f107899 */ /* 0x000fe20008011404 */
[----:B-1----:R-:W-:Y:S11]  /*d480*/  @P2 BRA `(.L_x_251) ;  /* 0x0000000000102947 */ /* 0x002ff60003800000 */
[----:B------:R-:W-:Y:S05]  /*d490*/  @!P1 BRA `(.L_x_251) ;  /* 0x00000000000c9947 */ /* 0x000fea0003800000 */
[----:B------:R-:W2:Y:S04]  /*d4a0*/  LDG.E R5, desc[UR52][R2.64] ;  /* 0x0000003402057981 */ /* 0x000ea8000c1e1900 */
[----:B-----5:R-:W2:Y:S02]  /*d4b0*/  LDG.E R0, desc[UR52][R2.64+0x4] ;  /* 0x0000043402007981 */ /* 0x020ea4000c1e1900 */
[----:B--2---:R-:W-:-:S07]  /*d4c0*/  IMAD.IADD R0, R0, 0x1, -R5 ;  /* 0x0000000100007824 */ /* 0x004fce00078e0a05 */
.L_x_251:
[----:B------:R-:W-:Y:S01]  /*d4d0*/  USEL UR36, UR36, URZ, !UP0 ;  /* 0x0000003f24247287 */ /* 0x000fe2000c000000 */
[----:B------:R-:W-:Y:S01]  /*d4e0*/  BSSY B1, `(.L_x_252) ;  /* 0x0000038000017945 */ /* 0x000fe20003800000 */
[----:B------:R-:W-:-:S03]  /*d4f0*/  USEL UR37, UR37, URZ, !UP0 ;  /* 0x0000003f25257287 */ /* 0x000fc6000c000000 */
[----:B------:R-:W-:Y:S09]  /*d500*/  @P0 BRA `(.L_x_253) ;  /* 0x0000000000d40947 */ /* 0x000ff20003800000 */
[----:B------:R-:W0:Y:S01]  /*d510*/  LDC R9, c[0x0][0xbe8] ;  /* 0x0002fa00ff097b82 */ /* 0x000e220000000800 */
[----:B------:R-:W-:-:S04]  /*d520*/  IMAD.U32 R2, RZ, RZ, UR38 ;  /* 0x00000026ff027e24 */ /* 0x000fc8000f8e00ff */
[----:B------:R-:W-:-:S04]  /*d530*/  IMAD R2, R2, 0x80, R7 ;  /* 0x0000008002027824 */ /* 0x000fc800078e0207 */
[----:B------:R-:W-:Y:S02]  /*d540*/  VIADD R4, R2, 0xffffff80 ;  /* 0xffffff8002047836 */ /* 0x000fe40000000000 */
[----:B0----5:R-:W-:-:S05]  /*d550*/  IMAD R3, R0, R9, RZ ;  /* 0x0000000900037224 */ /* 0x021fca00078e02ff */
[----:B------:R-:W-:-:S13]  /*d560*/  ISETP.GE.AND P0, PT, R4, R3, PT ;  /* 0x000000030400720c */ /* 0x000fda0003f06270 */
[----:B------:R-:W-:Y:S05]  /*d570*/  @P0 BRA `(.L_x_253) ;  /* 0x0000000000b80947 */ /* 0x000fea0003800000 */
[----:B------:R-:W-:Y:S01]  /*d580*/  ISETP.NE.AND P0, PT, R9, 0x1, PT ;  /* 0x000000010900780c */ /* 0x000fe20003f05270 */
[----:B------:R-:W-:Y:S01]  /*d590*/  UISETP.GT.AND UP2, UPT, UR43, 0x1, UPT ;  /* 0x000000012b00788c */ /* 0x000fe2000bf44270 */
[----:B------:R-:W-:Y:S01]  /*d5a0*/  IMAD.MOV.U32 R5, RZ, RZ, R4 ;  /* 0x000000ffff057224 */ /* 0x000fe200078e0004 */
[----:B------:R-:W-:Y:S02]  /*d5b0*/  UMOV UR8, 0x9b8 ;  /* 0x000009b800087882 */ /* 0x000fe40000000000 */
[----:B------:R-:W-:Y:S02]  /*d5c0*/  USEL UR17, UR8, 0x978, UP2 ;  /* 0x0000097808117887 */ /* 0x000fe40009000000 */
[----:B------:R-:W-:-:S06]  /*d5d0*/  USEL UR19, UR39, URZ, UP2 ;  /* 0x0000003f27137287 */ /* 0x000fcc0009000000 */
[----:B------:R-:W0:Y:S04]  /*d5e0*/  @P0 LDC R3, c[0x0][0xbec] ;  /* 0x0002fb00ff030b82 */ /* 0x000e280000000800 */
[----:B------:R-:W-:Y:S01]  /*d5f0*/  ULDC.64 UR8, c[0x0][UR17+0x218] ;  /* 0x0000860011087abb */ /* 0x000fe20008000a00 */
[----:B------:R-:W-:Y:S01]  /*d600*/  ULDC.64 UR12, c[0x0][UR17+0x220] ;  /* 0x00008800110c7abb */ /* 0x000fe20008000a00 */
[----:B------:R-:W-:Y:S01]  /*d610*/  ULDC.64 UR14, c[0x0][UR17+0x228] ;  /* 0x00008a00110e7abb */ /* 0x000fe20008000a00 */
[----:B------:R-:W-:Y:S01]  /*d620*/  UIMAD.WIDE.U32 UR10, UR8, UR40, URZ ;  /* 0x00000028080a72a5 */ /* 0x000fe2000f8e003f */
[----:B------:R-:W1:Y:S01]  /*d630*/  @P0 LDC R7, c[0x0][0xbf0] ;  /* 0x0002fc00ff070b82 */ /* 0x000e620000000800 */
[----:B------:R-:W-:Y:S02]  /*d640*/  UIMAD UR18, UR9, UR40, URZ ;  /* 0x00000028091272a4 */ /* 0x000fe4000f8e023f */
[----:B------:R-:W-:-:S02]  /*d650*/  UIMAD UR13, UR13, UR36, URZ ;  /* 0x000000240d0d72a4 */ /* 0x000fc4000f8e023f */
[----:B------:R-:W-:Y:S02]  /*d660*/  UIMAD.WIDE.U32 UR20, UR14, UR19, URZ ;  /* 0x000000130e1472a5 */ /* 0x000fe4000f8e003f */
[----:B------:R-:W-:Y:S02]  /*d670*/  UIMAD.WIDE.U32 UR8, UR12, UR36, URZ ;  /* 0x000000240c0872a5 */ /* 0x000fe4000f8e003f */
[----:B------:R-:W-:Y:S02]  /*d680*/  UIMAD UR14, UR15, UR19, URZ ;  /* 0x000000130f0e72a4 */ /* 0x000fe4000f8e023f */
[----:B------:R-:W-:Y:S02]  /*d690*/  UIMAD UR13, UR12, UR37, UR13 ;  /* 0x000000250c0d72a4 */ /* 0x000fe4000f8e020d */
[----:B------:R-:W-:Y:S02]  /*d6a0*/  UIADD3 UR10, UP0, UP1, UR8, UR10, UR4 ;  /* 0x0000000a080a7290 */ /* 0x000fe4000f91e004 */
[----:B------:R-:W-:Y:S01]  /*d6b0*/  UIADD3 UR8, UR14, UR21, URZ ;  /* 0x000000150e087290 */ /* 0x000fe2000fffe03f */
[----:B0-----:R-:W-:Y:S01]  /*d6c0*/  @P0 IMAD.HI.U32 R2, R4, R3, RZ ;  /* 0x0000000304020227 */ /* 0x001fe200078e00ff */
[----:B------:R-:W-:-:S02]  /*d6d0*/  UIADD3 UR11, UR18, UR11, URZ ;  /* 0x0000000b120b7290 */ /* 0x000fc4000fffe03f */
[----:B------:R-:W-:Y:S01]  /*d6e0*/  UIADD3 UR13, UR9, UR13, URZ ;  /* 0x0000000d090d7290 */ /* 0x000fe2000fffe03f */
[----:B------:R-:W-:Y:S02]  /*d6f0*/  IMAD.U32 R3, RZ, RZ, UR21 ;  /* 0x00000015ff037e24 */ /* 0x000fe4000f8e00ff */
[----:B------:R-:W-:Y:S01]  /*d700*/  IMAD.U32 R8, RZ, RZ, UR8 ;  /* 0x00000008ff087e24 */ /* 0x000fe2000f8e00ff */
[----:B------:R-:W-:Y:S01]  /*d710*/  ULDC.64 UR8, c[0x0][UR17+0x210] ;  /* 0x0000840011087abb */ /* 0x000fe20008000a00 */
[----:B-1----:R-:W-:Y:S01]  /*d720*/  @P0 SHF.R.U32.HI R5, RZ, R7, R2 ;  /* 0x00000007ff050219 */ /* 0x002fe20000011602 */
[----:B------:R-:W-:-:S04]  /*d730*/  IMAD.U32 R2, RZ, RZ, UR20 ;  /* 0x00000014ff027e24 */ /* 0x000fc8000f8e00ff */
[--C-:B------:R-:W-:Y:S01]  /*d740*/  IMAD.MOV R7, RZ, RZ, -R5.reuse ;  /* 0x000000ffff077224 */ /* 0x100fe200078e0a05 */
[----:B------:R-:W-:Y:S01]  /*d750*/  IADD3 R2, P0, P1, R5, UR10, R2 ;  /* 0x0000000a05027c10 */ /* 0x000fe2000f91e002 */
[----:B------:R-:W-:Y:S01]  /*d760*/  UIADD3.X UR10, UR13, UR11, UR16, UP0, UP1 ;  /* 0x0000000b0d0a7290 */ /* 0x000fe200087e2410 */
[----:B------:R-:W-:Y:S01]  /*d770*/  SHF.R.S32.HI R5, RZ, 0x1f, R5 ;  /* 0x0000001fff057819 */ /* 0x000fe20000011405 */
[----:B------:R-:W-:-:S04]  /*d780*/  IMAD R7, R9, R7, R4 ;  /* 0x0000000709077224 */ /* 0x000fc800078e0204 */
[----:B------:R-:W-:Y:S01]  /*d790*/  IADD3.X R3, R5, UR10, R8, P0, P1 ;  /* 0x0000000a05037c10 */ /* 0x000fe200087e2408 */
[C---:B------:R-:W-:Y:S01]  /*d7a0*/  IMAD R9, R7.reuse, UR9, RZ ;  /* 0x0000000907097c24 */ /* 0x040fe2000f8e02ff */
[----:B------:R-:W-:Y:S01]  /*d7b0*/  SHF.R.S32.HI R4, RZ, 0x1f, R7 ;  /* 0x0000001fff047819 */ /* 0x000fe20000011407 */
[----:B------:R-:W-:Y:S01]  /*d7c0*/  ULDC.64 UR10, c[0x0][0xba8] ;  /* 0x0002ea00000a7ab9 */ /* 0x000fe20000000a00 */
[----:B------:R-:W-:Y:S01]  /*d7d0*/  @!UP2 ULDC UR10, c[0x0][0xb50] ;  /* 0x0002d400000aaab9 */ /* 0x000fe20000000800 */
[----:B------:R-:W-:Y:S01]  /*d7e0*/  IMAD.WIDE.U32 R2, R7, UR8, R2 ;  /* 0x0000000807027c25 */ /* 0x000fe2000f8e0002 */
[----:B------:R-:W-:-:S03]  /*d7f0*/  @!UP2 ULDC UR11, c[0x0][0xb54] ;  /* 0x0002d500000baab9 */ /* 0x000fc60000000800 */
[----:B------:R-:W-:Y:S01]  /*d800*/  IMAD R9, R4, UR8, R9 ;  /* 0x0000000804097c24 */ /* 0x000fe2000f8e0209 */
[----:B------:R-:W-:-:S03]  /*d810*/  LEA R4, P0, R2, UR10, 0x2 ;  /* 0x0000000a02047c11 */ /* 0x000fc6000f8010ff */
[----:B------:R-:W-:-:S05]  /*d820*/  IMAD.IADD R3, R3, 0x1, R9 ;  /* 0x0000000103037824 */ /* 0x000fca00078e0209 */
[----:B------:R-:W-:Y:S01]  /*d830*/  LEA.HI.X R5, R2, UR11, R3, 0x2, P0 ;  /* 0x0000000b02057c11 */ /* 0x000fe200080f1403 */
[----:B------:R-:W-:-:S05]  /*d840*/  IMAD.MOV.U32 R3, RZ, RZ, -0x800000 ;  /* 0xff800000ff037424 */ /* 0x000fca00078e00ff */
[----:B------:R0:W-:Y:S02]  /*d850*/  STG.E desc[UR52][R4.64], R3 ;  /* 0x0000000304007986 */ /* 0x0001e4000c101934 */
.L_x_253:
[----:B------:R-:W-:Y:S05]  /*d860*/  BSYNC B1 ;  /* 0x0000000000017941 */ /* 0x000fea0003800000 */
.L_x_252:
[----:B------:R-:W-:-:S06]  /*d870*/  UISETP.GT.AND UP0, UPT, UR43, 0x1, UPT ;  /* 0x000000012b00788c */ /* 0x000fcc000bf04270 */
[----:B------:R-:W-:-:S13]  /*d880*/  PLOP3.LUT P0, PT, PT, PT, UP0, 0x80, 0x0 ;  /* 0x000000000000781c */ /* 0x000fda0003f0f008 */
[----:B------:R-:W-:Y:S05]  /*d890*/  @P0 BRA `(.L_x_248) ;  /* 0x0000000800600947 */ /* 0x000fea0003800000 */
[----:B------:R-:W1:Y:S01]  /*d8a0*/  LDC R11, c[0x0][0xbe8] ;  /* 0x0002fa00ff0b7b82 */ /* 0x000e620000000800 */
[----:B0-----:R-:W-:Y:S01]  /*d8b0*/  SHF.R.S32.HI R3, RZ, 0x1f, R6 ;  /* 0x0000001fff037819 */ /* 0x001fe20000011406 */
[----:B------:R-:W-:Y:S01]  /*d8c0*/  ULDC.64 UR10, c[0x0][0xaa0] ;  /* 0x0002a800000a7ab9 */ /* 0x000fe20000000a00 */
[----:B------:R-:W-:Y:S01]  /*d8d0*/  BSSY B1, `(.L_x_254) ;  /* 0x0000052000017945 */ /* 0x000fe20003800000 */
[----:B------:R-:W-:Y:S01]  /*d8e0*/  UIMAD.WIDE.U32 UR8, UR4, UR10, URZ ;  /* 0x0000000a040872a5 */ /* 0x000fe2000f8e003f */
[----:B------:R-:W-:Y:S01]  /*d8f0*/  LEA.HI R2, R3, R6, RZ, 0x3 ;  /* 0x0000000603027211 */ /* 0x000fe200078f18ff */
[----:B------:R-:W-:-:S03]  /*d900*/  UIMAD UR10, UR16, UR10, URZ ;  /* 0x0000000a100a72a4 */ /* 0x000fc6000f8e023f */
[----:B------:R-:W-:Y:S01]  /*d910*/  LOP3.LUT R5, R2, 0xfffffff8, RZ, 0xc0, !PT ;  /* 0xfffffff802057812 */ /* 0x000fe200078ec0ff */
[----:B------:R-:W-:Y:S01]  /*d920*/  UIMAD UR10, UR4, UR11, UR10 ;  /* 0x0000000b040a72a4 */ /* 0x000fe2000f8e020a */
[----:B------:R-:W-:-:S03]  /*d930*/  SHF.R.S32.HI R13, RZ, 0x3, R2 ;  /* 0x00000003ff0d7819 */ /* 0x000fc60000011402 */
[----:B------:R-:W-:Y:S01]  /*d940*/  IMAD.IADD R8, R6, 0x1, -R5 ;  /* 0x0000000106087824 */ /* 0x000fe200078e0a05 */
[----:B------:R-:W-:Y:S01]  /*d950*/  UIADD3 UR9, UR9, UR10, URZ ;  /* 0x0000000a09097290 */ /* 0x000fe2000fffe03f */
[----:B------:R-:W-:Y:S02]  /*d960*/  IMAD.U32 R5, RZ, RZ, UR38 ;  /* 0x00000026ff057e24 */ /* 0x000fe4000f8e00ff */
[----:B------:R-:W-:Y:S01]  /*d970*/  IMAD R2, R8, 0x20, R13 ;  /* 0x0000002008027824 */ /* 0x000fe200078e020d */
[----:B------:R-:W-:Y:S02]  /*d980*/  ULDC.64 UR10, c[0x0][0xae8] ;  /* 0x0002ba00000a7ab9 */ /* 0x000fe40000000a00 */
[----:B------:R-:W-:Y:S01]  /*d990*/  UIMAD.WIDE.U32 UR8, UR40, UR10, UR8 ;  /* 0x0000000a280872a5 */ /* 0x000fe2000f8e0008 */
[----:B------:R-:W-:Y:S01]  /*d9a0*/  IMAD R6, R5, 0x80, R2 ;  /* 0x0000008005067824 */ /* 0x000fe200078e0202 */
[----:B-1----:R-:W-:Y:S02]  /*d9b0*/  ISETP.NE.AND P0, PT, R11, 0x1, PT ;  /* 0x000000010b00780c */ /* 0x002fe40003f05270 */
[----:B------:R-:W-:Y:S01]  /*d9c0*/  UIMAD UR9, UR40, UR11, UR9 ;  /* 0x0000000b280972a4 */ /* 0x000fe2000f8e0209 */
[----:B------:R-:W-:-:S02]  /*d9d0*/  IMAD.MOV.U32 R5, RZ, RZ, R6 ;  /* 0x000000ffff057224 */ /* 0x000fc400078e0006 */
[----:B------:R-:W-:Y:S02]  /*d9e0*/  ULDC.64 UR10, c[0x0][0xaf0] ;  /* 0x0002bc00000a7ab9 */ /* 0x000fe40000000a00 */
[----:B------:R-:W-:-:S04]  /*d9f0*/  UIMAD UR37, UR37, UR10, URZ ;  /* 0x0000000a252572a4 */ /* 0x000fc8000f8e023f */
[----:B------:R-:W-:Y:S02]  /*da00*/  UIMAD UR4, UR36, UR11, UR37 ;  /* 0x0000000b240472a4 */ /* 0x000fe4000f8e0225 */
[----:B------:R-:W-:Y:S01]  /*da10*/  UIMAD.WIDE.U32 UR36, UR36, UR10, UR8 ;  /* 0x0000000a242472a5 */ /* 0x000fe2000f8e0008 */
[----:B------:R-:W0:Y:S02]  /*da20*/  @P0 LDC R3, c[0x0][0xbec] ;  /* 0x0002fb00ff030b82 */ /* 0x000e240000000800 */
[----:B------:R-:W-:Y:S01]  /*da30*/  ULDC.64 UR8, c[0x0][0xae0] ;  /* 0x0002b80000087ab9 */ /* 0x000fe20000000a00 */
[----:B------:R-:W-:-:S05]  /*da40*/  UIADD3 UR4, UR37, UR4, URZ ;  /* 0x0000000425047290 */ /* 0x000fca000fffe03f */
[----:B------:R-:W1:Y:S01]  /*da50*/  @P0 LDC R7, c[0x0][0xbf0] ;  /* 0x0002fc00ff070b82 */ /* 0x000e620000000800 */
[----:B0-----:R-:W-:-:S04]  /*da60*/  @P0 IMAD.HI.U32 R2, R6, R3, RZ ;  /* 0x0000000306020227 */ /* 0x001fc800078e00ff */
[----:B------:R-:W-:Y:S02]  /*da70*/  IMAD.U32 R3, RZ, RZ, UR37 ;  /* 0x00000025ff037e24 */ /* 0x000fe4000f8e00ff */
[----:B------:R-:W-:Y:S01]  /*da80*/  IMAD.U32 R3, RZ, RZ, UR4 ;  /* 0x00000004ff037e24 */ /* 0x000fe2000f8e00ff */
[----:B-1----:R-:W-:Y:S01]  /*da90*/  @P0 SHF.R.U32.HI R5, RZ, R7, R2 ;  /* 0x00000007ff050219 */ /* 0x002fe20000011602 */
[----:B------:R-:W-:-:S03]  /*daa0*/  IMAD.U32 R2, RZ, RZ, UR36 ;  /* 0x00000024ff027e24 */ /* 0x000fc6000f8e00ff */
[--C-:B------:R-:W-:Y:S01]  /*dab0*/  SHF.R.S32.HI R4, RZ, 0x1f, R5.reuse ;  /* 0x0000001fff047819 */ /* 0x100fe20000011405 */
[----:B------:R-:W-:Y:S02]  /*dac0*/  IMAD.MOV R7, RZ, RZ, -R5 ;  /* 0x000000ffff077224 */ /* 0x000fe400078e0a05 */
[----:B------:R-:W-:-:S04]  /*dad0*/  IMAD.WIDE.U32 R2, R5, UR8, R2 ;  /* 0x0000000805027c25 */ /* 0x000fc8000f8e0002 */
[----:B------:R-:W-:Y:S02]  /*dae0*/  IMAD R7, R11, R7, R6 ;  /* 0x000000070b077224 */ /* 0x000fe400078e0206 */
[----:B------:R-:W-:Y:S02]  /*daf0*/  IMAD R4, R4, UR8, RZ ;  /* 0x0000000804047c24 */ /* 0x000fe4000f8e02ff */
[----:B------:R-:W-:Y:S02]  /*db00*/  IMAD.U32 R6, RZ, RZ, UR38 ;  /* 0x00000026ff067e24 */ /* 0x000fe4000f8e00ff */
[----:B------:R-:W-:Y:S01]  /*db10*/  IMAD R9, R5, UR9, R4 ;  /* 0x0000000905097c24 */ /* 0x000fe2000f8e0204 */
[----:B------:R-:W-:Y:S01]  /*db20*/  SHF.R.S32.HI R4, RZ, 0x1f, R7 ;  /* 0x0000001fff047819 */ /* 0x000fe20000011407 */
[----:B------:R-:W-:Y:S01]  /*db30*/  ULDC.64 UR8, c[0x0][0xad8] ;  /* 0x0002b60000087ab9 */ /* 0x000fe20000000a00 */
[----:B------:R-:W-:Y:S02]  /*db40*/  IMAD R6, R6, 0x80, R13 ;  /* 0x0000008006067824 */ /* 0x000fe400078e020d */
[----:B------:R-:W-:-:S02]  /*db50*/  IMAD.IADD R3, R3, 0x1, R9 ;  /* 0x0000000103037824 */ /* 0x000fc400078e0209 */
[----:B------:R-:W-:Y:S02]  /*db60*/  IMAD R4, R4, UR8, RZ ;  /* 0x0000000804047c24 */ /* 0x000fe4000f8e02ff */
[----:B------:R-:W-:-:S04]  /*db70*/  IMAD.WIDE.U32 R2, R7, UR8, R2 ;  /* 0x0000000807027c25 */ /* 0x000fc8000f8e0002 */
[----:B------:R-:W-:Y:S01]  /*db80*/  IMAD R5, R7, UR9, R4 ;  /* 0x0000000907057c24 */ /* 0x000fe2000f8e0204 */
[----:B------:R-:W-:Y:S01]  /*db90*/  ULDC.64 UR8, c[0x0][0xa80] ;  /* 0x0002a00000087ab9 */ /* 0x000fe20000000a00 */
[----:B-----5:R-:W-:Y:S02]  /*dba0*/  IMAD R11, R0, R11, RZ ;  /* 0x0000000b000b7224 */ /* 0x020fe400078e02ff */
[----:B------:R-:W-:Y:S02]  /*dbb0*/  VIADD R4, R6, 0x40 ;  /* 0x0000004006047836 */ /* 0x000fe40000000000 */
[----:B------:R-:W-:Y:S01]  /*dbc0*/  IMAD.IADD R3, R3, 0x1, R5 ;  /* 0x0000000103037824 */ /* 0x000fe200078e0205 */
[----:B------:R-:W-:Y:S01]  /*dbd0*/  LEA R5, P2, R2, UR8, 0x1 ;  /* 0x0000000802057c11 */ /* 0x000fe2000f8408ff */
[----:B------:R-:W-:Y:S01]  /*dbe0*/  VIADD R0, R6, 0x20 ;  /* 0x0000002006007836 */ /* 0x000fe20000000000 */
[----:B------:R-:W-:Y:S01]  /*dbf0*/  ISETP.GE.AND P0, PT, R4, R11, PT ;  /* 0x0000000b0400720c */ /* 0x000fe20003f06270 */
[----:B------:R-:W-:Y:S01]  /*dc00*/  IMAD.SHL.U32 R7, R8, 0x8, RZ ;  /* 0x0000000808077824 */ /* 0x000fe200078e00ff */
[----:B------:R-:W-:-:S02]  /*dc10*/  LEA.HI.X R4, R2, UR9, R3, 0x1, P2 ;  /* 0x0000000902047c11 */ /* 0x000fc400090f0c03 */
[-C--:B------:R-:W-:Y:S01]  /*dc20*/  ISETP.GE.AND P2, PT, R6, R11.reuse, PT ;  /* 0x0000000b0600720c */ /* 0x080fe20003f46270 */
[C---:B------:R-:W-:Y:S01]  /*dc30*/  VIADD R9, R7.reuse, 0x80 ;  /* 0x0000008007097836 */ /* 0x040fe20000000000 */
[----:B------:R-:W-:Y:S01]  /*dc40*/  ISETP.GE.AND P1, PT, R0, R11, PT ;  /* 0x0000000b0000720c */ /* 0x000fe20003f26270 */
[C---:B------:R-:W-:Y:S01]  /*dc50*/  VIADD R15, R7.reuse, 0xc0 ;  /* 0x000000c0070f7836 */ /* 0x040fe20000000000 */
[----:B------:R0:W1:Y:S01]  /*dc60*/  SHFL.IDX PT, R2, R5, RZ, 0x181f ;  /* 0x00181fff05027589 */ /* 0x00006200000e0000 */
[----:B------:R-:W-:Y:S01]  /*dc70*/  VIADD R13, R7, 0x40 ;  /* 0x00000040070d7836 */ /* 0x000fe20000000000 */
[----:B------:R-:W-:Y:S02]  /*dc80*/  SHF.R.S32.HI R10, RZ, 0x1f, R7 ;  /* 0x0000001fff0a7819 */ /* 0x000fe40000011407 */
[----:B------:R0:W2:Y:S01]  /*dc90*/  SHFL.IDX PT, R0, R4, RZ, 0x181f ;  /* 0x00181fff04007589 */ /* 0x0000a200000e0000 */
[----:B------:R-:W-:Y:S02]  /*dca0*/  SHF.R.S32.HI R8, RZ, 0x1f, R9 ;  /* 0x0000001fff087819 */ /* 0x000fe40000011409 */
[----:B------:R-:W-:-:S02]  /*dcb0*/  SHF.R.S32.HI R12, RZ, 0x1f, R15 ;  /* 0x0000001fff0c7819 */ /* 0x000fc4000001140f */
[----:B------:R-:W-:Y:S01]  /*dcc0*/  SHF.R.S32.HI R14, RZ, 0x1f, R13 ;  /* 0x0000001fff0e7819 */ /* 0x000fe2000001140d */
[----:B------:R-:W-:Y:S06]  /*dcd0*/  @P2 BRA `(.L_x_255) ;  /* 0x0000000000442947 */ /* 0x000fec0003800000 */
        /* <DEDUP_REMOVED lines=8> */
[----:B------:R3:W-:Y:S01]  /*dd60*/  @!P5 ST.E.128 desc[UR52][R20.64], RZ ;  /* 0x000000ff1400d985 */ /* 0x0007e2000c101d34 */
[----:B------:R-:W-:Y:S02]  /*dd70*/  @!P4 LEA.HI.X R25, R13, R0, R14, 0x1, P6 ;  /* 0x000000000d19c211 */ /* 0x000fe400030f0c0e */
[----:B------:R-:W-:-:S03]  /*dd80*/  @!P3 LEA R26, P6, R9, R2, 0x1 ;  /* 0x00000002091ab211 */ /* 0x000fc600078c08ff */
[----:B------:R3:W-:Y:S01]  /*dd90*/  @!P4 ST.E.128 desc[UR52][R24.64], RZ ;  /* 0x000000ff1800c985 */ /* 0x0007e2000c101d34 */
[----:B------:R-:W-:Y:S02]  /*dda0*/  @!P3 LEA.HI.X R27, R9, R0, R8, 0x1, P6 ;  /* 0x00000000091bb211 */ /* 0x000fe400030f0c08 */
[----:B------:R-:W-:-:S03]  /*ddb0*/  @!P2 LEA R2, P6, R15, R2, 0x1 ;  /* 0x000000020f02a211 */ /* 0x000fc600078c08ff */
[----:B------:R3:W-:Y:S01]  /*ddc0*/  @!P3 ST.E.128 desc[UR52][R26.64], RZ ;  /* 0x000000ff1a00b985 */ /* 0x0007e2000c101d34 */
[----:B------:R-:W-:-:S05]  /*ddd0*/  @!P2 LEA.HI.X R3, R15, R0, R12, 0x1, P6 ;  /* 0x000000000f03a211 */ /* 0x000fca00030f0c0c */
[----:B------:R3:W-:Y:S04]  /*dde0*/  @!P2 ST.E.128 desc[UR52][R2.64], RZ ;  /* 0x000000ff0200a985 */ /* 0x0007e8000c101d34 */
.L_x_255:
[----:B------:R-:W-:Y:S05]  /*ddf0*/  BSYNC B1 ;  /* 0x0000000000017941 */ /* 0x000fea0003800000 */
.L_x_254:
[----:B--2---:R2:W4:Y:S01]  /*de00*/  SHFL.IDX PT, R0, R4, 0x1, 0x181f ;  /* 0x00381f0004007f89 */ /* 0x00452200000e0000 */
[----:B------:R-:W-:Y:S03]  /*de10*/  BSSY B1, `(.L_x_256) ;  /* 0x0000014000017945 */ /* 0x000fe60003800000 */
[----:B-1-3--:R2:W1:Y:S01]  /*de20*/  SHFL.IDX PT, R2, R5, 0x1, 0x181f ;  /* 0x00381f0005027f89 */ /* 0x00a46200000e0000 */
[----:B------:R-:W-:Y:S05]  /*de30*/  @P1 BRA `(.L_x_257) ;  /* 0x0000000000441947 */ /* 0x000fea0003800000 */
[----:B------:R-:W-:Y:S02]  /*de40*/  ULDC UR4, c[0x0][0xac8] ;  /* 0x0002b20000047ab9 */ /* 0x000fe40000000800 */
[----:B------:R-:W-:Y:S02]  /*de50*/  ISETP.GE.AND P4, PT, R7, UR4, PT ;  /* 0x0000000407007c0c */ /* 0x000fe4000bf86270 */
[----:B------:R-:W-:Y:S02]  /*de60*/  ISETP.GE.AND P3, PT, R13, UR4, PT ;  /* 0x000000040d007c0c */ /* 0x000fe4000bf66270 */
[----:B------:R-:W-:Y:S02]  /*de70*/  ISETP.GE.AND P2, PT, R9, UR4, PT ;  /* 0x0000000409007c0c */ /* 0x000fe4000bf46270 */
[----:B------:R-:W-:-:S07]  /*de80*/  ISETP.GE.AND P1, PT, R15, UR4, PT ;  /* 0x000000040f007c0c */ /* 0x000fce000bf26270 */
[-C--:B-1----:R-:W-:Y:S02]  /*de90*/  @!P4 LEA R20, P6, R7, R2.reuse, 0x1 ;  /* 0x000000020714c211 */ /* 0x082fe400078c08ff */
[----:B------:R-:W-:Y:S02]  /*dea0*/  @!P3 LEA R24, P5, R13, R2, 0x1 ;  /* 0x000000020d18b211 */ /* 0x000fe400078a08ff */
[----:B----4-:R-:W-:Y:S02]  /*deb0*/  @!P4 LEA.HI.X R21, R7, R0, R10, 0x1, P6 ;  /* 0x000000000715c211 */ /* 0x010fe400030f0c0a */
[----:B------:R-:W-:Y:S02]  /*dec0*/  @!P2 LEA R26, P6, R9, R2, 0x1 ;  /* 0x00000002091aa211 */ /* 0x000fe400078c08ff */
[----:B------:R-:W-:Y:S01]  /*ded0*/  @!P3 LEA.HI.X R25, R13, R0, R14, 0x1, P5 ;  /* 0x000000000d19b211 */ /* 0x000fe200028f0c0e */
[----:B------:R3:W-:Y:S01]  /*dee0*/  @!P4 ST.E.128 desc[UR52][R20.64], RZ ;  /* 0x000000ff1400c985 */ /* 0x0007e2000c101d34 */
[----:B------:R-:W-:-:S02]  /*def0*/  @!P1 LEA R2, P5, R15, R2, 0x1 ;  /* 0x000000020f029211 */ /* 0x000fc400078a08ff */
[-C--:B------:R-:W-:Y:S01]  /*df00*/  @!P2 LEA.HI.X R27, R9, R0.reuse, R8, 0x1, P6 ;  /* 0x00000000091ba211 */ /* 0x080fe200030f0c08 */
[----:B------:R3:W-:Y:S01]  /*df10*/  @!P3 ST.E.128 desc[UR52][R24.64], RZ ;  /* 0x000000ff1800b985 */ /* 0x0007e2000c101d34 */
[----:B------:R-:W-:-:S03]  /*df20*/  @!P1 LEA.HI.X R3, R15, R0, R12, 0x1, P5 ;  /* 0x000000000f039211 */ /* 0x000fc600028f0c0c */
[----:B------:R3:W-:Y:S04]  /*df30*/  @!P2 ST.E.128 desc[UR52][R26.64], RZ ;  /* 0x000000ff1a00a985 */ /* 0x0007e8000c101d34 */
[----:B------:R3:W-:Y:S02]  /*df40*/  @!P1 ST.E.128 desc[UR52][R2.64], RZ ;  /* 0x000000ff02009985 */ /* 0x0007e4000c101d34 */
.L_x_257:
[----:B------:R-:W-:Y:S05]  /*df50*/  BSYNC B1 ;  /* 0x0000000000017941 */ /* 0x000fea0003800000 */
.L_x_256:
[----:B----4-:R4:W0:Y:S01]  /*df60*/  SHFL.IDX PT, R0, R4, 0x2, 0x181f ;  /* 0x00581f0004007f89 */ /* 0x01082200000e0000 */
        /* <DEDUP_REMOVED lines=9> */
[-C--:B------:R-:W-:Y:S02]  /*e000*/  @!P2 LEA R24, P5, R13, R2.reuse, 0x1 ;  /* 0x000000020d18a211 */ /* 0x080fe400078a08ff */
[----:B------:R-:W-:Y:S02]  /*e010*/  @!P1 LEA R26, P4, R9, R2, 0x1 ;  /* 0x00000002091a9211 */ /* 0x000fe400078808ff */
[----:B0-----:R-:W-:Y:S02]  /*e020*/  @!P3 LEA.HI.X R21, R7, R0, R10, 0x1, P6 ;  /* 0x000000000715b211 */ /* 0x001fe400030f0c0a */
[----:B------:R-:W-:Y:S02]  /*e030*/  @!P0 LEA R2, P6, R15, R2, 0x1 ;  /* 0x000000020f028211 */ /* 0x000fe400078c08ff */
[-C--:B------:R-:W-:Y:S01]  /*e040*/  @!P2 LEA.HI.X R25, R13, R0.reuse, R14, 0x1, P5 ;  /* 0x000000000d19a211 */ /* 0x080fe200028f0c0e */
[----:B------:R3:W-:Y:S01]  /*e050*/  @!P3 ST.E.128 desc[UR52][R20.64], RZ ;  /* 0x000000ff1400b985 */ /* 0x0007e2000c101d34 */
[----:B------:R-:W-:-:S02]  /*e060*/  @!P1 LEA.HI.X R27, R9, R0, R8, 0x1, P4 ;  /* 0x00000000091b9211 */ /* 0x000fc400020f0c08 */
[----:B------:R-:W-:Y:S01]  /*e070*/  @!P0 LEA.HI.X R3, R15, R0, R12, 0x1, P6 ;  /* 0x000000000f038211 */ /* 0x000fe200030f0c0c */
[----:B------:R3:W-:Y:S04]  /*e080*/  @!P2 ST.E.128 desc[UR52][R24.64], RZ ;  /* 0x000000ff1800a985 */ /* 0x0007e8000c101d34 */
[----:B------:R3:W-:Y:S04]  /*e090*/  @!P1 ST.E.128 desc[UR52][R26.64], RZ ;  /* 0x000000ff1a009985 */ /* 0x0007e8000c101d34 */
[----:B------:R3:W-:Y:S02]  /*e0a0*/  @!P0 ST.E.128 desc[UR52][R2.64], RZ ;  /* 0x000000ff02008985 */ /* 0x0007e4000c101d34 */
.L_x_259:
[----:B------:R-:W-:Y:S05]  /*e0b0*/  BSYNC B1 ;  /* 0x0000000000017941 */ /* 0x000fea0003800000 */
.L_x_258:
[----:B0-----:R-:W-:Y:S01]  /*e0c0*/  VIADD R0, R6, 0x60 ;  /* 0x0000006006007836 */ /* 0x001fe20000000000 */
[----:B--2-4-:R-:W0:Y:S04]  /*e0d0*/  SHFL.IDX PT, R4, R4, 0x3, 0x181f ;  /* 0x00781f0004047f89 */ /* 0x014e2800000e0000 */
[----:B------:R-:W-:Y:S01]  /*e0e0*/  ISETP.GE.AND P0, PT, R0, R11, PT ;  /* 0x0000000b0000720c */ /* 0x000fe20003f06270 */
[----:B-1-3--:R1:W2:-:S12]  /*e0f0*/  SHFL.IDX PT, R2, R5, 0x3, 0x181f ;  /* 0x00781f0005027f89 */ /* 0x00a29800000e0000 */
[----:B-1----:R-:W-:Y:S05]  /*e100*/  @P0 BRA `(.L_x_248) ;  /* 0x0000000000440947 */ /* 0x002fea0003800000 */
[----:B------:R-:W-:Y:S02]  /*e110*/  ULDC UR4, c[0x0][0xac8] ;  /* 0x0002b20000047ab9 */ /* 0x000fe40000000800 */
[----:B------:R-:W-:Y:S02]  /*e120*/  ISETP.GE.AND P3, PT, R7, UR4, PT ;  /* 0x0000000407007c0c */ /* 0x000fe4000bf66270 */
[----:B------:R-:W-:Y:S02]  /*e130*/  ISETP.GE.AND P2, PT, R13, UR4, PT ;  /* 0x000000040d007c0c */ /* 0x000fe4000bf46270 */
[----:B------:R-:W-:Y:S02]  /*e140*/  ISETP.GE.AND P1, PT, R9, UR4, PT ;  /* 0x0000000409007c0c */ /* 0x000fe4000bf26270 */
[----:B------:R-:W-:-:S07]  /*e150*/  ISETP.GE.AND P0, PT, R15, UR4, PT ;  /* 0x000000040f007c0c */ /* 0x000fce000bf06270 */
[----:B--2---:R-:W-:-:S04]  /*e160*/  @!P3 LEA R6, P4, R7, R2, 0x1 ;  /* 0x000000020706b211 */ /* 0x004fc800078808ff */
[----:B0-----:R-:W-:Y:S02]  /*e170*/  @!P3 LEA.HI.X R7, R7, R4, R10, 0x1, P4 ;  /* 0x000000040707b211 */ /* 0x001fe400020f0c0a */
[-C--:B------:R-:W-:Y:S02]  /*e180*/  @!P2 LEA R10, P4, R13, R2.reuse, 0x1 ;  /* 0x000000020d0aa211 */ /* 0x080fe400078808ff */
[-C--:B------:R-:W-:Y:S01]  /*e190*/  @!P1 LEA R20, P5, R9, R2.reuse, 0x1 ;  /* 0x0000000209149211 */ /* 0x080fe200078a08ff */
[----:B------:R0:W-:Y:S01]  /*e1a0*/  @!P3 ST.E.128 desc[UR52][R6.64], RZ ;  /* 0x000000ff0600b985 */ /* 0x0001e2000c101d34 */
[----:B------:R-:W-:Y:S02]  /*e1b0*/  @!P0 LEA R2, P6, R15, R2, 0x1 ;  /* 0x000000020f028211 */ /* 0x000fe400078c08ff */
[-C--:B------:R-:W-:Y:S02]  /*e1c0*/  @!P2 LEA.HI.X R11, R13, R4.reuse, R14, 0x1, P4 ;  /* 0x000000040d0ba211 */ /* 0x080fe400020f0c0e */
[----:B------:R-:W-:-:S02]  /*e1d0*/  @!P1 LEA.HI.X R21, R9, R4, R8, 0x1, P5 ;  /* 0x0000000409159211 */ /* 0x000fc400028f0c08 */
[----:B------:R-:W-:Y:S01]  /*e1e0*/  @!P0 LEA.HI.X R3, R15, R4, R12, 0x1, P6 ;  /* 0x000000040f038211 */ /* 0x000fe200030f0c0c */
[----:B------:R0:W-:Y:S04]  /*e1f0*/  @!P2 ST.E.128 desc[UR52][R10.64], RZ ;  /* 0x000000ff0a00a985 */ /* 0x0001e8000c101d34 */
[----:B------:R0:W-:Y:S04]  /*e200*/  @!P1 ST.E.128 desc[UR52][R20.64], RZ ;  /* 0x000000ff14009985 */ /* 0x0001e8000c101d34 */
[----:B------:R0:W-:Y:S02]  /*e210*/  @!P0 ST.E.128 desc[UR52][R2.64], RZ ;  /* 0x000000ff02008985 */ /* 0x0001e4000c101d34 */
.L_x_248:
[----:B------:R-:W-:Y:S05]  /*e220*/  BSYNC B0 ;  /* 0x0000000000007941 */ /* 0x000fea0003800000 */
.L_x_238:
[----:B------:R-:W-:Y:S02]  /*e230*/  ULDC UR4, c[0x0][0xc3c] ;  /* 0x00030f0000047ab9 */ /* 0x000fe40000000800 */
[----:B------:R-:W-:-:S06]  /*e240*/  UISETP.GE.AND UP0, UPT, UR7, UR4, UPT ;  /* 0x000000040700728c */ /* 0x000fcc000bf06270 */
[----:B------:R-:W-:-:S13]  /*e250*/  PLOP3.LUT P0, PT, PT, PT, UP0, 0x80, 0x0 ;  /* 0x000000000000781c */ /* 0x000fda0003f0f008 */
[----:B------:R-:W-:Y:S05]  /*e260*/  @!P0 BRA `(.L_x_260) ;  /* 0xffffff2c00888947 */ /* 0x000fea000383ffff */
[----:B------:R-:W-:Y:S05]  /*e270*/  EXIT ;  /* 0x000000000000794d */ /* 0x000fea0003800000 */
.L_x_209:
[----:B------:R-:W-:-:S08]  /*e280*/  NOP ;  /* 0x0000000000007918 */ /* 0x000fd00000000000 */
[----:B------:R-:W0:-:S00]  /*e290*/  USETMAXREG.DEALLOC.CTAPOOL 0x28 ;  /* 0x00000028000079c8 */ /* 0x000e0000080e0500 */
[----:B0-----:R-:W-:Y:S02]  /*e2a0*/  LOP3.LUT R0, R0, 0x3, RZ, 0xc0, !PT ;  /* 0x0000000300007812 */ /* 0x001fe400078ec0ff */
[----:B------:R-:W-:-:S04]  /*e2b0*/  LOP3.LUT R30, R30, 0xfffffeff, RZ, 0xc0, !PT ;  /* 0xfffffeff1e1e7812 */ /* 0x000fc800078ec0ff */
[----:B------:R-:W0:Y:S02]  /*e2c0*/  SHFL.IDX PT, R0, R0, RZ, 0x1f ;  /* 0x00001fff00007589 */ /* 0x000e2400000e0000 */
[----:B0-----:R-:W-:-:S13]  /*e2d0*/  ISETP.NE.AND P0, PT, R0, RZ, PT ;  /* 0x000000ff0000720c */ /* 0x001fda0003f05270 */
[----:B------:R-:W-:Y:S01]  /*e2e0*/  @P0 BAR.SYNC.DEFER_BLOCKING 0x5, 0x180 ;  /* 0x0146000000000b1d */ /* 0x000fe20000010000 */
[----:B------:R-:W-:Y:S02]  /*e2f0*/  @P0 MOV R3, 0x400 ;  /* 0x0000040000030802 */ /* 0x000fe40000000f00 */
[----:B------:R-:W-:Y:S02]  /*e300*/  @P0 LOP3.LUT R30, R30, 0x100, RZ, 0xfc, !PT ;  /* 0x000001001e1e0812 */ /* 0x000fe400078efcff */
[----:B------:R-:W-:-:S05]  /*e310*/  @P0 LEA R2, R2, R3, 0x18 ;  /* 0x0000000302020211 */ /* 0x000fca00078ec0ff */
[----:B------:R-:W0:Y:S04]  /*e320*/  @P0 LDS.128 R4, [R2+0x388d0] ;  /* 0x0388d00002040984 */ /* 0x000e280000000c00 */
[----:B0-----:R0:W-:Y:S01]  /*e330*/  @P0 STL.64 [R1], R4 ;  /* 0x0000000401000387 */ /* 0x0011e20000100a00 */
[----:B------:R-:W-:-:S03]  /*e340*/  IMAD.MOV.U32 R0, RZ, RZ, R7 ;  /* 0x000000ffff007224 */ /* 0x000fc600078e0007 */
[----:B------:R0:W-:Y:S02]  /*e350*/  @P0 STL [R1+0x8], R6 ;  /* 0x0000080601000387 */ /* 0x0001e40000100800 */
[----:B------:R-:W-:Y:S01]  /*e360*/  @P0 R2UR UR39, R0 ;  /* 0x00000000002702ca */ /* 0x000fe200000e0000 */
[----:B------:R-:W-:Y:S06]  /*e370*/  @P0 BAR.ARV 0x4, 0x180 ;  /* 0x0106000000000b1d */ /* 0x000fec0000002000 */
[----:B------:R-:W-:Y:S08]  /*e380*/  @P0 BRA `(.L_x_261) ;  /* 0x0000000800cc0947 */ /* 0x000ff00003800000 */
[----:B0-----:R-:W0:Y:S01]  /*e390*/  S2R R4, SR_TID.X ;  /* 0x0000000000047919 */ /* 0x001e220000002100 */
[----:B------:R-:W-:Y:S01]  /*e3a0*/  ULDC UR4, c[0x0][0xc3c] ;  /* 0x00030f0000047ab9 */ /* 0x000fe20000000800 */
[----:B------:R-:W-:Y:S01]  /*e3b0*/  IMAD.MOV.U32 R0, RZ, RZ, RZ ;  /* 0x000000ffff007224 */ /* 0x000fe200078e00ff */
[----:B------:R-:W1:Y:S01]  /*e3c0*/  LDC R12, c[0x0][0xc38] ;  /* 0x00030e00ff0c7b82 */ /* 0x000e620000000800 */
[----:B------:R-:W-:Y:S01]  /*e3d0*/  IMAD.MOV.U32 R9, RZ, RZ, RZ ;  /* 0x000000ffff097224 */ /* 0x000fe200078e00ff */
[----:B0-----:R-:W-:-:S04]  /*e3e0*/  LOP3.LUT R7, R4, 0x1f, RZ, 0xc0, !PT ;  /* 0x0000001f04077812 */ /* 0x001fc800078ec0ff */
[----:B------:R-:W-:-:S04]  /*e3f0*/  ISETP.NE.AND P0, PT, R7, 0x1f, PT ;  /* 0x0000001f0700780c */ /* 0x000fc80003f05270 */
[----:B------:R-:W-:-:S13]  /*e400*/  ISETP.GE.OR P1, PT, R7, UR4, !P0 ;  /* 0x0000000407007c0c */ /* 0x000fda000c726670 */
[----:B------:R-:W0:Y:S08]  /*e410*/  @!P1 LDC.64 R4, c[0x0][0xc80] ;  /* 0x00032000ff049b82 */ /* 0x000e300000000a00 */
[----:B------:R-:W2:Y:S01]  /*e420*/  @!P1 LDC.64 R2, c[0x0][0xc78] ;  /* 0x00031e00ff029b82 */ /* 0x000ea20000000a00 */
[----:B0-----:R-:W-:-:S05]  /*e430*/  @!P1 IMAD.WIDE.U32 R4, R7, 0x4, R4 ;  /* 0x0000000407049825 */ /* 0x001fca00078e0004 */
[----:B------:R-:W3:Y:S01]  /*e440*/  @!P1 LDG.E R0, desc[UR52][R4.64] ;  /* 0x0000003404009981 */ /* 0x000ee2000c1e1900 */
[----:B--2---:R-:W-:-:S05]  /*e450*/  @!P1 IMAD.WIDE.U32 R2, R7, 0x4, R2 ;  /* 0x0000000407029825 */ /* 0x004fca00078e0002 */
[----:B------:R-:W3:Y:S01]  /*e460*/  @!P1 LDG.E R9, desc[UR52][R2.64] ;  /* 0x0000003402099981 */ /* 0x000ee2000c1e1900 */
[C---:B------:R-:W-:Y:S02]  /*e470*/  ISETP.NE.AND P1, PT, R7.reuse, RZ, PT ;  /* 0x000000ff0700720c */ /* 0x040fe40003f25270 */
[C---:B------:R-:W-:Y:S02]  /*e480*/  ISETP.GE.U32.AND P2, PT, R7.reuse, 0x2, PT ;  /* 0x000000020700780c */ /* 0x040fe40003f46070 */
[C---:B------:R-:W-:Y:S02]  /*e490*/  ISETP.GE.U32.AND P3, PT, R7.reuse, 0x4, PT ;  /* 0x000000040700780c */ /* 0x040fe40003f66070 */
[C---:B------:R-:W-:Y:S02]  /*e4a0*/  ISETP.GE.U32.AND P4, PT, R7.reuse, 0x8, PT ;  /* 0x000000080700780c */ /* 0x040fe40003f86070 */
[----:B------:R-:W-:Y:S01]  /*e4b0*/  ISETP.GE.U32.AND P5, PT, R7, 0x10, PT ;  /* 0x000000100700780c */ /* 0x000fe20003fa6070 */
[----:B------:R-:W-:Y:S01]  /*e4c0*/  UMOV UR4, URZ ;  /* 0x0000003f00047c82 */ /* 0x000fe20008000000 */
[----:B---3--:R-:W-:-:S05]  /*e4d0*/  IMAD R6, R0, R9, RZ ;  /* 0x0000000900067224 */ /* 0x008fca00078e02ff */
[----:B------:R-:W0:Y:S02]  /*e4e0*/  SHFL.UP PT, R8, R6, 0x1, RZ ;  /* 0x0420000006087989 */ /* 0x000e2400000e00ff */
[----:B0-----:R-:W-:-:S05]  /*e4f0*/  SEL R11, R8, RZ, P1 ;  /* 0x000000ff080b7207 */ /* 0x001fca0000800000 */
[----:B------:R-:W-:-:S05]  /*e500*/  IMAD.IADD R11, R6, 0x1, R11 ;  /* 0x00000001060b7824 */ /* 0x000fca00078e020b */
        /* <DEDUP_REMOVED lines=9> */
[----:B------:R-:W0:Y:S01]  /*e5a0*/  SHFL.UP PT, R4, R2, 0x10, RZ ;  /* 0x0600000002047989 */ /* 0x000e2200000e00ff */
[----:B------:R-:W2:Y:S01]  /*e5b0*/  S2R R6, SR_CTAID.X ;  /* 0x0000000000067919 */ /* 0x000ea20000002500 */
[----:B0-----:R-:W-:-:S05]  /*e5c0*/  SEL R5, R4, RZ, P5 ;  /* 0x000000ff04057207 */ /* 0x001fca0002800000 */
[----:B------:R-:W-:-:S05]  /*e5d0*/  IMAD.IADD R5, R2, 0x1, R5 ;  /* 0x0000000102057824 */ /* 0x000fca00078e0205 */
[----:B------:R-:W1:Y:S02]  /*e5e0*/  SHFL.IDX PT, R11, R5, 0x1f, 0x1f ;  /* 0x03e01f00050b7f89 */ /* 0x000e6400000e0000 */
[----:B-1----:R-:W-:-:S05]  /*e5f0*/  IMAD R11, R11, R12, RZ ;  /* 0x0000000c0b0b7224 */ /* 0x002fca00078e02ff */
[----:B--2---:R-:W-:Y:S01]  /*e600*/  ISETP.GT.AND P6, PT, R11, R6, PT ;  /* 0x000000060b00720c */ /* 0x004fe20003fc4270 */
[----:B------:R-:W-:-:S12]  /*e610*/  IMAD.MOV.U32 R4, RZ, RZ, R11 ;  /* 0x000000ffff047224 */ /* 0x000fd800078e000b */
[----:B------:R-:W-:Y:S05]  /*e620*/  @P6 BRA `(.L_x_262) ;  /* 0x00000000009c6947 */ /* 0x000fea0003800000 */
[----:B------:R-:W-:Y:S01]  /*e630*/  IMAD.MOV.U32 R11, RZ, RZ, R4 ;  /* 0x000000ffff0b7224 */ /* 0x000fe200078e0004 */
[----:B------:R-:W-:Y:S01]  /*e640*/  UMOV UR4, URZ ;  /* 0x0000003f00047c82 */ /* 0x000fe20008000000 */
[----:B------:R-:W-:-:S05]  /*e650*/  ULDC UR5, c[0x0][0xc3c] ;  /* 0x00030f0000057ab9 */ /* 0x000fca0000000800 */
.L_x_264:
[----:B------:R-:W-:-:S04]  /*e660*/  UIADD3 UR4, UR4, 0x1f, URZ ;  /* 0x0000001f04047890 */ /* 0x000fc8000fffe03f */
[----:B------:R-:W-:-:S06]  /*e670*/  UISETP.GE.AND UP0, UPT, UR4, UR5, UPT ;  /* 0x000000050400728c */ /* 0x000fcc000bf06270 */
[----:B------:R-:W-:-:S13]  /*e680*/  PLOP3.LUT P6, PT, PT, PT, UP0, 0x40, 0x0 ;  /* 0x000000000000781c */ /* 0x000fda0003fce808 */
[----:B------:R-:W-:Y:S05]  /*e690*/  @!P6 BRA `(.L_x_263) ;  /* 0x0000000400cce947 */ /* 0x000fea0003800000 */
[----:B------:R-:W-:Y:S01]  /*e6a0*/  VIADD R9, R7, UR4 ;  /* 0x0000000407097c36 */ /* 0x000fe20008000000 */
[----:B------:R-:W0:Y:S01]  /*e6b0*/  LDC R12, c[0x0][0xc38] ;  /* 0x00030e00ff0c7b82 */ /* 0x000e220000000800 */
[----:B------:R-:W-:-:S03]  /*e6c0*/  IMAD.MOV.U32 R0, RZ, RZ, RZ ;  /* 0x000000ffff007224 */ /* 0x000fc600078e00ff */
[----:B------:R-:W-:-:S13]  /*e6d0*/  ISETP.GE.OR P6, PT, R9, UR5, !P0 ;  /* 0x0000000509007c0c */ /* 0x000fda000c7c6670 */
[----:B------:R-:W1:Y:S08]  /*e6e0*/  @!P6 LDC.64 R4, c[0x0][0xc80] ;  /* 0x00032000ff04eb82 */ /* 0x000e700000000a00 */
[----:B------:R-:W2:Y:S01]  /*e6f0*/  @!P6 LDC.64 R2, c[0x0][0xc78] ;  /* 0x00031e00ff02eb82 */ /* 0x000ea20000000a00 */
[----:B-1----:R-:W-:-:S05]  /*e700*/  @!P6 IMAD.WIDE R4, R9, 0x4, R4 ;  /* 0x000000040904e825 */ /* 0x002fca00078e0204 */
[----:B------:R-:W3:Y:S01]  /*e710*/  @!P6 LDG.E R0, desc[UR52][R4.64] ;  /* 0x000000340400e981 */ /* 0x000ee2000c1e1900 */
[----:B--2---:R-:W-:-:S04]  /*e720*/  @!P6 IMAD.WIDE R2, R9, 0x4, R2 ;  /* 0x000000040902e825 */ /* 0x004fc800078e0202 */
[----:B------:R-:W-:-:S06]  /*e730*/  IMAD.MOV.U32 R9, RZ, RZ, RZ ;  /* 0x000000ffff097224 */ /* 0x000fcc00078e00ff */
[----:B------:R-:W3:Y:S02]  /*e740*/  @!P6 LDG.E R9, desc[UR52][R2.64] ;  /* 0x000000340209e981 */ /* 0x000ee4000c1e1900 */
[----:B---3--:R-:W-:-:S05]  /*e750*/  IMAD R15, R0, R9, RZ ;  /* 0x00000009000f7224 */ /* 0x008fca00078e02ff */
[----:B------:R-:W1:Y:S02]  /*e760*/  SHFL.UP PT, R8, R15, 0x1, RZ ;  /* 0x042000000f087989 */ /* 0x000e6400000e00ff */
[----:B-1----:R-:W-:-:S05]  /*e770*/  SEL R8, R8, RZ, P1 ;  /* 0x000000ff08087207 */ /* 0x002fca0000800000 */
[----:B------:R-:W-:-:S05]  /*e780*/  IMAD.IADD R8, R15, 0x1, R8 ;  /* 0x000000010f087824 */ /* 0x000fca00078e0208 */
        /* <DEDUP_REMOVED lines=12> */
[----:B------:R-:W0:Y:S02]  /*e850*/  SHFL.IDX PT, R2, R5, 0x1f, 0x1f ;  /* 0x03e01f0005027f89 */ /* 0x000e2400000e0000 */
[----:B0-----:R-:W-:-:S04]  /*e860*/  IMAD R4, R2, R12, RZ ;  /* 0x0000000c02047224 */ /* 0x001fc800078e02ff */
[----:B------:R-:W-:-:S05]  /*e870*/  IMAD.IADD R11, R4, 0x1, R11 ;  /* 0x00000001040b7824 */ /* 0x000fca00078e020b */
[----:B------:R-:W-:-:S13]  /*e880*/  ISETP.GT.AND P6, PT, R11, R6, PT ;  /* 0x000000060b00720c */ /* 0x000fda0003fc4270 */
[----:B------:R-:W-:Y:S05]  /*e890*/  @!P6 BRA `(.L_x_264) ;  /* 0xfffffffc0070e947 */ /* 0x000fea000383ffff */
.L_x_262:
[----:B------:R-:W-:Y:S02]  /*e8a0*/  IMAD.IADD R11, R11, 0x1, -R4 ;  /* 0x000000010b0b7824 */ /* 0x000fe400078e0a04 */
[----:B------:R-:W-:Y:S02]  /*e8b0*/  IMAD.MOV.U32 R8, RZ, RZ, RZ ;  /* 0x000000ffff087224 */ /* 0x000fe400078e00ff */
[----:B------:R-:W-:-:S05]  /*e8c0*/  IMAD R3, R5, R12, R11 ;  /* 0x0000000c05037224 */ /* 0x000fca00078e020b */
[----:B------:R-:W-:-:S13]  /*e8d0*/  ISETP.GT.AND P0, PT, R3, R6, PT ;  /* 0x000000060300720c */ /* 0x000fda0003f04270 */
[----:B------:R-:W-:Y:S02]  /*e8e0*/  VOTEU.ANY UR5, UPT, !P0 ;  /* 0x0000000000057886 */ /* 0x000fe400040e0100 */
[----:B------:R-:W-:Y:S02]  /*e8f0*/  UPOPC UR39, UR5 ;  /* 0x00000005002772bf */ /* 0x000fe40008000000 */
[----:B------:R-:W-:-:S04]  /*e900*/  ISETP.NE.AND P0, PT, RZ, UR5, PT ;  /* 0x00000005ff007c0c */ /* 0x000fc8000bf05270 */
[----:B------:R-:W-:Y:S02]  /*e910*/  IMAD.U32 R13, RZ, RZ, UR39 ;  /* 0x00000027ff0d7e24 */ /* 0x000fe4000f8e00ff */
[----:B------:R-:W-:-:S03]  /*e920*/  IMAD.U32 R14, RZ, RZ, UR39 ;  /* 0x00000027ff0e7e24 */ /* 0x000fc6000f8e00ff */
[----:B------:R-:W0:Y:S04]  /*e930*/  SHFL.IDX PT, R0, R0, R13, 0x1f ;  /* 0x00001f0d00007589 */ /* 0x000e2800000e0000 */
[----:B------:R1:W2:Y:S01]  /*e940*/  SHFL.IDX PT, R9, R9, R14, 0x1f ;  /* 0x00001f0e09097589 */ /* 0x0002a200000e0000 */
[----:B0-----:R-:W-:-:S04]  /*e950*/  IABS R4, R0 ;  /* 0x0000000000047213 */ /* 0x001fc80000000000 */
[----:B------:R-:W0:Y:S08]  /*e960*/  I2F.RP R10, R4 ;  /* 0x00000004000a7306 */ /* 0x000e300000209400 */
[----:B0-----:R-:W0:Y:S02]  /*e970*/  MUFU.RCP R10, R10 ;  /* 0x0000000a000a7308 */ /* 0x001e240000001000 */
[----:B0-----:R-:W-:-:S06]  /*e980*/  VIADD R2, R10, 0xffffffe ;  /* 0x0ffffffe0a027836 */ /* 0x001fcc0000000000 */
[----:B------:R-:W0:Y:S02]  /*e990*/  F2I.FTZ.U32.TRUNC.NTZ R3, R2 ;  /* 0x0000000200037305 */ /* 0x000e24000021f000 */
[----:B0-----:R-:W-:Y:S01]  /*e9a0*/  IMAD.MOV R15, RZ, RZ, -R3 ;  /* 0x000000ffff0f7224 */ /* 0x001fe200078e0a03 */
[----:B-12---:R-:W-:Y:S06]  /*e9b0*/  @!P0 BRA `(.L_x_265) ;  /* 0x00000000000c8947 */ /* 0x006fec0003800000 */
[----:B------:R-:W-:-:S06]  /*e9c0*/  UIADD3 UR5, UR39, -0x1, URZ ;  /* 0xffffffff27057890 */ /* 0x000fcc000fffe03f */
[----:B------:R-:W-:-:S06]  /*e9d0*/  IMAD.U32 R8, RZ, RZ, UR5 ;  /* 0x00000005ff087e24 */ /* 0x000fcc000f8e00ff */
[----:B------:R0:W1:Y:S02]  /*e9e0*/  SHFL.IDX PT, R8, R5, R8, 0x1f ;  /* 0x00001f0805087589 */ /* 0x00006400000e0000 */
.L_x_265:
[----:B01----:R-:W-:Y:S01]  /*e9f0*/  IMAD R5, R8, R12, R11 ;  /* 0x0000000c08057224 */ /* 0x003fe200078e020b */
[----:B------:R-:W-:Y:S01]  /*ea00*/  IABS R2, R9 ;  /* 0x0000000900027213 */ /* 0x000fe20000000000 */
[----:B------:R-:W-:Y:S01]  /*ea10*/  IMAD.MOV.U32 R11, RZ, RZ, R15 ;  /* 0x000000ffff0b7224 */ /* 0x000fe200078e000f */
[----:B------:R-:W-:Y:S01]  /*ea20*/  IABS R12, R0 ;  /* 0x00000000000c7213 */ /* 0x000fe20000000000 */
[----:B------:R-:W-:Y:S01]  /*ea30*/  UIADD3 UR39, UR39, UR4, URZ ;  /* 0x0000000427277290 */ /* 0x000fe2000fffe03f */
[----:B------:R0:W-:Y:S01]  /*ea40*/  STL [R1], R5 ;  /* 0x0000000501007387 */ /* 0x0001e20000100800 */
[----:B------:R-:W-:Y:S02]  /*ea50*/  IMAD R11, R11, R4, RZ ;  /* 0x000000040b0b7224 */ /* 0x000fe400078e02ff */
[----:B------:R-:W-:Y:S02]  /*ea60*/  IMAD.MOV R12, RZ, RZ, -R12 ;  /* 0x000000ffff0c7224 */ /* 0x000fe400078e0a0c */
[----:B0-----:R-:W-:-:S02]  /*ea70*/  IMAD.IADD R5, R6, 0x1, -R5 ;  /* 0x0000000106057824 */ /* 0x001fc400078e0a05 */
[----:B------:R-:W-:Y:S02]  /*ea80*/  IMAD.MOV.U32 R6, RZ, RZ, R2 ;  /* 0x000000ffff067224 */ /* 0x000fe400078e0002 */
[----:B------:R-:W-:Y:S01]  /*ea90*/  IMAD.MOV.U32 R2, RZ, RZ, RZ ;  /* 0x000000ffff027224 */ /* 0x000fe200078e00ff */
[----:B------:R-:W-:Y:S01]  /*eaa0*/  IABS R10, R5 ;  /* 0x00000005000a7213 */ /* 0x000fe20000000000 */
[----:B------:R-:W0:Y:S02]  /*eab0*/  I2F.RP R8, R6 ;  /* 0x0000000600087306 */ /* 0x000e240000209400 */
[----:B------:R-:W-:-:S04]  /*eac0*/  IMAD.HI.U32 R2, R3, R11, R2 ;  /* 0x0000000b03027227 */ /* 0x000fc800078e0002 */
[----:B------:R-:W-:Y:S02]  /*ead0*/  IMAD.MOV.U32 R3, RZ, RZ, R10 ;  /* 0x000000ffff037224 */ /* 0x000fe400078e000a */
[----:B------:R-:W-:Y:S02]  /*eae0*/  IMAD.MOV.U32 R10, RZ, RZ, R12 ;  /* 0x000000ffff0a7224 */ /* 0x000fe400078e000c */
[----:B------:R-:W-:-:S04]  /*eaf0*/  IMAD.HI.U32 R2, R2, R3, RZ ;  /* 0x0000000302027227 */ /* 0x000fc800078e00ff */
[----:B------:R-:W-:Y:S01]  /*eb00*/  IMAD R3, R2, R10, R3 ;  /* 0x0000000a02037224 */ /* 0x000fe200078e0203 */
[----:B0-----:R-:W0:Y:S04]  /*eb10*/  MUFU.RCP R8, R8 ;  /* 0x0000000800087308 */ /* 0x001e280000001000 */
[----:B------:R-:W-:-:S13]  /*eb20*/  ISETP.GT.U32.AND P1, PT, R4, R3, PT ;  /* 0x000000030400720c */ /* 0x000fda0003f24070 */
[----:B------:R-:W-:Y:S02]  /*eb30*/  @!P1 IMAD.IADD R3, R3, 0x1, -R4 ;  /* 0x0000000103039824 */ /* 0x000fe400078e0a04 */
[----:B0-----:R-:W-:Y:S02]  /*eb40*/  VIADD R10, R8, 0xffffffe ;  /* 0x0ffffffe080a7836 */ /* 0x001fe40000000000 */
[----:B------:R-:W-:Y:S01]  /*eb50*/  @!P1 VIADD R2, R2, 0x1 ;  /* 0x0000000102029836 */ /* 0x000fe20000000000 */
[----:B------:R-:W-:Y:S02]  /*eb60*/  ISETP.GE.U32.AND P0, PT, R3, R4, PT ;  /* 0x000000040300720c */ /* 0x000fe40003f06070 */
[----:B------:R-:W-:Y:S01]  /*eb70*/  LOP3.LUT R4, R5, R0, RZ, 0x3c, !PT ;  /* 0x0000000005047212 */ /* 0x000fe200078e3cff */
[----:B------:R-:W0:Y:S01]  /*eb80*/  F2I.FTZ.U32.TRUNC.NTZ R3, R10 ;  /* 0x0000000a00037305 */ /* 0x000e22000021f000 */
[----:B------:R-:W-:Y:S02]  /*eb90*/  ISETP.NE.AND P1, PT, R0, RZ, PT ;  /* 0x000000ff0000720c */ /* 0x000fe40003f25270 */
[----:B------:R-:W-:-:S07]  /*eba0*/  ISETP.GE.AND P2, PT, R4, RZ, PT ;  /* 0x000000ff0400720c */ /* 0x000fce0003f46270 */
[----:B------:R-:W-:-:S04]  /*ebb0*/  @P0 VIADD R2, R2, 0x1 ;  /* 0x0000000102020836 */ /* 0x000fc80000000000 */
[----:B------:R-:W-:Y:S01]  /*ebc0*/  IMAD.MOV.U32 R8, RZ, RZ, R2 ;  /* 0x000000ffff087224 */ /* 0x000fe200078e0002 */
[----:B------:R-:W-:Y:S01]  /*ebd0*/  IABS R2, R9 ;  /* 0x0000000900027213 */ /* 0x000fe20000000000 */
[----:B0-----:R-:W-:Y:S02]  /*ebe0*/  IMAD.MOV R11, RZ, RZ, -R3 ;  /* 0x000000ffff0b7224 */ /* 0x001fe400078e0a03 */
[----:B------:R-:W-:Y:S01]  /*ebf0*/  @!P2 IMAD.MOV R8, RZ, RZ, -R8 ;  /* 0x000000ffff08a224 */ /* 0x000fe200078e0a08 */
[----:B------:R-:W-:Y:S01]  /*ec00*/  @!P1 LOP3.LUT R8, RZ, R0, RZ, 0x33, !PT ;  /* 0x00000000ff089212 */ /* 0x000fe200078e33ff */
[----:B------:R-:W-:Y:S02]  /*ec10*/  IMAD.MOV R10, RZ, RZ, -R2 ;  /* 0x000000ffff0a7224 */ /* 0x000fe400078e0a02 */
[----:B------:R-:W-:Y:S01]  /*ec20*/  IMAD R11, R11, R6, RZ ;  /* 0x000000060b0b7224 */ /* 0x000fe200078e02ff */
[----:B------:R-:W-:Y:S01]  /*ec30*/  IABS R4, R8 ;  /* 0x0000000800047213 */ /* 0x000fe20000000000 */
[----:B------:R-:W-:-:S04]  /*ec40*/  IMAD.MOV.U32 R2, RZ, RZ, RZ ;  /* 0x000000ffff027224 */ /* 0x000fc800078e00ff */
[----:B------:R-:W-:-:S04]  /*ec50*/  IMAD.HI.U32 R2, R3, R11, R2 ;  /* 0x0000000b03027227 */ /* 0x000fc800078e0002 */
[----:B------:R-:W-:Y:S02]  /*ec60*/  IMAD.MOV.U32 R3, RZ, RZ, R4 ;  /* 0x000000ffff037224 */ /* 0x000fe400078e0004 */
[----:B------:R-:W-:Y:S02]  /*ec70*/  IMAD.MOV.U32 R4, RZ, RZ, R10 ;  /* 0x000000ffff047224 */ /* 0x000fe400078e000a */
[----:B------:R-:W-:-:S04]  /*ec80*/  IMAD.HI.U32 R2, R2, R3, RZ ;  /* 0x0000000302027227 */ /* 0x000fc800078e00ff */
[----:B------:R-:W-:-:S05]  /*ec90*/  IMAD R3, R2, R4, R3 ;  /* 0x0000000402037224 */ /* 0x000fca00078e0203 */
[----:B------:R-:W-:-:S13]  /*eca0*/  ISETP.GT.U32.AND P1, PT, R6, R3, PT ;  /* 0x000000030600720c */ /* 0x000fda0003f24070 */
[----:B------:R-:W-:Y:S02]  /*ecb0*/  @!P1 IMAD.IADD R3, R3, 0x1, -R6 ;  /* 0x0000000103039824 */ /* 0x000fe400078e0a06 */
[----:B------:R-:W-:Y:S01]  /*ecc0*/  @!P1 VIADD R2, R2, 0x1 ;  /* 0x0000000102029836 */ /* 0x000fe20000000000 */
[----:B------:R-:W-:Y:S02]  /*ecd0*/  ISETP.NE.AND P1, PT, R9, RZ, PT ;  /* 0x000000ff0900720c */ /* 0x000fe40003f25270 */
[----:B------:R-:W-:Y:S01]  /*ece0*/  ISETP.GE.U32.AND P0, PT, R3, R6, PT ;  /* 0x000000060300720c */ /* 0x000fe20003f06070 */
[----:B------:R-:W-:Y:S01]  /*ecf0*/  IMAD R6, R0, R8, RZ ;  /* 0x0000000800067224 */ /* 0x000fe200078e02ff */
[----:B------:R-:W-:-:S04]  /*ed00*/  LOP3.LUT R3, R8, R9, RZ, 0x3c, !PT ;  /* 0x0000000908037212 */ /* 0x000fc800078e3cff */
[----:B------:R-:W-:-:S07]  /*ed10*/  ISETP.GE.AND P2, PT, R3, RZ, PT ;  /* 0x000000ff0300720c */ /* 0x000fce0003f46270 */
[----:B------:R-:W-:-:S06]  /*ed20*/  @P0 VIADD R2, R2, 0x1 ;  /* 0x0000000102020836 */ /* 0x000fcc0000000000 */
[----:B------:R-:W-:Y:S01]  /*ed30*/  @!P2 IMAD.MOV R2, RZ, RZ, -R2 ;  /* 0x000000ffff02a224 */ /* 0x000fe200078e0a02 */
[----:B------:R-:W-:-:S05]  /*ed40*/  @!P1 LOP3.LUT R2, RZ, R9, RZ, 0x33, !PT ;  /* 0x00000009ff029212 */ /* 0x000fca00078e33ff */
[----:B------:R-:W-:-:S04]  /*ed50*/  IMAD.MOV R4, RZ, RZ, -R2 ;  /* 0x000000ffff047224 */ /* 0x000fc800078e0a02 */
[C---:B------:R-:W-:Y:S02]  /*ed60*/  IMAD R0, R9.reuse, R4, R8 ;  /* 0x0000000409007224 */ /* 0x040fe400078e0208 */
[----:B------:R-:W-:Y:S02]  /*ed70*/  IMAD R9, R9, 0x1000000, R2 ;  /* 0x0100000009097824 */ /* 0x000fe400078e0202 */
[----:B------:R-:W-:Y:S02]  /*ed80*/  IMAD.IADD R2, R5, 0x1, -R6 ;  /* 0x0000000105027824 */ /* 0x000fe400078e0a06 */
[----:B------:R-:W-:-:S05]  /*ed90*/  IMAD R0, R0, 0x10000, R9 ;  /* 0x0001000000007824 */ /* 0x000fca00078e0209 */
[----:B------:R1:W-:Y:S04]  /*eda0*/  STL [R1+0x8], R0 ;  /* 0x0000080001007387 */ /* 0x0003e80000100800 */
[----:B------:R1:W-:Y:S01]  /*edb0*/  STL [R1+0x4], R2 ;  /* 0x0000040201007387 */ /* 0x0003e20000100800 */
[----:B------:R-:W-:Y:S05]  /*edc0*/  BRA `(.L_x_266) ;  /* 0x0000000000107947 */ /* 0x000fea0003800000 */
.L_x_263:
[----:B------:R0:W-:Y:S01]  /*edd0*/  STL [R1], R6 ;  /* 0x0000000601007387 */ /* 0x0001e20000100800 */
[----:B------:R-:W-:-:S03]  /*ede0*/  ULDC UR39, c[0x0][0xc3c] ;  /* 0x00030f0000277ab9 */ /* 0x000fc60000000800 */
[----:B------:R0:W-:Y:S04]  /*edf0*/  STL [R1+0x4], RZ ;  /* 0x000004ff01007387 */ /* 0x0001e80000100800 */
[----:B------:R0:W-:Y:S02]  /*ee00*/  STL [R1+0x8], RZ ;  /* 0x000008ff01007387 */ /* 0x0001e40000100800 */
.L_x_266:
[----:B------:R-:W2:Y:S04]  /*ee10*/  LDL R8, [R1] ;  /* 0x0000000001087983 */ /* 0x000ea80000100800 */
[----:B------:R-:W2:Y:S04]  /*ee20*/  LDL R9, [R1+0x4] ;  /* 0x0000040001097983 */ /* 0x000ea80000100800 */
[----:B------:R-:W2:Y:S01]  /*ee30*/  LDL R10, [R1+0x8] ;  /* 0x00000800010a7983 */ /* 0x000ea20000100800 */
[----:B------:R-:W-:Y:S01]  /*ee40*/  ISETP.NE.AND P0, PT, R7, RZ, PT ;  /* 0x000000ff0700720c */ /* 0x000fe20003f05270 */
[----:B-1----:R-:W-:-:S12]  /*ee50*/  IMAD.U32 R2, RZ, RZ, UR39 ;  /* 0x00000027ff027e24 */ /* 0x002fd8000f8e00ff */
[----:B------:R-:W1:Y:S01]  /*ee60*/  @!P0 S2R R3, SR_CgaCtaId ;  /* 0x0000000000038919 */ /* 0x000e620000008800 */
[----:B------:R-:W-:Y:S01]  /*ee70*/  @!P0 MOV R0, 0x400 ;  /* 0x0000040000008802 */ /* 0x000fe20000000f00 */
[----:B------:R-:W-:-:S03]  /*ee80*/  @!P0 IMAD.MOV.U32 R11, RZ, RZ, R2 ;  /* 0x000000ffff0b8224 */ /* 0x000fc600078e0002 */
[----:B-1----:R-:W-:-:S05]  /*ee90*/  @!P0 LEA R0, R3, R0, 0x18 ;  /* 0x0000000003008211 */ /* 0x002fca00078ec0ff */
[----:B--2---:R1:W-:Y:S01]  /*eea0*/  @!P0 STS.128 [R0+0x388d0], R8 ;  /* 0x0388d00800008388 */ /* 0x0043e20000000c00 */
[----:B------:R-:W-:Y:S06]  /*eeb0*/  BAR.ARV 0x5, 0x180 ;  /* 0x0146000000007b1d */ /* 0x000fec0000002000 */
.L_x_261:
[----:B------:R-:W-:Y:S01]  /*eec0*/  ULDC UR4, c[0x0][0xc3c] ;  /* 0x00030f0000047ab9 */ /* 0x000fe20000000800 */
[----:B------:R2:W-:Y:S01]  /*eed0*/  STL [R1+0x28], RZ ;  /* 0x000028ff01007387 */ /* 0x0005e20000100800 */
[----:B------:R-:W-:Y:S01]  /*eee0*/  UISETP.GE.AND UP0, UPT, UR39, UR4, UPT ;  /* 0x000000042700728c */ /* 0x000fe2000bf06270 */
[----:B------:R-:W-:Y:S02]  /*eef0*/  IMAD.MOV.U32 R33, RZ, RZ, 0x1 ;  /* 0x00000001ff217424 */ /* 0x000fe400078e00ff */
[----:B------:R-:W-:-:S03]  /*ef00*/  IMAD.MOV.U32 R29, RZ, RZ, RZ ;  /* 0x000000ffff1d7224 */ /* 0x000fc600078e00ff */
[----:B------:R-:W-:-:S13]  /*ef10*/  PLOP3.LUT P0, PT, PT, PT, UP0, 0x80, 0x0 ;  /* 0x000000000000781c */ /* 0x000fda0003f0f008 */
[----:B--2---:R-:W-:Y:S05]  /*ef20*/  @P0 BRA `(.L_x_267) ;  /* 0x0000005c00ec0947 */ /* 0x004fea0003800000 */
[----:B-1----:R-:W1:Y:S01]  /*ef30*/  S2R R10, SR_TID.X ;  /* 0x00000000000a7919 */ /* 0x002e620000002100 */
[----:B------:R-:W2:Y:S01]  /*ef40*/  S2UR UR4, SR_CgaCtaId ;  /* 0x00000000000479c3 */ /* 0x000ea20000008800 */
[----:B------:R-:W-:Y:S01]  /*ef50*/  MOV R16, 0x400 ;  /* 0x0000040000107802 */ /* 0x000fe20000000f00 */
[----:B------:R-:W-:Y:S01]  /*ef60*/  IMAD.MOV.U32 R36, RZ, RZ, 0x40 ;  /* 0x00000040ff247424 */ /* 0x000fe200078e00ff */
[----:B------:R-:W-:Y:S01]  /*ef70*/  ULOP3.LUT UR44, UR42, 0x2, URZ, 0xfc, !UPT ;  /* 0x000000022a2c7892 */ /* 0x000fe2000f8efc3f */
[----:B------:R-:W-:Y:S01]  /*ef80*/  IMAD.MOV.U32 R35, RZ, RZ, 0x20 ;  /* 0x00000020ff237424 */ /* 0x000fe200078e00ff */
[----:B------:R-:W-:Y:S01]  /*ef90*/  ULOP3.LUT UR45, UR42, 0x1, URZ, 0xfc, !UPT ;  /* 0x000000012a2d7892 */ /* 0x000fe2000f8efc3f */
[----:B------:R-:W-:Y:S01]  /*efa0*/  IMAD.MOV.U32 R33, RZ, RZ, 0x1 ;  /* 0x00000001ff217424 */ /* 0x000fe200078e00ff */
[----:B------:R-:W-:Y:S01]  /*efb0*/  ULDC UR46, c[0x0][0xc] ;  /* 0x00000300002e7ab9 */ /* 0x000fe20000000800 */
[----:B------:R-:W-:Y:S02]  /*efc0*/  IMAD.MOV.U32 R29, RZ, RZ, RZ ;  /* 0x000000ffff1d7224 */ /* 0x000fe400078e00ff */
[C---:B-1----:R-:W-:Y:S01]  /*efd0*/  IMAD.SHL.U32 R2, R10.reuse, 0x80, RZ ;  /* 0x000000800a027824 */ /* 0x042fe200078e00ff */
[C---:B------:R-:W-:Y:S01]  /*efe0*/  LOP3.LUT R8, R10.reuse, 0x7f, RZ, 0xc0, !PT ;  /* 0x0000007f0a087812 */ /* 0x040fe200078ec0ff */
[C---:B0-----:R-:W-:Y:S01]  /*eff0*/  IMAD.SHL.U32 R5, R10.reuse, 0x10, RZ ;  /* 0x000000100a057824 */ /* 0x041fe200078e00ff */
[C---:B------:R-:W-:Y:S01]  /*f000*/  R2P PR, R10.reuse, 0x6 ;  /* 0x000000060a007804 */ /* 0x040fe20000000000 */
[----:B------:R-:W-:Y:S01]  /*f010*/  IMAD.SHL.U32 R9, R10, 0x2, RZ ;  /* 0x000000020a097824 */ /* 0x000fe200078e00ff */
[----:B------:R-:W-:-:S02]  /*f020*/  SHF.R.U32.HI R0, RZ, 0x5, R8 ;  /* 0x00000005ff007819 */ /* 0x000fc40000011608 */
[C---:B------:R-:W-:Y:S02]  /*f030*/  LOP3.LUT R7, R2.reuse, 0x400, RZ, 0xc0, !PT ;  /* 0x0000040002077812 */ /* 0x040fe400078ec0ff */
[----:B------:R-:W-:Y:S02]  /*f040*/  LOP3.LUT R3, R2, 0x380, RZ, 0xc0, !PT ;  /* 0x0000038002037812 */ /* 0x000fe400078ec0ff */
[----:B------:R-:W-:Y:S01]  /*f050*/  LOP3.LUT R6, R5, 0x3f0, RZ, 0xc0, !PT ;  /* 0x000003f005067812 */ /* 0x000fe200078ec0ff */
[C---:B------:R-:W-:Y:S01]  /*f060*/  IMAD R7, R0.reuse, 0x800, R7 ;  /* 0x0000080000077824 */ /* 0x040fe200078e0207 */
[----:B------:R-:W-:Y:S01]  /*f070*/  LOP3.LUT R4, R3, 0x10, R10, 0xf8, !PT ;  /* 0x0000001003047812 */ /* 0x000fe200078ef80a */
[----:B------:R-:W-:Y:S01]  /*f080*/  IMAD R0, R0, 0x10, R3 ;  /* 0x0000001000007824 */ /* 0x000fe200078e0203 */
[----:B------:R-:W-:Y:S02]  /*f090*/  LOP3.LUT R6, R6, 0x70, R9, 0x78, !PT ;  /* 0x0000007006067812 */ /* 0x000fe400078e7809 */
[----:B------:R-:W-:-:S02]  /*f0a0*/  LOP3.LUT R4, R4, 0x70, R5, 0x78, !PT ;  /* 0x0000007004047812 */ /* 0x000fc400078e7805 */
[----:B------:R-:W-:Y:S02]  /*f0b0*/  LOP3.LUT R3, R0, 0x70, R5, 0x78, !PT ;  /* 0x0000007000037812 */ /* 0x000fe400078e7805 */
[----:B------:R-:W-:Y:S01]  /*f0c0*/  LOP3.LUT R32, R5, 0x70, RZ, 0xc0, !PT ;  /* 0x0000007005207812 */ /* 0x000fe200078ec0ff */
[----:B------:R-:W-:Y:S01]  /*f0d0*/  IMAD.IADD R0, R7, 0x1, R4 ;  /* 0x0000000107007824 */ /* 0x000fe200078e0204 */
[----:B------:R-:W-:Y:S02]  /*f0e0*/  LOP3.LUT R2, R3, 0xc00, R2, 0xf8, !PT ;  /* 0x00000c0003027812 */ /* 0x000fe400078ef802 */
[----:B------:R-:W-:Y:S02]  /*f0f0*/  SEL R36, R36, 0xffffffc0, !P2 ;  /* 0xffffffc024247807 */ /* 0x000fe40005000000 */
[----:B------:R-:W-:Y:S01]  /*f100*/  SEL R35, R35, 0xffffffe0, !P1 ;  /* 0xffffffe023237807 */ /* 0x000fe20004800000 */
[----:B------:R0:W-:Y:S04]  /*f110*/  STL [R1+0x20], R2 ;  /* 0x0000200201007387 */ /* 0x0001e80000100800 */
[----:B------:R2:W-:Y:S04]  /*f120*/  STL [R1+0x1c], R0 ;  /* 0x00001c0001007387 */ /* 0x0005e80000100800 */
[----:B------:R-:W-:Y:S01]  /*f130*/  STL [R1+0x28], RZ ;  /* 0x000028ff01007387 */ /* 0x000fe20000100800 */
[----:B0-----:R-:W-:Y:S01]  /*f140*/  SHF.R.U32.HI R2, RZ, 0x3, R8 ;  /* 0x00000003ff027819 */ /* 0x001fe20000011608 */
[----:B--2---:R-:W-:-:S03]  /*f150*/  IMAD.U32 R0, RZ, RZ, UR4 ;  /* 0x00000004ff007e24 */ /* 0x004fc6000f8e00ff */
[--C-:B------:R-:W-:Y:S02]  /*f160*/  LOP3.LUT R3, R2, 0x70, R5.reuse, 0xf8, !PT ;  /* 0x0000007002037812 */ /* 0x100fe400078ef805 */
[----:B------:R-:W-:Y:S01]  /*f170*/  LOP3.LUT R2, R32, 0x80, RZ, 0xfc, !PT ;  /* 0x0000008020027812 */ /* 0x000fe200078efcff */
[----:B------:R0:W-:Y:S01]  /*f180*/  STL [R1+0x14], R0 ;  /* 0x0000140001007387 */ /* 0x0001e20000100800 */
[----:B------:R-:W-:Y:S02]  /*f190*/  LEA R16, R0, R16, 0x18 ;  /* 0x0000001000107211 */ /* 0x000fe400078ec0ff */
[----:B0-----:R-:W-:-:S05]  /*f1a0*/  LOP3.LUT R0, R6, 0x400, R5, 0xf8, !PT ;  /* 0x0000040006007812 */ /* 0x001fca00078ef805 */
[----:B------:R0:W-:Y:S02]  /*f1b0*/  STL [R1+0x18], R0 ;  /* 0x0000180001007387 */ /* 0x0001e40000100800 */
[----:B0-----:R-:W-:-:S05]  /*f1c0*/  IMAD.IADD R0, R16, 0x1, R0 ;  /* 0x0000000110007824 */ /* 0x001fca00078e0200 */
[----:B------:R0:W-:Y:S02]  /*f1d0*/  STL [R1+0x24], R0 ;  /* 0x0000240001007387 */ /* 0x0001e40000100800 */
.L_x_341:
[----:B------:R-:W-:Y:S01]  /*f1e0*/  ULDC.64 UR4, c[0x0][0xc88] ;  /* 0x0003220000047ab9 */ /* 0x000fe20000000a00 */
[----:B------:R-:W-:Y:S01]  /*f1f0*/  ULDC.64 UR6, c[0x0][0xa18] ;  /* 0x0002860000067ab9 */ /* 0x000fe20000000a00 */
[----:B------:R-:W-:Y:S01]  /*f200*/  UIMAD.WIDE UR4, UR39, 0x4, UR4 ;  /* 0x00000004270478a5 */ /* 0x000fe2000f8e0204 */
[----:B------:R-:W-:Y:S01]  /*f210*/  IMAD.MOV.U32 R23, RZ, RZ, RZ ;  /* 0x000000ffff177224 */ /* 0x000fe200078e00ff */
[----:B-123--:R-:W1:Y:S04]  /*f220*/  LDC.64 R4, c[0x0][0x418] ;  /* 0x00010600ff047b82 */ /* 0x00ee680000000a00 */
[----:B------:R-:W-:Y:S02]  /*f230*/  IMAD.U32 R2, RZ, RZ, UR4 ;  /* 0x00000004ff027e24 */ /* 0x000fe4000f8e00ff */
[----:B0-----:R-:W-:Y:S01]  /*f240*/  IMAD.U32 R3, RZ, RZ, UR5 ;  /* 0x00000005ff037e24 */ /* 0x001fe2000f8e00ff */
[----:B------:R-:W-:Y:S01]  /*f250*/  ULDC.64 UR4, c[0x0][0xa28] ;  /* 0x00028a0000047ab9 */ /* 0x000fe20000000a00 */
[----:B0-----:R-:W0:Y:S03]  /*f260*/  LDC R0, c[0x0][0x424] ;  /* 0x00010900ff007b82 */ /* 0x001e260000000800 */
[----:B------:R-:W2:Y:S01]  /*f270*/  LDG.E R2, desc[UR52][R2.64] ;  /* 0x0000003402027981 */ /* 0x000ea2000c1e1900 */
[----:B------:R-:W-:-:S04]  /*f280*/  UISETP.NE.U32.AND UP0, UPT, UR4, URZ, UPT ;  /* 0x0000003f0400728c */ /* 0x000fc8000bf05070 */
[----:B------:R-:W-:Y:S01]  /*f290*/  UISETP.NE.AND.EX UP0, UPT, UR5, URZ, UPT, UP0 ;  /* 0x0000003f0500728c */ /* 0x000fe2000bf05300 */
[----:B------:R-:W3:Y:S05]  /*f2a0*/  LDC R17, c[0x0][0x2f0] ;  /* 0x0000bc00ff117b82 */ /* 0x000eea0000000800 */
[----:B------:R-:W-:Y:S02]  /*f2b0*/  PLOP3.LUT P0, PT, PT, PT, UP0, 0x80, 0x0 ;  /* 0x000000000000781c */ /* 0x000fe40003f0f008 */
[----:B--2---:R-:W-:-:S13]  /*f2c0*/  R2UR UR41, R2 ;  /* 0x00000000022972ca */ /* 0x004fda00000e0000 */
[----:B------:R-:W-:Y:S02]  /*f2d0*/  USHF.R.S32.HI UR40, URZ, 0x1f, UR41 ;  /* 0x0000001f3f287899 */ /* 0x000fe40008011429 */
[----:B------:R-:W-:-:S04]  /*f2e0*/  @UP0 ULEA UR4, UP1, UR41, UR4, 0x2 ;  /* 0x0000000429040291 */ /* 0x000fc8000f82103f */
[----:B------:R-:W-:Y:S02]  /*f2f0*/  @UP0 ULEA.HI.X UR5, UR41, UR5, UR40, 0x2, UP1 ;  /* 0x0000000529050291 */ /* 0x000fe400088f1428 */
[----:B------:R-:W-:-:S04]  /*f300*/  IMAD.U32 R2, RZ, RZ, UR4 ;  /* 0x00000004ff027e24 */ /* 0x000fc8000f8e00ff */
[----:B------:R-:W-:Y:S01]  /*f310*/  IMAD.U32 R3, RZ, RZ, UR5 ;  /* 0x00000005ff037e24 */ /* 0x000fe2000f8e00ff */
[----:B------:R-:W-:Y:S01]  /*f320*/  ULDC.64 UR4, c[0x0][0xa00] ;  /* 0x0002800000047ab9 */ /* 0x000fe20000000a00 */
[----:B------:R-:W-:Y:S02]  /*f330*/  USHF.L.U32 UR37, UR41, 0x2, URZ ;  /* 0x0000000229257899 */ /* 0x000fe4000800063f */
[----:B------:R-:W-:Y:S01]  /*f340*/  UISETP.NE.U32.AND UP0, UPT, UR4, URZ, UPT ;  /* 0x0000003f0400728c */ /* 0x000fe2000bf05070 */
[----:B------:R2:W4:Y:S01]  /*f350*/  @P0 LDG.E R23, desc[UR52][R2.64] ;  /* 0x0000003402170981 */ /* 0x000522000c1e1900 */
[----:B------:R-:W-:Y:S02]  /*f360*/  USHF.L.U64.HI UR36, UR41, 0x2, UR40 ;  /* 0x0000000229247899 */ /* 0x000fe40008010228 */
[----:B------:R-:W-:Y:S02]  /*f370*/  UISETP.NE.AND.EX UP2, UPT, UR5, URZ, UPT, UP0 ;  /* 0x0000003f0500728c */ /* 0x000fe4000bf45300 */
[----:B------:R-:W-:-:S02]  /*f380*/  UIADD3 UR4, UP0, UR37, UR4, URZ ;  /* 0x0000000425047290 */ /* 0x000fc4000ff1e03f */
[----:B------:R-:W-:Y:S02]  /*f390*/  UP2UR UR43, UPR, URZ, 0x4 ;  /* 0x000000043f2b7883 */ /* 0x000fe40008000000 */
[----:B------:R-:W-:Y:S01]  /*f3a0*/  UIADD3.X UR5, UR36, UR5, URZ, UP0, !UPT ;  /* 0x0000000524057290 */ /* 0x000fe200087fe43f */
[----:B------:R-:W-:Y:S01]  /*f3b0*/  PLOP3.LUT P0, PT, PT, PT, UP2, 0x80, 0x0 ;  /* 0x000000000000781c */ /* 0x000fe20003f0f028 */
[----:B------:R-:W-:Y:S01]  /*f3c0*/  UISETP.NE.U32.AND UP0, UPT, UR6, URZ, UPT ;  /* 0x0000003f0600728c */ /* 0x000fe2000bf05070 */
[----:B--2---:R-:W-:-:S03]  /*f3d0*/  IMAD.U32 R2, RZ, RZ, UR4 ;  /* 0x00000004ff027e24 */ /* 0x004fc6000f8e00ff */
[----:B------:R-:W-:Y:S01]  /*f3e0*/  UISETP.NE.AND.EX UP0, UPT, UR7, URZ, UPT, UP0 ;  /* 0x0000003f0700728c */ /* 0x000fe2000bf05300 */
[----:B------:R-:W-:-:S05]  /*f3f0*/  IMAD.U32 R3, RZ, RZ, UR5 ;  /* 0x00000005ff037e24 */ /* 0x000fca000f8e00ff */
[----:B------:R-:W-:Y:S02]  /*f400*/  PLOP3.LUT P1, PT, PT, PT, UP0, 0x80, 0x0 ;  /* 0x000000000000781c */ /* 0x000fe40003f2f008 */
[----:B------:R-:W-:Y:S01]  /*f410*/  PLOP3.LUT P2, PT, PT, PT, UP2, 0x80, 0x0 ;  /* 0x000000000000781c */ /* 0x000fe20003f4f028 */
[----:B------:R2:W5:Y:S02]  /*f420*/  @P0 LDG.E R6, desc[UR52][R2.64] ;  /* 0x0000003402060981 */ /* 0x000564000c1e1900 */
[----:B------:R-:W-:-:S04]  /*f430*/  @UP0 UIADD3 UR4, UP1, UR37, UR6, URZ ;  /* 0x0000000625040290 */ /* 0x000fc8000ff3e03f */
[----:B------:R-:W-:Y:S02]  /*f440*/  @UP0 UIADD3.X UR5, UR36, UR7, URZ, UP1, !UPT ;  /* 0x0000000724050290 */ /* 0x000fe40008ffe43f */
[----:B------:R-:W-:-:S04]  /*f450*/  IMAD.U32 R18, RZ, RZ, UR4 ;  /* 0x00000004ff127e24 */ /* 0x000fc8000f8e00ff */
[----:B------:R-:W-:-:S05]  /*f460*/  IMAD.U32 R19, RZ, RZ, UR5 ;  /* 0x00000005ff137e24 */ /* 0x000fca000f8e00ff */
[----:B------:R2:W5:Y:S01]  /*f470*/  @P1 LDG.E R18, desc[UR52][R18.64] ;  /* 0x0000003412121981 */ /* 0x000562000c1e1900 */
[----:B-1----:R-:W-:-:S03]  /*f480*/  ISETP.NE.U32.AND P0, PT, R4, RZ, PT ;  /* 0x000000ff0400720c */ /* 0x002fc60003f05070 */
[----:B----4-:R2:W-:Y:S01]  /*f490*/  STL [R1+0xc], R23 ;  /* 0x00000c1701007387 */ /* 0x0105e20000100800 */
[----:B0--3--:R-:W-:Y:S09]  /*f4a0*/  @P1 BRA `(.L_x_268) ;  /* 0x00000000001c1947 */ /* 0x009ff20003800000 */
[----:B------:R-:W-:Y:S01]  /*f4b0*/  UISETP.NE.AND UP0, UPT, UR43, URZ, UPT ;  /* 0x0000003f2b00728c */ /* 0x000fe2000bf05270 */
[----:B-----5:R-:W0:Y:S05]  /*f4c0*/  LDC R18, c[0x0][0x288] ;  /* 0x0000a200ff127b82 */ /* 0x020e2a0000000800 */
[----:B------:R-:W-:-:S13]  /*f4d0*/  PLOP3.LUT P1, PT, PT, PT, UP0, 0x40, 0x0 ;  /* 0x000000000000781c */ /* 0x000fda0003f2e808 */
[----:B------:R-:W-:Y:S05]  /*f4e0*/  @P1 BRA `(.L_x_268) ;  /* 0x00000000000c1947 */ /* 0x000fea0003800000 */
[----:B------:R-:W3:Y:S04]  /*f4f0*/  LDG.E R7, desc[UR52][R2.64] ;  /* 0x0000003402077981 */ /* 0x000ee8000c1e1900 */
[----:B0-----:R-:W3:Y:S02]  /*f500*/  LDG.E R18, desc[UR52][R2.64+0x4] ;  /* 0x0000043402127981 */ /* 0x001ee4000c1e1900 */
[----:B---3--:R-:W-:-:S07]  /*f510*/  IMAD.IADD R18, R18, 0x1, -R7 ;  /* 0x0000000112127824 */ /* 0x008fce00078e0a07 */
.L_x_268:
[----:B------:R-:W-:Y:S01]  /*f520*/  ULDC.64 UR4, c[0x0][0xa20] ;  /* 0x0002880000047ab9 */ /* 0x000fe20000000a00 */
[----:B------:R-:W-:Y:S01]  /*f530*/  ISETP.NE.AND.EX P0, PT, R5, RZ, PT, P0 ;  /* 0x000000ff0500720c */ /* 0x000fe20003f05300 */
[----:B------:R-:W-:Y:S01]  /*f540*/  UMOV UR38, URZ ;  /* 0x0000003f00267c82 */ /* 0x000fe20008000000 */
[----:B------:R-:W-:Y:S01]  /*f550*/  ISETP.NE.U32.AND P1, PT, RZ, UR4, PT ;  /* 0x00000004ff007c0c */ /* 0x000fe2000bf25070 */
[----:B------:R-:W-:Y:S01]  /*f560*/  IMAD.U32 R34, RZ, RZ, UR41 ;  /* 0x00000029ff227e24 */ /* 0x000fe2000f8e00ff */
[----:B------:R-:W-:Y:S02]  /*f570*/  SEL R0, R0, 0x1, P0 ;  /* 0x0000000100007807 */ /* 0x000fe40000000000 */
[----:B------:R-:W-:Y:S02]  /*f580*/  ISETP.NE.AND.EX P1, PT, RZ, UR5, PT, P1 ;  /* 0x00000005ff007c0c */ /* 0x000fe4000bf25310 */
[----:B-----5:R-:W-:Y:S01]  /*f590*/  @P2 R2UR UR38, R6 ;  /* 0x00000000062622ca */ /* 0x020fe200000e0000 */
[----:B------:R-:W-:-:S10]  /*f5a0*/  IMAD R17, R0, R17, RZ ;  /* 0x0000001100117224 */ /* 0x000fd400078e02ff */
[----:B------:R-:W-:Y:S05]  /*f5b0*/  @!P1 BRA `(.L_x_269) ;  /* 0x0000000000189947 */ /* 0x000fea0003800000 */
[----:B------:R-:W-:-:S04]  /*f5c0*/  UIADD3 UR4, UP0, UR37, UR4, URZ ;  /* 0x0000000425047290 */ /* 0x000fc8000ff1e03f */
[----:B------:R-:W-:Y:S02]  /*f5d0*/  UIADD3.X UR5, UR36, UR5, URZ, UP0, !UPT ;  /* 0x0000000524057290 */ /* 0x000fe400087fe43f */
[----:B--2---:R-:W-:-:S04]  /*f5e0*/  IMAD.U32 R2, RZ, RZ, UR4 ;  /* 0x00000004ff027e24 */ /* 0x004fc8000f8e00ff */
[----:B------:R-:W-:-:S05]  /*f5f0*/  IMAD.U32 R3, RZ, RZ, UR5 ;  /* 0x00000005ff037e24 */ /* 0x000fca000f8e00ff */
[----:B------:R1:W5:Y:S01]  /*f600*/  LDG.E R17, desc[UR52][R2.64] ;  /* 0x0000003402117981 */ /* 0x000362000c1e1900 */
[----:B------:R-:W-:Y:S05]  /*f610*/  BRA `(.L_x_270) ;  /* 0x0000000000247947 */ /* 0x000fea0003800000 */
.L_x_269:
[----:B------:R-:W-:Y:S02]  /*f620*/  ULDC.64 UR4, c[0x0][0xa08] ;  /* 0x0002820000047ab9 */ /* 0x000fe40000000a00 */
[----:B------:R-:W-:-:S04]  /*f630*/  ISETP.NE.U32.AND P0, PT, RZ, UR4, PT ;  /* 0x00000004ff007c0c */ /* 0x000fc8000bf05070 */
[----:B------:R-:W-:-:S13]  /*f640*/  ISETP.NE.AND.EX P0, PT, RZ, UR5, PT, P0 ;  /* 0x00000005ff007c0c */ /* 0x000fda000bf05300 */
[----:B------:R-:W-:Y:S05]  /*f650*/  @!P0 BRA `(.L_x_270) ;  /* 0x0000000000148947 */ /* 0x000fea0003800000 */
[----:B--2---:R-:W1:Y:S02]  /*f660*/  LDC.64 R2, c[0x0][0xa08] ;  /* 0x00028200ff027b82 */ /* 0x004e640000000a00 */
[----:B-1----:R-:W-:-:S05]  /*f670*/  IMAD.WIDE R2, R34, 0x4, R2 ;  /* 0x0000000422027825 */ /* 0x002fca00078e0202 */
[----:B------:R-:W2:Y:S04]  /*f680*/  LDG.E R17, desc[UR52][R2.64] ;  /* 0x0000003402117981 */ /* 0x000ea8000c1e1900 */
[----:B------:R-:W2:Y:S02]  /*f690*/  LDG.E R0, desc[UR52][R2.64+0x4] ;  /* 0x0000043402007981 */ /* 0x000ea4000c1e1900 */
[----:B--2---:R-:W-:-:S07]  /*f6a0*/  IMAD.IADD R17, R0, 0x1, -R17 ;  /* 0x0000000100117824 */ /* 0x004fce00078e0a11 */
.L_x_270:
[----:B------:R-:W3:Y:S01]  /*f6b0*/  LDL R22, [R1+0x8] ;  /* 0x0000080001167983 */ /* 0x000ee20000100800 */
[----:B-----5:R-:W-:-:S04]  /*f6c0*/  IMAD.IADD R17, R17, 0x1, -R23 ;  /* 0x0000000111117824 */ /* 0x020fc800078e0a17 */
[C---:B------:R-:W-:Y:S01]  /*f6d0*/  VIADD R0, R17.reuse, 0x7f ;  /* 0x0000007f11007836 */ /* 0x040fe20000000000 */
[----:B------:R-:W-:-:S04]  /*f6e0*/  ISETP.GE.AND P0, PT, R17, 0x1, PT ;  /* 0x000000011100780c */ /* 0x000fc80003f06270 */
[----:B-12---:R-:W-:-:S04]  /*f6f0*/  SHF.R.S32.HI R3, RZ, 0x1f, R0 ;  /* 0x0000001fff037819 */ /* 0x006fc80000011400 */
[----:B------:R-:W-:Y:S02]  /*f700*/  LEA.HI R2, R3, R0, RZ, 0x7 ;  /* 0x0000000003027211 */ /* 0x000fe400078f38ff */
[----:B---3--:R-:W-:-:S04]  /*f710*/  LOP3.LUT R0, R22, 0xff000000, RZ, 0xc0, !PT ;  /* 0xff00000016007812 */ /* 0x008fc800078ec0ff */
[----:B------:R-:W-:Y:S02]  /*f720*/  SHF.R.U32.HI R3, RZ, 0x8, R0 ;  /* 0x00000008ff037819 */ /* 0x000fe40000011600 */
[----:B------:R-:W-:-:S04]  /*f730*/  LOP3.LUT R0, R22, 0xff0000, RZ, 0xc0, !PT ;  /* 0x00ff000016007812 */ /* 0x000fc800078ec0ff */
[----:B------:R-:W-:Y:S02]  /*f740*/  LEA.HI R3, R0, R3, RZ, 0x10 ;  /* 0x0000000300037211 */ /* 0x000fe400078f80ff */
[----:B------:R-:W-:Y:S01]  /*f750*/  SHF.R.S32.HI R0, RZ, 0x7, R2 ;  /* 0x00000007ff007819 */ /* 0x000fe20000011402 */
[----:B------:R-:W-:Y:S01]  /*f760*/  IMAD.MOV.U32 R2, RZ, RZ, RZ ;  /* 0x000000ffff027224 */ /* 0x000fe200078e00ff */
[----:B------:R-:W-:Y:S01]  /*f770*/  LOP3.LUT R37, R3, 0xff, RZ, 0xc0, !PT ;  /* 0x000000ff03257812 */ /* 0x000fe200078ec0ff */
[----:B------:R-:W-:Y:S06]  /*f780*/  @!P0 BRA `(.L_x_271) ;  /* 0x0000000000748947 */ /* 0x000fec0003800000 */
[----:B------:R-:W-:-:S04]  /*f790*/  SHF.R.U32.HI R5, RZ, 0x10, R3 ;  /* 0x00000010ff057819 */ /* 0x000fc80000011603 */
[----:B------:R-:W-:-:S13]  /*f7a0*/  ISETP.NE.AND P0, PT, R5, RZ, PT ;  /* 0x000000ff0500720c */ /* 0x000fda0003f05270 */
[----:B------:R-:W1:Y:S02]  /*f7b0*/  @!P0 LDC R5, c[0x0][0x9f0] ;  /* 0x00027c00ff058b82 */ /* 0x000e640000000800 */
[-C--:B-1----:R-:W-:Y:S02]  /*f7c0*/  IABS R4, R5.reuse ;  /* 0x0000000500047213 */ /* 0x082fe40000000000 */
[----:B------:R-:W-:Y:S02]  /*f7d0*/  IADD3 R6, R5, -0x1, R0 ;  /* 0xffffffff05067810 */ /* 0x000fe40007ffe000 */
[----:B------:R-:W1:Y:S02]  /*f7e0*/  I2F.RP R7, R4 ;  /* 0x0000000400077306 */ /* 0x000e640000209400 */
[----:B------:R-:W-:-:S04]  /*f7f0*/  LOP3.LUT R8, R6, R5, RZ, 0x3c, !PT ;  /* 0x0000000506087212 */ /* 0x000fc800078e3cff */
[----:B------:R-:W-:Y:S02]  /*f800*/  ISETP.GE.AND P2, PT, R8, RZ, PT ;  /* 0x000000ff0800720c */ /* 0x000fe40003f46270 */
[----:B-1----:R-:W1:Y:S02]  /*f810*/  MUFU.RCP R7, R7 ;  /* 0x0000000700077308 */ /* 0x002e640000001000 */
[----:B-1----:R-:W-:-:S06]  /*f820*/  VIADD R2, R7, 0xffffffe ;  /* 0x0ffffffe07027836 */ /* 0x002fcc0000000000 */
[----:B------:R1:W2:Y:S02]  /*f830*/  F2I.FTZ.U32.TRUNC.NTZ R3, R2 ;  /* 0x0000000200037305 */ /* 0x0002a4000021f000 */
[----:B-1----:R-:W-:Y:S02]  /*f840*/  IMAD.MOV.U32 R2, RZ, RZ, RZ ;  /* 0x000000ffff027224 */ /* 0x002fe400078e00ff */
[----:B--2---:R-:W-:-:S04]  /*f850*/  IMAD.MOV R9, RZ, RZ, -R3 ;  /* 0x000000ffff097224 */ /* 0x004fc800078e0a03 */
[----:B------:R-:W-:-:S04]  /*f860*/  IMAD R9, R9, R4, RZ ;  /* 0x0000000409097224 */ /* 0x000fc800078e02ff */
[----:B------:R-:W-:Y:S01]  /*f870*/  IMAD.HI.U32 R3, R3, R9, R2 ;  /* 0x0000000903037227 */ /* 0x000fe200078e0002 */
[----:B------:R-:W-:Y:S02]  /*f880*/  IABS R2, R6 ;  /* 0x0000000600027213 */ /* 0x000fe40000000000 */
[----:B------:R-:W-:-:S03]  /*f890*/  IABS R6, R5 ;  /* 0x0000000500067213 */ /* 0x000fc60000000000 */
[----:B------:R-:W-:-:S04]  /*f8a0*/  IMAD.HI.U32 R3, R3, R2, RZ ;  /* 0x0000000203037227 */ /* 0x000fc800078e00ff */
[----:B------:R-:W-:-:S04]  /*f8b0*/  IMAD.MOV R7, RZ, RZ, -R6 ;  /* 0x000000ffff077224 */ /* 0x000fc800078e0a06 */
[----:B------:R-:W-:-:S05]  /*f8c0*/  IMAD R7, R3, R7, R2 ;  /* 0x0000000703077224 */ /* 0x000fca00078e0202 */
[----:B------:R-:W-:-:S13]  /*f8d0*/  ISETP.GT.U32.AND P1, PT, R4, R7, PT ;  /* 0x000000070400720c */ /* 0x000fda0003f24070 */
[----:B------:R-:W-:Y:S02]  /*f8e0*/  @!P1 IMAD.IADD R7, R7, 0x1, -R4 ;  /* 0x0000000107079824 */ /* 0x000fe400078e0a04 */
[----:B------:R-:W-:Y:S01]  /*f8f0*/  @!P1 VIADD R3, R3, 0x1 ;  /* 0x0000000103039836 */ /* 0x000fe20000000000 */
[----:B------:R-:W-:Y:S02]  /*f900*/  ISETP.NE.AND P1, PT, R5, RZ, PT ;  /* 0x000000ff0500720c */ /* 0x000fe40003f25270 */
[----:B------:R-:W-:-:S13]  /*f910*/  ISETP.GE.U32.AND P0, PT, R7, R4, PT ;  /* 0x000000040700720c */ /* 0x000fda0003f06070 */
[----:B------:R-:W-:-:S04]  /*f920*/  @P0 VIADD R3, R3, 0x1 ;  /* 0x0000000103030836 */ /* 0x000fc80000000000 */
[----:B------:R-:W-:-:S04]  /*f930*/  IMAD.MOV.U32 R2, RZ, RZ, R3 ;  /* 0x000000ffff027224 */ /* 0x000fc800078e0003 */
[----:B------:R-:W-:Y:S01]  /*f940*/  @!P2 IMAD.MOV R2, RZ, RZ, -R2 ;  /* 0x000000ffff02a224 */ /* 0x000fe200078e0a02 */
[----:B------:R-:W-:-:S07]  /*f950*/  @!P1 LOP3.LUT R2, RZ, R5, RZ, 0x33, !PT ;  /* 0x00000005ff029212 */ /* 0x000fce00078e33ff */
.L_x_271:
[-C--:B------:R-:W-:Y:S01]  /*f960*/  IMAD R37, R37, R2.reuse, RZ ;  /* 0x0000000225257224 */ /* 0x080fe200078e02ff */
[----:B------:R-:W-:Y:S04]  /*f970*/  BSSY B7, `(.L_x_272) ;  /* 0x000048b000077945 */ /* 0x000fe80003800000 */
[----:B------:R-:W-:-:S04]  /*f980*/  VIADDMNMX R19, R37, R2, R0, PT ;  /* 0x0000000225137246 */ /* 0x000fc80003800100 */
[----:B------:R-:W-:-:S13]  /*f990*/  ISETP.GT.AND P0, PT, R19, R37, PT ;  /* 0x000000251300720c */ /* 0x000fda0003f04270 */
[----:B------:R-:W-:Y:S05]  /*f9a0*/  @P0 BRA `(.L_x_273) ;  /* 0x0000000000480947 */ /* 0x000fea0003800000 */
[----:B------:R-:W1:Y:S02]  /*f9b0*/  S2R R3, SR_TID.X ;  /* 0x0000000000037919 */ /* 0x000e640000002100 */
[----:B-1----:R-:W-:-:S04]  /*f9c0*/  LOP3.LUT R3, R3, 0x7f, RZ, 0xc0, !PT ;  /* 0x0000007f03037812 */ /* 0x002fc800078ec0ff */
[----:B------:R-:W-:-:S13]  /*f9d0*/  ISETP.NE.AND P0, PT, R3, RZ, PT ;  /* 0x000000ff0300720c */ /* 0x000fda0003f05270 */
[----:B------:R-:W-:Y:S05]  /*f9e0*/  @P0 BRA `(.L_x_274) ;  /* 0x00000048000c0947 */ /* 0x000fea0003800000 */
[----:B------:R-:W1:Y:S01]  /*f9f0*/  S2R R5, SR_LANEID ;  /* 0x0000000000057919 */ /* 0x000e620000000000 */
[----:B------:R-:W-:Y:S01]  /*fa00*/  VOTEU.ANY UR4, UPT, PT ;  /* 0x0000000000047886 */ /* 0x000fe200038e0100 */
[----:B------:R-:W2:Y:S01]  /*fa10*/  LDC.64 R2, c[0x0][0xc60] ;  /* 0x00031800ff027b82 */ /* 0x000ea20000000a00 */
[----:B------:R-:W1:Y:S02]  /*fa20*/  FLO.U32 R0, UR4 ;  /* 0x0000000400007d00 */ /* 0x000e6400080e0000 */
[----:B-1----:R-:W-:-:S06]  /*fa30*/  ISETP.EQ.U32.AND P0, PT, R0, R5, PT ;  /* 0x000000050000720c */ /* 0x002fcc0003f02070 */
[----:B------:R-:W2:Y:S07]  /*fa40*/  POPC R5, UR4 ;  /* 0x0000000400057d09 */ /* 0x000eae0008000000 */
[----:B--2---:R-:W2:Y:S01]  /*fa50*/  @P0 ATOMG.E.ADD.STRONG.GPU PT, R3, desc[UR52][R2.64], R5 ;  /* 0x00000005020309a8 */ /* 0x004ea200081ee1f4 */
[----:B------:R-:W1:Y:S02]  /*fa60*/  S2R R4, SR_LTMASK ;  /* 0x0000000000047919 */ /* 0x000e640000003900 */
[----:B-1----:R-:W-:-:S04]  /*fa70*/  LOP3.LUT R4, R4, UR4, RZ, 0xc0, !PT ;  /* 0x0000000404047c12 */ /* 0x002fc8000f8ec0ff */
[----:B------:R-:W1:Y:S01]  /*fa80*/  POPC R7, R4 ;  /* 0x0000000400077309 */ /* 0x000e620000000000 */
[----:B--2---:R-:W1:Y:S02]  /*fa90*/  SHFL.IDX PT, R0, R3, R0, 0x1f ;  /* 0x00001f0003007589 */ /* 0x004e6400000e0000 */
[----:B-1----:R-:W-:-:S05]  /*faa0*/  IADD3 R0, R0, UR46, R7 ;  /* 0x0000002e00007c10 */ /* 0x002fca000fffe007 */
[----:B------:R2:W-:Y:S01]  /*fab0*/  STL [R1], R0 ;  /* 0x0000000001007387 */ /* 0x0005e20000100800 */
[----:B------:R-:W-:Y:S05]  /*fac0*/  BRA `(.L_x_274) ;  /* 0x0000004400d47947 */ /* 0x000fea0003800000 */
.L_x_273:
[----:B------:R-:W-:Y:S01]  /*fad0*/  VIADD R0, R16, 0x28400 ;  /* 0x0002840010007836 */ /* 0x000fe20000000000 */
[----:B------:R-:W-:Y:S04]  /*fae0*/  BSSY B6, `(.L_x_275) ;  /* 0x0000013000067945 */ /* 0x000fe80003800000 */
[----:B------:R-:W-:-:S13]  /*faf0*/  LOP3.LUT P0, RZ, R0, 0x3ff, RZ, 0xc0, !PT ;  /* 0x000003ff00ff7812 */ /* 0x000fda000780c0ff */
[----:B------:R-:W-:Y:S05]  /*fb00*/  @!P0 BRA `(.L_x_276) ;  /* 0x0000000000408947 */ /* 0x000fea0003800000 */
[----:B------:R-:W-:Y:S01]  /*fb10*/  MOV R2, 0x0 ;  /* 0x0000000000027802 */ /* 0x000fe20000000f00 */
[----:B------:R-:W-:Y:S01]  /*fb20*/  ULDC.64 UR6, c[0x4][0xc0] ;  /* 0x0100300000067ab9 */ /* 0x000fe20000000a00 */
[----:B------:R-:W-:Y:S01]  /*fb30*/  ULDC.64 UR8, c[0x4][0xc8] ;  /* 0x0100320000087ab9 */ /* 0x000fe20000000a00 */
[----:B------:R-:W-:Y:S01]  /*fb40*/  ULDC.64 UR4, c[0x4][0x8] ;  /* 0x0100020000047ab9 */ /* 0x000fe20000000a00 */
[----:B------:R-:W-:Y:S02]  /*fb50*/  IMAD.U32 R4, RZ, RZ, UR6 ;  /* 0x00000006ff047e24 */ /* 0x000fe4000f8e00ff */
[----:B------:R-:W1:Y:S01]  /*fb60*/  LDC.64 R2, c[0x4][R2] ;  /* 0x0100000002027b82 */ /* 0x000e620000000a00 */
[----:B------:R-:W-:Y:S02]  /*fb70*/  IMAD.U32 R5, RZ, RZ, UR7 ;  /* 0x00000007ff057e24 */ /* 0x000fe4000f8e00ff */
        /* <DEDUP_REMOVED lines=8> */
[----:B01----:R-:W-:Y:S05]  /*fc00*/  CALL.ABS.NOINC R2 ;  /* 0x0000000002007343 */ /* 0x003fea0003c00000 */
.L_x_276:
[----:B------:R-:W-:Y:S05]  /*fc10*/  BSYNC B6 ;  /* 0x0000000000067941 */ /* 0x000fea0003800000 */
.L_x_275:
[----:B------:R-:W-:Y:S01]  /*fc20*/  VIADD R0, R16, 0x10400 ;  /* 0x0001040010007836 */ /* 0x000fe20000000000 */
[----:B------:R-:W-:Y:S01]  /*fc30*/  LOP3.LUT R30, R30, 0xfffffffe, RZ, 0xc0, !PT ;  /* 0xfffffffe1e1e7812 */ /* 0x000fe200078ec0ff */
[----:B------:R-:W-:Y:S03]  /*fc40*/  BSSY B6, `(.L_x_277) ;  /* 0x0000014000067945 */ /* 0x000fe60003800000 */
[----:B------:R-:W-:-:S13]  /*fc50*/  LOP3.LUT P0, RZ, R0, 0x3ff, RZ, 0xc0, !PT ;  /* 0x000003ff00ff7812 */ /* 0x000fda000780c0ff */
[----:B------:R-:W-:Y:S01]  /*fc60*/  @P0 LOP3.LUT R30, R30, 0x1, RZ, 0xfc, !PT ;  /* 0x000000011e1e0812 */ /* 0x000fe200078efcff */
[----:B------:R-:W-:Y:S06]  /*fc70*/  @!P0 BRA `(.L_x_278) ;  /* 0x0000000000408947 */ /* 0x000fec0003800000 */
        /* <DEDUP_REMOVED lines=16> */
.L_x_278:
[----:B------:R-:W-:Y:S05]  /*fd80*/  BSYNC B6 ;  /* 0x0000000000067941 */ /* 0x000fea0003800000 */
.L_x_277:
        /* <DEDUP_REMOVED lines=20> */
.L_x_280:
[----:B------:R-:W-:Y:S05]  /*fed0*/  BSYNC B6 ;  /* 0x0000000000067941 */ /* 0x000fea0003800000 */
.L_x_279:
[----:B------:R-:W-:Y:S01]  /*fee0*/  LOP3.LUT P6, RZ, R30, 0x1, RZ, 0xc0, !PT ;  /* 0x000000011eff7812 */ /* 0x000fe200078cc0ff */
[----:B------:R-:W-:-:S12]  /*fef0*/  BSSY B6, `(.L_x_281) ;  /* 0x0000012000067945 */ /* 0x000fd80003800000 */
        /* <DEDUP_REMOVED lines=17> */
.L_x_282:
[----:B------:R-:W-:Y:S05]  /*10010*/  BSYNC B6 ;  /* 0x0000000000067941 */ /* 0x000fea0003800000 */
.L_x_281:
[----:B------:R-:W-:Y:S01]  /*10020*/  ULDC.64 UR4, c[0x0][0x9f8] ;  /* 0x00027e0000047ab9 */ /* 0x000fe20000000a00 */
[----:B------:R-:W1:Y:S01]  /*10030*/  S2R R20, SR_TID.X ;  /* 0x0000000000147919 */ /* 0x000e620000002100 */
[----:B------:R-:W-:Y:S01]  /*10040*/  UISETP.NE.U32.AND UP0, UPT, UR4, URZ, UPT ;  /* 0x0000003f0400728c */ /* 0x000fe2000bf05070 */
[----:B------:R-:W2:Y:S03]  /*10050*/  LDC R8, c[0x0][0x430] ;  /* 0x00010c00ff087b82 */ /* 0x000ea60000000800 */
[----:B------:R-:W-:-:S06]  /*10060*/  UISETP.NE.AND.EX UP0, UPT, UR5, URZ, UPT, UP0 ;  /* 0x0000003f0500728c */ /* 0x000fcc000bf05300 */
[----:B------:R-:W-:-:S05]  /*10070*/  PLOP3.LUT P0, PT, PT, PT, UP0, 0x80, 0x0 ;  /* 0x000000000000781c */ /* 0x000fca0003f0f008 */
[----:B------:R-:W-:-:S04]  /*10080*/  @UP0 UIADD3 UR4, UP1, UR37, UR4, URZ ;  /* 0x0000000425040290 */ /* 0x000fc8000ff3e03f */
[----:B------:R-:W-:Y:S02]  /*10090*/  @UP0 UIADD3.X UR5, UR36, UR5, URZ, UP1, !UPT ;  /* 0x0000000524050290 */ /* 0x000fe40008ffe43f */
[----:B------:R-:W-:-:S04]  /*100a0*/  IMAD.U32 R2, RZ, RZ, UR4 ;  /* 0x00000004ff027e24 */ /* 0x000fc8000f8e00ff */
[----:B------:R-:W-:-:S05]  /*100b0*/  IMAD.U32 R3, RZ, RZ, UR5 ;  /* 0x00000005ff037e24 */ /* 0x000fca000f8e00ff */
[----:B------:R3:W4:Y:S01]  /*100c0*/  @P0 LDG.E R34, desc[UR52][R2.64] ;  /* 0x0000003402220981 */ /* 0x000722000c1e1900 */
[----:B-1----:R-:W-:Y:S02]  /*100d0*/  LOP3.LUT R21, R20, 0x7f, RZ, 0xc0, !PT ;  /* 0x0000007f14157812 */ /* 0x002fe400078ec0ff */
[----:B--2---:R-:W-:Y:S01]  /*100e0*/  ISETP.NE.AND P1, PT, R8, 0x1, PT ;  /* 0x000000010800780c */ /* 0x004fe20003f25270 */
[----:B------:R-:W-:Y:S01]  /*100f0*/  IMAD.SHL.U32 R20, R20, 0x10, RZ ;  /* 0x0000001014147824 */ /* 0x000fe200078e00ff */
[----:B------:R-:W-:Y:S02]  /*10100*/  SHF.R.U32.HI R21, RZ, 0x3, R21 ;  /* 0x00000003ff157819 */ /* 0x000fe40000011615 */
[----:B------:R-:W-:Y:S02]  /*10110*/  LEA R7, R19, 0xffffff80, 0x7 ;  /* 0xffffff8013077811 */ /* 0x000fe400078e38ff */
[----:B------:R-:W-:-:S04]  /*10120*/  LOP3.LUT R20, R21, 0x70, R20, 0xf8, !PT ;  /* 0x0000007015147812 */ /* 0x000fc800078ef814 */
[----:B------:R-:W-:-:S03]  /*10130*/  LOP3.LUT R0, R20, R7, RZ, 0xfc, !PT ;  /* 0x0000000714007212 */ /* 0x000fc600078efcff */
[----:B------:R-:W1:Y:S01]  /*10140*/  @P1 LDC R9, c[0x0][0x434] ;  /* 0x00010d00ff091b82 */ /* 0x000e620000000800 */
[----:B------:R-:W-:-:S07]  /*10150*/  ISETP.GE.AND P0, PT, R0, R17, PT ;  /* 0x000000110000720c */ /* 0x000fce0003f06270 */
[----:B------:R-:W2:Y:S01]  /*10160*/  @P1 LDC R5, c[0x0][0x438] ;  /* 0x00010e00ff051b82 */ /* 0x000ea20000000800 */
[----:B------:R-:W-:-:S07]  /*10170*/  IMAD.IADD R0, R0, 0x1, R23 ;  /* 0x0000000100007824 */ /* 0x000fce00078e0217 */
[----:B---3--:R-:W3:Y:S01]  /*10180*/  @!P0 LDC.64 R2, c[0x0][0x428] ;  /* 0x00010a00ff028b82 */ /* 0x008ee20000000a00 */
[----:B------:R-:W-:Y:S02]  /*10190*/  IMAD.MOV.U32 R4, RZ, RZ, R0 ;  /* 0x000000ffff047224 */ /* 0x000fe400078e0000 */
[----:B-1----:R-:W-:-:S05]  /*101a0*/  @P1 IMAD.HI.U32 R6, R0, R9, RZ ;  /* 0x0000000900061227 */ /* 0x002fca00078e00ff */
[----:B--2---:R-:W-:-:S05]  /*101b0*/  @P1 SHF.R.U32.HI R4, RZ, R5, R6 ;  /* 0x00000005ff041219 */ /* 0x004fca0000011606 */
[----:B------:R-:W-:-:S04]  /*101c0*/  IMAD.MOV R5, RZ, RZ, -R4 ;  /* 0x000000ffff057224 */ /* 0x000fc800078e0a04 */
[----:B------:R-:W-:Y:S01]  /*101d0*/  IMAD R0, R8, R5, R0 ;  /* 0x0000000508007224 */ /* 0x000fe200078e0200 */
[----:B------:R-:W-:Y:S01]  /*101e0*/  @!P0 SHF.R.S32.HI R5, RZ, 0x1f, R4 ;  /* 0x0000001fff058819 */ /* 0x000fe20000011404 */
[----:B------:R-:W1:Y:S01]  /*101f0*/  LDC R8, c[0x0][0x2f4] ;  /* 0x0000bd00ff087b82 */ /* 0x000e620000000800 */
[----:B------:R-:W-:-:S04]  /*10200*/  LOP3.LUT R30, R30, 0xfffffff7, RZ, 0xc0, !PT ;  /* 0xfffffff71e1e7812 */ /* 0x000fc800078ec0ff */
[----:B------:R-:W-:Y:S02]  /*10210*/  @P1 LOP3.LUT R30, R30, 0x8, RZ, 0xfc, !PT ;  /* 0x000000081e1e1812 */ /* 0x000fe400078efcff */
[----:B------:R-:W-:Y:S02]  /*10220*/  LOP3.LUT R20, R32, 0x80, RZ, 0xfc, !PT ;  /* 0x0000008020147812 */ /* 0x000fe400078efcff */
[----:B------:R-:W-:Y:S01]  /*10230*/  LOP3.LUT R30, R30, 0xfffffffd, RZ, 0xc0, !PT ;  /* 0xfffffffd1e1e7812 */ /* 0x000fe200078ec0ff */
[----:B------:R-:W-:-:S05]  /*10240*/  IMAD.U32 R9, RZ, RZ, UR44 ;  /* 0x0000002cff097e24 */ /* 0x000fca000f8e00ff */
[----:B------:R-:W-:Y:S01]  /*10250*/  ISETP.NE.AND P2, PT, R9, 0x3, PT ;  /* 0x000000030900780c */ /* 0x000fe20003f45270 */
[----:B------:R-:W-:Y:S01]  /*10260*/  UMOV UR4, 0xffffffff ;  /* 0xffffffff00047882 */ /* 0x000fe20000000000 */
[----:B----4-:R-:W-:-:S05]  /*10270*/  SHF.R.S32.HI R6, RZ, 0x1f, R34 ;  /* 0x0000001fff067819 */ /* 0x010fca0000011422 */
[----:B------:R2:W-:Y:S01]  /*10280*/  STL [R1+0x10], R6 ;  /* 0x0000100601007387 */ /* 0x0005e20000100800 */
[----:B---3--:R-:W-:-:S04]  /*10290*/  @!P0 IMAD.WIDE.U32 R4, R34, R2, R4 ;  /* 0x0000000222048225 */ /* 0x008fc800078e0004 */
[----:B--2---:R-:W-:-:S04]  /*102a0*/  @!P0 IMAD R6, R6, R2, RZ ;  /* 0x0000000206068224 */ /* 0x004fc800078e02ff */
[----:B------:R-:W-:Y:S02]  /*102b0*/  @!P0 IMAD R6, R34, R3, R6 ;  /* 0x0000000322068224 */ /* 0x000fe400078e0206 */
[----:B------:R-:W2:Y:S02]  /*102c0*/  @!P0 LDC.64 R2, c[0x0][0x418] ;  /* 0x00010600ff028b82 */ /* 0x000ea40000000a00 */
[----:B------:R-:W-:Y:S01]  /*102d0*/  @!P0 IMAD.IADD R6, R5, 0x1, R6 ;  /* 0x0000000105068824 */ /* 0x000fe200078e0206 */
[----:B--2---:R-:W-:-:S04]  /*102e0*/  @!P0 LEA R2, P1, R4, R2, 0x2 ;  /* 0x0000000204028211 */ /* 0x004fc800078210ff */
[----:B------:R-:W-:Y:S02]  /*102f0*/  @!P0 LEA.HI.X R3, R4, R3, R6, 0x2, P1 ;  /* 0x0000000304038211 */ /* 0x000fe400008f1406 */
[----:B-1----:R-:W-:Y:S01]  /*10300*/  ISETP.GE.AND P1, PT, R32, R8, PT ;  /* 0x000000082000720c */ /* 0x002fe20003f26270 */
[----:B------:R-:W-:-:S06]  /*10310*/  IMAD.MOV.U32 R4, RZ, RZ, RZ ;  /* 0x000000ffff047224 */ /* 0x000fcc00078e00ff */
[----:B------:R1:W5:Y:S01]  /*10320*/  @!P0 LDG.E R4, desc[UR52][R2.64] ;  /* 0x0000003402048981 */ /* 0x000362000c1e1900 */
[----:B------:R-:W-:-:S05]  /*10330*/  ISETP.GE.AND P0, PT, R20, R8, PT ;  /* 0x000000081400720c */ /* 0x000fca0003f06270 */
[----:B------:R-:W-:-:S04]  /*10340*/  @P1 LOP3.LUT R30, R30, 0x2, RZ, 0xfc, !PT ;  /* 0x000000021e1e1812 */ /* 0x000fc800078efcff */
[----:B------:R-:W-:-:S04]  /*10350*/  LOP3.LUT R30, R30, 0xfffffffb, RZ, 0xc0, !PT ;  /* 0xfffffffb1e1e7812 */ /* 0x000fc800078ec0ff */
[----:B------:R-:W-:-:S04]  /*10360*/  LOP3.LUT R30, R30, 0xfffffffe, RZ, 0xc0, !PT ;  /* 0xfffffffe1e1e7812 */ /* 0x000fc800078ec0ff */
[----:B------:R-:W-:-:S04]  /*10370*/  @P0 LOP3.LUT R30, R30, 0x1, RZ, 0xfc, !PT ;  /* 0x000000011e1e0812 */ /* 0x000fc800078efcff */
[----:B------:R-:W-:Y:S01]  /*10380*/  @P2 LOP3.LUT R30, R30, 0x4, RZ, 0xfc, !PT ;  /* 0x000000041e1e2812 */ /* 0x000fe200078efcff */
[----:B-1----:R-:W-:Y:S06]  /*10390*/  BRA.DIV UR4, `(.L_x_283) ;  /* 0x0000005204587947 */ /* 0x002fec000b800000 */
.L_x_361:
[----:B------:R-:W-:Y:S01]  /*103a0*/  LOP3.LUT R28, R22, 0xffff, RZ, 0xc0, !PT ;  /* 0x0000ffff161c7812 */ /* 0x000fe200078ec0ff */
[----:B------:R-:W-:Y:S06]  /*103b0*/  @!P2 BRA `(.L_x_284) ;  /* 0x000000000004a947 */ /* 0x000fec0003800000 */
[----:B------:R-:W-:Y:S01]  /*103c0*/  BPT.TRAP 0x1 ;  /* 0x000000040000795c */ /* 0x000fe20000300000 */
.L_x_284:
[----:B------:R-:W-:Y:S01]  /*103d0*/  IMAD R6, R29, 0x8, R16 ;  /* 0x000000081d067824 */ /* 0x000fe200078e0210 */
[----:B------:R-:W-:Y:S01]  /*103e0*/  SHF.L.U32 R20, R33, 0x1f, RZ ;  /* 0x0000001f21147819 */ /* 0x000fe200000006ff */
[----:B------:R-:W1:Y:S01]  /*103f0*/  S2R R2, SR_TID.X ;  /* 0x0000000000027919 */ /* 0x000e620000002100 */
[----:B------:R-:W-:Y:S01]  /*10400*/  BSSY B0, `(.L_x_285) ;  /* 0x0000007000007945 */ /* 0x000fe20003800000 */
[----:B------:R-:W-:Y:S01]  /*10410*/  SHF.R.S32.HI R9, RZ, 0x1f, R0 ;  /* 0x0000001fff097819 */ /* 0x000fe20000011400 */
[----:B------:R-:W2:Y:S01]  /*10420*/  SYNCS.PHASECHK.TRANS64.TRYWAIT P0, [R6+URZ+0x38880], R20 ;  /* 0x03888014060075a7 */ /* 0x000ea2000800017f */
[----:B-1----:R-:W-:-:S04]  /*10430*/  LOP3.LUT R2, R2, 0x7f, RZ, 0xc0, !PT ;  /* 0x0000007f02027812 */ /* 0x002fc800078ec0ff */
[----:B------:R-:W-:-:S04]  /*10440*/  SHF.R.U32.HI R2, RZ, 0x3, R2 ;  /* 0x00000003ff027819 */ /* 0x000fc80000011602 */
[----:B------:R-:W-:Y:S01]  /*10450*/  IADD3 R17, -R2, R17, -R7 ;  /* 0x0000001102117210 */ /* 0x000fe20007ffe907 */
[----:B--2---:R-:W-:Y:S06]  /*10460*/  @!P0 BRA `(.L_x_286) ;  /* 0x0000005000508947 */ /* 0x004fec0003800000 */
.L_x_362:
[----:B------:R-:W-:Y:S05]  /*10470*/  BSYNC B0 ;  /* 0x0000000000007941 */ /* 0x000fea0003800000 */
.L_x_285:
[----:B------:R-:W2:Y:S01]  /*10480*/  LDL R11, [R1+0x18] ;  /* 0x00001800010b7983 */ /* 0x000ea20000100800 */
[----:B------:R-:W-:Y:S01]  /*10490*/  ULDC.64 UR4, c[0x0][0x328] ;  /* 0x0000ca0000047ab9 */ /* 0x000fe20000000a00 */
[----:B-----5:R-:W-:Y:S01]  /*104a0*/  SHF.R.S32.HI R10, RZ, 0x1f, R4 ;  /* 0x0000001fff0a7819 */ /* 0x020fe20000011404 */
[----:B------:R-:W-:Y:S01]  /*104b0*/  IMAD R5, R9, UR4, RZ ;  /* 0x0000000409057c24 */ /* 0x000fe2000f8e02ff */
[----:B------:R-:W-:Y:S01]  /*104c0*/  ISETP.GE.AND P1, PT, R17, 0x1, PT ;  /* 0x000000011100780c */ /* 0x000fe20003f26270 */
[----:B------:R-:W-:Y:S01]  /*104d0*/  IMAD.WIDE.U32 R2, R0, UR4, RZ ;  /* 0x0000000400027c25 */ /* 0x000fe2000f8e00ff */
[----:B------:R-:W-:Y:S01]  /*104e0*/  ULDC.64 UR6, c[0x0][0x318] ;  /* 0x0000c60000067ab9 */ /* 0x000fe20000000a00 */
[----:B------:R-:W-:Y:S02]  /*104f0*/  LOP3.LUT R30, R30, 0xffffff7f, RZ, 0xc0, !PT ;  /* 0xffffff7f1e1e7812 */ /* 0x000fe400078ec0ff */
[----:B------:R-:W-:Y:S01]  /*10500*/  IMAD R5, R0, UR5, R5 ;  /* 0x0000000500057c24 */ /* 0x000fe2000f8e0205 */
[----:B------:R-:W-:-:S03]  /*10510*/  ULDC.64 UR4, c[0x0][0x338] ;  /* 0x0000ce0000047ab9 */ /* 0x000fc60000000a00 */
[----:B------:R-:W-:Y:S02]  /*10520*/  IMAD.IADD R3, R3, 0x1, R5 ;  /* 0x0000000103037824 */ /* 0x000fe400078e0205 */
[----:B------:R-:W-:Y:S02]  /*10530*/  IMAD R5, R10, UR4, RZ ;  /* 0x000000040a057c24 */ /* 0x000fe4000f8e02ff */
[----:B------:R-:W-:Y:S01]  /*10540*/  IMAD.WIDE.U32 R2, R4, UR4, R2 ;  /* 0x0000000404027c25 */ /* 0x000fe2000f8e0002 */
[----:B------:R-:W-:-:S03]  /*10550*/  @P1 LOP3.LUT R30, R30, 0x80, RZ, 0xfc, !PT ;  /* 0x000000801e1e1812 */ /* 0x000fc600078efcff */
[----:B------:R-:W-:Y:S01]  /*10560*/  IMAD R5, R4, UR5, R5 ;  /* 0x0000000504057c24 */ /* 0x000fe2000f8e0205 */
[----:B------:R-:W-:-:S03]  /*10570*/  ULDC.64 UR4, c[0x0][0x330] ;  /* 0x0000cc0000047ab9 */ /* 0x000fc60000000a00 */
[----:B------:R-:W-:Y:S02]  /*10580*/  IMAD.IADD R3, R3, 0x1, R5 ;  /* 0x0000000103037824 */ /* 0x000fe400078e0205 */
[----:B------:R-:W-:Y:S01]  /*10590*/  IMAD.WIDE.U32 R2, R28, UR4, R2 ;  /* 0x000000041c027c25 */ /* 0x000fe2000f8e0002 */
[----:B------:R-:W-:-:S03]  /*105a0*/  UMOV UR4, 0xffffffff ;  /* 0xffffffff00047882 */ /* 0x000fc60000000000 */
[----:B------:R-:W-:Y:S01]  /*105b0*/  IMAD R8, R28, UR5, R3 ;  /* 0x000000051c087c24 */ /* 0x000fe2000f8e0203 */
[----:B------:R-:W-:-:S04]  /*105c0*/  IADD3 R7, P0, R2, UR6, RZ ;  /* 0x0000000602077c10 */ /* 0x000fc8000ff1e0ff */
[----:B------:R-:W-:Y:S01]  /*105d0*/  IADD3.X R8, R8, UR7, RZ, P0, !PT ;  /* 0x0000000708087c10 */ /* 0x000fe200087fe4ff */
[----:B--2---:R-:W-:Y:S01]  /*105e0*/  IMAD R5, R29, 0x8000, R11 ;  /* 0x000080001d057824 */ /* 0x004fe200078e020b */
[----:B------:R-:W-:Y:S07]  /*105f0*/  BRA.DIV UR4, `(.L_x_287) ;  /* 0x0000005204007947 */ /* 0x000fee000b800000 */
[----:B------:R-:W2:Y:S01]  /*10600*/  LDC R12, c[0x0][0x2f4] ;  /* 0x0000bd00ff0c7b82 */ /* 0x000ea20000000800 */
[----:B------:R-:W3:Y:S01]  /*10610*/  SHFL.IDX PT, R2, R7, RZ, 0x181f ;  /* 0x00181fff07027589 */ /* 0x000ee200000e0000 */
[----:B------:R-:W-:Y:S01]  /*10620*/  LOP3.LUT R11, R32, 0x80, RZ, 0xfc, !PT ;  /* 0x00000080200b7812 */ /* 0x000fe200078efcff */
[----:B------:R-:W-:Y:S01]  /*10630*/  IMAD.IADD R5, R16, 0x1, R5 ;  /* 0x0000000110057824 */ /* 0x000fe200078e0205 */
[C---:B------:R-:W-:Y:S01]  /*10640*/  ISETP.GE.AND P3, PT, R17.reuse, 0x11, PT ;  /* 0x000000111100780c */ /* 0x040fe20003f66270 */
[----:B------:R-:W4:Y:S01]  /*10650*/  SHFL.IDX PT, R3, R8, RZ, 0x181f ;  /* 0x00181fff08037589 */ /* 0x000f2200000e0000 */
[----:B------:R-:W-:Y:S02]  /*10660*/  LOP3.LUT R30, R30, 0xffffffdf, RZ, 0xc0, !PT ;  /* 0xffffffdf1e1e7812 */ /* 0x000fe400078ec0ff */
[C---:B------:R-:W-:Y:S02]  /*10670*/  ISETP.GE.AND P6, PT, R17.reuse, 0x71, PT ;  /* 0x000000711100780c */ /* 0x040fe40003fc6270 */
[----:B------:R-:W-:-:S02]  /*10680*/  ISETP.GE.AND P5, PT, R17, 0x31, PT ;  /* 0x000000311100780c */ /* 0x000fc40003fa6270 */
[----:B------:R-:W-:-:S05]  /*10690*/  ISETP.GE.AND P4, PT, R17, 0x41, PT ;  /* 0x000000411100780c */ /* 0x000fca0003f86270 */
[----:B------:R-:W-:Y:S02]  /*106a0*/  @P3 LOP3.LUT R30, R30, 0x20, RZ, 0xfc, !PT ;  /* 0x000000201e1e3812 */ /* 0x000fe400078efcff */
[C---:B------:R-:W-:Y:S02]  /*106b0*/  ISETP.GE.AND P3, PT, R17.reuse, 0x51, PT ;  /* 0x000000511100780c */ /* 0x040fe40003f66270 */
[----:B------:R-:W-:Y:S02]  /*106c0*/  LOP3.LUT R30, R30, 0xffffffef, RZ, 0xc0, !PT ;  /* 0xffffffef1e1e7812 */ /* 0x000fe400078ec0ff */
[C---:B--2---:R-:W-:Y:S02]  /*106d0*/  ISETP.GE.AND P1, PT, R32.reuse, R12, PT ;  /* 0x0000000c2000720c */ /* 0x044fe40003f26270 */
[----:B---3--:R-:W-:Y:S02]  /*106e0*/  IADD3 R2, P0, R32, R2, RZ ;  /* 0x0000000220027210 */ /* 0x008fe40007f1e0ff */
[----:B------:R-:W-:-:S03]  /*106f0*/  ISETP.LT.OR P2, PT, R17, 0x1, P1 ;  /* 0x000000011100780c */ /* 0x000fc60000f41670 */
[----:B----4-:R-:W-:Y:S01]  /*10700*/  IMAD.X R3, RZ, RZ, R3, P0 ;  /* 0x000000ffff037224 */ /* 0x010fe200000e0603 */
[----:B------:R-:W-:-:S09]  /*10710*/  ISETP.GE.AND P0, PT, R11, R12, PT ;  /* 0x0000000c0b00720c */ /* 0x000fd20003f06270 */
[----:B------:R-:W-:Y:S01]  /*10720*/  @!PT LDS RZ, [RZ] ;  /* 0x00000000fffff984 */ /* 0x000fe20000000800 */
[----:B------:R-:W-:Y:S01]  /*10730*/  LDGSTS.E.BYPASS.LTC128B.128 [R5+0x10400], desc[UR52][R2.64], !P2 ;  /* 0x1040000002057fae */ /* 0x000fe2000d101d74 */
[----:B------:R-:W-:-:S13]  /*10740*/  ISETP.LT.OR P2, PT, R17, 0x1, P0 ;  /* 0x000000011100780c */ /* 0x000fda0000741670 */
[----:B------:R2:W-:Y:S04]  /*10750*/  LDGSTS.E.BYPASS.LTC128B.128 [R5+0x14400], desc[UR52][R2.64+0x80], !P2 ;  /* 0x1440008002057fae */ /* 0x0005e8000d101d74 */
[----:B--2---:R-:W2:Y:S04]  /*10760*/  SHFL.IDX PT, R2, R7, 0x1, 0x181f ;  /* 0x00381f0007027f89 */ /* 0x004ea800000e0000 */
[----:B------:R-:W3:Y:S01]  /*10770*/  SHFL.IDX PT, R3, R8, 0x1, 0x181f ;  /* 0x00381f0008037f89 */ /* 0x000ee200000e0000 */
[----:B--2---:R-:W-:-:S05]  /*10780*/  IADD3 R2, P2, R32, R2, RZ ;  /* 0x0000000220027210 */ /* 0x004fca0007f5e0ff */
[----:B---3--:R-:W-:Y:S01]  /*10790*/  IMAD.X R3, RZ, RZ, R3, P2 ;  /* 0x000000ffff037224 */ /* 0x008fe200010e0603 */
[----:B------:R-:W-:-:S13]  /*107a0*/  ISETP.LT.OR P2, PT, R17, 0x11, P1 ;  /* 0x000000111100780c */ /* 0x000fda0000f41670 */
        /* <DEDUP_REMOVED lines=36> */
[----:B------:R-:W3:Y:S04]  /*109f0*/  SHFL.IDX PT, R3, R8, 0x6, 0x181f ;  /* 0x00d81f0008037f89 */ /* 0x000ee800000e0000 */
[----:B------:R-:W4:Y:S01]  /*10a00*/  SHFL.IDX PT, R8, R8, 0x7, 0x181f ;  /* 0x00f81f0008087f89 */ /* 0x000f2200000e0000 */
[----:B--2---:R-:W-:-:S05]  /*10a10*/  IADD3 R2, P2, R32, R2, RZ ;  /* 0x0000000220027210 */ /* 0x004fca0007f5e0ff */
[----:B---3--:R-:W-:Y:S01]  /*10a20*/  IMAD.X R3, RZ, RZ, R3, P2 ;  /* 0x000000ffff037224 */ /* 0x008fe200010e0603 */
[----:B------:R-:W-:-:S13]  /*10a30*/  ISETP.LT.OR P2, PT, R17, 0x61, P1 ;  /* 0x000000611100780c */ /* 0x000fda0000f41670 */
[----:B------:R-:W-:Y:S01]  /*10a40*/  LDGSTS.E.BYPASS.LTC128B.128 [R5+0x13400], desc[UR52][R2.64], !P2 ;  /* 0x1340000002057fae */ /* 0x000fe2000d101d74 */
[----:B------:R-:W-:-:S13]  /*10a50*/  ISETP.LT.OR P2, PT, R17, 0x61, P0 ;  /* 0x000000611100780c */ /* 0x000fda0000741670 */
[----:B------:R2:W-:Y:S01]  /*10a60*/  LDGSTS.E.BYPASS.LTC128B.128 [R5+0x17400], desc[UR52][R2.64+0x80], !P2 ;  /* 0x1740008002057fae */ /* 0x0005e2000d101d74 */
[----:B------:R-:W-:-:S03]  /*10a70*/  ISETP.GE.AND P2, PT, R17, 0x21, PT ;  /* 0x000000211100780c */ /* 0x000fc60003f46270 */
[----:B--2---:R2:W3:Y:S10]  /*10a80*/  SHFL.IDX PT, R2, R7, 0x7, 0x181f ;  /* 0x00f81f0007027f89 */ /* 0x0044f400000e0000 */
[----:B------:R-:W-:-:S02]  /*10a90*/  @P2 LOP3.LUT R30, R30, 0x10, RZ, 0xfc, !PT ;  /* 0x000000101e1e2812 */ /* 0x000fc400078efcff */
[----:B------:R-:W-:Y:S02]  /*10aa0*/  ISETP.GE.AND P2, PT, R17, 0x61, PT ;  /* 0x000000611100780c */ /* 0x000fe40003f46270 */
[----:B------:R-:W-:-:S04]  /*10ab0*/  LOP3.LUT R30, R30, 0xffffffbf, RZ, 0xc0, !PT ;  /* 0xffffffbf1e1e7812 */ /* 0x000fc800078ec0ff */
[----:B--2-4-:R-:W-:-:S07]  /*10ac0*/  @P6 LOP3.LUT R30, R30, 0x40, RZ, 0xfc, !PT ;  /* 0x000000401e1e6812 */ /* 0x014fce00078efcff */
.L_x_380:
[C---:B------:R-:W-:Y:S02]  /*10ad0*/  ISETP.LT.OR P1, PT, R17.reuse, 0x71, P1 ;  /* 0x000000711100780c */ /* 0x040fe40000f21670 */
[----:B------:R-:W-:Y:S02]  /*10ae0*/  ISETP.LT.OR P0, PT, R17, 0x71, P0 ;  /* 0x000000711100780c */ /* 0x000fe40000701670 */
[----:B---3--:R-:W-:-:S05]  /*10af0*/  IADD3 R2, P6, R32, R2, RZ ;  /* 0x0000000220027210 */ /* 0x008fca0007fde0ff */
[----:B------:R-:W-:-:S05]  /*10b00*/  IMAD.X R3, RZ, RZ, R8, P6 ;  /* 0x000000ffff037224 */ /* 0x000fca00030e0608 */
[----:B------:R-:W-:Y:S01]  /*10b10*/  @!PT LDS RZ, [RZ] ;  /* 0x00000000fffff984 */ /* 0x000fe20000000800 */
[----:B------:R-:W-:Y:S01]  /*10b20*/  @!PT LDS RZ, [RZ] ;  /* 0x00000000fffff984 */ /* 0x000fe20000000800 */
[----:B------:R-:W-:Y:S01]  /*10b30*/  @!PT LDS RZ, [RZ] ;  /* 0x00000000fffff984 */ /* 0x000fe20000000800 */
[----:B------:R2:W-:Y:S04]  /*10b40*/  LDGSTS.E.BYPASS.LTC128B.128 [R5+0x13c00], desc[UR52][R2.64], !P1 ;  /* 0x13c0000002057fae */ /* 0x0005e8000c901d74 */
[----:B------:R2:W-:Y:S01]  /*10b50*/  LDGSTS.E.BYPASS.LTC128B.128 [R5+0x17c00], desc[UR52][R2.64+0x80], !P0 ;  /* 0x17c0008002057fae */ /* 0x0005e2000c101d74 */
[----:B------:R-:W-:Y:S01]  /*10b60*/  PLOP3.LUT P0, PT, PT, PT, PT, 0x80, 0x0 ;  /* 0x000000000000781c */ /* 0x000fe20003f0f070 */
[----:B------:R-:W-:-:S12]  /*10b70*/  NOP ;  /* 0x0000000000007918 */ /* 0x000fd80000000000 */
.L_x_288:
[----:B------:R-:W-:Y:S02]  /*10b80*/  PLOP3.LUT P1, PT, P1, P0, PT, 0xa2, 0x0 ;  /* 0x000000000000781c */ /* 0x000fe40000f21472 */
[----:B------:R-:W-:-:S08]  /*10b90*/  @P0 R2UR P1, UR4, R6 ;  /* 0x00000000060402ca */ /* 0x000fd00000020000 */
[----:B------:R-:W-:-:S05]  /*10ba0*/  @P0 PLOP3.LUT P0, PT, P1, PT, PT, 0x80, 0x0 ;  /* 0x000000000000081c */ /* 0x000fca0000f0f070 */
[----:B------:R-:W-:Y:S01]  /*10bb0*/  @!P1 SYNCS.ARRIVE.TRANS64.RED.A0T1 RZ, [UR4+0x38870], RZ ;  /* 0x038870ffffff99a7 */ /* 0x000fe20008200404 */
[----:B------:R-:W-:Y:S07]  /*10bc0*/  @!P1 ARRIVES.LDGSTSBAR.64.TRANSCNT [UR4+0x38870] ;  /* 0x03887000ff0099b0 */ /* 0x000fee0008000a84 */
[----:B------:R-:W-:Y:S05]  /*10bd0*/  @P0 BRA.U.ANY `(.L_x_288) ;  /* 0xfffffffd00e80947 */ /* 0x000fea000393ffff */
[----:B------:R-:W-:Y:S01]  /*10be0*/  NOP ;  /* 0x0000000000007918 */ /* 0x000fe20000000000 */
[----:B--2---:R-:W-:-:S05]  /*10bf0*/  IMAD.U32 R2, RZ, RZ, UR44 ;  /* 0x0000002cff027e24 */ /* 0x004fca000f8e00ff */
[----:B------:R-:W-:-:S13]  /*10c00*/  ISETP.NE.AND P6, PT, R2, 0x3, PT ;  /* 0x000000030200780c */ /* 0x000fda0003fc5270 */
[----:B------:R-:W-:Y:S05]  /*10c10*/  @!P6 BRA `(.L_x_289) ;  /* 0x000000000004e947 */ /* 0x000fea0003800000 */
[----:B------:R-:W-:Y:S01]  /*10c20*/  BPT.TRAP 0x1 ;  /* 0x000000040000795c */ /* 0x000fe20000300000 */
.L_x_289:
[----:B------:R2:W-:Y:S01]  /*10c30*/  SYNCS.ARRIVE.TRANS64.A1T0 RZ, [R6+URZ+0x38870], RZ ;  /* 0x038870ff06ff79a7 */ /* 0x0005e2000810003f */
[----:B------:R-:W-:Y:S05]  /*10c40*/  @!P6 BRA `(.L_x_290) ;  /* 0x000000000004e947 */ /* 0x000fea0003800000 */
[----:B------:R-:W-:Y:S01]  /*10c50*/  BPT.TRAP 0x1 ;  /* 0x000000040000795c */ /* 0x000fe20000300000 */
.L_x_290:
[----:B------:R-:W3:Y:S01]  /*10c60*/  SYNCS.PHASECHK.TRANS64.TRYWAIT P0, [R6+URZ+0x38840], R20 ;  /* 0x03884014060075a7 */ /* 0x000ee2000800017f */
[----:B------:R-:W-:Y:S04]  /*10c70*/  BSSY B0, `(.L_x_291) ;  /* 0x0000002000007945 */ /* 0x000fe80003800000 */
[----:B---3--:R-:W-:Y:S05]  /*10c80*/  @!P0 BRA `(.L_x_292) ;  /* 0x00000054002c8947 */ /* 0x008fea0003800000 */
.L_x_381:
[----:B------:R-:W-:Y:S05]  /*10c90*/  BSYNC B0 ;  /* 0x0000000000007941 */ /* 0x000fea0003800000 */
.L_x_291:
[----:B------:R-:W-:Y:S01]  /*10ca0*/  ULDC.64 UR4, c[0x0][0x300] ;  /* 0x0000c00000047ab9 */ /* 0x000fe20000000a00 */
[----:B------:R-:W4:Y:S01]  /*10cb0*/  LDC R17, c[0x0][0x2f4] ;  /* 0x0000bd00ff117b82 */ /* 0x000f220000000800 */
[----:B------:R-:W-:Y:S01]  /*10cc0*/  IMAD R7, R9, UR4, RZ ;  /* 0x0000000409077c24 */ /* 0x000fe2000f8e02ff */
[----:B------:R-:W-:Y:S01]  /*10cd0*/  ULDC.64 UR6, c[0x0][0x2e8] ;  /* 0x0000ba0000067ab9 */ /* 0x000fe20000000a00 */
[----:B------:R-:W-:Y:S01]  /*10ce0*/  IMAD.WIDE.U32 R2, R0, UR4, RZ ;  /* 0x0000000400027c25 */ /* 0x000fe2000f8e00ff */
[----:B------:R-:W-:-:S03]  /*10cf0*/  LOP3.LUT R8, R32, 0x80, RZ, 0xfc, !PT ;  /* 0x0000008020087812 */ /* 0x000fc600078efcff */
        /* <DEDUP_REMOVED lines=8> */
[----:B------:R-:W-:Y:S01]  /*10d80*/  IMAD.WIDE.U32 R2, R28, UR4, R2 ;  /* 0x000000041c027c25 */ /* 0x000fe2000f8e0002 */
[----:B------:R-:W-:Y:S01]  /*10d90*/  UMOV UR4, 0xffffffff ;  /* 0xffffffff00047882 */ /* 0x000fe20000000000 */
[----:B----4-:R-:W-:Y:S02]  /*10da0*/  ISETP.GE.AND P1, PT, R8, R17, PT ;  /* 0x000000110800720c */ /* 0x010fe40003f26270 */
[----:B------:R-:W-:Y:S01]  /*10db0*/  IMAD R0, R28, UR5, R3 ;  /* 0x000000051c007c24 */ /* 0x000fe2000f8e0203 */
[----:B------:R-:W-:-:S04]  /*10dc0*/  IADD3 R4, P0, R2, UR6, RZ ;  /* 0x0000000602047c10 */ /* 0x000fc8000ff1e0ff */
[----:B------:R-:W-:Y:S01]  /*10dd0*/  IADD3.X R0, R0, UR7, RZ, P0, !PT ;  /* 0x0000000700007c10 */ /* 0x000fe200087fe4ff */
[----:B------:R-:W-:Y:S08]  /*10de0*/  BRA.DIV UR4, `(.L_x_293) ;  /* 0x0000005204e87947 */ /* 0x000ff0000b800000 */
[----:B------:R-:W4:Y:S01]  /*10df0*/  SHFL.IDX PT, R14, R4, RZ, 0x181f ;  /* 0x00181fff040e7589 */ /* 0x000f2200000e0000 */
[----:B------:R-:W-:Y:S02]  /*10e00*/  LOP3.LUT R30, R30, 0xfffff7ff, RZ, 0xc0, !PT ;  /* 0xfffff7ff1e1e7812 */ /* 0x000fe400078ec0ff */
[----:B------:R-:W-:Y:S01]  /*10e10*/  ISETP.GE.AND P6, PT, R32, R17, PT ;  /* 0x000000112000720c */ /* 0x000fe20003fc6270 */
[----:B------:R-:W5:Y:S01]  /*10e20*/  SHFL.IDX PT, R2, R0, RZ, 0x181f ;  /* 0x00181fff00027589 */ /* 0x000f6200000e0000 */
[----:B------:R-:W-:-:S04]  /*10e30*/  @P4 LOP3.LUT R30, R30, 0x800, RZ, 0xfc, !PT ;  /* 0x000008001e1e4812 */ /* 0x000fc800078efcff */
[C---:B------:R-:W-:Y:S02]  /*10e40*/  LOP3.LUT P4, RZ, R30.reuse, 0x80, RZ, 0xc0, !PT ;  /* 0x000000801eff7812 */ /* 0x040fe4000788c0ff */
[----:B------:R-:W-:-:S04]  /*10e50*/  LOP3.LUT R30, R30, 0xfffffbff, RZ, 0xc0, !PT ;  /* 0xfffffbff1e1e7812 */ /* 0x000fc800078ec0ff */
[----:B------:R-:W-:-:S04]  /*10e60*/  @P3 LOP3.LUT R30, R30, 0x400, RZ, 0xfc, !PT ;  /* 0x000004001e1e3812 */ /* 0x000fc800078efcff */
[C---:B------:R-:W-:Y:S02]  /*10e70*/  LOP3.LUT P3, RZ, R30.reuse, 0x20, RZ, 0xc0, !PT ;  /* 0x000000201eff7812 */ /* 0x040fe4000786c0ff */
[----:B------:R-:W-:Y:S02]  /*10e80*/  LOP3.LUT R30, R30, 0xfffffdff, RZ, 0xc0, !PT ;  /* 0xfffffdff1e1e7812 */ /* 0x000fe400078ec0ff */
[----:B----4-:R-:W-:Y:S02]  /*10e90*/  @P4 IADD3 R7, P0, R32, R14, RZ ;  /* 0x0000000e20074210 */ /* 0x010fe40007f1e0ff */
[----:B------:R-:W4:Y:S01]  /*10ea0*/  SHFL.IDX PT, R14, R4, 0x1, 0x181f ;  /* 0x00381f00040e7f89 */ /* 0x000f2200000e0000 */
[----:B------:R-:W-:Y:S02]  /*10eb0*/  @P2 LOP3.LUT R30, R30, 0x200, RZ, 0xfc, !PT ;  /* 0x000002001e1e2812 */ /* 0x000fe400078efcff */
[----:B-----5:R-:W-:Y:S02]  /*10ec0*/  @P4 IMAD.X R3, RZ, RZ, R2, P0 ;  /* 0x000000ffff034224 */ /* 0x020fe400000e0602 */
[----:B------:R-:W-:Y:S01]  /*10ed0*/  @P4 IMAD.MOV.U32 R2, RZ, RZ, R7 ;  /* 0x000000ffff024224 */ /* 0x000fe200078e0007 */
[----:B------:R-:W-:-:S04]  /*10ee0*/  LOP3.LUT P2, RZ, R30, 0x10, RZ, 0xc0, !PT ;  /* 0x000000101eff7812 */ /* 0x000fc8000784c0ff */
[----:B------:R-:W-:Y:S04]  /*10ef0*/  @P4 LDGSTS.E.BYPASS.LTC128B.128 [R5+0x28400], desc[UR52][R2.64], !P6 ;  /* 0x2840000002054fae */ /* 0x000fe8000f101d74 */
[----:B------:R5:W-:Y:S01]  /*10f00*/  @P4 LDGSTS.E.BYPASS.LTC128B.128 [R5+0x2c400], desc[UR52][R2.64+0x80], !P1 ;  /* 0x2c40008002054fae */ /* 0x000be2000c901d74 */
[----:B------:R-:W-:Y:S02]  /*10f10*/  LOP3.LUT P4, RZ, R30, 0x800, RZ, 0xc0, !PT ;  /* 0x000008001eff7812 */ /* 0x000fe4000788c0ff */
[----:B----4-:R-:W-:Y:S01]  /*10f20*/  @P3 IADD3 R7, P0, R32, R14, RZ ;  /* 0x0000000e20073210 */ /* 0x010fe20007f1e0ff */
[----:B-----5:R-:W4:Y:S04]  /*10f30*/  SHFL.IDX PT, R2, R0, 0x1, 0x181f ;  /* 0x00381f0000027f89 */ /* 0x020f2800000e0000 */
[----:B------:R-:W5:Y:S01]  /*10f40*/  SHFL.IDX PT, R14, R4, 0x2, 0x181f ;  /* 0x00581f00040e7f89 */ /* 0x000f6200000e0000 */
[----:B----4-:R-:W-:-:S02]  /*10f50*/  @P3 IMAD.X R8, RZ, RZ, R2, P0 ;  /* 0x000000ffff083224 */ /* 0x010fc400000e0602 */
[----:B------:R-:W-:Y:S02]  /*10f60*/  @P3 IMAD.MOV.U32 R2, RZ, RZ, R7 ;  /* 0x000000ffff023224 */ /* 0x000fe400078e0007 */
[----:B------:R-:W-:Y:S01]  /*10f70*/  @P3 IMAD.MOV.U32 R3, RZ, RZ, R8 ;  /* 0x000000ffff033224 */ /* 0x000fe200078e0008 */
[----:B-----5:R-:W-:Y:S02]  /*10f80*/  @P2 IADD3 R7, P0, R32, R14, RZ ;  /* 0x0000000e20072210 */ /* 0x020fe40007f1e0ff */
[----:B------:R-:W-:Y:S04]  /*10f90*/  SHFL.IDX PT, R14, R4, 0x3, 0x181f ;  /* 0x00781f00040e7f89 */ /* 0x000fe800000e0000 */
[----:B------:R-:W-:Y:S04]  /*10fa0*/  @P3 LDGSTS.E.BYPASS.LTC128B.128 [R5+0x28c00], desc[UR52][R2.64], !P6 ;  /* 0x28c0000002053fae */ /* 0x000fe8000f101d74 */
[----:B------:R4:W-:Y:S01]  /*10fb0*/  @P3 LDGSTS.E.BYPASS.LTC128B.128 [R5+0x2cc00], desc[UR52][R2.64+0x80], !P1 ;  /* 0x2cc0008002053fae */ /* 0x0009e2000c901d74 */
[----:B------:R-:W-:-:S03]  /*10fc0*/  LOP3.LUT P3, RZ, R30, 0x400, RZ, 0xc0, !PT ;  /* 0x000004001eff7812 */ /* 0x000fc6000786c0ff */
[----:B----4-:R-:W4:Y:S02]  /*10fd0*/  SHFL.IDX PT, R2, R0, 0x2, 0x181f ;  /* 0x00581f0000027f89 */ /* 0x010f2400000e0000 */
[----:B----4-:R-:W-:Y:S02]  /*10fe0*/  @P2 IMAD.X R8, RZ, RZ, R2, P0 ;  /* 0x000000ffff082224 */ /* 0x010fe400000e0602 */
[----:B------:R-:W-:Y:S01]  /*10ff0*/  @P2 IMAD.MOV.U32 R2, RZ, RZ, R7 ;  /* 0x000000ffff022224 */ /* 0x000fe200078e0007 */
[----:B------:R-:W-:Y:S01]  /*11000*/  @P5 IADD3 R7, P0, R32, R14, RZ ;  /* 0x0000000e20075210 */ /* 0x000fe20007f1e0ff */
[----:B------:R-:W-:Y:S01]  /*11010*/  @P2 IMAD.MOV.U32 R3, RZ, RZ, R8 ;  /* 0x000000ffff032224 */ /* 0x000fe200078e0008 */
        /* <DEDUP_REMOVED lines=11> */
[----:B------:R4:W-:Y:S04]  /*110d0*/  @P5 LDGSTS.E.BYPASS.LTC128B.128 [R5+0x2dc00], desc[UR52][R2.64+0x80], !P1 ;  /* 0x2dc0008002055fae */ /* 0x0009e8000c901d74 */
[----:B----4-:R-:W4:Y:S02]  /*110e0*/  SHFL.IDX PT, R2, R0, 0x4, 0x181f ;  /* 0x00981f0000027f89 */ /* 0x010f2400000e0000 */
[----:B----4-:R-:W-:-:S02]  /*110f0*/  @P4 IMAD.X R8, RZ, RZ, R2, P0 ;  /* 0x000000ffff084224 */ /* 0x010fc400000e0602 */
        /* <DEDUP_REMOVED lines=14> */
[----:B----4-:R-:W4:Y:S04]  /*111e0*/  SHFL.IDX PT, R2, R0, 0x6, 0x181f ;  /* 0x00d81f0000027f89 */ /* 0x010f2800000e0000 */
[----:B------:R-:W0:Y:S01]  /*111f0*/  SHFL.IDX PT, R0, R0, 0x7, 0x181f ;  /* 0x00f81f0000007f89 */ /* 0x000e2200000e0000 */
[----:B----4-:R-:W-:-:S02]  /*11200*/  @P2 IMAD.X R8, RZ, RZ, R2, P0 ;  /* 0x000000ffff082224 */ /* 0x010fc400000e0602 */
[----:B------:R-:W-:Y:S02]  /*11210*/  @P2 IMAD.MOV.U32 R2, RZ, RZ, R7 ;  /* 0x000000ffff022224 */ /* 0x000fe400078e0007 */
[----:B------:R-:W-:-:S05]  /*11220*/  @P2 IMAD.MOV.U32 R3, RZ, RZ, R8 ;  /* 0x000000ffff032224 */ /* 0x000fca00078e0008 */
[----:B------:R4:W-:Y:S04]  /*11230*/  @P2 LDGSTS.E.BYPASS.LTC128B.128 [R5+0x2b400], desc[UR52][R2.64], !P6 ;  /* 0x2b40000002052fae */ /* 0x0009e8000f101d74 */
[----:B0-----:R4:W-:Y:S02]  /*11240*/  @P2 LDGSTS.E.BYPASS.LTC128B.128 [R5+0x2f400], desc[UR52][R2.64+0x80], !P1 ;  /* 0x2f40008002052fae */ /* 0x0019e4000c901d74 */
.L_x_399:
[----:B------:R-:W-:Y:S02]  /*11250*/  LOP3.LUT P2, RZ, R30, 0x40, RZ, 0xc0, !PT ;  /* 0x000000401eff7812 */ /* 0x000fe4000784c0ff */
[----:B------:R-:W-:-:S11]  /*11260*/  ISETP.GE.AND P3, PT, R32, R17, PT ;  /* 0x000000112000720c */ /* 0x000fd60003f66270 */
[----:B----4-:R-:W-:-:S05]  /*11270*/  @P2 IADD3 R2, P0, R32, R14, RZ ;  /* 0x0000000e20022210 */ /* 0x010fca0007f1e0ff */
[----:B------:R-:W-:Y:S01]  /*11280*/  @P2 IMAD.X R3, RZ, RZ, R0, P0 ;  /* 0x000000ffff032224 */ /* 0x000fe200000e0600 */
[----:B------:R-:W-:-:S04]  /*11290*/  PLOP3.LUT P0, PT, PT, PT, PT, 0x80, 0x0 ;  /* 0x000000000000781c */ /* 0x000fc80003f0f070 */
[----:B------:R-:W-:Y:S01]  /*112a0*/  @!PT LDS RZ, [RZ] ;  /* 0x00000000fffff984 */ /* 0x000fe20000000800 */
[----:B------:R-:W-:Y:S01]  /*112b0*/  @!PT LDS RZ, [RZ] ;  /* 0x00000000fffff984 */ /* 0x000fe20000000800 */
[----:B------:R-:W-:Y:S01]  /*112c0*/  @!PT LDS RZ, [RZ] ;  /* 0x00000000fffff984 */ /* 0x000fe20000000800 */
[----:B------:R0:W-:Y:S04]  /*112d0*/  @P2 LDGSTS.E.BYPASS.LTC128B.128 [R5+0x2bc00], desc[UR52][R2.64], !P3 ;  /* 0x2bc0000002052fae */ /* 0x0001e8000d901d74 */
[----:B------:R0:W-:Y:S01]  /*112e0*/  @P2 LDGSTS.E.BYPASS.LTC128B.128 [R5+0x2fc00], desc[UR52][R2.64+0x80], !P1 ;  /* 0x2fc0008002052fae */ /* 0x0001e2000c901d74 */
[----:B------:R-:W-:-:S04]  /*112f0*/  NOP ;  /* 0x0000000000007918 */ /* 0x000fc80000000000 */
.L_x_294:
[----:B------:R-:W-:Y:S02]  /*11300*/  PLOP3.LUT P1, PT, P1, P0, PT, 0xa2, 0x0 ;  /* 0x000000000000781c */ /* 0x000fe40000f21472 */
[----:B------:R-:W-:-:S08]  /*11310*/  @P0 R2UR P1, UR4, R6 ;  /* 0x00000000060402ca */ /* 0x000fd00000020000 */
[----:B------:R-:W-:-:S05]  /*11320*/  @P0 PLOP3.LUT P0, PT, P1, PT, PT, 0x80, 0x0 ;  /* 0x000000000000081c */ /* 0x000fca0000f0f070 */
[----:B------:R-:W-:Y:S01]  /*11330*/  @!P1 SYNCS.ARRIVE.TRANS64.RED.A0T1 RZ, [UR4+0x38830], RZ ;  /* 0x038830ffffff99a7 */ /* 0x000fe20008200404 */
[----:B------:R-:W-:Y:S07]  /*11340*/  @!P1 ARRIVES.LDGSTSBAR.64.TRANSCNT [UR4+0x38830] ;  /* 0x03883000ff0099b0 */ /* 0x000fee0008000a84 */
[----:B------:R-:W-:Y:S05]  /*11350*/  @P0 BRA.U.ANY `(.L_x_294) ;  /* 0xfffffffd00e80947 */ /* 0x000fea000393ffff */
[----:B------:R-:W-:Y:S01]  /*11360*/  NOP ;  /* 0x0000000000007918 */ /* 0x000fe20000000000 */
[----:B------:R-:W-:-:S05]  /*11370*/  IMAD.U32 R0, RZ, RZ, UR44 ;  /* 0x0000002cff007e24 */ /* 0x000fca000f8e00ff */
[----:B------:R-:W-:-:S13]  /*11380*/  ISETP.NE.AND P2, PT, R0, 0x3, PT ;  /* 0x000000030000780c */ /* 0x000fda0003f45270 */
[----:B------:R-:W-:Y:S05]  /*11390*/  @!P2 BRA `(.L_x_295) ;  /* 0x000000000004a947 */ /* 0x000fea0003800000 */
[----:B------:R-:W-:Y:S01]  /*113a0*/  BPT.TRAP 0x1 ;  /* 0x000000040000795c */ /* 0x000fe20000300000 */
.L_x_295:
[----:B------:R4:W-:Y:S02]  /*113b0*/  SYNCS.ARRIVE.TRANS64.A1T0 RZ, [R6+URZ+0x38830], RZ ;  /* 0x038830ff06ff79a7 */ /* 0x0009e4000810003f */
[----:B------:R-:W-:Y:S05]  /*113c0*/  WARPSYNC.ALL ;  /* 0x0000000000007948 */ /* 0x000fea0003800000 */
[----:B------:R-:W-:Y:S01]  /*113d0*/  VIADD R0, R16, 0x20400 ;  /* 0x0002040010007836 */ /* 0x000fe20000000000 */
[----:B------:R-:W-:Y:S01]  /*113e0*/  USHF.R.S32.HI UR4, URZ, 0x1f, UR38 ;  /* 0x0000001f3f047899 */ /* 0x000fe20008011426 */
[----:B------:R-:W-:Y:S01]  /*113f0*/  BAR.SYNC.DEFER_BLOCKING 0x8, 0x180 ;  /* 0x0206000000007b1d */ /* 0x000fe20000010000 */
[----:B------:R-:W-:Y:S02]  /*11400*/  UISETP.NE.AND UP0, UPT, UR43, URZ, UPT ;  /* 0x0000003f2b00728c */ /* 0x000fe4000bf05270 */
[----:B------:R-:W-:-:S02]  /*11410*/  LOP3.LUT P0, RZ, R0, 0x3ff, RZ, 0xc0, !PT ;  /* 0x000003ff00ff7812 */ /* 0x000fc4000780c0ff */
[----:B------:R-:W-:Y:S01]  /*11420*/  USEL UR41, UR41, URZ, !UP0 ;  /* 0x0000003f29297287 */ /* 0x000fe2000c000000 */
[----:B------:R-:W-:Y:S01]  /*11430*/  BSSY B6, `(.L_x_296) ;  /* 0x0000018000067945 */ /* 0x000fe20003800000 */
[----:B------:R-:W-:Y:S01]  /*11440*/  ULDC.64 UR6, c[0x0][0x298] ;  /* 0x0000a60000067ab9 */ /* 0x000fe20000000a00 */
[----:B------:R-:W-:Y:S02]  /*11450*/  USEL UR40, UR40, URZ, !UP0 ;  /* 0x0000003f28287287 */ /* 0x000fe4000c000000 */
[----:B------:R-:W-:Y:S02]  /*11460*/  UIMAD UR4, UR4, UR6, URZ ;  /* 0x00000006040472a4 */ /* 0x000fe4000f8e023f */
[----:B------:R-:W-:Y:S02]  /*11470*/  UIMAD.WIDE.U32 UR36, UR38, UR6, URZ ;  /* 0x00000006262472a5 */ /* 0x000fe4000f8e003f */
[----:B------:R-:W-:-:S04]  /*11480*/  UIMAD UR4, UR38, UR7, UR4 ;  /* 0x00000007260472a4 */ /* 0x000fc8000f8e0204 */
[----:B------:R-:W-:Y:S01]  /*11490*/  UIADD3 UR43, UR37, UR4, URZ ;  /* 0x00000004252b7290 */ /* 0x000fe2000fffe03f */
[----:B------:R-:W-:Y:S11]  /*114a0*/  @!P0 BRA `(.L_x_297) ;  /* 0x0000000000408947 */ /* 0x000ff60003800000 */
[----:B0-----:R-:W-:Y:S01]  /*114b0*/  MOV R2, 0x0 ;  /* 0x0000000000027802 */ /* 0x001fe20000000f00 */
[----:B------:R-:W-:Y:S01]  /*114c0*/  ULDC.64 UR6, c[0x4][0xc0] ;  /* 0x0100300000067ab9 */ /* 0x000fe20000000a00 */
[----:B------:R-:W-:Y:S01]  /*114d0*/  ULDC.64 UR8, c[0x4][0xc8] ;  /* 0x0100320000087ab9 */ /* 0x000fe20000000a00 */
[----:B------:R-:W-:Y:S01]  /*114e0*/  ULDC.64 UR4, c[0x4][0x28] ;  /* 0x01000a0000047ab9 */ /* 0x000fe20000000a00 */
[----:B------:R-:W-:Y:S02]  /*114f0*/  IMAD.U32 R4, RZ, RZ, UR6 ;  /* 0x00000006ff047e24 */ /* 0x000fe4000f8e00ff */
[----:B------:R-:W0:Y:S01]  /*11500*/  LDC.64 R2, c[0x4][R2] ;  /* 0x0100000002027b82 */ /* 0x000e220000000a00 */
[----:B------:R-:W-:Y:S02]  /*11510*/  IMAD.U32 R5, RZ, RZ, UR7 ;  /* 0x00000007ff057e24 */ /* 0x000fe4000f8e00ff */
[----:B-1234-:R-:W-:Y:S02]  /*11520*/  IMAD.U32 R6, RZ, RZ, UR8 ;  /* 0x00000008ff067e24 */ /* 0x01efe4000f8e00ff */
[----:B------:R-:W-:-:S02]  /*11530*/  IMAD.U32 R7, RZ, RZ, UR9 ;  /* 0x00000009ff077e24 */ /* 0x000fc4000f8e00ff */
[----:B------:R-:W-:Y:S02]  /*11540*/  IMAD.U32 R10, RZ, RZ, UR4 ;  /* 0x00000004ff0a7e24 */ /* 0x000fe4000f8e00ff */
[----:B------:R-:W-:Y:S02]  /*11550*/  IMAD.U32 R11, RZ, RZ, UR5 ;  /* 0x00000005ff0b7e24 */ /* 0x000fe4000f8e00ff */
[----:B------:R-:W-:Y:S02]  /*11560*/  IMAD.MOV.U32 R8, RZ, RZ, 0x70 ;  /* 0x00000070ff087424 */ /* 0x000fe400078e00ff */
[----:B------:R-:W-:Y:S02]  /*11570*/  IMAD.MOV.U32 R12, RZ, RZ, 0x1 ;  /* 0x00000001ff0c7424 */ /* 0x000fe400078e00ff */
[----:B------:R-:W-:-:S07]  /*11580*/  IMAD.MOV.U32 R13, RZ, RZ, RZ ;  /* 0x000000ffff0d7224 */ /* 0x000fce00078e00ff */
[----:B------:R-:W-:-:S07]  /*11590*/  LEPC R20, `(.L_x_297) ;  /* 0x000000001014794e */ /* 0x000fce0000000000 */
[----:B0-----:R-:W-:Y:S05]  /*115a0*/  CALL.ABS.NOINC R2 ;  /* 0x0000000002007343 */ /* 0x001fea0003c00000 */
.L_x_297:
[----:B------:R-:W-:Y:S05]  /*115b0*/  BSYNC B6 ;  /* 0x0000000000067941 */ /* 0x000fea0003800000 */
.L_x_296:
[----:B-1-3--:R-:W3:Y:S01]  /*115c0*/  LDL.LU R20, [R1+0x4] ;  /* 0x0000040001147983 */ /* 0x00aee20000300800 */
[----:B--2-4-:R-:W1:Y:S01]  /*115d0*/  LDC R6, c[0x0][0x448] ;  /* 0x00011200ff067b82 */ /* 0x014e620000000800 */
[----:B0-----:R-:W0:Y:S01]  /*115e0*/  S2R R2, SR_TID.X ;  /* 0x0000000000027919 */ /* 0x001e220000002100 */
[----:B------:R-:W2:Y:S01]  /*115f0*/  S2R R17, SR_TID.X ;  /* 0x0000000000117919 */ /* 0x000ea20000002100 */
[----:B------:R-:W-:Y:S01]  /*11600*/  R2UR UR8, R28 ;  /* 0x000000001c0872ca */ /* 0x000fe200000e0000 */
[----:B------:R-:W-:Y:S01]  /*11610*/  ULDC.64 UR6, c[0x0][0x2d8] ;  /* 0x0000b60000067ab9 */ /* 0x000fe20000000a00 */
[----:B------:R4:W5:Y:S01]  /*11620*/  LDL R8, [R1+0x24] ;  /* 0x0000240001087983 */ /* 0x0009620000100800 */
[----:B-1----:R-:W-:Y:S02]  /*11630*/  ISETP.NE.AND P0, PT, R6, 0x1, PT ;  /* 0x000000010600780c */ /* 0x002fe40003f05270 */
[----:B0-----:R-:W-:-:S11]  /*11640*/  LOP3.LUT R2, R2, 0x7f, RZ, 0xc0, !PT ;  /* 0x0000007f02027812 */ /* 0x001fd600078ec0ff */
[----:B------:R-:W0:Y:S01]  /*11650*/  @P0 LDC R0, c[0x0][0x450] ;  /* 0x00011400ff000b82 */ /* 0x000e220000000800 */
[----:B------:R-:W-:-:S07]  /*11660*/  SHF.R.U32.HI R21, RZ, 0x3, R2 ;  /* 0x00000003ff157819 */ /* 0x000fce0000011602 */
[----:B------:R-:W1:Y:S01]  /*11670*/  @P0 LDC R2, c[0x0][0x44c] ;  /* 0x00011300ff020b82 */ /* 0x000e620000000800 */
[----:B--2---:R-:W-:Y:S01]  /*11680*/  IMAD.SHL.U32 R17, R17, 0x10, RZ ;  /* 0x0000001011117824 */ /* 0x004fe200078e00ff */
[----:B------:R-:W-:-:S04]  /*11690*/  R2UR UR10, R28 ;  /* 0x000000001c0a72ca */ /* 0x000fc800000e0000 */
[----:B------:R-:W-:Y:S01]  /*116a0*/  LOP3.LUT R17, R21, 0x70, R17, 0xf8, !PT ;  /* 0x0000007015117812 */ /* 0x000fe200078ef811 */
[----:B------:R-:W-:Y:S01]  /*116b0*/  UMOV UR4, UR36 ;  /* 0x0000002400047c82 */ /* 0x000fe20008000000 */
[----:B------:R-:W-:Y:S02]  /*116c0*/  UMOV UR5, UR43 ;  /* 0x0000002b00057c82 */ /* 0x000fe40008000000 */
[----:B------:R-:W-:-:S03]  /*116d0*/  UIMAD.WIDE.U32 UR4, UR8, UR6, UR4 ;  /* 0x00000006080472a5 */ /* 0x000fc6000f8e0004 */
[----:B------:R-:W-:Y:S02]  /*116e0*/  ULDC.64 UR8, c[0x0][0x2e0] ;  /* 0x0000b80000087ab9 */ /* 0x000fe40000000a00 */
[----:B------:R-:W-:Y:S02]  /*116f0*/  UIMAD UR6, UR40, UR8, URZ ;  /* 0x00000008280672a4 */ /* 0x000fe4000f8e023f */
[----:B------:R-:W-:Y:S02]  /*11700*/  UIMAD UR5, UR10, UR7, UR5 ;  /* 0x000000070a0572a4 */ /* 0x000fe4000f8e0205 */
[----:B------:R-:W-:Y:S02]  /*11710*/  UIMAD UR6, UR41, UR9, UR6 ;  /* 0x00000009290672a4 */ /* 0x000fe4000f8e0206 */
[----:B------:R-:W-:Y:S01]  /*11720*/  UIMAD.WIDE.U32 UR4, UR41, UR8, UR4 ;  /* 0x00000008290472a5 */ /* 0x000fe2000f8e0004 */
[----:B------:R-:W2:Y:S03]  /*11730*/  S2R R9, SR_TID.X ;  /* 0x0000000000097919 */ /* 0x000ea60000002100 */
[----:B------:R-:W-:-:S03]  /*11740*/  UIADD3 UR5, UR5, UR6, URZ ;  /* 0x0000000605057290 */ /* 0x000fc6000fffe03f */
[----:B------:R-:W-:Y:S01]  /*11750*/  ULDC.64 UR6, c[0x0][0x2d0] ;  /* 0x0000b40000067ab9 */ /* 0x000fe20000000a00 */
[----:B------:R-:W-:Y:S01]  /*11760*/  LOP3.LUT R10, R32, 0x80, RZ, 0xfc, !PT ;  /* 0x00000080200a7812 */ /* 0x000fe200078efcff */
[----:B---3--:R-:W-:-:S05]  /*11770*/  IMAD.SHL.U32 R4, R20, 0x80, RZ ;  /* 0x0000008014047824 */ /* 0x008fca00078e00ff */
[----:B------:R-:W-:-:S05]  /*11780*/  LOP3.LUT R7, R17, R4, RZ, 0xfc, !PT ;  /* 0x0000000411077212 */ /* 0x000fca00078efcff */
[----:B-1----:R-:W-:-:S04]  /*11790*/  @P0 IMAD.HI.U32 R3, R7, R2, RZ ;  /* 0x0000000207030227 */ /* 0x002fc800078e00ff */
[----:B------:R-:W-:Y:S01]  /*117a0*/  IMAD.MOV.U32 R2, RZ, RZ, R7 ;  /* 0x000000ffff027224 */ /* 0x000fe200078e0007 */
[----:B0-----:R-:W-:-:S04]  /*117b0*/  @P0 SHF.R.U32.HI R2, RZ, R0, R3 ;  /* 0x00000000ff020219 */ /* 0x001fc80000011603 */
[----:B------:R-:W-:Y:S01]  /*117c0*/  SHF.R.S32.HI R0, RZ, 0x1f, R2 ;  /* 0x0000001fff007819 */ /* 0x000fe20000011402 */
[----:B------:R-:W-:-:S04]  /*117d0*/  IMAD.U32 R3, RZ, RZ, UR6 ;  /* 0x00000006ff037e24 */ /* 0x000fc8000f8e00ff */
[----:B------:R-:W-:Y:S02]  /*117e0*/  IMAD R5, R0, UR6, RZ ;  /* 0x0000000600057c24 */ /* 0x000fe4000f8e02ff */
[----:B------:R-:W-:Y:S02]  /*117f0*/  IMAD.MOV R0, RZ, RZ, -R2 ;  /* 0x000000ffff007224 */ /* 0x000fe400078e0a02 */
[C---:B------:R-:W-:Y:S02]  /*11800*/  IMAD R5, R2.reuse, UR7, R5 ;  /* 0x0000000702057c24 */ /* 0x040fe4000f8e0205 */
[----:B------:R-:W-:Y:S01]  /*11810*/  IMAD.WIDE.U32 R2, R2, R3, UR4 ;  /* 0x0000000402027e25 */ /* 0x000fe2000f8e0003 */
[----:B------:R-:W-:-:S03]  /*11820*/  ULDC.64 UR4, c[0x0][0x2c8] ;  /* 0x0000b20000047ab9 */ /* 0x000fc60000000a00 */
[----:B------:R-:W-:Y:S02]  /*11830*/  IMAD R0, R6, R0, R7 ;  /* 0x0000000006007224 */ /* 0x000fe400078e0207 */
[----:B------:R-:W-:-:S03]  /*11840*/  IMAD.IADD R3, R3, 0x1, R5 ;  /* 0x0000000103037824 */ /* 0x000fc600078e0205 */
[----:B------:R-:W-:Y:S01]  /*11850*/  SHF.R.S32.HI R5, RZ, 0x1f, R0 ;  /* 0x0000001fff057819 */ /* 0x000fe20000011400 */
[----:B------:R-:W-:-:S04]  /*11860*/  IMAD.WIDE.U32 R2, R0, UR4, R2 ;  /* 0x0000000400027c25 */ /* 0x000fc8000f8e0002 */
[----:B------:R-:W-:-:S04]  /*11870*/  IMAD R5, R5, UR4, RZ ;  /* 0x0000000405057c24 */ /* 0x000fc8000f8e02ff */
[----:B------:R-:W-:Y:S01]  /*11880*/  IMAD R5, R0, UR5, R5 ;  /* 0x0000000500057c24 */ /* 0x000fe2000f8e0205 */
[----:B------:R-:W-:Y:S02]  /*11890*/  ULDC.64 UR4, c[0x0][0x280] ;  /* 0x0000a00000047ab9 */ /* 0x000fe40000000a00 */
[----:B------:R-:W-:Y:S01]  /*118a0*/  IADD3 R0, P0, R2, UR4, RZ ;  /* 0x0000000402007c10 */ /* 0x000fe2000ff1e0ff */
[----:B------:R-:W-:Y:S02]  /*118b0*/  ULDC UR4, c[0x0][0x2b8] ;  /* 0x0000ae0000047ab9 */ /* 0x000fe40000000800 */
[----:B------:R-:W-:Y:S02]  /*118c0*/  ISETP.GE.AND P1, PT, R10, UR4, PT ;  /* 0x000000040a007c0c */ /* 0x000fe4000bf26270 */
[----:B------:R-:W-:Y:S02]  /*118d0*/  IADD3.X R5, R3, UR5, R5, P0, !PT ;  /* 0x0000000503057c10 */ /* 0x000fe400087fe405 */
[----:B------:R-:W-:Y:S01]  /*118e0*/  ISETP.GE.AND P0, PT, R32, UR4, PT ;  /* 0x0000000420007c0c */ /* 0x000fe2000bf06270 */
[----:B------:R-:W-:Y:S01]  /*118f0*/  UMOV UR4, 0xffffffff ;  /* 0xffffffff00047882 */ /* 0x000fe20000000000 */
[----:B--2---:R-:W-:-:S04]  /*11900*/  LOP3.LUT R17, R9, 0x7f, RZ, 0xc0, !PT ;  /* 0x0000007f09117812 */ /* 0x004fc800078ec0ff */
[----:B------:R-:W-:Y:S01]  /*11910*/  SHF.R.U32.HI R9, RZ, 0x3, R17 ;  /* 0x00000003ff097819 */ /* 0x000fe20000011611 */
[----:B----4-:R-:W-:Y:S06]  /*11920*/  BRA.DIV UR4, `(.L_x_298) ;  /* 0x00000052049c7947 */ /* 0x010fec000b800000 */
[----:B------:R-:W0:Y:S01]  /*11930*/  SHFL.IDX PT, R14, R0, RZ, 0x181f ;  /* 0x00181fff000e7589 */ /* 0x000e2200000e0000 */
[----:B------:R-:W-:Y:S02]  /*11940*/  IMAD R6, R18, R6, RZ ;  /* 0x0000000612067224 */ /* 0x000fe400078e02ff */
[----:B------:R-:W-:Y:S01]  /*11950*/  IMAD.IADD R4, R9, 0x1, R4 ;  /* 0x0000000109047824 */ /* 0x000fe200078e0204 */
[----:B------:R-:W1:Y:S03]  /*11960*/  SHFL.IDX PT, R2, R5, RZ, 0x181f ;  /* 0x00181fff05027589 */ /* 0x000e6600000e0000 */
[C---:B------:R-:W-:Y:S01]  /*11970*/  VIADD R7, R4.reuse, 0x10 ;  /* 0x0000001004077836 */ /* 0x040fe20000000000 */
[----:B------:R-:W-:-:S13]  /*11980*/  ISETP.GE.AND P2, PT, R4, R6, PT ;  /* 0x000000060400720c */ /* 0x000fda0003f46270 */
[----:B0-----:R-:W-:-:S05]  /*11990*/  @!P2 IADD3 R14, P3, R32, R14, RZ ;  /* 0x0000000e200ea210 */ /* 0x001fca0007f7e0ff */
[----:B-1----:R-:W-:Y:S02]  /*119a0*/  @!P2 IMAD.X R3, RZ, RZ, R2, P3 ;  /* 0x000000ffff03a224 */ /* 0x002fe400018e0602 */
[----:B------:R-:W-:Y:S02]  /*119b0*/  @!P2 IMAD.MOV.U32 R2, RZ, RZ, R14 ;  /* 0x000000ffff02a224 */ /* 0x000fe400078e000e */
[----:B------:R-:W0:Y:S04]  /*119c0*/  SHFL.IDX PT, R14, R0, 0x1, 0x181f ;  /* 0x00381f00000e7f89 */ /* 0x000e2800000e0000 */
[----:B-----5:R-:W-:Y:S04]  /*119d0*/  @!P2 LDGSTS.E.BYPASS.LTC128B.128 [R8+0x20400], desc[UR52][R2.64], !P0 ;  /* 0x204000000208afae */ /* 0x020fe8000c101d74 */
[----:B------:R1:W-:Y:S01]  /*119e0*/  @!P2 LDGSTS.E.BYPASS.LTC128B.128 [R8+0x24400], desc[UR52][R2.64+0x80], !P1 ;  /* 0x244000800208afae */ /* 0x0003e2000c901d74 */
[----:B------:R-:W-:-:S03]  /*119f0*/  ISETP.GE.AND P2, PT, R7, R6, PT ;  /* 0x000000060700720c */ /* 0x000fc60003f46270 */
[----:B-1----:R-:W1:Y:S10]  /*11a00*/  SHFL.IDX PT, R2, R5, 0x1, 0x181f ;  /* 0x00381f0005027f89 */ /* 0x002e7400000e0000 */
[----:B0-----:R-:W-:-:S05]  /*11a10*/  @!P2 IADD3 R14, P3, R32, R14, RZ ;  /* 0x0000000e200ea210 */ /* 0x001fca0007f7e0ff */
[----:B-1----:R-:W-:Y:S02]  /*11a20*/  @!P2 IMAD.X R7, RZ, RZ, R2, P3 ;  /* 0x000000ffff07a224 */ /* 0x002fe400018e0602 */
[----:B------:R-:W-:Y:S02]  /*11a30*/  @!P2 IMAD.MOV.U32 R2, RZ, RZ, R14 ;  /* 0x000000ffff02a224 */ /* 0x000fe400078e000e */
[----:B------:R-:W-:Y:S01]  /*11a40*/  @!P2 IMAD.MOV.U32 R3, RZ, RZ, R7 ;  /* 0x000000ffff03a224 */ /* 0x000fe200078e0007 */
[----:B------:R-:W0:Y:S01]  /*11a50*/  SHFL.IDX PT, R14, R0, 0x2, 0x181f ;  /* 0x00581f00000e7f89 */ /* 0x000e2200000e0000 */
[----:B------:R-:W-:-:S03]  /*11a60*/  VIADD R7, R4, 0x20 ;  /* 0x0000002004077836 */ /* 0x000fc60000000000 */
[----:B------:R-:W-:Y:S04]  /*11a70*/  @!P2 LDGSTS.E.BYPASS.LTC128B.128 [R8+0x20c00], desc[UR52][R2.64], !P0 ;  /* 0x20c000000208afae */ /* 0x000fe8000c101d74 */
        /* <DEDUP_REMOVED lines=43> */
[----:B0-----:R-:W-:Y:S01]  /*11d30*/  @!P2 IADD3 R14, P3, R32, R14, RZ ;  /* 0x0000000e200ea210 */ /* 0x001fe20007f7e0ff */
[----:B------:R-:W0:Y:S04]  /*11d40*/  SHFL.IDX PT, R5, R5, 0x7, 0x181f ;  /* 0x00f81f0005057f89 */ /* 0x000e2800000e0000 */
[----:B-1----:R-:W-:-:S02]  /*11d50*/  @!P2 IMAD.X R7, RZ, RZ, R2, P3 ;  /* 0x000000ffff07a224 */ /* 0x002fc400018e0602 */
[----:B------:R-:W-:Y:S02]  /*11d60*/  @!P2 IMAD.MOV.U32 R2, RZ, RZ, R14 ;  /* 0x000000ffff02a224 */ /* 0x000fe400078e000e */
[----:B------:R-:W-:Y:S01]  /*11d70*/  @!P2 IMAD.MOV.U32 R3, RZ, RZ, R7 ;  /* 0x000000ffff03a224 */ /* 0x000fe200078e0007 */
[----:B------:R1:W2:Y:S04]  /*11d80*/  SHFL.IDX PT, R14, R0, 0x7, 0x181f ;  /* 0x00f81f00000e7f89 */ /* 0x0002a800000e0000 */
[----:B------:R1:W-:Y:S04]  /*11d90*/  @!P2 LDGSTS.E.BYPASS.LTC128B.128 [R8+0x23400], desc[UR52][R2.64], !P0 ;  /* 0x234000000208afae */ /* 0x0003e8000c101d74 */
[----:B0-----:R1:W-:Y:S02]  /*11da0*/  @!P2 LDGSTS.E.BYPASS.LTC128B.128 [R8+0x27400], desc[UR52][R2.64+0x80], !P1 ;  /* 0x274000800208afae */ /* 0x0013e4000c901d74 */
.L_x_416:
[----:B-1----:R-:W-:Y:S01]  /*11db0*/  VIADD R3, R4, 0x70 ;  /* 0x0000007004037836 */ /* 0x002fe20000000000 */
[----:B------:R-:W-:Y:S04]  /*11dc0*/  BSSY B0, `(.L_x_299) ;  /* 0x000000a000007945 */ /* 0x000fe80003800000 */
[----:B------:R-:W-:-:S13]  /*11dd0*/  ISETP.GE.AND P2, PT, R3, R6, PT ;  /* 0x000000060300720c */ /* 0x000fda0003f46270 */
[----:B------:R-:W-:Y:S05]  /*11de0*/  @P2 BRA `(.L_x_300) ;  /* 0x00000000001c2947 */ /* 0x000fea0003800000 */
[----:B--2---:R-:W-:-:S05]  /*11df0*/  IADD3 R2, P2, R32, R14, RZ ;  /* 0x0000000e20027210 */ /* 0x004fca0007f5e0ff */
[----:B------:R-:W-:-:S05]  /*11e00*/  IMAD.X R3, RZ, RZ, R5, P2 ;  /* 0x000000ffff037224 */ /* 0x000fca00010e0605 */
[----:B------:R-:W-:Y:S01]  /*11e10*/  @!PT LDS RZ, [RZ] ;  /* 0x00000000fffff984 */ /* 0x000fe20000000800 */
[----:B------:R-:W-:Y:S01]  /*11e20*/  @!PT LDS RZ, [RZ] ;  /* 0x00000000fffff984 */ /* 0x000fe20000000800 */
[----:B------:R-:W-:Y:S01]  /*11e30*/  @!PT LDS RZ, [RZ] ;  /* 0x00000000fffff984 */ /* 0x000fe20000000800 */
[----:B------:R0:W-:Y:S04]  /*11e40*/  LDGSTS.E.BYPASS.LTC128B.128 [R8+0x23c00], desc[UR52][R2.64], !P0 ;  /* 0x23c0000002087fae */ /* 0x0001e8000c101d74 */
[----:B------:R0:W-:Y:S02]  /*11e50*/  LDGSTS.E.BYPASS.LTC128B.128 [R8+0x27c00], desc[UR52][R2.64+0x80], !P1 ;  /* 0x27c0008002087fae */ /* 0x0001e4000c901d74 */
.L_x_300:
[----:B------:R-:W-:Y:S05]  /*11e60*/  BSYNC B0 ;  /* 0x0000000000007941 */ /* 0x000fea0003800000 */
.L_x_299:
[----:B------:R-:W-:Y:S01]  /*11e70*/  NOP ;  /* 0x0000000000007918 */ /* 0x000fe20000000000 */
[----:B------:R-:W-:-:S13]  /*11e80*/  PLOP3.LUT P0, PT, PT, PT, PT, 0x80, 0x0 ;  /* 0x000000000000781c */ /* 0x000fda0003f0f070 */
.L_x_301:
[----:B------:R-:W-:Y:S02]  /*11e90*/  PLOP3.LUT P1, PT, P1, P0, PT, 0xa2, 0x0 ;  /* 0x000000000000781c */ /* 0x000fe40000f21472 */
[----:B------:R-:W-:-:S08]  /*11ea0*/  @P0 R2UR P1, UR4, R16 ;  /* 0x00000000100402ca */ /* 0x000fd00000020000 */
[----:B------:R-:W-:-:S05]  /*11eb0*/  @P0 PLOP3.LUT P0, PT, P1, PT, PT, 0x80, 0x0 ;  /* 0x000000000000081c */ /* 0x000fca0000f0f070 */
[----:B------:R-:W-:Y:S01]  /*11ec0*/  @!P1 SYNCS.ARRIVE.TRANS64.RED.A0T1 RZ, [UR4+0x38800], RZ ;  /* 0x038800ffffff99a7 */ /* 0x000fe20008200404 */
[----:B------:R-:W-:Y:S07]  /*11ed0*/  @!P1 ARRIVES.LDGSTSBAR.64.TRANSCNT [UR4+0x38800] ;  /* 0x03880000ff0099b0 */ /* 0x000fee0008000a84 */
[----:B------:R-:W-:Y:S05]  /*11ee0*/  @P0 BRA.U.ANY `(.L_x_301) ;  /* 0xfffffffd00e80947 */ /* 0x000fea000393ffff */
[----:B0-----:R-:W3:Y:S02]  /*11ef0*/  LDL.LU R2, [R1+0x28] ;  /* 0x0000280001027983 */ /* 0x001ee40000300800 */
[----:B---3--:R-:W-:-:S05]  /*11f00*/  VIADD R2, R2, 0x1 ;  /* 0x0000000102027836 */ /* 0x008fca0000000000 */
[----:B------:R0:W-:Y:S01]  /*11f10*/  STL [R1+0x28], R2 ;  /* 0x0000280201007387 */ /* 0x0001e20000100800 */
[----:B------:R-:W-:-:S04]  /*11f20*/  LEA.HI R0, R2, R2, RZ, 0x1 ;  /* 0x0000000202007211 */ /* 0x000fc800078f08ff */
[----:B------:R-:W-:-:S05]  /*11f30*/  LOP3.LUT R0, R0, 0xfffffffe, RZ, 0xc0, !PT ;  /* 0xfffffffe00007812 */ /* 0x000fca00078ec0ff */
[----:B------:R-:W-:-:S05]  /*11f40*/  IMAD.IADD R0, R2, 0x1, -R0 ;  /* 0x0000000102007824 */ /* 0x000fca00078e0a00 */
[----:B------:R-:W-:Y:S01]  /*11f50*/  SHF.L.U32 R3, R0, 0x1f, RZ ;  /* 0x0000001f00037819 */ /* 0x000fe200000006ff */
[----:B------:R-:W-:Y:S01]  /*11f60*/  NOP ;  /* 0x0000000000007918 */ /* 0x000fe20000000000 */
[----:B------:R0:W-:Y:S01]  /*11f70*/  SYNCS.ARRIVE.TRANS64.A1T0 RZ, [R16+URZ+0x38800], RZ ;  /* 0x038800ff10ff79a7 */ /* 0x0001e2000810003f */
[----:B------:R-:W-:Y:S01]  /*11f80*/  VIADD R31, R19, 0xfffffffe ;  /* 0xfffffffe131f7836 */ /* 0x000fe20000000000 */
[----:B------:R-:W-:Y:S04]  /*11f90*/  BSSY B0, `(.L_x_302) ;  /* 0x0000004000007945 */ /* 0x000fe80003800000 */
[----:B------:R-:W-:Y:S01]  /*11fa0*/  ISETP.GE.AND P0, PT, R31, R37, PT ;  /* 0x000000251f00720c */ /* 0x000fe20003f06270 */
[----:B------:R-:W1:Y:S02]  /*11fb0*/  SYNCS.PHASECHK.TRANS64.TRYWAIT P1, [R16+URZ+0x38820], R3 ;  /* 0x03882003100075a7 */ /* 0x000e64000802017f */
[----:B01----:R-:W-:Y:S10]  /*11fc0*/  @!P1 BRA `(.L_x_303) ;  /* 0x0000005400749947 */ /* 0x003ff40003800000 */
.L_x_417:
[----:B------:R-:W-:Y:S05]  /*11fd0*/  BSYNC B0 ;  /* 0x0000000000007941 */ /* 0x000fea0003800000 */
.L_x_302:
[----:B------:R-:W-:Y:S05]  /*11fe0*/  @!P0 BRA `(.L_x_304) ;  /* 0x0000001400f08947 */ /* 0x000fea0003800000 */
[----:B------:R-:W-:Y:S02]  /*11ff0*/  IMAD.MOV.U32 R10, RZ, RZ, R33 ;  /* 0x000000ffff0a7224 */ /* 0x000fe400078e0021 */
[----:B------:R-:W-:-:S07]  /*12000*/  IMAD.MOV.U32 R9, RZ, RZ, R29 ;  /* 0x000000ffff097224 */ /* 0x000fce00078e001d */
.L_x_324:
[----:B-1----:R-:W1:Y:S01]  /*12010*/  S2R R0, SR_TID.X ;  /* 0x0000000000007919 */ /* 0x002e620000002100 */
[----:B0-----:R-:W0:Y:S01]  /*12020*/  LDC R3, c[0x0][0x430] ;  /* 0x00010c00ff037b82 */ /* 0x001e220000000800 */
[----:B------:R-:W3:Y:S01]  /*12030*/  LDL R4, [R1+0x10] ;  /* 0x0000100001047983 */ /* 0x000ee20000100800 */
[----:B-1----:R-:W-:-:S03]  /*12040*/  LOP3.LUT R2, R0, 0x7f, RZ, 0xc0, !PT ;  /* 0x0000007f00027812 */ /* 0x002fc600078ec0ff */
[----:B------:R-:W4:Y:S01]  /*12050*/  LDL R0, [R1+0xc] ;  /* 0x00000c0001007983 */ /* 0x000f220000100800 */
[----:B0-----:R-:W-:Y:S02]  /*12060*/  ISETP.NE.AND P0, PT, R3, 0x1, PT ;  /* 0x000000010300780c */ /* 0x001fe40003f05270 */
[----:B------:R-:W-:-:S11]  /*12070*/  SHF.R.U32.HI R2, RZ, 0x3, R2 ;  /* 0x00000003ff027819 */ /* 0x000fd60000011602 */
[----:B------:R-:W0:Y:S08]  /*12080*/  @P0 LDC R5, c[0x0][0x434] ;  /* 0x00010d00ff050b82 */ /* 0x000e300000000800 */
[----:B------:R-:W1:Y:S01]  /*12090*/  @P0 LDC R7, c[0x0][0x438] ;  /* 0x00010e00ff070b82 */ /* 0x000e620000000800 */
[----:B------:R-:W-:Y:S01]  /*120a0*/  IMAD R3, R31, 0x80, R2 ;  /* 0x000000801f037824 */ /* 0x000fe200078e0202 */
[----:B------:R-:W-:Y:S05]  /*120b0*/  YIELD ;  /* 0x0000000000007946 */ /* 0x000fea0003800000 */
[----:B------:R-:W-:Y:S01]  /*120c0*/  ULDC.64 UR4, c[0x0][0x428] ;  /* 0x00010a0000047ab9 */ /* 0x000fe20000000a00 */
[----:B----4-:R-:W-:-:S05]  /*120d0*/  IADD3 R6, R32, R3, R0 ;  /* 0x0000000320067210 */ /* 0x010fca0007ffe000 */
[----:B0-----:R-:W-:-:S04]  /*120e0*/  @P0 IMAD.HI.U32 R2, R6, R5, RZ ;  /* 0x0000000506020227 */ /* 0x001fc800078e00ff */
[----:B------:R-:W-:Y:S01]  /*120f0*/  IMAD.MOV.U32 R0, RZ, RZ, R6 ;  /* 0x000000ffff007224 */ /* 0x000fe200078e0006 */
[----:B-1----:R-:W-:Y:S01]  /*12100*/  @P0 SHF.R.U32.HI R0, RZ, R7, R2 ;  /* 0x00000007ff000219 */ /* 0x002fe20000011602 */
[----:B---3--:R-:W-:-:S03]  /*12110*/  IMAD R5, R4, UR4, RZ ;  /* 0x0000000404057c24 */ /* 0x008fc6000f8e02ff */
[--C-:B------:R-:W-:Y:S01]  /*12120*/  SHF.R.S32.HI R3, RZ, 0x1f, R0.reuse ;  /* 0x0000001fff037819 */ /* 0x100fe20000011400 */
[----:B------:R-:W-:Y:S02]  /*12130*/  IMAD.MOV.U32 R2, RZ, RZ, R0 ;  /* 0x000000ffff027224 */ /* 0x000fe400078e0000 */
[C---:B------:R-:W-:Y:S02]  /*12140*/  IMAD R5, R34.reuse, UR5, R5 ;  /* 0x0000000522057c24 */ /* 0x040fe4000f8e0205 */
[----:B------:R-:W-:Y:S01]  /*12150*/  IMAD.WIDE.U32 R2, R34, UR4, R2 ;  /* 0x0000000422027c25 */ /* 0x000fe2000f8e0002 */
[----:B------:R-:W-:-:S03]  /*12160*/  ULDC.64 UR4, c[0x0][0x418] ;  /* 0x0001060000047ab9 */ /* 0x000fc60000000a00 */
[----:B------:R-:W-:Y:S01]  /*12170*/  IMAD.IADD R3, R5, 0x1, R3 ;  /* 0x0000000105037824 */ /* 0x000fe200078e0203 */
[C---:B------:R-:W-:Y:S01]  /*12180*/  LEA R4, P0, R2.reuse, UR4, 0x2 ;  /* 0x0000000402047c11 */ /* 0x040fe2000f8010ff */
[----:B------:R-:W-:Y:S01]  /*12190*/  IMAD.U32 R8, RZ, RZ, UR44 ;  /* 0x0000002cff087e24 */ /* 0x000fe2000f8e00ff */
[----:B------:R-:W-:Y:S02]  /*121a0*/  ULDC UR4, c[0x0][0x430] ;  /* 0x00010c0000047ab9 */ /* 0x000fe40000000800 */
[----:B------:R-:W-:-:S06]  /*121b0*/  LEA.HI.X R5, R2, UR5, R3, 0x2, P0 ;  /* 0x0000000502057c11 */ /* 0x000fcc00080f1403 */
[----:B------:R-:W3:Y:S01]  /*121c0*/  LDG.E R5, desc[UR52][R4.64] ;  /* 0x0000003404057981 */ /* 0x000ee2000c1e1900 */
[----:B------:R-:W-:Y:S01]  /*121d0*/  ISETP.NE.AND P2, PT, R8, 0x3, PT ;  /* 0x000000030800780c */ /* 0x000fe20003f45270 */
[----:B------:R-:W-:Y:S02]  /*121e0*/  VIADD R29, R9, 0x1 ;  /* 0x00000001091d7836 */ /* 0x000fe40000000000 */
[----:B------:R-:W-:-:S03]  /*121f0*/  IMAD.MOV R3, RZ, RZ, -R0 ;  /* 0x000000ffff037224 */ /* 0x000fc600078e0a00 */
[----:B------:R-:W-:Y:S01]  /*12200*/  ISETP.NE.AND P0, PT, R29, 0x2, PT ;  /* 0x000000021d00780c */ /* 0x000fe20003f05270 */
[----:B------:R-:W-:-:S03]  /*12210*/  IMAD R6, R3, UR4, R6 ;  /* 0x0000000403067c24 */ /* 0x000fc6000f8e0206 */
[----:B------:R-:W-:Y:S02]  /*12220*/  SEL R33, RZ, 0x1, P0 ;  /* 0x00000001ff217807 */ /* 0x000fe40000000000 */
[C---:B------:R-:W-:Y:S01]  /*12230*/  ISETP.GT.AND P1, PT, R31.reuse, R37, PT ;  /* 0x000000251f00720c */ /* 0x040fe20003f24270 */
[----:B------:R-:W-:Y:S01]  /*12240*/  VIADD R31, R31, 0xffffffff ;  /* 0xffffffff1f1f7836 */ /* 0x000fe20000000000 */
[----:B------:R-:W-:Y:S02]  /*12250*/  SEL R29, R29, RZ, P0 ;  /* 0x000000ff1d1d7207 */ /* 0x000fe40000000000 */
[----:B------:R-:W-:Y:S02]  /*12260*/  LOP3.LUT R33, R10, R33, RZ, 0x3c, !PT ;  /* 0x000000210a217212 */ /* 0x000fe400078e3cff */
[----:B---3--:R-:W-:Y:S01]  /*12270*/  SHF.R.S32.HI R18, RZ, 0x1f, R5 ;  /* 0x0000001fff127819 */ /* 0x008fe20000011405 */
[----:B------:R-:W-:Y:S06]  /*12280*/  @!P2 BRA `(.L_x_305) ;  /* 0x000000000004a947 */ /* 0x000fec0003800000 */
[----:B------:R-:W-:Y:S01]  /*12290*/  BPT.TRAP 0x1 ;  /* 0x000000040000795c */ /* 0x000fe20000300000 */
.L_x_305:
[----:B------:R-:W-:Y:S01]  /*122a0*/  IMAD R0, R29, 0x8, R16 ;  /* 0x000000081d007824 */ /* 0x000fe200078e0210 */
[----:B------:R-:W-:Y:S01]  /*122b0*/  SHF.L.U32 R19, R33, 0x1f, RZ ;  /* 0x0000001f21137819 */ /* 0x000fe200000006ff */
[----:B------:R-:W-:Y:S01]  /*122c0*/  BSSY B0, `(.L_x_306) ;  /* 0x0000004000007945 */ /* 0x000fe20003800000 */
[----:B------:R-:W-:Y:S02]  /*122d0*/  SHF.R.S32.HI R17, RZ, 0x1f, R6 ;  /* 0x0000001fff117819 */ /* 0x000fe40000011406 */
[----:B------:R-:W0:Y:S02]  /*122e0*/  SYNCS.PHASECHK.TRANS64.TRYWAIT P0, [R0+URZ+0x38880], R19 ;  /* 0x03888013000075a7 */ /* 0x000e24000800017f */
[----:B0-----:R-:W-:Y:S05]  /*122f0*/  @!P0 BRA `(.L_x_307) ;  /* 0x0000005000bc8947 */ /* 0x001fea0003800000 */
.L_x_418:
[----:B------:R-:W-:Y:S05]  /*12300*/  BSYNC B0 ;  /* 0x0000000000007941 */ /* 0x000fea0003800000 */
.L_x_306:
[----:B------:R-:W3:Y:S01]  /*12310*/  LDL R13, [R1+0x18] ;  /* 0x00001800010d7983 */ /* 0x000ee20000100800 */
[----:B------:R-:W-:Y:S01]  /*12320*/  ULDC.64 UR4, c[0x0][0x328] ;  /* 0x0000ca0000047ab9 */ /* 0x000fe20000000a00 */
[----:B------:R-:W1:Y:S01]  /*12330*/  LDC R11, c[0x0][0x2f4] ;  /* 0x0000bd00ff0b7b82 */ /* 0x000e620000000800 */
[----:B------:R-:W-:Y:S01]  /*12340*/  IMAD R4, R17, UR4, RZ ;  /* 0x0000000411047c24 */ /* 0x000fe2000f8e02ff */
[----:B------:R-:W-:Y:S01]  /*12350*/  ULDC.64 UR6, c[0x0][0x318] ;  /* 0x0000c60000067ab9 */ /* 0x000fe20000000a00 */
[----:B------:R-:W-:Y:S01]  /*12360*/  IMAD.WIDE.U32 R2, R6, UR4, RZ ;  /* 0x0000000406027c25 */ /* 0x000fe2000f8e00ff */
[----:B------:R-:W-:-:S03]  /*12370*/  LOP3.LUT R12, R32, 0x80, RZ, 0xfc, !PT ;  /* 0x00000080200c7812 */ /* 0x000fc600078efcff */
[----:B------:R-:W-:Y:S01]  /*12380*/  IMAD R4, R6, UR5, R4 ;  /* 0x0000000506047c24 */ /* 0x000fe2000f8e0204 */
[----:B------:R-:W-:-:S03]  /*12390*/  ULDC.64 UR4, c[0x0][0x338] ;  /* 0x0000ce0000047ab9 */ /* 0x000fc60000000a00 */
[----:B------:R-:W-:Y:S02]  /*123a0*/  IMAD.IADD R3, R3, 0x1, R4 ;  /* 0x0000000103037824 */ /* 0x000fe400078e0204 */
[----:B------:R-:W-:Y:S02]  /*123b0*/  IMAD R4, R18, UR4, RZ ;  /* 0x0000000412047c24 */ /* 0x000fe4000f8e02ff */
[----:B------:R-:W-:-:S04]  /*123c0*/  IMAD.WIDE.U32 R2, R5, UR4, R2 ;  /* 0x0000000405027c25 */ /* 0x000fc8000f8e0002 */
[----:B------:R-:W-:Y:S01]  /*123d0*/  IMAD R4, R5, UR5, R4 ;  /* 0x0000000505047c24 */ /* 0x000fe2000f8e0204 */
[----:B------:R-:W-:-:S03]  /*123e0*/  ULDC.64 UR4, c[0x0][0x330] ;  /* 0x0000cc0000047ab9 */ /* 0x000fc60000000a00 */
[----:B------:R-:W-:Y:S01]  /*123f0*/  IMAD.IADD R3, R3, 0x1, R4 ;  /* 0x0000000103037824 */ /* 0x000fe200078e0204 */
[-C--:B-1----:R-:W-:Y:S02]  /*12400*/  ISETP.GE.AND P2, PT, R12, R11.reuse, PT ;  /* 0x0000000b0c00720c */ /* 0x082fe40003f46270 */
[----:B------:R-:W-:Y:S01]  /*12410*/  ISETP.GE.AND P3, PT, R32, R11, PT ;  /* 0x0000000b2000720c */ /* 0x000fe20003f66270 */
[----:B------:R-:W-:Y:S01]  /*12420*/  IMAD.WIDE.U32 R2, R28, UR4, R2 ;  /* 0x000000041c027c25 */ /* 0x000fe2000f8e0002 */
[----:B------:R-:W-:-:S03]  /*12430*/  UMOV UR4, 0xffffffff ;  /* 0xffffffff00047882 */ /* 0x000fc60000000000 */
[----:B------:R-:W-:Y:S01]  /*12440*/  IMAD R7, R28, UR5, R3 ;  /* 0x000000051c077c24 */ /* 0x000fe2000f8e0203 */
[----:B------:R-:W-:-:S04]  /*12450*/  IADD3 R8, P0, R2, UR6, RZ ;  /* 0x0000000602087c10 */ /* 0x000fc8000ff1e0ff */
[----:B------:R-:W-:Y:S01]  /*12460*/  IADD3.X R7, R7, UR7, RZ, P0, !PT ;  /* 0x0000000707077c10 */ /* 0x000fe200087fe4ff */
[----:B---3--:R-:W-:Y:S01]  /*12470*/  IMAD R4, R29, 0x8000, R13 ;  /* 0x000080001d047824 */ /* 0x008fe200078e020d */
[----:B------:R-:W-:Y:S07]  /*12480*/  BRA.DIV UR4, `(.L_x_308) ;  /* 0x00000052046c7947 */ /* 0x000fee000b800000 */
[----:B------:R-:W1:Y:S01]  /*12490*/  SHFL.IDX PT, R2, R8, RZ, 0x181f ;  /* 0x00181fff08027589 */ /* 0x000e6200000e0000 */
[----:B------:R-:W-:-:S03]  /*124a0*/  IMAD.IADD R4, R16, 0x1, R4 ;  /* 0x0000000110047824 */ /* 0x000fc600078e0204 */
[----:B------:R-:W3:Y:S01]  /*124b0*/  SHFL.IDX PT, R3, R7, RZ, 0x181f ;  /* 0x00181fff07037589 */ /* 0x000ee200000e0000 */
[----:B-1----:R-:W-:-:S05]  /*124c0*/  IADD3 R2, P0, R32, R2, RZ ;  /* 0x0000000220027210 */ /* 0x002fca0007f1e0ff */
[----:B---3--:R-:W-:-:S05]  /*124d0*/  IMAD.X R3, RZ, RZ, R3, P0 ;  /* 0x000000ffff037224 */ /* 0x008fca00000e0603 */
[----:B------:R-:W-:Y:S01]  /*124e0*/  @!PT LDS RZ, [RZ] ;  /* 0x00000000fffff984 */ /* 0x000fe20000000800 */
[----:B------:R-:W-:Y:S04]  /*124f0*/  LDGSTS.E.BYPASS.LTC128B.128 [R4+0x10400], desc[UR52][R2.64], !P3 ;  /* 0x1040000002047fae */ /* 0x000fe8000d901d74 */
[----:B------:R1:W-:Y:S04]  /*12500*/  LDGSTS.E.BYPASS.LTC128B.128 [R4+0x14400], desc[UR52][R2.64+0x80], !P2 ;  /* 0x1440008002047fae */ /* 0x0003e8000d101d74 */
[----:B-1----:R-:W1:Y:S04]  /*12510*/  SHFL.IDX PT, R2, R8, 0x1, 0x181f ;  /* 0x00381f0008027f89 */ /* 0x002e6800000e0000 */
[----:B------:R-:W3:Y:S01]  /*12520*/  SHFL.IDX PT, R3, R7, 0x1, 0x181f ;  /* 0x00381f0007037f89 */ /* 0x000ee200000e0000 */
[----:B-1----:R-:W-:-:S05]  /*12530*/  IADD3 R2, P0, R32, R2, RZ ;  /* 0x0000000220027210 */ /* 0x002fca0007f1e0ff */
[----:B---3--:R-:W-:-:S05]  /*12540*/  IMAD.X R3, RZ, RZ, R3, P0 ;  /* 0x000000ffff037224 */ /* 0x008fca00000e0603 */
        /* <DEDUP_REMOVED lines=27> */
[----:B------:R-:W3:Y:S04]  /*12700*/  SHFL.IDX PT, R3, R7, 0x6, 0x181f ;  /* 0x00d81f0007037f89 */ /* 0x000ee800000e0000 */
[----:B------:R-:W4:Y:S01]  /*12710*/  SHFL.IDX PT, R7, R7, 0x7, 0x181f ;  /* 0x00f81f0007077f89 */ /* 0x000f2200000e0000 */
[----:B-1----:R-:W-:-:S05]  /*12720*/  IADD3 R2, P0, R32, R2, RZ ;  /* 0x0000000220027210 */ /* 0x002fca0007f1e0ff */
[----:B---3--:R-:W-:-:S05]  /*12730*/  IMAD.X R3, RZ, RZ, R3, P0 ;  /* 0x000000ffff037224 */ /* 0x008fca00000e0603 */
[----:B------:R-:W-:Y:S04]  /*12740*/  LDGSTS.E.BYPASS.LTC128B.128 [R4+0x13400], desc[UR52][R2.64], !P3 ;  /* 0x1340000002047fae */ /* 0x000fe8000d901d74 */
[----:B------:R1:W-:Y:S04]  /*12750*/  LDGSTS.E.BYPASS.LTC128B.128 [R4+0x17400], desc[UR52][R2.64+0x80], !P2 ;  /* 0x1740008002047fae */ /* 0x0003e8000d101d74 */
[----:B-1--4-:R1:W3:Y:S02]  /*12760*/  SHFL.IDX PT, R2, R8, 0x7, 0x181f ;  /* 0x00f81f0008027f89 */ /* 0x0122e400000e0000 */
.L_x_436:
[----:B---3--:R-:W-:-:S05]  /*12770*/  IADD3 R2, P0, R32, R2, RZ ;  /* 0x0000000220027210 */ /* 0x008fca0007f1e0ff */
[----:B------:R-:W-:Y:S01]  /*12780*/  IMAD.X R3, RZ, RZ, R7, P0 ;  /* 0x000000ffff037224 */ /* 0x000fe200000e0607 */
[----:B------:R-:W-:-:S04]  /*12790*/  PLOP3.LUT P0, PT, PT, PT, PT, 0x80, 0x0 ;  /* 0x000000000000781c */ /* 0x000fc80003f0f070 */
[----:B------:R-:W-:Y:S01]  /*127a0*/  @!PT LDS RZ, [RZ] ;  /* 0x00000000fffff984 */ /* 0x000fe20000000800 */
[----:B------:R-:W-:Y:S01]  /*127b0*/  @!PT LDS RZ, [RZ] ;  /* 0x00000000fffff984 */ /* 0x000fe20000000800 */
[----:B------:R-:W-:Y:S01]  /*127c0*/  @!PT LDS RZ, [RZ] ;  /* 0x00000000fffff984 */ /* 0x000fe20000000800 */
[----:B------:R3:W-:Y:S04]  /*127d0*/  LDGSTS.E.BYPASS.LTC128B.128 [R4+0x13c00], desc[UR52][R2.64], !P3 ;  /* 0x13c0000002047fae */ /* 0x0007e8000d901d74 */
[----:B------:R3:W-:Y:S01]  /*127e0*/  LDGSTS.E.BYPASS.LTC128B.128 [R4+0x17c00], desc[UR52][R2.64+0x80], !P2 ;  /* 0x17c0008002047fae */ /* 0x0007e2000d101d74 */
[----:B------:R-:W-:-:S04]  /*127f0*/  NOP ;  /* 0x0000000000007918 */ /* 0x000fc80000000000 */
.L_x_309:
[----:B------:R-:W-:Y:S02]  /*12800*/  PLOP3.LUT P2, PT, P2, P0, PT, 0xa2, 0x0 ;  /* 0x000000000000781c */ /* 0x000fe40001741472 */
[----:B------:R-:W-:-:S08]  /*12810*/  @P0 R2UR P2, UR4, R0 ;  /* 0x00000000000402ca */ /* 0x000fd00000040000 */
[----:B------:R-:W-:-:S05]  /*12820*/  @P0 PLOP3.LUT P0, PT, P2, PT, PT, 0x80, 0x0 ;  /* 0x000000000000081c */ /* 0x000fca000170f070 */
[----:B------:R-:W-:Y:S01]  /*12830*/  @!P2 SYNCS.ARRIVE.TRANS64.RED.A0T1 RZ, [UR4+0x38870], RZ ;  /* 0x038870ffffffa9a7 */ /* 0x000fe20008200404 */
[----:B------:R-:W-:Y:S07]  /*12840*/  @!P2 ARRIVES.LDGSTSBAR.64.TRANSCNT [UR4+0x38870] ;  /* 0x03887000ff00a9b0 */ /* 0x000fee0008000a84 */
[----:B------:R-:W-:Y:S05]  /*12850*/  @P0 BRA.U.ANY `(.L_x_309) ;  /* 0xfffffffd00e80947 */ /* 0x000fea000393ffff */
[----:B------:R-:W-:Y:S01]  /*12860*/  NOP ;  /* 0x0000000000007918 */ /* 0x000fe20000000000 */
[----:B---3--:R-:W-:-:S05]  /*12870*/  IMAD.U32 R2, RZ, RZ, UR44 ;  /* 0x0000002cff027e24 */ /* 0x008fca000f8e00ff */
[----:B------:R-:W-:-:S13]  /*12880*/  ISETP.NE.AND P3, PT, R2, 0x3, PT ;  /* 0x000000030200780c */ /* 0x000fda0003f65270 */
[----:B------:R-:W-:Y:S05]  /*12890*/  @!P3 BRA `(.L_x_310) ;  /* 0x000000000004b947 */ /* 0x000fea0003800000 */
[----:B------:R-:W-:Y:S01]  /*128a0*/  BPT.TRAP 0x1 ;  /* 0x000000040000795c */ /* 0x000fe20000300000 */
.L_x_310:
[----:B------:R3:W-:Y:S01]  /*128b0*/  SYNCS.ARRIVE.TRANS64.A1T0 RZ, [R0+URZ+0x38870], RZ ;  /* 0x038870ff00ff79a7 */ /* 0x0007e2000810003f */
[----:B------:R-:W-:Y:S05]  /*128c0*/  @!P3 BRA `(.L_x_311) ;  /* 0x000000000004b947 */ /* 0x000fea0003800000 */
[----:B------:R-:W-:Y:S01]  /*128d0*/  BPT.TRAP 0x1 ;  /* 0x000000040000795c */ /* 0x000fe20000300000 */
.L_x_311:
[----:B------:R-:W4:Y:S01]  /*128e0*/  SYNCS.PHASECHK.TRANS64.TRYWAIT P0, [R0+URZ+0x38840], R19 ;  /* 0x03884013000075a7 */ /* 0x000f22000800017f */
[----:B------:R-:W-:Y:S04]  /*128f0*/  BSSY B0, `(.L_x_312) ;  /* 0x0000002000007945 */ /* 0x000fe80003800000 */
[----:B----4-:R-:W-:Y:S05]  /*12900*/  @!P0 BRA `(.L_x_313) ;  /* 0x0000005400948947 */ /* 0x010fea0003800000 */
.L_x_437:
[----:B------:R-:W-:Y:S05]  /*12910*/  BSYNC B0 ;  /* 0x0000000000007941 */ /* 0x000fea0003800000 */
.L_x_312:
[----:B------:R-:W-:Y:S01]  /*12920*/  ULDC.64 UR4, c[0x0][0x300] ;  /* 0x0000c00000047ab9 */ /* 0x000fe20000000a00 */
[----:B-1----:R-:W1:Y:S01]  /*12930*/  LDC R8, c[0x0][0x2f4] ;  /* 0x0000bd00ff087b82 */ /* 0x002e620000000800 */
        /* <DEDUP_REMOVED lines=12> */
[C---:B------:R-:W-:Y:S01]  /*12a00*/  IMAD.WIDE.U32 R2, R28.reuse, UR4, R2 ;  /* 0x000000041c027c25 */ /* 0x040fe2000f8e0002 */
[----:B------:R-:W-:Y:S01]  /*12a10*/  UMOV UR4, 0xffffffff ;  /* 0xffffffff00047882 */ /* 0x000fe20000000000 */
[-C--:B-1----:R-:W-:Y:S02]  /*12a20*/  ISETP.GE.AND P2, PT, R11, R8.reuse, PT ;  /* 0x000000080b00720c */ /* 0x082fe40003f46270 */
[----:B------:R-:W-:Y:S01]  /*12a30*/  IMAD R5, R28, UR5, R3 ;  /* 0x000000051c057c24 */ /* 0x000fe2000f8e0203 */
[----:B------:R-:W-:Y:S02]  /*12a40*/  IADD3 R6, P0, R2, UR6, RZ ;  /* 0x0000000602067c10 */ /* 0x000fe4000ff1e0ff */
[----:B------:R-:W-:Y:S02]  /*12a50*/  ISETP.GE.AND P3, PT, R32, R8, PT ;  /* 0x000000082000720c */ /* 0x000fe40003f66270 */
[----:B------:R-:W-:Y:S01]  /*12a60*/  IADD3.X R5, R5, UR7, RZ, P0, !PT ;  /* 0x0000000705057c10 */ /* 0x000fe200087fe4ff */
[----:B------:R-:W-:Y:S10]  /*12a70*/  BRA.DIV UR4, `(.L_x_314) ;  /* 0x00000056044c7947 */ /* 0x000ff4000b800000 */
[----:B--2---:R-:W1:Y:S04]  /*12a80*/  SHFL.IDX PT, R14, R6, RZ, 0x181f ;  /* 0x00181fff060e7589 */ /* 0x004e6800000e0000 */
[----:B------:R-:W2:Y:S01]  /*12a90*/  SHFL.IDX PT, R3, R5, RZ, 0x181f ;  /* 0x00181fff05037589 */ /* 0x000ea200000e0000 */
[----:B-1----:R-:W-:-:S03]  /*12aa0*/  IADD3 R2, P0, R32, R14, RZ ;  /* 0x0000000e20027210 */ /* 0x002fc60007f1e0ff */
[----:B------:R-:W1:Y:S02]  /*12ab0*/  SHFL.IDX PT, R14, R6, 0x1, 0x181f ;  /* 0x00381f00060e7f89 */ /* 0x000e6400000e0000 */
[----:B--2---:R-:W-:-:S05]  /*12ac0*/  IMAD.X R3, RZ, RZ, R3, P0 ;  /* 0x000000ffff037224 */ /* 0x004fca00000e0603 */
[----:B------:R-:W-:Y:S04]  /*12ad0*/  LDGSTS.E.BYPASS.LTC128B.128 [R4+0x28400], desc[UR52][R2.64], !P3 ;  /* 0x2840000002047fae */ /* 0x000fe8000d901d74 */
[----:B------:R2:W-:Y:S04]  /*12ae0*/  LDGSTS.E.BYPASS.LTC128B.128 [R4+0x2c400], desc[UR52][R2.64+0x80], !P2 ;  /* 0x2c40008002047fae */ /* 0x0005e8000d101d74 */
[----:B--2---:R-:W2:Y:S01]  /*12af0*/  SHFL.IDX PT, R3, R5, 0x1, 0x181f ;  /* 0x00381f0005037f89 */ /* 0x004ea200000e0000 */
        /* <DEDUP_REMOVED lines=31> */
[----:B------:R1:W0:Y:S04]  /*12cf0*/  SHFL.IDX PT, R14, R6, 0x7, 0x181f ;  /* 0x00f81f00060e7f89 */ /* 0x00022800000e0000 */
[----:B------:R-:W0:Y:S01]  /*12d00*/  SHFL.IDX PT, R5, R5, 0x7, 0x181f ;  /* 0x00f81f0005057f89 */ /* 0x000e2200000e0000 */
[----:B--2---:R-:W-:-:S05]  /*12d10*/  IMAD.X R3, RZ, RZ, R3, P0 ;  /* 0x000000ffff037224 */ /* 0x004fca00000e0603 */
[----:B------:R1:W-:Y:S04]  /*12d20*/  LDGSTS.E.BYPASS.LTC128B.128 [R4+0x2b400], desc[UR52][R2.64], !P3 ;  /* 0x2b40000002047fae */ /* 0x0003e8000d901d74 */
[----:B0-----:R1:W-:Y:S02]  /*12d30*/  LDGSTS.E.BYPASS.LTC128B.128 [R4+0x2f400], desc[UR52][R2.64+0x80], !P2 ;  /* 0x2f40008002047fae */ /* 0x0013e4000d101d74 */
.L_x_455:
[----:B-1----:R-:W-:-:S05]  /*12d40*/  IADD3 R2, P0, R32, R14, RZ ;  /* 0x0000000e20027210 */ /* 0x002fca0007f1e0ff */
        /* <DEDUP_REMOVED lines=8> */
.L_x_315:
[----:B------:R-:W-:Y:S02]  /*12dd0*/  PLOP3.LUT P2, PT, P2, P0, PT, 0xa2, 0x0 ;  /* 0x000000000000781c */ /* 0x000fe40001741472 */
[----:B------:R-:W-:-:S08]  /*12de0*/  @P0 R2UR P2, UR4, R0 ;  /* 0x00000000000402ca */ /* 0x000fd00000040000 */
[----:B------:R-:W-:-:S05]  /*12df0*/  @P0 PLOP3.LUT P0, PT, P2, PT, PT, 0x80, 0x0 ;  /* 0x000000000000081c */ /* 0x000fca000170f070 */
[----:B------:R-:W-:Y:S01]  /*12e00*/  @!P2 SYNCS.ARRIVE.TRANS64.RED.A0T1 RZ, [UR4+0x38830], RZ ;  /* 0x038830ffffffa9a7 */ /* 0x000fe20008200404 */
[----:B------:R-:W-:Y:S07]  /*12e10*/  @!P2 ARRIVES.LDGSTSBAR.64.TRANSCNT [UR4+0x38830] ;  /* 0x03883000ff00a9b0 */ /* 0x000fee0008000a84 */
[----:B------:R-:W-:Y:S05]  /*12e20*/  @P0 BRA.U.ANY `(.L_x_315) ;  /* 0xfffffffd00e80947 */ /* 0x000fea000393ffff */
[----:B------:R-:W-:Y:S01]  /*12e30*/  NOP ;  /* 0x0000000000007918 */ /* 0x000fe20000000000 */
[----:B0-----:R-:W-:-:S05]  /*12e40*/  IMAD.U32 R2, RZ, RZ, UR44 ;  /* 0x0000002cff027e24 */ /* 0x001fca000f8e00ff */
[----:B------:R-:W-:-:S13]  /*12e50*/  ISETP.NE.AND P3, PT, R2, 0x3, PT ;  /* 0x000000030200780c */ /* 0x000fda0003f65270 */
[----:B------:R-:W-:Y:S05]  /*12e60*/  @!P3 BRA `(.L_x_316) ;  /* 0x000000000004b947 */ /* 0x000fea0003800000 */
[----:B------:R-:W-:Y:S01]  /*12e70*/  BPT.TRAP 0x1 ;  /* 0x000000040000795c */ /* 0x000fe20000300000 */
.L_x_316:
[----:B------:R3:W-:Y:S02]  /*12e80*/  SYNCS.ARRIVE.TRANS64.A1T0 RZ, [R0+URZ+0x38830], RZ ;  /* 0x038830ff00ff79a7 */ /* 0x0007e4000810003f */
[----:B---34-:R-:W-:-:S05]  /*12e90*/  IMAD.U32 R0, RZ, RZ, UR45 ;  /* 0x0000002dff007e24 */ /* 0x018fca000f8e00ff */
[----:B------:R-:W-:-:S13]  /*12ea0*/  ISETP.NE.AND P0, PT, R0, 0x3, PT ;  /* 0x000000030000780c */ /* 0x000fda0003f05270 */
[----:B------:R-:W-:Y:S05]  /*12eb0*/  @!P0 BRA `(.L_x_317) ;  /* 0x0000000000048947 */ /* 0x000fea0003800000 */
[----:B------:R-:W-:Y:S01]  /*12ec0*/  BPT.TRAP 0x1 ;  /* 0x000000040000795c */ /* 0x000fe20000300000 */
.L_x_317:
[----:B------:R-:W-:Y:S01]  /*12ed0*/  LOP3.LUT R3, R10, 0x1, RZ, 0x3c, !PT ;  /* 0x000000010a037812 */ /* 0x000fe200078e3cff */
[----:B------:R-:W-:Y:S01]  /*12ee0*/  IMAD R0, R9, 0x8, R16 ;  /* 0x0000000809007824 */ /* 0x000fe200078e0210 */
[----:B------:R-:W-:Y:S02]  /*12ef0*/  BSSY B0, `(.L_x_318) ;  /* 0x0000004000007945 */ /* 0x000fe40003800000 */
[----:B------:R-:W-:-:S04]  /*12f00*/  SHF.L.U32 R3, R3, 0x1f, RZ ;  /* 0x0000001f03037819 */ /* 0x000fc800000006ff */
[----:B------:R-:W0:Y:S02]  /*12f10*/  SYNCS.PHASECHK.TRANS64.TRYWAIT P2, [R0+URZ+0x38870], R3 ;  /* 0x03887003000075a7 */ /* 0x000e24000804017f */
[----:B0-----:R-:W-:Y:S05]  /*12f20*/  @!P2 BRA `(.L_x_319) ;  /* 0x000000580044a947 */ /* 0x001fea0003800000 */
.L_x_456:
[----:B------:R-:W-:Y:S05]  /*12f30*/  BSYNC B0 ;  /* 0x0000000000007941 */ /* 0x000fea0003800000 */
.L_x_318:
[----:B------:R-:W-:-:S05]  /*12f40*/  IMAD.U32 R2, RZ, RZ, UR44 ;  /* 0x0000002cff027e24 */ /* 0x000fca000f8e00ff */
[----:B------:R-:W-:-:S13]  /*12f50*/  ISETP.NE.AND P2, PT, R2, 0x3, PT ;  /* 0x000000030200780c */ /* 0x000fda0003f45270 */
[----:B------:R-:W-:Y:S05]  /*12f60*/  @!P2 BRA `(.L_x_320) ;  /* 0x000000000004a947 */ /* 0x000fea0003800000 */
[----:B------:R-:W-:Y:S01]  /*12f70*/  BPT.TRAP 0x1 ;  /* 0x000000040000795c */ /* 0x000fe20000300000 */
.L_x_320:
[----:B0-----:R-:W-:Y:S01]  /*12f80*/  SHF.L.U32 R3, R10, 0x1f, RZ ;  /* 0x0000001f0a037819 */ /* 0x001fe200000006ff */
[----:B------:R-:W-:-:S03]  /*12f90*/  IMAD.SHL.U32 R17, R9, 0x8000, RZ ;  /* 0x0000800009117824 */ /* 0x000fc600078e00ff */
[----:B------:R-:W0:Y:S02]  /*12fa0*/  SYNCS.PHASECHK.TRANS64.TRYWAIT P2, [R0+URZ+0x38860], R3 ;  /* 0x03886003000075a7 */ /* 0x000e24000804017f */
[----:B0-----:R-:W-:Y:S05]  /*12fb0*/  @!P2 BRA `(.L_x_321) ;  /* 0x000000580034a947 */ /* 0x001fea0003800000 */
.L_x_457:
[----:B------:R-:W0:Y:S04]  /*12fc0*/  LDL R2, [R1+0x20] ;  /* 0x0000200001027983 */ /* 0x000e280000100800 */
[----:B------:R-:W2:Y:S01]  /*12fd0*/  LDL R18, [R1+0x1c] ;  /* 0x00001c0001127983 */ /* 0x000ea20000100800 */
[----:B------:R-:W-:Y:S05]  /*12fe0*/  WARPSYNC.ALL ;  /* 0x0000000000007948 */ /* 0x000fea0003800000 */
[----:B0-----:R-:W-:-:S05]  /*12ff0*/  LOP3.LUT R3, R17, R2, RZ, 0xfc, !PT ;  /* 0x0000000211037212 */ /* 0x001fca00078efcff */
[----:B------:R-:W-:-:S04]  /*13000*/  IMAD.IADD R3, R16, 0x1, R3 ;  /* 0x0000000110037824 */ /* 0x000fc800078e0203 */
[----:B------:R-:W-:Y:S01]  /*13010*/  IMAD.IADD R2, R36, 0x1, R3 ;  /* 0x0000000124027824 */ /* 0x000fe200078e0203 */
[----:B------:R-:W0:Y:S04]  /*13020*/  LDSM.16.MT88.4 R4, [R3+0x10400] ;  /* 0x010400000304783b */ /* 0x000e280000004200 */
[----:B------:R-:W1:Y:S01]  /*13030*/  LDSM.16.MT88.4 R8, [R2+0x10400] ;  /* 0x010400000208783b */ /* 0x000e620000004200 */
[C-C-:B0-----:R-:W-:Y:S02]  /*13040*/  PRMT R12, R4.reuse, 0x6420, R5.reuse ;  /* 0x00006420040c7816 */ /* 0x141fe40000000005 */
[----:B------:R-:W-:Y:S02]  /*13050*/  PRMT R13, R4, 0x7531, R5 ;  /* 0x00007531040d7816 */ /* 0x000fe40000000005 */
[----:B------:R-:W-:-:S02]  /*13060*/  PRMT R14, R6, 0x6420, R7 ;  /* 0x00006420060e7816 */ /* 0x000fc40000000007 */
[----:B------:R-:W-:Y:S02]  /*13070*/  PRMT R15, R6, 0x7531, R7 ;  /* 0x00007531060f7816 */ /* 0x000fe40000000007 */
[----:B--2---:R-:W-:Y:S01]  /*13080*/  IADD3 R4, R16, R17, R18 ;  /* 0x0000001110047210 */ /* 0x004fe20007ffe012 */
[----:B------:R-:W-:Y:S01]  /*13090*/  IMAD.U32 R18, RZ, RZ, UR44 ;  /* 0x0000002cff127e24 */ /* 0x000fe2000f8e00ff */
[C-C-:B-1----:R-:W-:Y:S02]  /*130a0*/  PRMT R20, R8.reuse, 0x6420, R9.reuse ;  /* 0x0000642008147816 */ /* 0x142fe40000000009 */
[----:B------:R-:W-:Y:S01]  /*130b0*/  PRMT R21, R8, 0x7531, R9 ;  /* 0x0000753108157816 */ /* 0x000fe20000000009 */
[----:B------:R-:W-:Y:S01]  /*130c0*/  STSM.16.M88.4 [R4+0x400], R12 ;  /* 0x0004000c04007844 */ /* 0x000fe20000000200 */
[C-C-:B------:R-:W-:Y:S02]  /*130d0*/  PRMT R22, R10.reuse, 0x6420, R11.reuse ;  /* 0x000064200a167816 */ /* 0x140fe4000000000b */
[----:B------:R-:W-:-:S02]  /*130e0*/  PRMT R23, R10, 0x7531, R11 ;  /* 0x000075310a177816 */ /* 0x000fc4000000000b */
[----:B------:R-:W-:Y:S02]  /*130f0*/  IADD3 R5, R35, 0x400, R4 ;  /* 0x0000040023057810 */ /* 0x000fe40007ffe004 */
[----:B------:R-:W-:Y:S01]  /*13100*/  ISETP.NE.AND P2, PT, R18, 0x3, PT ;  /* 0x000000031200780c */ /* 0x000fe20003f45270 */
[----:B------:R-:W-:Y:S04]  /*13110*/  STSM.16.M88.4 [R4+0x2400], R20 ;  /* 0x0024001404007844 */ /* 0x000fe80000000200 */
[----:B------:R-:W0:Y:S02]  /*13120*/  LDSM.16.MT88.4 R12, [R3+0x14400] ;  /* 0x01440000030c783b */ /* 0x000e240000004200 */
[C-C-:B0-----:R-:W-:Y:S02]  /*13130*/  PRMT R8, R12.reuse, 0x6420, R13.reuse ;  /* 0x000064200c087816 */ /* 0x141fe4000000000d */
[----:B------:R-:W-:-:S02]  /*13140*/  PRMT R9, R12, 0x7531, R13 ;  /* 0x000075310c097816 */ /* 0x000fc4000000000d */
[C-C-:B------:R-:W-:Y:S02]  /*13150*/  PRMT R10, R14.reuse, 0x6420, R15.reuse ;  /* 0x000064200e0a7816 */ /* 0x140fe4000000000f */
[----:B------:R-:W-:Y:S02]  /*13160*/  PRMT R11, R14, 0x7531, R15 ;  /* 0x000075310e0b7816 */ /* 0x000fe4000000000f */
[----:B------:R-:W0:Y:S04]  /*13170*/  LDSM.16.MT88.4 R12, [R2+0x14400] ;  /* 0x01440000020c783b */ /* 0x000e280000004200 */
[----:B------:R-:W-:Y:S01]  /*13180*/  STSM.16.M88.4 [R4+0x4400], R8 ;  /* 0x0044000804007844 */ /* 0x000fe20000000200 */
[C-C-:B0-----:R-:W-:Y:S02]  /*13190*/  PRMT R24, R12.reuse, 0x6420, R13.reuse ;  /* 0x000064200c187816 */ /* 0x141fe4000000000d */
[----:B------:R-:W-:-:S02]  /*131a0*/  PRMT R25, R12, 0x7531, R13 ;  /* 0x000075310c197816 */ /* 0x000fc4000000000d */
[C-C-:B------:R-:W-:Y:S02]  /*131b0*/  PRMT R26, R14.reuse, 0x6420, R15.reuse ;  /* 0x000064200e1a7816 */ /* 0x140fe4000000000f */
[----:B------:R-:W-:-:S05]  /*131c0*/  PRMT R27, R14, 0x7531, R15 ;  /* 0x000075310e1b7816 */ /* 0x000fca000000000f */
[----:B------:R0:W-:Y:S04]  /*131d0*/  STSM.16.M88.4 [R4+0x6400], R24 ;  /* 0x0064001804007844 */ /* 0x0001e80000000200 */
[----:B------:R-:W1:Y:S01]  /*131e0*/  LDSM.16.MT88.4 R12, [R3+0x11400] ;  /* 0x01140000030c783b */ /* 0x000e620000004200 */
[----:B0-----:R-:W-:-:S05]  /*131f0*/  IADD3 R4, R36, 0x400, R4 ;  /* 0x0000040024047810 */ /* 0x001fca0007ffe004 */
[----:B------:R-:W-:Y:S01]  /*13200*/  IMAD.IADD R17, R35, 0x1, R4 ;  /* 0x0000000123117824 */ /* 0x000fe200078e0204 */
[C-C-:B-1----:R-:W-:Y:S02]  /*13210*/  PRMT R8, R12.reuse, 0x6420, R13.reuse ;  /* 0x000064200c087816 */ /* 0x142fe4000000000d */
[----:B------:R-:W-:Y:S02]  /*13220*/  PRMT R9, R12, 0x7531, R13 ;  /* 0x000075310c097816 */ /* 0x000fe4000000000d */
[C-C-:B------:R-:W-:Y:S02]  /*13230*/  PRMT R10, R14.reuse, 0x6420, R15.reuse ;  /* 0x000064200e0a7816 */ /* 0x140fe4000000000f */
[----:B------:R-:W-:Y:S02]  /*13240*/  PRMT R11, R14, 0x7531, R15 ;  /* 0x000075310e0b7816 */ /* 0x000fe4000000000f */
[----:B------:R-:W0:Y:S04]  /*13250*/  LDSM.16.MT88.4 R12, [R2+0x11400] ;  /* 0x01140000020c783b */ /* 0x000e280000004200 */
[----:B------:R-:W-:Y:S01]  /*13260*/  STSM.16.M88.4 [R5], R8 ;  /* 0x0000000805007844 */ /* 0x000fe20000000200 */
[----:B0-----:R-:W-:-:S02]  /*13270*/  PRMT R20, R12, 0x6420, R13 ;  /* 0x000064200c147816 */ /* 0x001fc4000000000d */
[----:B------:R-:W-:Y:S02]  /*13280*/  PRMT R21, R12, 0x7531, R13 ;  /* 0x000075310c157816 */ /* 0x000fe4000000000d */
[C-C-:B------:R-:W-:Y:S02]  /*13290*/  PRMT R22, R14.reuse, 0x6420, R15.reuse ;  /* 0x000064200e167816 */ /* 0x140fe4000000000f */
[----:B------:R-:W-:-:S05]  /*132a0*/  PRMT R23, R14, 0x7531, R15 ;  /* 0x000075310e177816 */ /* 0x000fca000000000f */
[----:B------:R-:W-:Y:S04]  /*132b0*/  STSM.16.M88.4 [R5+0x2000], R20 ;  /* 0x0020001405007844 */ /* 0x000fe80000000200 */
[----:B------:R-:W0:Y:S02]  /*132c0*/  LDSM.16.MT88.4 R12, [R3+0x15400] ;  /* 0x01540000030c783b */ /* 0x000e240000004200 */
[C-C-:B0-----:R-:W-:Y:S02]  /*132d0*/  PRMT R8, R12.reuse, 0x6420, R13.reuse ;  /* 0x000064200c087816 */ /* 0x141fe4000000000d */
[----:B------:R-:W-:Y:S02]  /*132e0*/  PRMT R9, R12, 0x7531, R13 ;  /* 0x000075310c097816 */ /* 0x000fe4000000000d */
[----:B------:R-:W-:-:S02]  /*132f0*/  PRMT R10, R14, 0x6420, R15 ;  /* 0x000064200e0a7816 */ /* 0x000fc4000000000f */
[----:B------:R-:W-:Y:S02]  /*13300*/  PRMT R11, R14, 0x7531, R15 ;  /* 0x000075310e0b7816 */ /* 0x000fe4000000000f */
[----:B------:R-:W0:Y:S04]  /*13310*/  LDSM.16.MT88.4 R12, [R2+0x15400] ;  /* 0x01540000020c783b */ /* 0x000e280000004200 */
[----:B------:R-:W-:Y:S01]  /*13320*/  STSM.16.M88.4 [R5+0x4000], R8 ;  /* 0x0040000805007844 */ /* 0x000fe20000000200 */
[C-C-:B0-----:R-:W-:Y:S02]  /*13330*/  PRMT R24, R12.reuse, 0x6420, R13.reuse ;  /* 0x000064200c187816 */ /* 0x141fe4000000000d */
[----:B------:R-:W-:Y:S02]  /*13340*/  PRMT R25, R12, 0x7531, R13 ;  /* 0x000075310c197816 */ /* 0x000fe4000000000d */
[----:B------:R-:W-:-:S02]  /*13350*/  PRMT R26, R14, 0x6420, R15 ;  /* 0x000064200e1a7816 */ /* 0x000fc4000000000f */
        /* <DEDUP_REMOVED lines=8> */
[----:B------:R-:W-:Y:S01]  /*133e0*/  STSM.16.M88.4 [R4], R12 ;  /* 0x0000000c04007844 */ /* 0x000fe20000000200 */
        /* <DEDUP_REMOVED lines=11> */
[----:B------:R0:W-:Y:S02]  /*134a0*/  STSM.16.M88.4 [R4+0x4000], R8 ;  /* 0x0040000804007844 */ /* 0x0001e40000000200 */
[C-C-:B0-----:R-:W-:Y:S02]  /*134b0*/  PRMT R8, R12.reuse, 0x6420, R13.reuse ;  /* 0x000064200c087816 */ /* 0x141fe4000000000d */
[----:B------:R-:W-:-:S02]  /*134c0*/  PRMT R9, R12, 0x7531, R13 ;  /* 0x000075310c097816 */ /* 0x000fc4000000000d */
[C-C-:B------:R-:W-:Y:S02]  /*134d0*/  PRMT R10, R14.reuse, 0x6420, R15.reuse ;  /* 0x000064200e0a7816 */ /* 0x140fe4000000000f */
[----:B------:R-:W-:-:S05]  /*134e0*/  PRMT R11, R14, 0x7531, R15 ;  /* 0x000075310e0b7816 */ /* 0x000fca000000000f */
[----:B------:R-:W-:Y:S04]  /*134f0*/  STSM.16.M88.4 [R4+0x6000], R8 ;  /* 0x0060000804007844 */ /* 0x000fe80000000200 */
[----:B------:R-:W0:Y:S04]  /*13500*/  LDSM.16.MT88.4 R20, [R3+0x13400] ;  /* 0x013400000314783b */ /* 0x000e280000004200 */
[----:B------:R-:W1:Y:S01]  /*13510*/  LDSM.16.MT88.4 R8, [R2+0x13400] ;  /* 0x013400000208783b */ /* 0x000e620000004200 */
[C-C-:B0-----:R-:W-:Y:S02]  /*13520*/  PRMT R12, R20.reuse, 0x6420, R21.reuse ;  /* 0x00006420140c7816 */ /* 0x141fe40000000015 */
[----:B------:R-:W-:-:S02]  /*13530*/  PRMT R13, R20, 0x7531, R21 ;  /* 0x00007531140d7816 */ /* 0x000fc40000000015 */
[C-C-:B------:R-:W-:Y:S02]  /*13540*/  PRMT R14, R22.reuse, 0x6420, R23.reuse ;  /* 0x00006420160e7816 */ /* 0x140fe40000000017 */
[----:B------:R-:W-:Y:S02]  /*13550*/  PRMT R15, R22, 0x7531, R23 ;  /* 0x00007531160f7816 */ /* 0x000fe40000000017 */
[C-C-:B-1----:R-:W-:Y:S02]  /*13560*/  PRMT R4, R8.reuse, 0x6420, R9.reuse ;  /* 0x0000642008047816 */ /* 0x142fe40000000009 */
[----:B------:R-:W-:Y:S01]  /*13570*/  PRMT R5, R8, 0x7531, R9 ;  /* 0x0000753108057816 */ /* 0x000fe20000000009 */
[----:B------:R-:W-:Y:S01]  /*13580*/  STSM.16.M88.4 [R17], R12 ;  /* 0x0000000c11007844 */ /* 0x000fe20000000200 */
        /* <DEDUP_REMOVED lines=23> */
.L_x_322:
[----:B-1----:R1:W-:Y:S01]  /*13700*/  SYNCS.ARRIVE.TRANS64.A1T0 RZ, [R0+URZ+0x38850], RZ ;  /* 0x038850ff00ff79a7 */ /* 0x0023e2000810003f */
[----:B------:R-:W-:Y:S06]  /*13710*/  BAR.SYNC.DEFER_BLOCKING 0x2, 0x80 ;  /* 0x0082000000007b1d */ /* 0x000fec0000010000 */
[----:B------:R-:W-:Y:S05]  /*13720*/  @!P0 BRA `(.L_x_323) ;  /* 0x0000000000048947 */ /* 0x000fea0003800000 */
[----:B------:R-:W-:Y:S01]  /*13730*/  BPT.TRAP 0x1 ;  /* 0x000000040000795c */ /* 0x000fe20000300000 */
.L_x_323:
[----:B------:R-:W2:Y:S01]  /*13740*/  LDL R2, [R1+0x14] ;  /* 0x0000140001027983 */ /* 0x000ea20000100800 */
[----:B-1----:R-:W-:Y:S02]  /*13750*/  VIADD R0, R0, 0x38880 ;  /* 0x0003888000007836 */ /* 0x002fe40000000000 */
[----:B0-----:R-:W-:Y:S02]  /*13760*/  IMAD.MOV.U32 R10, RZ, RZ, R33 ;  /* 0x000000ffff0a7224 */ /* 0x001fe400078e0021 */
[----:B------:R-:W-:Y:S01]  /*13770*/  IMAD.MOV.U32 R9, RZ, RZ, R29 ;  /* 0x000000ffff097224 */ /* 0x000fe200078e001d */
[----:B--2---:R-:W-:-:S04]  /*13780*/  PRMT R0, R2, 0x654, R0 ;  /* 0x0000065402007816 */ /* 0x004fc80000000000 */
[----:B------:R1:W-:Y:S01]  /*13790*/  SYNCS.ARRIVE.TRANS64.RED.A1T0 RZ, [R0+URZ], RZ ;  /* 0x000000ff00ff79a7 */ /* 0x0003e2000810043f */
[----:B------:R-:W-:Y:S05]  /*137a0*/  @P1 BRA `(.L_x_324) ;  /* 0xffffffe800181947 */ /* 0x000fea000383ffff */
.L_x_304:
[----:B-1----:R-:W1:Y:S01]  /*137b0*/  S2R R0, SR_TID.X ;  /* 0x0000000000007919 */ /* 0x002e620000002100 */
[----:B------:R-:W-:Y:S01]  /*137c0*/  BSSY B0, `(.L_x_325) ;  /* 0x0000013000007945 */ /* 0x000fe20003800000 */
[----:B-1----:R-:W-:Y:S01]  /*137d0*/  LOP3.LUT R2, R0, 0x7f, RZ, 0xc0, !PT ;  /* 0x0000007f00027812 */ /* 0x002fe200078ec0ff */
[----:B------:R-:W-:-:S03]  /*137e0*/  IMAD.U32 R0, RZ, RZ, UR45 ;  /* 0x0000002dff007e24 */ /* 0x000fc6000f8e00ff */
[----:B------:R-:W-:Y:S02]  /*137f0*/  ISETP.NE.AND P1, PT, R2, RZ, PT ;  /* 0x000000ff0200720c */ /* 0x000fe40003f25270 */
[----:B------:R-:W-:-:S11]  /*13800*/  ISETP.NE.AND P0, PT, R0, 0x3, PT ;  /* 0x000000030000780c */ /* 0x000fd60003f05270 */
[----:B------:R-:W-:Y:S05]  /*13810*/  @P1 BRA `(.L_x_326) ;  /* 0x0000000000341947 */ /* 0x000fea0003800000 */
[----:B------:R-:W1:Y:S01]  /*13820*/  S2R R5, SR_LANEID ;  /* 0x0000000000057919 */ /* 0x000e620000000000 */
[----:B------:R-:W-:Y:S01]  /*13830*/  VOTEU.ANY UR4, UPT, PT ;  /* 0x0000000000047886 */ /* 0x000fe200038e0100 */
[----:B0-----:R-:W0:Y:S01]  /*13840*/  LDC.64 R2, c[0x0][0xc60] ;  /* 0x00031800ff027b82 */ /* 0x001e220000000a00 */
[----:B------:R-:W1:Y:S02]  /*13850*/  FLO.U32 R0, UR4 ;  /* 0x0000000400007d00 */ /* 0x000e6400080e0000 */
[----:B-1----:R-:W-:-:S06]  /*13860*/  ISETP.EQ.U32.AND P1, PT, R0, R5, PT ;  /* 0x000000050000720c */ /* 0x002fcc0003f22070 */
[----:B------:R-:W0:Y:S07]  /*13870*/  POPC R5, UR4 ;  /* 0x0000000400057d09 */ /* 0x000e2e0008000000 */
[----:B0-----:R-:W3:Y:S01]  /*13880*/  @P1 ATOMG.E.ADD.STRONG.GPU PT, R3, desc[UR52][R2.64], R5 ;  /* 0x00000005020319a8 */ /* 0x001ee200081ee1f4 */
[----:B------:R-:W0:Y:S02]  /*13890*/  S2R R4, SR_LTMASK ;  /* 0x0000000000047919 */ /* 0x000e240000003900 */
[----:B0-----:R-:W-:-:S04]  /*138a0*/  LOP3.LUT R4, R4, UR4, RZ, 0xc0, !PT ;  /* 0x0000000404047c12 */ /* 0x001fc8000f8ec0ff */
[----:B------:R-:W0:Y:S01]  /*138b0*/  POPC R7, R4 ;  /* 0x0000000400077309 */ /* 0x000e220000000000 */
[----:B---3--:R-:W0:Y:S02]  /*138c0*/  SHFL.IDX PT, R0, R3, R0, 0x1f ;  /* 0x00001f0003007589 */ /* 0x008e2400000e0000 */
[----:B0-----:R-:W-:-:S05]  /*138d0*/  IADD3 R0, R0, UR46, R7 ;  /* 0x0000002e00007c10 */ /* 0x001fca000fffe007 */
[----:B------:R1:W-:Y:S02]  /*138e0*/  STL [R1], R0 ;  /* 0x0000000001007387 */ /* 0x0003e40000100800 */
.L_x_326:
[----:B------:R-:W-:Y:S05]  /*138f0*/  BSYNC B0 ;  /* 0x0000000000007941 */ /* 0x000fea0003800000 */
.L_x_325:
[----:B------:R-:W-:Y:S05]  /*13900*/  @!P0 BRA `(.L_x_327) ;  /* 0x0000000000048947 */ /* 0x000fea0003800000 */
[----:B------:R-:W-:Y:S01]  /*13910*/  BPT.TRAP 0x1 ;  /* 0x000000040000795c */ /* 0x000fe20000300000 */
.L_x_327:
[----:B0-----:R-:W-:Y:S01]  /*13920*/  LOP3.LUT R3, R33, 0x1, RZ, 0x3c, !PT ;  /* 0x0000000121037812 */ /* 0x001fe200078e3cff */
[----:B------:R-:W-:Y:S01]  /*13930*/  IMAD R18, R29, 0x8, R16 ;  /* 0x000000081d127824 */ /* 0x000fe200078e0210 */
[----:B------:R-:W-:Y:S02]  /*13940*/  BSSY B0, `(.L_x_328) ;  /* 0x0000004000007945 */ /* 0x000fe40003800000 */
[----:B------:R-:W-:-:S04]  /*13950*/  SHF.L.U32 R3, R3, 0x1f, RZ ;  /* 0x0000001f03037819 */ /* 0x000fc800000006ff */
[----:B------:R-:W0:Y:S02]  /*13960*/  SYNCS.PHASECHK.TRANS64.TRYWAIT P1, [R18+URZ+0x38870], R3 ;  /* 0x03887003120075a7 */ /* 0x000e24000802017f */
[----:B0-----:R-:W-:Y:S05]  /*13970*/  @!P1 BRA `(.L_x_329) ;  /* 0x0000004c00d89947 */ /* 0x001fea0003800000 */
.L_x_458:
[----:B------:R-:W-:Y:S05]  /*13980*/  BSYNC B0 ;  /* 0x0000000000007941 */ /* 0x000fea0003800000 */
.L_x_328:
[----:B-1----:R-:W-:-:S05]  /*13990*/  IMAD.U32 R0, RZ, RZ, UR44 ;  /* 0x0000002cff007e24 */ /* 0x002fca000f8e00ff */
[----:B------:R-:W-:-:S13]  /*139a0*/  ISETP.NE.AND P1, PT, R0, 0x3, PT ;  /* 0x000000030000780c */ /* 0x000fda0003f25270 */
[----:B------:R-:W-:Y:S05]  /*139b0*/  @!P1 BRA `(.L_x_330) ;  /* 0x0000000000049947 */ /* 0x000fea0003800000 */
[----:B------:R-:W-:Y:S01]  /*139c0*/  BPT.TRAP 0x1 ;  /* 0x000000040000795c */ /* 0x000fe20000300000 */
.L_x_330:
[----:B0-----:R-:W-:-:S04]  /*139d0*/  SHF.L.U32 R3, R33, 0x1f, RZ ;  /* 0x0000001f21037819 */ /* 0x001fc800000006ff */
[----:B------:R-:W0:Y:S02]  /*139e0*/  SYNCS.PHASECHK.TRANS64.TRYWAIT P1, [R18+URZ+0x38860], R3 ;  /* 0x03886003120075a7 */ /* 0x000e24000802017f */
[----:B0-----:R-:W-:Y:S05]  /*139f0*/  @!P1 BRA `(.L_x_331) ;  /* 0x0000004c00cc9947 */ /* 0x001fea0003800000 */
.L_x_459:
[----:B------:R-:W3:Y:S04]  /*13a00*/  LDL R0, [R1+0x20] ;  /* 0x0000200001007983 */ /* 0x000ee80000100800 */
[----:B------:R-:W4:Y:S01]  /*13a10*/  LDL R17, [R1+0x1c] ;  /* 0x00001c0001117983 */ /* 0x000f220000100800 */
[----:B0-----:R-:W-:Y:S01]  /*13a20*/  IMAD.SHL.U32 R3, R29, 0x8000, RZ ;  /* 0x000080001d037824 */ /* 0x001fe200078e00ff */
[----:B------:R-:W-:Y:S05]  /*13a30*/  WARPSYNC.ALL ;  /* 0x0000000000007948 */ /* 0x000fea0003800000 */
[----:B------:R-:W-:-:S05]  /*13a40*/  IMAD.U32 R19, RZ, RZ, UR44 ;  /* 0x0000002cff137e24 */ /* 0x000fca000f8e00ff */
[----:B------:R-:W-:Y:S02]  /*13a50*/  ISETP.NE.AND P1, PT, R19, 0x3, PT ;  /* 0x000000031300780c */ /* 0x000fe40003f25270 */
[----:B---3--:R-:W-:Y:S02]  /*13a60*/  LOP3.LUT R5, R3, R0, RZ, 0xfc, !PT ;  /* 0x0000000003057212 */ /* 0x008fe400078efcff */
[----:B----4-:R-:W-:-:S03]  /*13a70*/  IADD3 R3, R16, R3, R17 ;  /* 0x0000000310037210 */ /* 0x010fc60007ffe011 */
[----:B------:R-:W-:Y:S01]  /*13a80*/  IMAD.IADD R0, R16, 0x1, R5 ;  /* 0x0000000110007824 */ /* 0x000fe200078e0205 */
[----:B------:R-:W-:-:S03]  /*13a90*/  IADD3 R17, R35, 0x400, R3 ;  /* 0x0000040023117810 */ /* 0x000fc60007ffe003 */
[----:B------:R-:W-:Y:S01]  /*13aa0*/  IMAD.IADD R2, R36, 0x1, R0 ;  /* 0x0000000124027824 */ /* 0x000fe200078e0200 */
[----:B------:R-:W0:Y:S04]  /*13ab0*/  LDSM.16.MT88.4 R8, [R0+0x10400] ;  /* 0x010400000008783b */ /* 0x000e280000004200 */
[----:B------:R-:W1:Y:S01]  /*13ac0*/  LDSM.16.MT88.4 R4, [R2+0x10400] ;  /* 0x010400000204783b */ /* 0x000e620000004200 */
[C-C-:B0-----:R-:W-:Y:S02]  /*13ad0*/  PRMT R12, R8.reuse, 0x6420, R9.reuse ;  /* 0x00006420080c7816 */ /* 0x141fe40000000009 */
[----:B------:R-:W-:Y:S02]  /*13ae0*/  PRMT R13, R8, 0x7531, R9 ;  /* 0x00007531080d7816 */ /* 0x000fe40000000009 */
[----:B--2---:R-:W-:-:S02]  /*13af0*/  PRMT R14, R10, 0x6420, R11 ;  /* 0x000064200a0e7816 */ /* 0x004fc4000000000b */
[----:B------:R-:W-:Y:S02]  /*13b00*/  PRMT R15, R10, 0x7531, R11 ;  /* 0x000075310a0f7816 */ /* 0x000fe4000000000b */
[C-C-:B-1----:R-:W-:Y:S02]  /*13b10*/  PRMT R20, R4.reuse, 0x6420, R5.reuse ;  /* 0x0000642004147816 */ /* 0x142fe40000000005 */
[----:B------:R-:W-:Y:S01]  /*13b20*/  PRMT R21, R4, 0x7531, R5 ;  /* 0x0000753104157816 */ /* 0x000fe20000000005 */
[----:B------:R-:W-:Y:S01]  /*13b30*/  STSM.16.M88.4 [R3+0x400], R12 ;  /* 0x0004000c03007844 */ /* 0x000fe20000000200 */
        /* <DEDUP_REMOVED lines=11> */
[----:B------:R-:W-:Y:S01]  /*13bf0*/  STSM.16.M88.4 [R3+0x4400], R12 ;  /* 0x0044000c03007844 */ /* 0x000fe20000000200 */
[C-C-:B------:R-:W-:Y:S02]  /*13c00*/  PRMT R26, R6.reuse, 0x6420, R7.reuse ;  /* 0x00006420061a7816 */ /* 0x140fe40000000007 */
[----:B------:R-:W-:-:S05]  /*13c10*/  PRMT R27, R6, 0x7531, R7 ;  /* 0x00007531061b7816 */ /* 0x000fca0000000007 */
[----:B------:R0:W-:Y:S04]  /*13c20*/  STSM.16.M88.4 [R3+0x6400], R24 ;  /* 0x0064001803007844 */ /* 0x0001e80000000200 */
[----:B------:R-:W1:Y:S04]  /*13c30*/  LDSM.16.MT88.4 R8, [R0+0x11400] ;  /* 0x011400000008783b */ /* 0x000e680000004200 */
[----:B------:R-:W2:Y:S01]  /*13c40*/  LDSM.16.MT88.4 R4, [R2+0x11400] ;  /* 0x011400000204783b */ /* 0x000ea20000004200 */
[----:B0-----:R-:W-:Y:S02]  /*13c50*/  IADD3 R3, R36, 0x400, R3 ;  /* 0x0000040024037810 */ /* 0x001fe40007ffe003 */
[----:B-1----:R-:W-:-:S02]  /*13c60*/  PRMT R12, R8, 0x6420, R9 ;  /* 0x00006420080c7816 */ /* 0x002fc40000000009 */
[----:B------:R-:W-:Y:S02]  /*13c70*/  PRMT R13, R8, 0x7531, R9 ;  /* 0x00007531080d7816 */ /* 0x000fe40000000009 */
[C-C-:B------:R-:W-:Y:S02]  /*13c80*/  PRMT R14, R10.reuse, 0x6420, R11.reuse ;  /* 0x000064200a0e7816 */ /* 0x140fe4000000000b */
[----:B------:R-:W-:Y:S02]  /*13c90*/  PRMT R15, R10, 0x7531, R11 ;  /* 0x000075310a0f7816 */ /* 0x000fe4000000000b */
[C-C-:B--2---:R-:W-:Y:S02]  /*13ca0*/  PRMT R20, R4.reuse, 0x6420, R5.reuse ;  /* 0x0000642004147816 */ /* 0x144fe40000000005 */
[----:B------:R-:W-:Y:S01]  /*13cb0*/  PRMT R21, R4, 0x7531, R5 ;  /* 0x0000753104157816 */ /* 0x000fe20000000005 */
[----:B------:R-:W-:Y:S01]  /*13cc0*/  STSM.16.M88.4 [R17], R12 ;  /* 0x0000000c11007844 */ /* 0x000fe20000000200 */
[----:B------:R-:W-:-:S02]  /*13cd0*/  PRMT R22, R6, 0x6420, R7 ;  /* 0x0000642006167816 */ /* 0x000fc40000000007 */
        /* <DEDUP_REMOVED lines=40> */
[----:B0-----:R-:W-:Y:S01]  /*13f60*/  IMAD.IADD R3, R35, 0x1, R3 ;  /* 0x0000000123037824 */ /* 0x001fe200078e0203 */
        /* <DEDUP_REMOVED lines=18> */
[----:B------:R0:W-:Y:S01]  /*14090*/  STSM.16.M88.4 [R3+0x4000], R12 ;  /* 0x0040000c03007844 */ /* 0x0001e20000000200 */
        /* <DEDUP_REMOVED lines=11> */
.L_x_332:
[----:B-1----:R1:W-:Y:S01]  /*14150*/  SYNCS.ARRIVE.TRANS64.A1T0 RZ, [R18+URZ+0x38850], RZ ;  /* 0x038850ff12ff79a7 */ /* 0x0023e2000810003f */
[----:B------:R-:W-:Y:S06]  /*14160*/  BAR.SYNC.DEFER_BLOCKING 0x2, 0x80 ;  /* 0x0082000000007b1d */ /* 0x000fec0000010000 */
[----:B------:R-:W-:Y:S05]  /*14170*/  @!P0 BRA `(.L_x_333) ;  /* 0x0000000000048947 */ /* 0x000fea0003800000 */
[----:B------:R-:W-:Y:S01]  /*14180*/  BPT.TRAP 0x1 ;  /* 0x000000040000795c */ /* 0x000fe20000300000 */
.L_x_333:
[----:B------:R-:W2:Y:S01]  /*14190*/  LDL R0, [R1+0x14] ;  /* 0x0000140001007983 */ /* 0x000ea20000100800 */
[----:B-1----:R-:W-:Y:S02]  /*141a0*/  VIADD R18, R18, 0x38880 ;  /* 0x0003888012127836 */ /* 0x002fe40000000000 */
[----:B------:R-:W-:-:S05]  /*141b0*/  VIADD R29, R29, 0x1 ;  /* 0x000000011d1d7836 */ /* 0x000fca0000000000 */
[----:B------:R-:W-:-:S04]  /*141c0*/  ISETP.NE.AND P0, PT, R29, 0x2, PT ;  /* 0x000000021d00780c */ /* 0x000fc80003f05270 */
[----:B------:R-:W-:Y:S02]  /*141d0*/  SEL R29, R29, RZ, P0 ;  /* 0x000000ff1d1d7207 */ /* 0x000fe40000000000 */
[----:B--2---:R-:W-:Y:S02]  /*141e0*/  PRMT R18, R0, 0x654, R18 ;  /* 0x0000065400127816 */ /* 0x004fe40000000012 */
[----:B------:R-:W-:Y:S02]  /*141f0*/  SEL R0, RZ, 0x1, P0 ;  /* 0x00000001ff007807 */ /* 0x000fe40000000000 */
[----:B------:R1:W-:Y:S02]  /*14200*/  SYNCS.ARRIVE.TRANS64.RED.A1T0 RZ, [R18+URZ], RZ ;  /* 0x000000ff12ff79a7 */ /* 0x0003e4000810043f */
[----:B------:R-:W-:-:S07]  /*14210*/  LOP3.LUT R33, R33, R0, RZ, 0x3c, !PT ;  /* 0x0000000021217212 */ /* 0x000fce00078e3cff */
.L_x_274:
[----:B------:R-:W-:Y:S05]  /*14220*/  BSYNC B7 ;  /* 0x0000000000077941 */ /* 0x000fea0003800000 */
.L_x_272:
[----:B------:R-:W-:-:S13]  /*14230*/  LOP3.LUT P0, RZ, R30, 0x100, RZ, 0xc0, !PT ;  /* 0x000001001eff7812 */ /* 0x000fda000780c0ff */
[----:B------:R-:W-:Y:S05]  /*14240*/  @!P0 BRA `(.L_x_334) ;  /* 0x0000000000348947 */ /* 0x000fea0003800000 */
[----:B------:R-:W2:Y:S08]  /*14250*/  S2UR UR4, SR_CgaCtaId ;  /* 0x00000000000479c3 */ /* 0x000eb00000008800 */
[----:B------:R-:W-:Y:S01]  /*14260*/  BAR.SYNC.DEFER_BLOCKING 0x5, 0x180 ;  /* 0x0146000000007b1d */ /* 0x000fe20000010000 */
[----:B------:R-:W-:Y:S01]  /*14270*/  MOV R16, 0x400 ;  /* 0x0000040000107802 */ /* 0x000fe20000000f00 */
[----:B--2---:R-:W-:-:S05]  /*14280*/  IMAD.U32 R0, RZ, RZ, UR4 ;  /* 0x00000004ff007e24 */ /* 0x004fca000f8e00ff */
[----:B------:R-:W-:Y:S01]  /*14290*/  LEA R16, R0, R16, 0x18 ;  /* 0x0000001000107211 */ /* 0x000fe200078ec0ff */
[----:B------:R-:W-:Y:S04]  /*142a0*/  STL [R1+0x14], R0 ;  /* 0x0000140001007387 */ /* 0x000fe80000100800 */
[----:B------:R-:W2:Y:S04]  /*142b0*/  LDS.128 R4, [R16+0x388d0] ;  /* 0x0388d00010047984 */ /* 0x000ea80000000c00 */
[----:B--2---:R3:W-:Y:S01]  /*142c0*/  STL.64 [R1], R4 ;  /* 0x0000000401007387 */ /* 0x0047e20000100a00 */
[----:B------:R-:W-:-:S03]  /*142d0*/  IMAD.MOV.U32 R0, RZ, RZ, R7 ;  /* 0x000000ffff007224 */ /* 0x000fc600078e0007 */
[----:B------:R3:W-:Y:S02]  /*142e0*/  STL [R1+0x8], R6 ;  /* 0x0000080601007387 */ /* 0x0007e40000100800 */
[----:B------:R-:W-:Y:S01]  /*142f0*/  R2UR UR39, R0 ;  /* 0x00000000002772ca */ /* 0x000fe200000e0000 */
[----:B------:R-:W-:Y:S06]  /*14300*/  BAR.ARV 0x4, 0x180 ;  /* 0x0106000000007b1d */ /* 0x000fec0000002000 */
[----:B------:R-:W-:Y:S08]  /*14310*/  BRA `(.L_x_335) ;  /* 0x0000000800e07947 */ /* 0x000ff00003800000 */
.L_x_334:
[----:B--2---:R-:W2:Y:S01]  /*14320*/  LDL.LU R0, [R1] ;  /* 0x0000000001007983 */ /* 0x004ea20000300800 */
[----:B------:R-:W-:Y:S01]  /*14330*/  ULDC UR4, c[0x0][0xc3c] ;  /* 0x00030f0000047ab9 */ /* 0x000fe20000000800 */
[----:B------:R-:W0:Y:S02]  /*14340*/  S2R R2, SR_TID.X ;  /* 0x0000000000027919 */ /* 0x000e240000002100 */
[----:B0-----:R-:W-:-:S04]  /*14350*/  LOP3.LUT R9, R2, 0x1f, RZ, 0xc0, !PT ;  /* 0x0000001f02097812 */ /* 0x001fc800078ec0ff */
[C---:B------:R-:W-:Y:S01]  /*14360*/  ISETP.NE.AND P0, PT, R9.reuse, 0x1f, PT ;  /* 0x0000001f0900780c */ /* 0x040fe20003f05270 */
[----:B------:R-:W-:-:S05]  /*14370*/  VIADD R7, R9, UR39 ;  /* 0x0000002709077c36 */ /* 0x000fca0008000000 */
[----:B------:R-:W-:Y:S01]  /*14380*/  ISETP.GE.OR P1, PT, R7, UR4, !P0 ;  /* 0x0000000407007c0c */ /* 0x000fe2000c726670 */
[----:B------:R-:W-:-:S12]  /*14390*/  ULDC UR4, c[0x0][0xc3c] ;  /* 0x00030f0000047ab9 */ /* 0x000fd80000000800 */
[----:B------:R-:W0:Y:S08]  /*143a0*/  @!P1 LDC.64 R2, c[0x0][0xc80] ;  /* 0x00032000ff029b82 */ /* 0x000e300000000a00 */
[----:B------:R-:W3:Y:S01]  /*143b0*/  @!P1 LDC.64 R4, c[0x0][0xc78] ;  /* 0x00031e00ff049b82 */ /* 0x000ee20000000a00 */
[----:B0-----:R-:W-:-:S04]  /*143c0*/  @!P1 IMAD.WIDE R2, R7, 0x4, R2 ;  /* 0x0000000407029825 */ /* 0x001fc800078e0202 */
[----:B--2---:R-:W-:Y:S02]  /*143d0*/  IMAD.MOV.U32 R10, RZ, RZ, R0 ;  /* 0x000000ffff0a7224 */ /* 0x004fe400078e0000 */
[----:B------:R-:W-:-:S06]  /*143e0*/  IMAD.MOV.U32 R0, RZ, RZ, RZ ;  /* 0x000000ffff007224 */ /* 0x000fcc00078e00ff */
[----:B------:R3:W2:Y:S02]  /*143f0*/  @!P1 LDG.E R0, desc[UR52][R2.64] ;  /* 0x0000003402009981 */ /* 0x0006a4000c1e1900 */
[----:B---3--:R-:W-:-:S04]  /*14400*/  @!P1 IMAD.WIDE R2, R7, 0x4, R4 ;  /* 0x0000000407029825 */ /* 0x008fc800078e0204 */
[----:B------:R-:W-:-:S06]  /*14410*/  IMAD.MOV.U32 R5, RZ, RZ, RZ ;  /* 0x000000ffff057224 */ /* 0x000fcc00078e00ff */
[----:B------:R-:W2:Y:S01]  /*14420*/  @!P1 LDG.E R5, desc[UR52][R2.64] ;  /* 0x0000003402059981 */ /* 0x000ea2000c1e1900 */
[C---:B------:R-:W-:Y:S02]  /*14430*/  ISETP.NE.AND P1, PT, R9.reuse, RZ, PT ;  /* 0x000000ff0900720c */ /* 0x040fe40003f25270 */
[C---:B------:R-:W-:Y:S01]  /*14440*/  ISETP.GE.U32.AND P2, PT, R9.reuse, 0x2, PT ;  /* 0x000000020900780c */ /* 0x040fe20003f46070 */
[----:B------:R-:W-:Y:S01]  /*14450*/  SHFL.IDX PT, R11, R10, 0x1, 0x1f ;  /* 0x00201f000a0b7f89 */ /* 0x000fe200000e0000 */
[C---:B------:R-:W-:Y:S02]  /*14460*/  ISETP.GE.U32.AND P3, PT, R9.reuse, 0x4, PT ;  /* 0x000000040900780c */ /* 0x040fe40003f66070 */
[C---:B------:R-:W-:Y:S02]  /*14470*/  ISETP.GE.U32.AND P4, PT, R9.reuse, 0x8, PT ;  /* 0x000000080900780c */ /* 0x040fe40003f86070 */
[----:B------:R-:W-:Y:S01]  /*14480*/  ISETP.GE.U32.AND P5, PT, R9, 0x10, PT ;  /* 0x000000100900780c */ /* 0x000fe20003fa6070 */
[----:B--2---:R-:W-:-:S05]  /*14490*/  IMAD R4, R5, R0, RZ ;  /* 0x0000000005047224 */ /* 0x004fca00078e02ff */
        /* <DEDUP_REMOVED lines=8> */
[----:B------:R-:W-:Y:S02]  /*14520*/  IMAD.IADD R4, R6, 0x1, R3 ;  /* 0x0000000106047824 */ /* 0x000fe400078e0203 */
[----:B------:R-:W-:Y:S04]  /*14530*/  SHFL.IDX PT, R6, R10, RZ, 0x1f ;  /* 0x00001fff0a067589 */ /* 0x000fe800000e0000 */
[----:B------:R-:W0:Y:S02]  /*14540*/  SHFL.UP PT, R2, R4, 0x8, RZ ;  /* 0x0500000004027989 */ /* 0x000e2400000e00ff */
[----:B0-----:R-:W-:-:S05]  /*14550*/  SEL R3, R2, RZ, P4 ;  /* 0x000000ff02037207 */ /* 0x001fca0002000000 */
[----:B------:R-:W-:-:S05]  /*14560*/  IMAD.IADD R7, R4, 0x1, R3 ;  /* 0x0000000104077824 */ /* 0x000fca00078e0203 */
[----:B------:R-:W0:Y:S02]  /*14570*/  SHFL.UP PT, R2, R7, 0x10, RZ ;  /* 0x0600000007027989 */ /* 0x000e2400000e00ff */
[----:B0-----:R-:W-:-:S05]  /*14580*/  SEL R2, R2, RZ, P5 ;  /* 0x000000ff02027207 */ /* 0x001fca0002800000 */
[----:B------:R-:W-:Y:S02]  /*14590*/  IMAD.IADD R3, R7, 0x1, R2 ;  /* 0x0000000107037824 */ /* 0x000fe400078e0202 */
[----:B------:R-:W0:Y:S01]  /*145a0*/  LDC R2, c[0x0][0xc38] ;  /* 0x00030e00ff027b82 */ /* 0x000e220000000800 */
[----:B------:R-:W-:Y:S02]  /*145b0*/  IMAD.MOV.U32 R7, RZ, RZ, RZ ;  /* 0x000000ffff077224 */ /* 0x000fe400078e00ff */
[----:B------:R-:W0:Y:S02]  /*145c0*/  SHFL.IDX PT, R9, R3, 0x1f, 0x1f ;  /* 0x03e01f0003097f89 */ /* 0x000e2400000e0000 */
[----:B0-----:R-:W-:-:S04]  /*145d0*/  IMAD R4, R9, R2, RZ ;  /* 0x0000000209047224 */ /* 0x001fc800078e02ff */
[----:B------:R-:W-:-:S05]  /*145e0*/  IMAD.IADD R9, R11, 0x1, R4 ;  /* 0x000000010b097824 */ /* 0x000fca00078e0204 */
[----:B------:R-:W-:-:S13]  /*145f0*/  ISETP.GT.AND P6, PT, R9, R6, PT ;  /* 0x000000060900720c */ /* 0x000fda0003fc4270 */
[----:B------:R-:W-:Y:S05]  /*14600*/  @P6 BRA `(.L_x_336) ;  /* 0x0000000000986947 */ /* 0x000fea0003800000 */
.L_x_338:
[----:B------:R-:W-:-:S04]  /*14610*/  UIADD3 UR39, UR39, 0x1f, URZ ;  /* 0x0000001f27277890 */ /* 0x000fc8000fffe03f */
[----:B------:R-:W-:-:S06]  /*14620*/  UISETP.GE.AND UP0, UPT, UR39, UR4, UPT ;  /* 0x000000042700728c */ /* 0x000fcc000bf06270 */
[----:B------:R-:W-:-:S13]  /*14630*/  PLOP3.LUT P6, PT, PT, PT, UP0, 0x40, 0x0 ;  /* 0x000000000000781c */ /* 0x000fda0003fce808 */
[----:B------:R-:W-:Y:S05]  /*14640*/  @!P6 BRA `(.L_x_337) ;  /* 0x0000000400b8e947 */ /* 0x000fea0003800000 */
[----:B------:R-:W0:Y:S02]  /*14650*/  S2R R0, SR_TID.X ;  /* 0x0000000000007919 */ /* 0x000e240000002100 */
[----:B0-----:R-:W-:-:S05]  /*14660*/  LOP3.LUT R0, R0, 0x1f, RZ, 0xc0, !PT ;  /* 0x0000001f00007812 */ /* 0x001fca00078ec0ff */
[----:B------:R-:W-:Y:S02]  /*14670*/  VIADD R11, R0, UR39 ;  /* 0x00000027000b7c36 */ /* 0x000fe40008000000 */
[----:B------:R-:W-:-:S03]  /*14680*/  IMAD.MOV.U32 R0, RZ, RZ, RZ ;  /* 0x000000ffff007224 */ /* 0x000fc600078e00ff */
[----:B------:R-:W-:-:S13]  /*14690*/  ISETP.GE.OR P6, PT, R11, UR4, !P0 ;  /* 0x000000040b007c0c */ /* 0x000fda000c7c6670 */
[----:B------:R-:W0:Y:S08]  /*146a0*/  @!P6 LDC.64 R2, c[0x0][0xc80] ;  /* 0x00032000ff02eb82 */ /* 0x000e300000000a00 */
[----:B------:R-:W2:Y:S01]  /*146b0*/  @!P6 LDC.64 R4, c[0x0][0xc78] ;  /* 0x00031e00ff04eb82 */ /* 0x000ea20000000a00 */
[----:B0-----:R-:W-:-:S05]  /*146c0*/  @!P6 IMAD.WIDE R2, R11, 0x4, R2 ;  /* 0x000000040b02e825 */ /* 0x001fca00078e0202 */
[----:B------:R2:W3:Y:S02]  /*146d0*/  @!P6 LDG.E R0, desc[UR52][R2.64] ;  /* 0x000000340200e981 */ /* 0x0004e4000c1e1900 */
[----:B--2---:R-:W-:-:S04]  /*146e0*/  @!P6 IMAD.WIDE R2, R11, 0x4, R4 ;  /* 0x000000040b02e825 */ /* 0x004fc800078e0204 */
[----:B------:R-:W-:-:S06]  /*146f0*/  IMAD.MOV.U32 R5, RZ, RZ, RZ ;  /* 0x000000ffff057224 */ /* 0x000fcc00078e00ff */
[----:B------:R-:W3:Y:S02]  /*14700*/  @!P6 LDG.E R5, desc[UR52][R2.64] ;  /* 0x000000340205e981 */ /* 0x000ee4000c1e1900 */
        /* <DEDUP_REMOVED lines=16> */
[----:B------:R-:W0:Y:S03]  /*14810*/  LDC R2, c[0x0][0xc38] ;  /* 0x00030e00ff027b82 */ /* 0x000e260000000800 */
[----:B------:R-:W0:Y:S02]  /*14820*/  SHFL.IDX PT, R13, R3, 0x1f, 0x1f ;  /* 0x03e01f00030d7f89 */ /* 0x000e2400000e0000 */
[----:B0-----:R-:W-:-:S04]  /*14830*/  IMAD R4, R13, R2, RZ ;  /* 0x000000020d047224 */ /* 0x001fc800078e02ff */
[----:B------:R-:W-:-:S05]  /*14840*/  IMAD.IADD R9, R4, 0x1, R9 ;  /* 0x0000000104097824 */ /* 0x000fca00078e0209 */
[----:B------:R-:W-:-:S13]  /*14850*/  ISETP.GT.AND P6, PT, R9, R6, PT ;  /* 0x000000060900720c */ /* 0x000fda0003fc4270 */
[----:B------:R-:W-:Y:S05]  /*14860*/  @!P6 BRA `(.L_x_338) ;  /* 0xfffffffc0068e947 */ /* 0x000fea000383ffff */
.L_x_336:
[----:B------:R-:W-:-:S04]  /*14870*/  IMAD.IADD R9, R9, 0x1, -R4 ;  /* 0x0000000109097824 */ /* 0x000fc800078e0a04 */
        /* <DEDUP_REMOVED lines=8> */
[----:B------:R2:W3:Y:S01]  /*14900*/  SHFL.IDX PT, R5, R5, R10, 0x1f ;  /* 0x00001f0a05057589 */ /* 0x0004e200000e0000 */
[----:B0-----:R-:W-:-:S04]  /*14910*/  IABS R4, R0 ;  /* 0x0000000000047213 */ /* 0x001fc80000000000 */
[----:B------:R-:W0:Y:S08]  /*14920*/  I2F.RP R8, R4 ;  /* 0x0000000400087306 */ /* 0x000e300000209400 */
[----:B0-----:R-:W0:Y:S02]  /*14930*/  MUFU.RCP R8, R8 ;  /* 0x0000000800087308 */ /* 0x001e240000001000 */
[----:B0-----:R-:W-:-:S06]  /*14940*/  VIADD R11, R8, 0xffffffe ;  /* 0x0ffffffe080b7836 */ /* 0x001fcc0000000000 */
[----:B------:R-:W0:Y:S01]  /*14950*/  F2I.FTZ.U32.TRUNC.NTZ R11, R11 ;  /* 0x0000000b000b7305 */ /* 0x000e22000021f000 */
[----:B--23--:R-:W-:Y:S05]  /*14960*/  @!P0 BRA `(.L_x_339) ;  /* 0x00000000000c8947 */ /* 0x00cfea0003800000 */
[----:B------:R-:W-:-:S06]  /*14970*/  UIADD3 UR5, UR4, -0x1, URZ ;  /* 0xffffffff04057890 */ /* 0x000fcc000fffe03f */
[----:B------:R-:W-:-:S05]  /*14980*/  IMAD.U32 R8, RZ, RZ, UR5 ;  /* 0x00000005ff087e24 */ /* 0x000fca000f8e00ff */
[----:B------:R2:W3:Y:S02]  /*14990*/  SHFL.IDX PT, R7, R3, R8, 0x1f ;  /* 0x00001f0803077589 */ /* 0x0004e400000e0000 */
.L_x_339:
[----:B---3--:R-:W-:Y:S01]  /*149a0*/  IMAD R10, R7, R2, R9 ;  /* 0x00000002070a7224 */ /* 0x008fe200078e0209 */
[----:B------:R-:W-:Y:S01]  /*149b0*/  IABS R7, R5 ;  /* 0x0000000500077213 */ /* 0x000fe20000000000 */
[--C-:B0-----:R-:W-:Y:S01]  /*149c0*/  IMAD.MOV R9, RZ, RZ, -R11.reuse ;  /* 0x000000ffff097224 */ /* 0x101fe200078e0a0b */
[----:B------:R-:W-:Y:S01]  /*149d0*/  UIADD3 UR39, UR4, UR39, URZ ;  /* 0x0000002704277290 */ /* 0x000fe2000fffe03f */
[----:B------:R-:W-:Y:S01]  /*149e0*/  IMAD.MOV.U32 R2, RZ, RZ, RZ ;  /* 0x000000ffff027224 */ /* 0x000fe200078e00ff */
[----:B--2---:R-:W0:Y:S01]  /*149f0*/  I2F.RP R8, R7 ;  /* 0x0000000700087306 */ /* 0x004e220000209400 */
[----:B------:R-:W-:Y:S01]  /*14a00*/  IMAD R9, R9, R4, RZ ;  /* 0x0000000409097224 */ /* 0x000fe200078e02ff */
[----:B------:R2:W-:Y:S01]  /*14a10*/  STL [R1], R10 ;  /* 0x0000000a01007387 */ /* 0x0005e20000100800 */
[----:B------:R-:W-:Y:S02]  /*14a20*/  IMAD.MOV.U32 R3, RZ, RZ, R11 ;  /* 0x000000ffff037224 */ /* 0x000fe400078e000b */
[----:B------:R-:W-:Y:S01]  /*14a30*/  IMAD.HI.U32 R11, R11, R9, R2 ;  /* 0x000000090b0b7227 */ /* 0x000fe200078e0002 */
[----:B------:R-:W-:-:S03]  /*14a40*/  IABS R3, R0 ;  /* 0x0000000000037213 */ /* 0x000fc60000000000 */
[----:B------:R-:W-:Y:S02]  /*14a50*/  IMAD.IADD R9, R6, 0x1, -R10 ;  /* 0x0000000106097824 */ /* 0x000fe400078e0a0a */
[----:B------:R-:W-:Y:S01]  /*14a60*/  IMAD.MOV R3, RZ, RZ, -R3 ;  /* 0x000000ffff037224 */ /* 0x000fe200078e0a03 */
[----:B0-----:R-:W0:Y:S02]  /*14a70*/  MUFU.RCP R8, R8 ;  /* 0x0000000800087308 */ /* 0x001e240000001000 */
[----:B------:R-:W-:-:S05]  /*14a80*/  IABS R2, R9 ;  /* 0x0000000900027213 */ /* 0x000fca0000000000 */
[----:B------:R-:W-:-:S04]  /*14a90*/  IMAD.HI.U32 R6, R11, R2, RZ ;  /* 0x000000020b067227 */ /* 0x000fc800078e00ff */
[----:B------:R-:W-:-:S05]  /*14aa0*/  IMAD R11, R6, R3, R2 ;  /* 0x00000003060b7224 */ /* 0x000fca00078e0202 */
[----:B------:R-:W-:Y:S01]  /*14ab0*/  ISETP.GT.U32.AND P1, PT, R4, R11, PT ;  /* 0x0000000b0400720c */ /* 0x000fe20003f24070 */
[----:B0-----:R-:W-:-:S06]  /*14ac0*/  VIADD R3, R8, 0xffffffe ;  /* 0x0ffffffe08037836 */ /* 0x001fcc0000000000 */
[----:B------:R-:W0:Y:S06]  /*14ad0*/  F2I.FTZ.U32.TRUNC.NTZ R3, R3 ;  /* 0x0000000300037305 */ /* 0x000e2c000021f000 */
[----:B------:R-:W-:Y:S02]  /*14ae0*/  @!P1 IMAD.IADD R11, R11, 0x1, -R4 ;  /* 0x000000010b0b9824 */ /* 0x000fe400078e0a04 */
[----:B------:R-:W-:Y:S01]  /*14af0*/  @!P1 VIADD R6, R6, 0x1 ;  /* 0x0000000106069836 */ /* 0x000fe20000000000 */
[----:B------:R-:W-:Y:S02]  /*14b00*/  ISETP.NE.AND P1, PT, R0, RZ, PT ;  /* 0x000000ff0000720c */ /* 0x000fe40003f25270 */
[----:B------:R-:W-:Y:S01]  /*14b10*/  ISETP.GE.U32.AND P0, PT, R11, R4, PT ;  /* 0x000000040b00720c */ /* 0x000fe20003f06070 */
[----:B0-----:R-:W-:-:S04]  /*14b20*/  IMAD.MOV R2, RZ, RZ, -R3 ;  /* 0x000000ffff027224 */ /* 0x001fc800078e0a03 */
[----:B------:R-:W-:Y:S02]  /*14b30*/  IMAD R11, R2, R7, RZ ;  /* 0x00000007020b7224 */ /* 0x000fe400078e02ff */
[----:B------:R-:W-:-:S06]  /*14b40*/  IMAD.MOV.U32 R2, RZ, RZ, RZ ;  /* 0x000000ffff027224 */ /* 0x000fcc00078e00ff */
[----:B------:R-:W-:Y:S02]  /*14b50*/  @P0 VIADD R6, R6, 0x1 ;  /* 0x0000000106060836 */ /* 0x000fe40000000000 */
[----:B------:R-:W-:Y:S01]  /*14b60*/  IMAD.HI.U32 R4, R3, R11, R2 ;  /* 0x0000000b03047227 */ /* 0x000fe200078e0002 */
[----:B------:R-:W-:-:S04]  /*14b70*/  LOP3.LUT R2, R9, R0, RZ, 0x3c, !PT ;  /* 0x0000000009027212 */ /* 0x000fc800078e3cff */
[----:B------:R-:W-:Y:S02]  /*14b80*/  ISETP.GE.AND P2, PT, R2, RZ, PT ;  /* 0x000000ff0200720c */ /* 0x000fe40003f46270 */
[----:B------:R-:W-:-:S05]  /*14b90*/  IABS R2, R5 ;  /* 0x0000000500027213 */ /* 0x000fca0000000000 */
[----:B------:R-:W-:-:S06]  /*14ba0*/  IMAD.MOV R2, RZ, RZ, -R2 ;  /* 0x000000ffff027224 */ /* 0x000fcc00078e0a02 */
[----:B------:R-:W-:Y:S01]  /*14bb0*/  @!P2 IMAD.MOV R6, RZ, RZ, -R6 ;  /* 0x000000ffff06a224 */ /* 0x000fe200078e0a06 */
[----:B------:R-:W-:-:S04]  /*14bc0*/  @!P1 LOP3.LUT R6, RZ, R0, RZ, 0x33, !PT ;  /* 0x00000000ff069212 */ /* 0x000fc800078e33ff */
[-C--:B------:R-:W-:Y:S01]  /*14bd0*/  IABS R3, R6.reuse ;  /* 0x0000000600037213 */ /* 0x080fe20000000000 */
[----:B------:R-:W-:-:S04]  /*14be0*/  IMAD R8, R0, R6, RZ ;  /* 0x0000000600087224 */ /* 0x000fc800078e02ff */
[----:B------:R-:W-:-:S04]  /*14bf0*/  IMAD.HI.U32 R4, R4, R3, RZ ;  /* 0x0000000304047227 */ /* 0x000fc800078e00ff */
[----:B------:R-:W-:-:S05]  /*14c00*/  IMAD R2, R4, R2, R3 ;  /* 0x0000000204027224 */ /* 0x000fca00078e0203 */
[----:B------:R-:W-:-:S13]  /*14c10*/  ISETP.GT.U32.AND P1, PT, R7, R2, PT ;  /* 0x000000020700720c */ /* 0x000fda0003f24070 */
[----:B------:R-:W-:Y:S02]  /*14c20*/  @!P1 IMAD.IADD R2, R2, 0x1, -R7 ;  /* 0x0000000102029824 */ /* 0x000fe400078e0a07 */
[----:B------:R-:W-:Y:S01]  /*14c30*/  @!P1 VIADD R4, R4, 0x1 ;  /* 0x0000000104049836 */ /* 0x000fe20000000000 */
[----:B------:R-:W-:Y:S02]  /*14c40*/  ISETP.NE.AND P1, PT, R5, RZ, PT ;  /* 0x000000ff0500720c */ /* 0x000fe40003f25270 */
[----:B------:R-:W-:Y:S02]  /*14c50*/  ISETP.GE.U32.AND P0, PT, R2, R7, PT ;  /* 0x000000070200720c */ /* 0x000fe40003f06070 */
        /* <DEDUP_REMOVED lines=13> */
.L_x_337:
[----:B------:R0:W-:Y:S01]  /*14d30*/  STL [R1], R6 ;  /* 0x0000000601007387 */ /* 0x0001e20000100800 */
[----:B------:R-:W-:-:S03]  /*14d40*/  ULDC UR39, c[0x0][0xc3c] ;  /* 0x00030f0000277ab9 */ /* 0x000fc60000000800 */
[----:B------:R0:W-:Y:S04]  /*14d50*/  STL [R1+0x4], RZ ;  /* 0x000004ff01007387 */ /* 0x0001e80000100800 */
[----:B------:R0:W-:Y:S02]  /*14d60*/  STL [R1+0x8], RZ ;  /* 0x000008ff01007387 */ /* 0x0001e40000100800 */
.L_x_340:
[----:B------:R-:W3:Y:S04]  /*14d70*/  LDL R3, [R1+0x4] ;  /* 0x0000040001037983 */ /* 0x000ee80000100800 */
[----:B--2---:R-:W2:Y:S04]  /*14d80*/  LDL R2, [R1+0x8] ;  /* 0x0000080001027983 */ /* 0x004ea80000100800 */
[----:B------:R-:W4:Y:S01]  /*14d90*/  LDL R4, [R1] ;  /* 0x0000000001047983 */ /* 0x000f220000100800 */
[----:B------:R-:W5:Y:S01]  /*14da0*/  S2R R0, SR_TID.X ;  /* 0x0000000000007919 */ /* 0x000f620000002100 */
[----:B------:R-:W-:Y:S01]  /*14db0*/  BAR.SYNC.DEFER_BLOCKING 0x4, 0x180 ;  /* 0x0106000000007b1d */ /* 0x000fe20000010000 */
[----:B---3--:R-:W-:-:S02]  /*14dc0*/  IMAD.MOV.U32 R5, RZ, RZ, R3 ;  /* 0x000000ffff057224 */ /* 0x008fc400078e0003 */
[----:B--2---:R-:W-:-:S03]  /*14dd0*/  IMAD.MOV.U32 R3, RZ, RZ, R2 ;  /* 0x000000ffff037224 */ /* 0x004fc600078e0002 */
[----:B------:R2:W3:Y:S01]  /*14de0*/  LDL R2, [R1+0x14] ;  /* 0x0000140001027983 */ /* 0x0004e20000100800 */
[----:B-----5:R-:W-:Y:S01]  /*14df0*/  LOP3.LUT R0, R0, 0x1f, RZ, 0xc0, !PT ;  /* 0x0000001f00007812 */ /* 0x020fe200078ec0ff */
[----:B0-----:R-:W-:-:S03]  /*14e00*/  IMAD.MOV.U32 R6, RZ, RZ, R3 ;  /* 0x000000ffff067224 */ /* 0x001fc600078e0003 */
[----:B------:R-:W-:-:S13]  /*14e10*/  ISETP.NE.AND P0, PT, R0, RZ, PT ;  /* 0x000000ff0000720c */ /* 0x000fda0003f05270 */
[----:B------:R-:W-:Y:S01]  /*14e20*/  @!P0 MOV R0, 0x400 ;  /* 0x0000040000008802 */ /* 0x000fe20000000f00 */
[----:B---3--:R-:W0:Y:S03]  /*14e30*/  @!P0 S2R R2, SR_CgaCtaId ;  /* 0x0000000000028919 */ /* 0x008e260000008800 */
[----:B0-----:R-:W-:Y:S01]  /*14e40*/  @!P0 LEA R16, R2, R0, 0x18 ;  /* 0x0000000002108211 */ /* 0x001fe200078ec0ff */
[----:B------:R-:W-:Y:S01]  /*14e50*/  IMAD.U32 R0, RZ, RZ, UR39 ;  /* 0x00000027ff007e24 */ /* 0x000fe2000f8e00ff */
[----:B------:R2:W-:Y:S03]  /*14e60*/  @!P0 STL [R1+0x14], R2 ;  /* 0x0000140201008387 */ /* 0x0005e60000100800 */
[----:B------:R-:W-:-:S05]  /*14e70*/  @!P0 IMAD.MOV.U32 R7, RZ, RZ, R0 ;  /* 0x000000ffff078224 */ /* 0x000fca00078e0000 */
[----:B----4-:R2:W-:Y:S01]  /*14e80*/  @!P0 STS.128 [R16+0x388d0], R4 ;  /* 0x0388d00410008388 */ /* 0x0105e20000000c00 */
[----:B------:R-:W-:Y:S06]  /*14e90*/  BAR.ARV 0x5, 0x180 ;  /* 0x0146000000007b1d */ /* 0x000fec0000002000 */
.L_x_335:
[----:B------:R-:W-:Y:S02]  /*14ea0*/  ULDC UR4, c[0x0][0xc3c] ;  /* 0x00030f0000047ab9 */ /* 0x000fe40000000800 */
[----:B------:R-:W-:-:S06]  /*14eb0*/  UISETP.GE.AND UP0, UPT, UR39, UR4, UPT ;  /* 0x000000042700728c */ /* 0x000fcc000bf06270 */
[----:B------:R-:W-:-:S13]  /*14ec0*/  PLOP3.LUT P0, PT, PT, PT, UP0, 0x80, 0x0 ;  /* 0x000000000000781c */ /* 0x000fda0003f0f008 */
[----:B------:R-:W-:Y:S05]  /*14ed0*/  @!P0 BRA `(.L_x_341) ;  /* 0xffffffa000c08947 */ /* 0x000fea000383ffff */
.L_x_267:
[----:B-1----:R-:W4:Y:S01]  /*14ee0*/  LDL.LU R0, [R1+0x28] ;  /* 0x0000280001007983 */ /* 0x002f220000300800 */
[----:B------:R-:W-:Y:S01]  /*14ef0*/  BSSY B0, `(.L_x_342) ;  /* 0x000000b000007945 */ /* 0x000fe20003800000 */
[----:B0-23--:R-:W0:Y:S01]  /*14f00*/  S2R R5, SR_CgaCtaId ;  /* 0x0000000000057919 */ /* 0x00de220000008800 */
[----:B----4-:R-:W-:-:S05]  /*14f10*/  VIADD R0, R0, 0x1 ;  /* 0x0000000100007836 */ /* 0x010fca0000000000 */
[----:B------:R-:W-:-:S04]  /*14f20*/  LEA.HI R2, R0, R0, RZ, 0x1 ;  /* 0x0000000000027211 */ /* 0x000fc800078f08ff */
[----:B------:R-:W-:Y:S02]  /*14f30*/  LOP3.LUT R3, R2, 0xfffffffe, RZ, 0xc0, !PT ;  /* 0xfffffffe02037812 */ /* 0x000fe400078ec0ff */
[----:B------:R-:W-:-:S03]  /*14f40*/  MOV R2, 0x400 ;  /* 0x0000040000027802 */ /* 0x000fc60000000f00 */
[----:B------:R-:W-:Y:S01]  /*14f50*/  IMAD.IADD R0, R0, 0x1, -R3 ;  /* 0x0000000100007824 */ /* 0x000fe200078e0a03 */
[----:B0-----:R-:W-:-:S04]  /*14f60*/  LEA R5, R5, R2, 0x18 ;  /* 0x0000000205057211 */ /* 0x001fc800078ec0ff */
[----:B------:R-:W-:-:S04]  /*14f70*/  SHF.L.U32 R0, R0, 0x1f, RZ ;  /* 0x0000001f00007819 */ /* 0x000fc800000006ff */
[----:B------:R-:W0:Y:S02]  /*14f80*/  SYNCS.PHASECHK.TRANS64.TRYWAIT P0, [R5+URZ+0x38820], R0 ;  /* 0x03882000050075a7 */ /* 0x000e24000800017f */
[----:B0-----:R-:W-:Y:S05]  /*14f90*/  @!P0 BRA `(.L_x_343) ;  /* 0x0000003800788947 */ /* 0x001fea0003800000 */
.L_x_460:
[----:B------:R-:W-:Y:S05]  /*14fa0*/  BSYNC B0 ;  /* 0x0000000000007941 */ /* 0x000fea0003800000 */
.L_x_342:
[----:B------:R-:W-:-:S03]  /*14fb0*/  UMOV UR4, 0xffffffff ;  /* 0xffffffff00047882 */ /* 0x000fc60000000000 */
[----:B------:R-:W-:Y:S05]  /*14fc0*/  BRA.DIV UR4, `(.L_x_344) ;  /* 0x0000003a04807947 */ /* 0x000fea000b800000 */
[----:B0-----:R-:W0:Y:S02]  /*14fd0*/  S2R R0, SR_TID.X ;  /* 0x0000000000007919 */ /* 0x001e240000002100 */
[----:B0-----:R-:W-:-:S04]  /*14fe0*/  SHF.R.U32.HI R0, RZ, 0x5, R0 ;  /* 0x00000005ff007819 */ /* 0x001fc80000011600 */
[----:B------:R-:W-:-:S05]  /*14ff0*/  LOP3.LUT R0, R0, 0x3, RZ, 0xc0, !PT ;  /* 0x0000000300007812 */ /* 0x000fca00078ec0ff */
[----:B------:R0:W1:Y:S02]  /*15000*/  SHFL.IDX PT, R14, R0, RZ, 0x1f ;  /* 0x00001fff000e7589 */ /* 0x00006400000e0000 */
.L_x_463:
[----:B-1----:R-:W-:Y:S01]  /*15010*/  ISETP.NE.AND P0, PT, R14, RZ, PT ;  /* 0x000000ff0e00720c */ /* 0x002fe20003f05270 */
[----:B------:R-:W-:-:S12]  /*15020*/  BSSY B0, `(.L_x_345) ;  /* 0x000002c000007945 */ /* 0x000fd80003800000 */
[----:B------:R-:W-:Y:S05]  /*15030*/  @P0 BRA `(.L_x_346) ;  /* 0x0000000000a80947 */ /* 0x000fea0003800000 */
[----:B------:R-:W-:-:S03]  /*15040*/  UMOV UR4, 0xffffffff ;  /* 0xffffffff00047882 */ /* 0x000fc60000000000 */
[----:B------:R-:W-:Y:S05]  /*15050*/  BRA.DIV UR4, `(.L_x_347) ;  /* 0x0000003a04907947 */ /* 0x000fea000b800000 */
[----:B------:R-:W-:-:S13]  /*15060*/  ELECT P6, URZ, PT ;  /* 0x00000000003f782f */ /* 0x000fda00038c0000 */
.L_x_466:
[----:B------:R-:W-:Y:S05]  /*15070*/  @!P6 BRA `(.L_x_346) ;  /* 0x000000000098e947 */ /* 0x000fea0003800000 */
[----:B------:R-:W-:-:S06]  /*15080*/  ULOP3.LUT UR4, UR42, 0x2, URZ, 0xfc, !UPT ;  /* 0x000000022a047892 */ /* 0x000fcc000f8efc3f */
[----:B0-----:R-:W-:-:S05]  /*15090*/  IMAD.U32 R0, RZ, RZ, UR4 ;  /* 0x00000004ff007e24 */ /* 0x001fca000f8e00ff */
[----:B------:R-:W-:-:S13]  /*150a0*/  ISETP.NE.AND P0, PT, R0, 0x3, PT ;  /* 0x000000030000780c */ /* 0x000fda0003f05270 */
[----:B------:R-:W-:Y:S05]  /*150b0*/  @!P0 BRA `(.L_x_348) ;  /* 0x0000000000048947 */ /* 0x000fea0003800000 */
[----:B------:R-:W-:Y:S01]  /*150c0*/  BPT.TRAP 0x1 ;  /* 0x000000040000795c */ /* 0x000fe20000300000 */
.L_x_348:
[----:B------:R-:W-:Y:S01]  /*150d0*/  IMAD R3, R29, 0x8, R5 ;  /* 0x000000081d037824 */ /* 0x000fe200078e0205 */
[----:B------:R-:W-:Y:S01]  /*150e0*/  SHF.L.U32 R2, R33, 0x1f, RZ ;  /* 0x0000001f21027819 */ /* 0x000fe200000006ff */
[----:B------:R-:W-:-:S03]  /*150f0*/  VIADD R29, R29, 0x1 ;  /* 0x000000011d1d7836 */ /* 0x000fc60000000000 */
[----:B------:R-:W0:Y:S02]  /*15100*/  SYNCS.PHASECHK.TRANS64.TRYWAIT P1, [R3+URZ+0x38840], R2 ;  /* 0x03884002030075a7 */ /* 0x000e24000802017f */
[----:B------:R-:W-:-:S04]  /*15110*/  ISETP.NE.AND P2, PT, R29, 0x2, PT ;  /* 0x000000021d00780c */ /* 0x000fc80003f45270 */
[----:B------:R-:W-:Y:S01]  /*15120*/  SEL R0, RZ, 0x1, P2 ;  /* 0x00000001ff007807 */ /* 0x000fe20001000000 */
[----:B0-----:R-:W-:Y:S08]  /*15130*/  @!P1 BRA `(.L_x_349) ;  /* 0x0000003800789947 */ /* 0x001ff00003800000 */
.L_x_467:
[----:B------:R-:W-:Y:S02]  /*15140*/  SEL R29, R29, RZ, P2 ;  /* 0x000000ff1d1d7207 */ /* 0x000fe40001000000 */
[----:B------:R-:W-:Y:S01]  /*15150*/  LOP3.LUT R0, R33, R0, RZ, 0x3c, !PT ;  /* 0x0000000021007212 */ /* 0x000fe200078e3cff */
[----:B------:R-:W-:Y:S06]  /*15160*/  @!P0 BRA `(.L_x_350) ;  /* 0x0000000000048947 */ /* 0x000fec0003800000 */
[----:B------:R-:W-:Y:S01]  /*15170*/  BPT.TRAP 0x1 ;  /* 0x000000040000795c */ /* 0x000fe20000300000 */
.L_x_350:
[----:B------:R-:W-:Y:S01]  /*15180*/  IMAD R29, R29, 0x8, R5 ;  /* 0x000000081d1d7824 */ /* 0x000fe200078e0205 */
[----:B------:R-:W-:-:S04]  /*15190*/  SHF.L.U32 R0, R0, 0x1f, RZ ;  /* 0x0000001f00007819 */ /* 0x000fc800000006ff */
[----:B------:R-:W1:Y:S02]  /*151a0*/  SYNCS.PHASECHK.TRANS64.TRYWAIT P1, [R29+URZ+0x38840], R0 ;  /* 0x038840001d0075a7 */ /* 0x000e64000802017f */
[----:B-1----:R-:W-:Y:S05]  /*151b0*/  @!P1 BRA `(.L_x_351) ;  /* 0x00000038006c9947 */ /* 0x002fea0003800000 */
.L_x_468:
[----:B------:R-:W-:Y:S05]  /*151c0*/  @!P0 BRA `(.L_x_352) ;  /* 0x0000000000048947 */ /* 0x000fea0003800000 */
[----:B------:R-:W-:Y:S01]  /*151d0*/  BPT.TRAP 0x1 ;  /* 0x000000040000795c */ /* 0x000fe20000300000 */
.L_x_352:
[----:B------:R-:W2:Y:S02]  /*151e0*/  SYNCS.PHASECHK.TRANS64.TRYWAIT P1, [R3+URZ+0x38860], R2 ;  /* 0x03886002030075a7 */ /* 0x000ea4000802017f */
[----:B--2---:R-:W-:Y:S05]  /*151f0*/  @!P1 BRA `(.L_x_353) ;  /* 0x0000003800709947 */ /* 0x004fea0003800000 */
.L_x_469:
[----:B------:R-:W-:Y:S05]  /*15200*/  @!P0 BRA `(.L_x_354) ;  /* 0x0000000000048947 */ /* 0x000fea0003800000 */
[----:B------:R-:W-:Y:S01]  /*15210*/  BPT.TRAP 0x1 ;  /* 0x000000040000795c */ /* 0x000fe20000300000 */
.L_x_354:
[----:B------:R-:W3:Y:S02]  /*15220*/  SYNCS.PHASECHK.TRANS64.TRYWAIT P1, [R29+URZ+0x38860], R0 ;  /* 0x038860001d0075a7 */ /* 0x000ee4000802017f */
[----:B---3--:R-:W-:Y:S05]  /*15230*/  @!P1 BRA `(.L_x_355) ;  /* 0x0000003800749947 */ /* 0x008fea0003800000 */
.L_x_470:
[----:B------:R-:W-:Y:S05]  /*15240*/  @!P0 BRA `(.L_x_356) ;  /* 0x0000000000048947 */ /* 0x000fea0003800000 */
[----:B------:R-:W-:Y:S01]  /*15250*/  BPT.TRAP 0x1 ;  /* 0x000000040000795c */ /* 0x000fe20000300000 */
.L_x_356:
[----:B------:R-:W4:Y:S02]  /*15260*/  SYNCS.PHASECHK.TRANS64.TRYWAIT P1, [R3+URZ+0x38880], R2 ;  /* 0x03888002030075a7 */ /* 0x000f24000802017f */
[----:B----4-:R-:W-:Y:S05]  /*15270*/  @!P1 BRA `(.L_x_357) ;  /* 0x0000003800789947 */ /* 0x010fea0003800000 */
.L_x_471:
[----:B------:R-:W-:Y:S05]  /*15280*/  @!P0 BRA `(.L_x_358) ;  /* 0x0000000000048947 */ /* 0x000fea0003800000 */
[----:B------:R-:W-:Y:S01]  /*15290*/  BPT.TRAP 0x1 ;  /* 0x000000040000795c */ /* 0x000fe20000300000 */
.L_x_358:
[----:B------:R0:W0:Y:S02]  /*152a0*/  SYNCS.PHASECHK.TRANS64.TRYWAIT P0, [R29+URZ+0x38880], R0 ;  /* 0x038880001d0075a7 */ /* 0x000024000800017f */
[----:B0-----:R-:W-:Y:S05]  /*152b0*/  @!P0 NANOSLEEP.SYNCS 0x989680 ;  /* 0x009896800000895d */ /* 0x001fea0003900000 */
[----:B------:R-:W0:Y:S02]  /*152c0*/  @!P0 SYNCS.PHASECHK.TRANS64 P0, [R29+URZ+0x38880], R0 ;  /* 0x038880001d0085a7 */ /* 0x000e24000800007f */
[----:B0-----:R-:W-:Y:S05]  /*152d0*/  @!P0 BRA `(.L_x_358) ;  /* 0xfffffffc00f08947 */ /* 0x001fea000383ffff */
.L_x_346:
[----:B------:R-:W-:Y:S05]  /*152e0*/  BSYNC B0 ;  /* 0x0000000000007941 */ /* 0x000fea0003800000 */
.L_x_345:
[----:B------:R-:W-:Y:S05]  /*152f0*/  EXIT ;  /* 0x000000000000794d */ /* 0x000fea0003800000 */
.L_x_215:
[----:B0-----:R-:W-:-:S04]  /*15300*/  IMAD.U32 R3, RZ, RZ, UR51 ;  /* 0x00000033ff037e24 */ /* 0x001fc8000f8e00ff */
[----:B------:R0:W1:Y:S03]  /*15310*/  SYNCS.PHASECHK.TRANS64.TRYWAIT P0, [R3+URZ+0x38800], R2 ;  /* 0x03880002030075a7 */ /* 0x000066000800017f */
[----:B-1----:R-:W-:Y:S05]  /*15320*/  @!P0 NANOSLEEP.SYNCS 0x989680 ;  /* 0x009896800000895d */ /* 0x002fea0003900000 */
[----:B------:R-:W1:Y:S02]  /*15330*/  @!P0 SYNCS.PHASECHK.TRANS64 P0, [R3+URZ+0x38800], R2 ;  /* 0x03880002030085a7 */ /* 0x000e64000800007f */
[----:B-1----:R-:W-:Y:S05]  /*15340*/  @!P0 BRA `(.L_x_215) ;  /* 0xfffffffc00ec8947 */ /* 0x002fea000383ffff */
[----:B------:R-:W-:Y:S05]  /*15350*/  BRA `(.L_x_359) ;  /* 0xfffffecc00487947 */ /* 0x000fea000383ffff */
.L_x_219:
[----:B0-----:R-:W-:-:S04]  /*15360*/  IMAD.U32 R3, RZ, RZ, UR55 ;  /* 0x00000037ff037e24 */ /* 0x001fc8000f8e00ff */
[----:B------:R0:W2:Y:S03]  /*15370*/  SYNCS.PHASECHK.TRANS64.TRYWAIT P1, [R3+URZ+0x38830], R6 ;  /* 0x03883006030075a7 */ /* 0x0000a6000802017f */
[----:B--2---:R-:W-:Y:S05]  /*15380*/  @!P1 NANOSLEEP.SYNCS 0x989680 ;  /* 0x009896800000995d */ /* 0x004fea0003900000 */
[----:B------:R-:W2:Y:S02]  /*15390*/  @!P1 SYNCS.PHASECHK.TRANS64 P1, [R3+URZ+0x38830], R6 ;  /* 0x03883006030095a7 */ /* 0x000ea4000802007f */
[----:B--2---:R-:W-:Y:S05]  /*153a0*/  @!P1 BRA `(.L_x_219) ;  /* 0xfffffffc00ec9947 */ /* 0x004fea000383ffff */
[----:B------:R-:W-:Y:S05]  /*153b0*/  BRA `(.L_x_218) ;  /* 0xfffffecc006c7947 */ /* 0x000fea000383ffff */
.L_x_224:
[----:B-1----:R-:W-:-:S04]  /*153c0*/  IMAD.U32 R7, RZ, RZ, UR55 ;  /* 0x00000037ff077e24 */ /* 0x002fc8000f8e00ff */
[----:B------:R1:W2:Y:S03]  /*153d0*/  SYNCS.PHASECHK.TRANS64.TRYWAIT P1, [R7+URZ+0x38850], R6 ;  /* 0x03885006070075a7 */ /* 0x0002a6000802017f */
[----:B--2---:R-:W-:Y:S05]  /*153e0*/  @!P1 NANOSLEEP.SYNCS 0x989680 ;  /* 0x009896800000995d */ /* 0x004fea0003900000 */
[----:B------:R-:W2:Y:S02]  /*153f0*/  @!P1 SYNCS.PHASECHK.TRANS64 P1, [R7+URZ+0x38850], R6 ;  /* 0x03885006070095a7 */ /* 0x000ea4000802007f */
[----:B--2---:R-:W-:Y:S05]  /*15400*/  @!P1 BRA `(.L_x_224) ;  /* 0xfffffffc00ec9947 */ /* 0x004fea000383ffff */
[----:B------:R-:W-:Y:S05]  /*15410*/  BRA `(.L_x_223) ;  /* 0xfffffef000d07947 */ /* 0x000fea000383ffff */
.L_x_230:
[----:B0-----:R-:W-:Y:S02]  /*15420*/  IMAD.U32 R2, RZ, RZ, UR49 ;  /* 0x00000031ff027e24 */ /* 0x001fe4000f8e00ff */
[----:B------:R-:W-:-:S04]  /*15430*/  IMAD.U32 R7, RZ, RZ, UR56 ;  /* 0x00000038ff077e24 */ /* 0x000fc8000f8e00ff */
[----:B------:R0:W1:Y:S03]  /*15440*/  SYNCS.PHASECHK.TRANS64.TRYWAIT P1, [R2+URZ+0x38830], R7 ;  /* 0x03883007020075a7 */ /* 0x000066000802017f */
[----:B-1----:R-:W-:Y:S05]  /*15450*/  @!P1 NANOSLEEP.SYNCS 0x989680 ;  /* 0x009896800000995d */ /* 0x002fea0003900000 */
[----:B------:R-:W1:Y:S02]  /*15460*/  @!P1 SYNCS.PHASECHK.TRANS64 P1, [R2+URZ+0x38830], R7 ;  /* 0x03883007020095a7 */ /* 0x000e64000802007f */
[----:B-1----:R-:W-:Y:S05]  /*15470*/  @!P1 BRA `(.L_x_230) ;  /* 0xfffffffc00e89947 */ /* 0x002fea000383ffff */
[----:B------:R-:W-:Y:S05]  /*15480*/  BRA `(.L_x_229) ;  /* 0xfffffef400bc7947 */ /* 0x000fea000383ffff */
.L_x_235:
[----:B0-----:R-:W-:Y:S02]  /*15490*/  IMAD.U32 R5, RZ, RZ, UR49 ;  /* 0x00000031ff057e24 */ /* 0x001fe4000f8e00ff */
[----:B------:R-:W-:-:S04]  /*154a0*/  IMAD.U32 R6, RZ, RZ, UR56 ;  /* 0x00000038ff067e24 */ /* 0x000fc8000f8e00ff */
[----:B------:R0:W1:Y:S03]  /*154b0*/  SYNCS.PHASECHK.TRANS64.TRYWAIT P1, [R5+URZ+0x38850], R6 ;  /* 0x03885006050075a7 */ /* 0x000066000802017f */
[----:B-1----:R-:W-:Y:S05]  /*154c0*/  @!P1 NANOSLEEP.SYNCS 0x989680 ;  /* 0x009896800000995d */ /* 0x002fea0003900000 */
[----:B------:R-:W1:Y:S02]  /*154d0*/  @!P1 SYNCS.PHASECHK.TRANS64 P1, [R5+URZ+0x38850], R6 ;  /* 0x03885006050095a7 */ /* 0x000e64000802007f */
[----:B-1----:R-:W-:Y:S05]  /*154e0*/  @!P1 BRA `(.L_x_235) ;  /* 0xfffffffc00e89947 */ /* 0x002fea000383ffff */
[----:B------:R-:W-:Y:S05]  /*154f0*/  BRA `(.L_x_234) ;  /* 0xffffff1c00587947 */ /* 0x000fea000383ffff */
.L_x_283:
[----:B------:R-:W1:Y:S01]  /*15500*/  S2R R20, SR_TID.X ;  /* 0x0000000000147919 */ /* 0x000e620000002100 */
[----:B------:R-:W-:Y:S02]  /*15510*/  IMAD.MOV.U32 R12, RZ, RZ, RZ ;  /* 0x000000ffff0c7224 */ /* 0x000fe400078e00ff */
[----:B------:R-:W-:Y:S02]  /*15520*/  IMAD.MOV.U32 R11, RZ, RZ, 0x1f ;  /* 0x0000001fff0b7424 */ /* 0x000fe400078e00ff */
[----:B------:R-:W-:Y:S01]  /*15530*/  IMAD.MOV.U32 R15, RZ, RZ, -0x1 ;  /* 0xffffffffff0f7424 */ /* 0x000fe200078e00ff */
[----:B-1----:R-:W-:-:S04]  /*15540*/  SHF.R.U32.HI R8, RZ, 0x5, R20 ;  /* 0x00000005ff087819 */ /* 0x002fc80000011614 */
[----:B------:R-:W-:-:S05]  /*15550*/  LOP3.LUT R8, R8, 0x3, RZ, 0xc0, !PT ;  /* 0x0000000308087812 */ /* 0x000fca00078ec0ff */
[----:B------:R-:W-:-:S07]  /*15560*/  IMAD.MOV.U32 R13, RZ, RZ, R8 ;  /* 0x000000ffff0d7224 */ /* 0x000fce00078e0008 */
[----:B0----5:R-:W-:Y:S05]  /*15570*/  WARPSYNC.COLLECTIVE R15, `(.L_x_360) ;  /* 0x000000000f087348 */ /* 0x021fea0003c00000 */
[----:B------:R1:W2:Y:S02]  /*15580*/  SHFL.IDX P6, R14, R13, R12, R11 ;  /* 0x0000000c0d0e7389 */ /* 0x0002a400000c000b */
[----:B012--5:R-:W-:Y:S01]  /*15590*/  ENDCOLLECTIVE ;  /* 0x000000000000791b */ /* 0x027fe20003800000 */
.L_x_360:
[----:B------:R-:W-:Y:S05]  /*155a0*/  BRA `(.L_x_361) ;  /* 0xffffffac007c7947 */ /* 0x000fea000383ffff */
.L_x_286:
[----:B-1----:R1:W2:Y:S02]  /*155b0*/  SYNCS.PHASECHK.TRANS64.TRYWAIT P0, [R6+URZ+0x38880], R20 ;  /* 0x03888014060075a7 */ /* 0x0022a4000800017f */
[----:B--2---:R-:W-:Y:S05]  /*155c0*/  @!P0 NANOSLEEP.SYNCS 0x989680 ;  /* 0x009896800000895d */ /* 0x004fea0003900000 */
[----:B------:R-:W2:Y:S02]  /*155d0*/  @!P0 SYNCS.PHASECHK.TRANS64 P0, [R6+URZ+0x38880], R20 ;  /* 0x03888014060085a7 */ /* 0x000ea4000800007f */
[----:B--2---:R-:W-:Y:S05]  /*155e0*/  @!P0 BRA `(.L_x_286) ;  /* 0xfffffffc00f08947 */ /* 0x004fea000383ffff */
[----:B------:R-:W-:Y:S05]  /*155f0*/  BRA `(.L_x_362) ;  /* 0xffffffac009c7947 */ /* 0x000fea000383ffff */
.L_x_287:
        /* <DEDUP_REMOVED lines=8> */
.L_x_364:
[----:B------:R-:W-:Y:S05]  /*15680*/  BSYNC B0 ;  /* 0x0000000000007941 */ /* 0x000fea0003800000 */
.L_x_363:
[----:B------:R-:W-:Y:S01]  /*15690*/  IMAD.MOV.U32 R13, RZ, RZ, R7 ;  /* 0x000000ffff0d7224 */ /* 0x000fe200078e0007 */
[----:B------:R-:W0:Y:S01]  /*156a0*/  LDC R22, c[0x0][0x2f4] ;  /* 0x0000bd00ff167b82 */ /* 0x000e220000000800 */
[----:B------:R-:W-:Y:S01]  /*156b0*/  IMAD.MOV.U32 R12, RZ, RZ, RZ ;  /* 0x000000ffff0c7224 */ /* 0x000fe200078e00ff */
[----:B------:R-:W-:Y:S01]  /*156c0*/  LOP3.LUT R21, R32, 0x80, RZ, 0xfc, !PT ;  /* 0x0000008020157812 */ /* 0x000fe200078efcff */
[----:B------:R-:W-:Y:S01]  /*156d0*/  IMAD.MOV.U32 R11, RZ, RZ, 0x181f ;  /* 0x0000181fff0b7424 */ /* 0x000fe200078e00ff */
[C---:B------:R-:W-:Y:S01]  /*156e0*/  ISETP.GE.AND P3, PT, R17.reuse, 0x11, PT ;  /* 0x000000111100780c */ /* 0x040fe20003f66270 */
[----:B------:R-:W-:Y:S01]  /*156f0*/  IMAD.MOV.U32 R15, RZ, RZ, -0x1 ;  /* 0xffffffffff0f7424 */ /* 0x000fe200078e00ff */
[----:B------:R-:W-:Y:S01]  /*15700*/  LOP3.LUT R30, R30, 0xffffffdf, RZ, 0xc0, !PT ;  /* 0xffffffdf1e1e7812 */ /* 0x000fe200078ec0ff */
[----:B------:R-:W-:Y:S01]  /*15710*/  IMAD.MOV.U32 R3, RZ, RZ, R14 ;  /* 0x000000ffff037224 */ /* 0x000fe200078e000e */
[----:B------:R-:W-:Y:S01]  /*15720*/  ISETP.GE.AND P5, PT, R17, 0x31, PT ;  /* 0x000000311100780c */ /* 0x000fe20003fa6270 */
[----:B------:R-:W-:-:S12]  /*15730*/  IMAD.IADD R5, R16, 0x1, R5 ;  /* 0x0000000110057824 */ /* 0x000fd800078e0205 */
[----:B0-----:R-:W-:Y:S05]  /*15740*/  WARPSYNC.COLLECTIVE R15, `(.L_x_365) ;  /* 0x000000000f087348 */ /* 0x001fea0003c00000 */
[----:B------:R1:W2:Y:S02]  /*15750*/  SHFL.IDX P6, R14, R13, R12, R11 ;  /* 0x0000000c0d0e7389 */ /* 0x0002a400000c000b */
[----:B012---:R-:W-:Y:S01]  /*15760*/  ENDCOLLECTIVE ;  /* 0x000000000000791b */ /* 0x007fe20003800000 */
.L_x_365:
[C---:B------:R-:W-:Y:S02]  /*15770*/  ISETP.GE.AND P4, PT, R17.reuse, 0x41, PT ;  /* 0x000000411100780c */ /* 0x040fe40003f86270 */
[----:B------:R-:W-:Y:S02]  /*15780*/  @P3 LOP3.LUT R30, R30, 0x20, RZ, 0xfc, !PT ;  /* 0x000000201e1e3812 */ /* 0x000fe400078efcff */
[C---:B------:R-:W-:Y:S02]  /*15790*/  ISETP.GE.AND P3, PT, R17.reuse, 0x51, PT ;  /* 0x000000511100780c */ /* 0x040fe40003f66270 */
[----:B------:R-:W-:Y:S02]  /*157a0*/  LOP3.LUT R30, R30, 0xffffffef, RZ, 0xc0, !PT ;  /* 0xffffffef1e1e7812 */ /* 0x000fe400078ec0ff */
[----:B------:R-:W-:Y:S01]  /*157b0*/  ISETP.GE.AND P1, PT, R32, R22, PT ;  /* 0x000000162000720c */ /* 0x000fe20003f26270 */
[----:B------:R-:W-:Y:S02]  /*157c0*/  IMAD.MOV.U32 R13, RZ, RZ, R8 ;  /* 0x000000ffff0d7224 */ /* 0x000fe400078e0008 */
[----:B------:R-:W-:Y:S01]  /*157d0*/  IMAD.MOV.U32 R12, RZ, RZ, 0x1 ;  /* 0x00000001ff0c7424 */ /* 0x000fe200078e00ff */
[----:B------:R-:W-:Y:S01]  /*157e0*/  ISETP.LT.OR P2, PT, R17, 0x1, P1 ;  /* 0x000000011100780c */ /* 0x000fe20000f41670 */
[----:B------:R-:W-:-:S12]  /*157f0*/  IMAD.MOV.U32 R2, RZ, RZ, R14 ;  /* 0x000000ffff027224 */ /* 0x000fd800078e000e */
[----:B------:R-:W-:Y:S05]  /*15800*/  WARPSYNC.COLLECTIVE R15, `(.L_x_366) ;  /* 0x000000000f087348 */ /* 0x000fea0003c00000 */
[----:B------:R0:W1:Y:S02]  /*15810*/  SHFL.IDX P6, R14, R13, R12, R11 ;  /* 0x0000000c0d0e7389 */ /* 0x00006400000c000b */
[----:B01----:R-:W-:Y:S01]  /*15820*/  ENDCOLLECTIVE ;  /* 0x000000000000791b */ /* 0x003fe20003800000 */
.L_x_366:
[----:B------:R-:W-:-:S05]  /*15830*/  IADD3 R2, P0, R32, R2, RZ ;  /* 0x0000000220027210 */ /* 0x000fca0007f1e0ff */
[----:B------:R-:W-:Y:S01]  /*15840*/  IMAD.X R3, RZ, RZ, R3, P0 ;  /* 0x000000ffff037224 */ /* 0x000fe200000e0603 */
[----:B------:R-:W-:-:S04]  /*15850*/  ISETP.GE.AND P0, PT, R21, R22, PT ;  /* 0x000000161500720c */ /* 0x000fc80003f06270 */
        /* <DEDUP_REMOVED lines=11> */
.L_x_367:
[----:B------:R-:W-:Y:S02]  /*15910*/  IMAD.MOV.U32 R13, RZ, RZ, R8 ;  /* 0x000000ffff0d7224 */ /* 0x000fe400078e0008 */
[----:B------:R-:W-:Y:S02]  /*15920*/  IMAD.MOV.U32 R12, RZ, RZ, 0x2 ;  /* 0x00000002ff0c7424 */ /* 0x000fe400078e00ff */
[----:B------:R-:W-:-:S07]  /*15930*/  IMAD.MOV.U32 R2, RZ, RZ, R14 ;  /* 0x000000ffff027224 */ /* 0x000fce00078e000e */
[----:B------:R-:W-:Y:S05]  /*15940*/  WARPSYNC.COLLECTIVE R15, `(.L_x_368) ;  /* 0x000000000f087348 */ /* 0x000fea0003c00000 */
[----:B------:R0:W1:Y:S02]  /*15950*/  SHFL.IDX P6, R14, R13, R12, R11 ;  /* 0x0000000c0d0e7389 */ /* 0x00006400000c000b */
[----:B01----:R-:W-:Y:S01]  /*15960*/  ENDCOLLECTIVE ;  /* 0x000000000000791b */ /* 0x003fe20003800000 */
.L_x_368:
[----:B------:R-:W-:-:S05]  /*15970*/  IADD3 R2, P2, R32, R2, RZ ;  /* 0x0000000220027210 */ /* 0x000fca0007f5e0ff */
        /* <DEDUP_REMOVED lines=13> */
.L_x_369:
[----:B------:R-:W-:Y:S02]  /*15a50*/  IMAD.MOV.U32 R13, RZ, RZ, R8 ;  /* 0x000000ffff0d7224 */ /* 0x000fe400078e0008 */
[----:B------:R-:W-:Y:S02]  /*15a60*/  IMAD.MOV.U32 R12, RZ, RZ, 0x3 ;  /* 0x00000003ff0c7424 */ /* 0x000fe400078e00ff */
[----:B------:R-:W-:-:S07]  /*15a70*/  IMAD.MOV.U32 R2, RZ, RZ, R14 ;  /* 0x000000ffff027224 */ /* 0x000fce00078e000e */
[----:B------:R-:W-:Y:S05]  /*15a80*/  WARPSYNC.COLLECTIVE R15, `(.L_x_370) ;  /* 0x000000000f087348 */ /* 0x000fea0003c00000 */
[----:B------:R0:W1:Y:S02]  /*15a90*/  SHFL.IDX P6, R14, R13, R12, R11 ;  /* 0x0000000c0d0e7389 */ /* 0x00006400000c000b */
[----:B01----:R-:W-:Y:S01]  /*15aa0*/  ENDCOLLECTIVE ;  /* 0x000000000000791b */ /* 0x003fe20003800000 */
.L_x_370:
        /* <DEDUP_REMOVED lines=14> */
.L_x_371:
[----:B------:R-:W-:Y:S02]  /*15b90*/  IMAD.MOV.U32 R13, RZ, RZ, R8 ;  /* 0x000000ffff0d7224 */ /* 0x000fe400078e0008 */
[----:B------:R-:W-:Y:S02]  /*15ba0*/  IMAD.MOV.U32 R12, RZ, RZ, 0x4 ;  /* 0x00000004ff0c7424 */ /* 0x000fe400078e00ff */
[----:B------:R-:W-:-:S07]  /*15bb0*/  IMAD.MOV.U32 R2, RZ, RZ, R14 ;  /* 0x000000ffff027224 */ /* 0x000fce00078e000e */
[----:B------:R-:W-:Y:S05]  /*15bc0*/  WARPSYNC.COLLECTIVE R15, `(.L_x_372) ;  /* 0x000000000f087348 */ /* 0x000fea0003c00000 */
[----:B------:R0:W1:Y:S02]  /*15bd0*/  SHFL.IDX P6, R14, R13, R12, R11 ;  /* 0x0000000c0d0e7389 */ /* 0x00006400000c000b */
[----:B01----:R-:W-:Y:S01]  /*15be0*/  ENDCOLLECTIVE ;  /* 0x000000000000791b */ /* 0x003fe20003800000 */
.L_x_372:
        /* <DEDUP_REMOVED lines=14> */
.L_x_373:
[----:B------:R-:W-:Y:S02]  /*15cd0*/  IMAD.MOV.U32 R13, RZ, RZ, R8 ;  /* 0x000000ffff0d7224 */ /* 0x000fe400078e0008 */
[----:B------:R-:W-:Y:S02]  /*15ce0*/  IMAD.MOV.U32 R12, RZ, RZ, 0x5 ;  /* 0x00000005ff0c7424 */ /* 0x000fe400078e00ff */
[----:B------:R-:W-:-:S07]  /*15cf0*/  IMAD.MOV.U32 R2, RZ, RZ, R14 ;  /* 0x000000ffff027224 */ /* 0x000fce00078e000e */
[----:B------:R-:W-:Y:S05]  /*15d00*/  WARPSYNC.COLLECTIVE R15, `(.L_x_374) ;  /* 0x000000000f087348 */ /* 0x000fea0003c00000 */
[----:B------:R0:W1:Y:S02]  /*15d10*/  SHFL.IDX P6, R14, R13, R12, R11 ;  /* 0x0000000c0d0e7389 */ /* 0x00006400000c000b */
[----:B01----:R-:W-:Y:S01]  /*15d20*/  ENDCOLLECTIVE ;  /* 0x000000000000791b */ /* 0x003fe20003800000 */
.L_x_374:
        /* <DEDUP_REMOVED lines=14> */
.L_x_375:
[----:B------:R-:W-:Y:S02]  /*15e10*/  IMAD.MOV.U32 R13, RZ, RZ, R8 ;  /* 0x000000ffff0d7224 */ /* 0x000fe400078e0008 */
[----:B------:R-:W-:Y:S02]  /*15e20*/  IMAD.MOV.U32 R12, RZ, RZ, 0x6 ;  /* 0x00000006ff0c7424 */ /* 0x000fe400078e00ff */
[----:B------:R-:W-:-:S07]  /*15e30*/  IMAD.MOV.U32 R2, RZ, RZ, R14 ;  /* 0x000000ffff027224 */ /* 0x000fce00078e000e */
[----:B------:R-:W-:Y:S05]  /*15e40*/  WARPSYNC.COLLECTIVE R15, `(.L_x_376) ;  /* 0x000000000f087348 */ /* 0x000fea0003c00000 */
[----:B------:R0:W1:Y:S02]  /*15e50*/  SHFL.IDX P6, R14, R13, R12, R11 ;  /* 0x0000000c0d0e7389 */ /* 0x00006400000c000b */
[----:B01----:R-:W-:Y:S01]  /*15e60*/  ENDCOLLECTIVE ;  /* 0x000000000000791b */ /* 0x003fe20003800000 */
.L_x_376:
        /* <DEDUP_REMOVED lines=14> */
.L_x_377:
[----:B------:R-:W-:Y:S02]  /*15f50*/  IMAD.MOV.U32 R13, RZ, RZ, R8 ;  /* 0x000000ffff0d7224 */ /* 0x000fe400078e0008 */
[----:B------:R-:W-:Y:S02]  /*15f60*/  IMAD.MOV.U32 R12, RZ, RZ, 0x7 ;  /* 0x00000007ff0c7424 */ /* 0x000fe400078e00ff */
[----:B------:R-:W-:-:S07]  /*15f70*/  IMAD.MOV.U32 R2, RZ, RZ, R14 ;  /* 0x000000ffff027224 */ /* 0x000fce00078e000e */
[----:B------:R-:W-:Y:S05]  /*15f80*/  WARPSYNC.COLLECTIVE R15, `(.L_x_378) ;  /* 0x000000000f087348 */ /* 0x000fea0003c00000 */
[----:B------:R0:W1:Y:S02]  /*15f90*/  SHFL.IDX P6, R14, R13, R12, R11 ;  /* 0x0000000c0d0e7389 */ /* 0x00006400000c000b */
[----:B01----:R-:W-:Y:S01]  /*15fa0*/  ENDCOLLECTIVE ;  /* 0x000000000000791b */ /* 0x003fe20003800000 */
.L_x_378:
[----:B------:R-:W-:-:S05]  /*15fb0*/  IADD3 R2, P2, R32, R2, RZ ;  /* 0x0000000220027210 */ /* 0x000fca0007f5e0ff */
        /* <DEDUP_REMOVED lines=12> */
.L_x_379:
[----:B------:R-:W-:Y:S01]  /*16080*/  @!PT LDS RZ, [RZ] ;  /* 0x00000000fffff984 */ /* 0x000fe20000000800 */
[----:B------:R-:W-:Y:S01]  /*16090*/  @!PT LDS RZ, [RZ] ;  /* 0x00000000fffff984 */ /* 0x000fe20000000800 */
[----:B------:R-:W-:Y:S01]  /*160a0*/  @!PT LDS RZ, [RZ] ;  /* 0x00000000fffff984 */ /* 0x000fe20000000800 */
[----:B------:R0:W-:Y:S01]  /*160b0*/  LDGSTS.E.BYPASS.LTC128B.128 [R5+0x17400], desc[UR52][R2.64+0x80], !P2 ;  /* 0x1740008002057fae */ /* 0x0001e2000d101d74 */
[C---:B------:R-:W-:Y:S02]  /*160c0*/  ISETP.GE.AND P2, PT, R17.reuse, 0x21, PT ;  /* 0x000000211100780c */ /* 0x040fe40003f46270 */
[----:B------:R-:W-:Y:S01]  /*160d0*/  ISETP.GE.AND P6, PT, R17, 0x71, PT ;  /* 0x000000711100780c */ /* 0x000fe20003fc6270 */
[----:B0-----:R-:W-:-:S10]  /*160e0*/  IMAD.MOV.U32 R2, RZ, RZ, R14 ;  /* 0x000000ffff027224 */ /* 0x001fd400078e000e */
[----:B------:R-:W-:Y:S02]  /*160f0*/  @P2 LOP3.LUT R30, R30, 0x10, RZ, 0xfc, !PT ;  /* 0x000000101e1e2812 */ /* 0x000fe400078efcff */
[----:B------:R-:W-:Y:S02]  /*16100*/  ISETP.GE.AND P2, PT, R17, 0x61, PT ;  /* 0x000000611100780c */ /* 0x000fe40003f46270 */
[----:B------:R-:W-:-:S04]  /*16110*/  LOP3.LUT R30, R30, 0xffffffbf, RZ, 0xc0, !PT ;  /* 0xffffffbf1e1e7812 */ /* 0x000fc800078ec0ff */
[----:B------:R-:W-:Y:S01]  /*16120*/  @P6 LOP3.LUT R30, R30, 0x40, RZ, 0xfc, !PT ;  /* 0x000000401e1e6812 */ /* 0x000fe200078efcff */
[----:B------:R-:W-:Y:S06]  /*16130*/  BRA `(.L_x_380) ;  /* 0xffffffa800647947 */ /* 0x000fec000383ffff */
.L_x_292:
[----:B---3--:R3:W4:Y:S02]  /*16140*/  SYNCS.PHASECHK.TRANS64.TRYWAIT P0, [R6+URZ+0x38840], R20 ;  /* 0x03884014060075a7 */ /* 0x008724000800017f */
[----:B----4-:R-:W-:Y:S05]  /*16150*/  @!P0 NANOSLEEP.SYNCS 0x989680 ;  /* 0x009896800000895d */ /* 0x010fea0003900000 */
[----:B------:R-:W4:Y:S02]  /*16160*/  @!P0 SYNCS.PHASECHK.TRANS64 P0, [R6+URZ+0x38840], R20 ;  /* 0x03884014060085a7 */ /* 0x000f24000800007f */
[----:B----4-:R-:W-:Y:S05]  /*16170*/  @!P0 BRA `(.L_x_292) ;  /* 0xfffffffc00f08947 */ /* 0x010fea000383ffff */
[----:B------:R-:W-:Y:S05]  /*16180*/  BRA `(.L_x_381) ;  /* 0xffffffa800c07947 */ /* 0x000fea000383ffff */
.L_x_293:
[----:B------:R-:W-:Y:S01]  /*16190*/  BSSY B0, `(.L_x_382) ;  /* 0x0000008000007945 */ /* 0x000fe20003800000 */
[----:B------:R-:W-:Y:S02]  /*161a0*/  IMAD.MOV.U32 R13, RZ, RZ, R0 ;  /* 0x000000ffff0d7224 */ /* 0x000fe400078e0000 */
[----:B------:R-:W-:Y:S02]  /*161b0*/  IMAD.MOV.U32 R12, RZ, RZ, RZ ;  /* 0x000000ffff0c7224 */ /* 0x000fe400078e00ff */
[----:B------:R-:W-:Y:S02]  /*161c0*/  IMAD.MOV.U32 R11, RZ, RZ, 0x181f ;  /* 0x0000181fff0b7424 */ /* 0x000fe400078e00ff */
[----:B------:R-:W-:-:S07]  /*161d0*/  IMAD.MOV.U32 R15, RZ, RZ, -0x1 ;  /* 0xffffffffff0f7424 */ /* 0x000fce00078e00ff */
[----:B0123--:R-:W-:Y:S05]  /*161e0*/  WARPSYNC.COLLECTIVE R15, `(.L_x_383) ;  /* 0x000000000f087348 */ /* 0x00ffea0003c00000 */
[----:B------:R4:W0:Y:S02]  /*161f0*/  SHFL.IDX P6, R14, R13, R12, R11 ;  /* 0x0000000c0d0e7389 */ /* 0x00082400000c000b */
[----:B01234-:R-:W-:Y:S01]  /*16200*/  ENDCOLLECTIVE ;  /* 0x000000000000791b */ /* 0x01ffe20003800000 */
.L_x_383:
[----:B------:R-:W-:Y:S05]  /*16210*/  BSYNC B0 ;  /* 0x0000000000007941 */ /* 0x000fea0003800000 */
.L_x_382:
        /* <DEDUP_REMOVED lines=8> */
.L_x_384:
        /* <DEDUP_REMOVED lines=15> */
.L_x_385:
[----:B------:R-:W-:Y:S02]  /*16390*/  IMAD.MOV.U32 R13, RZ, RZ, R4 ;  /* 0x000000ffff0d7224 */ /* 0x000fe400078e0004 */
[----:B------:R-:W-:-:S07]  /*163a0*/  IMAD.MOV.U32 R2, RZ, RZ, R14 ;  /* 0x000000ffff027224 */ /* 0x000fce00078e000e */
[----:B------:R-:W-:Y:S05]  /*163b0*/  WARPSYNC.COLLECTIVE R15, `(.L_x_386) ;  /* 0x000000000f087348 */ /* 0x000fea0003c00000 */
[----:B------:R0:W1:Y:S02]  /*163c0*/  SHFL.IDX P6, R14, R13, R12, R11 ;  /* 0x0000000c0d0e7389 */ /* 0x00006400000c000b */
[----:B01----:R-:W-:Y:S01]  /*163d0*/  ENDCOLLECTIVE ;  /* 0x000000000000791b */ /* 0x003fe20003800000 */
.L_x_386:
        /* <DEDUP_REMOVED lines=16> */
.L_x_387:
[----:B------:R-:W-:Y:S02]  /*164e0*/  IMAD.MOV.U32 R13, RZ, RZ, R4 ;  /* 0x000000ffff0d7224 */ /* 0x000fe400078e0004 */
[----:B------:R-:W-:-:S07]  /*164f0*/  IMAD.MOV.U32 R2, RZ, RZ, R14 ;  /* 0x000000ffff027224 */ /* 0x000fce00078e000e */
[----:B------:R-:W-:Y:S05]  /*16500*/  WARPSYNC.COLLECTIVE R15, `(.L_x_388) ;  /* 0x000000000f087348 */ /* 0x000fea0003c00000 */
[----:B------:R0:W1:Y:S02]  /*16510*/  SHFL.IDX P6, R14, R13, R12, R11 ;  /* 0x0000000c0d0e7389 */ /* 0x00006400000c000b */
[----:B01----:R-:W-:Y:S01]  /*16520*/  ENDCOLLECTIVE ;  /* 0x000000000000791b */ /* 0x003fe20003800000 */
.L_x_388:
        /* <DEDUP_REMOVED lines=16> */
.L_x_389:
[----:B------:R-:W-:Y:S02]  /*16630*/  IMAD.MOV.U32 R13, RZ, RZ, R4 ;  /* 0x000000ffff0d7224 */ /* 0x000fe400078e0004 */
[----:B------:R-:W-:-:S07]  /*16640*/  IMAD.MOV.U32 R2, RZ, RZ, R14 ;  /* 0x000000ffff027224 */ /* 0x000fce00078e000e */
[----:B------:R-:W-:Y:S05]  /*16650*/  WARPSYNC.COLLECTIVE R15, `(.L_x_390) ;  /* 0x000000000f087348 */ /* 0x000fea0003c00000 */
[----:B------:R0:W1:Y:S02]  /*16660*/  SHFL.IDX P6, R14, R13, R12, R11 ;  /* 0x0000000c0d0e7389 */ /* 0x00006400000c000b */
[----:B01----:R-:W-:Y:S01]  /*16670*/  ENDCOLLECTIVE ;  /* 0x000000000000791b */ /* 0x003fe20003800000 */
.L_x_390:
        /* <DEDUP_REMOVED lines=14> */
.L_x_391:
[----:B------:R-:W-:Y:S01]  /*16760*/  @!PT LDS RZ, [RZ] ;  /* 0x00000000fffff984 */ /* 0x000fe20000000800 */
[----:B------:R-:W-:Y:S01]  /*16770*/  @!PT LDS RZ, [RZ] ;  /* 0x00000000fffff984 */ /* 0x000fe20000000800 */
[----:B------:R-:W-:Y:S01]  /*16780*/  @!PT LDS RZ, [RZ] ;  /* 0x00000000fffff984 */ /* 0x000fe20000000800 */
[----:B------:R0:W-:Y:S01]  /*16790*/  @P5 LDGSTS.E.BYPASS.LTC128B.128 [R5+0x2dc00], desc[UR52][R2.64+0x80], !P1 ;  /* 0x2dc0008002055fae */ /* 0x0001e2000c901d74 */
[----:B------:R-:W-:Y:S01]  /*167a0*/  ISETP.GE.AND P5, PT, R32, R17, PT ;  /* 0x000000112000720c */ /* 0x000fe20003fa6270 */
[----:B------:R-:W-:Y:S02]  /*167b0*/  IMAD.MOV.U32 R13, RZ, RZ, R4 ;  /* 0x000000ffff0d7224 */ /* 0x000fe400078e0004 */
[----:B0-----:R-:W-:-:S10]  /*167c0*/  IMAD.MOV.U32 R2, RZ, RZ, R14 ;  /* 0x000000ffff027224 */ /* 0x001fd400078e000e */
[----:B------:R-:W-:Y:S05]  /*167d0*/  WARPSYNC.COLLECTIVE R15, `(.L_x_392) ;  /* 0x000000000f087348 */ /* 0x000fea0003c00000 */
[----:B------:R0:W1:Y:S02]  /*167e0*/  SHFL.IDX P6, R14, R13, R12, R11 ;  /* 0x0000000c0d0e7389 */ /* 0x00006400000c000b */
[----:B01----:R-:W-:Y:S01]  /*167f0*/  ENDCOLLECTIVE ;  /* 0x000000000000791b */ /* 0x003fe20003800000 */
.L_x_392:
[----:B------:R-:W-:Y:S02]  /*16800*/  IMAD.MOV.U32 R13, RZ, RZ, R0 ;  /* 0x000000ffff0d7224 */ /* 0x000fe400078e0000 */
[----:B------:R-:W-:Y:S01]  /*16810*/  IMAD.MOV.U32 R12, RZ, RZ, 0x5 ;  /* 0x00000005ff0c7424 */ /* 0x000fe200078e00ff */
[----:B------:R-:W-:-:S13]  /*16820*/  @P4 IADD3 R7, P0, R32, R14, RZ ;  /* 0x0000000e20074210 */ /* 0x000fda0007f1e0ff */
[----:B------:R-:W-:Y:S05]  /*16830*/  WARPSYNC.COLLECTIVE R15, `(.L_x_393) ;  /* 0x000000000f087348 */ /* 0x000fea0003c00000 */
[----:B------:R0:W1:Y:S02]  /*16840*/  SHFL.IDX P6, R14, R13, R12, R11 ;  /* 0x0000000c0d0e7389 */ /* 0x00006400000c000b */
[----:B01----:R-:W-:Y:S01]  /*16850*/  ENDCOLLECTIVE ;  /* 0x000000000000791b */ /* 0x003fe20003800000 */
.L_x_393:
[----:B------:R-:W-:Y:S02]  /*16860*/  @P4 IMAD.X R8, RZ, RZ, R2, P0 ;  /* 0x000000ffff084224 */ /* 0x000fe400000e0602 */
[----:B------:R-:W-:Y:S02]  /*16870*/  @P4 IMAD.MOV.U32 R2, RZ, RZ, R7 ;  /* 0x000000ffff024224 */ /* 0x000fe400078e0007 */
[----:B------:R-:W-:-:S05]  /*16880*/  @P4 IMAD.MOV.U32 R3, RZ, RZ, R8 ;  /* 0x000000ffff034224 */ /* 0x000fca00078e0008 */
[----:B------:R-:W-:Y:S01]  /*16890*/  @!PT LDS RZ, [RZ] ;  /* 0x00000000fffff984 */ /* 0x000fe20000000800 */
[----:B------:R-:W-:Y:S01]  /*168a0*/  @!PT LDS RZ, [RZ] ;  /* 0x00000000fffff984 */ /* 0x000fe20000000800 */
[----:B------:R-:W-:Y:S01]  /*168b0*/  @!PT LDS RZ, [RZ] ;  /* 0x00000000fffff984 */ /* 0x000fe20000000800 */
[----:B------:R-:W-:Y:S01]  /*168c0*/  @P4 LDGSTS.E.BYPASS.LTC128B.128 [R5+0x2a400], desc[UR52][R2.64], !P5 ;  /* 0x2a40000002054fae */ /* 0x000fe2000e901d74 */
[----:B------:R-:W-:-:S03]  /*168d0*/  IMAD.MOV.U32 R13, RZ, RZ, R4 ;  /* 0x000000ffff0d7224 */ /* 0x000fc600078e0004 */
[----:B------:R0:W-:Y:S02]  /*168e0*/  @P4 LDGSTS.E.BYPASS.LTC128B.128 [R5+0x2e400], desc[UR52][R2.64+0x80], !P1 ;  /* 0x2e40008002054fae */ /* 0x0001e4000c901d74 */
[----:B0-----:R-:W-:-:S07]  /*168f0*/  IMAD.MOV.U32 R2, RZ, RZ, R14 ;  /* 0x000000ffff027224 */ /* 0x001fce00078e000e */
[----:B------:R-:W-:Y:S05]  /*16900*/  WARPSYNC.COLLECTIVE R15, `(.L_x_394) ;  /* 0x000000000f087348 */ /* 0x000fea0003c00000 */
[----:B------:R0:W1:Y:S02]  /*16910*/  SHFL.IDX P6, R14, R13, R12, R11 ;  /* 0x0000000c0d0e7389 */ /* 0x00006400000c000b */
[----:B01----:R-:W-:Y:S01]  /*16920*/  ENDCOLLECTIVE ;  /* 0x000000000000791b */ /* 0x003fe20003800000 */
.L_x_394:
[----:B------:R-:W-:Y:S02]  /*16930*/  IMAD.MOV.U32 R13, RZ, RZ, R0 ;  /* 0x000000ffff0d7224 */ /* 0x000fe400078e0000 */
[----:B------:R-:W-:Y:S01]  /*16940*/  IMAD.MOV.U32 R12, RZ, RZ, 0x6 ;  /* 0x00000006ff0c7424 */ /* 0x000fe200078e00ff */
[----:B------:R-:W-:-:S13]  /*16950*/  @P3 IADD3 R7, P0, R32, R14, RZ ;  /* 0x0000000e20073210 */ /* 0x000fda0007f1e0ff */
[----:B------:R-:W-:Y:S05]  /*16960*/  WARPSYNC.COLLECTIVE R15, `(.L_x_395) ;  /* 0x000000000f087348 */ /* 0x000fea0003c00000 */
[----:B------:R0:W1:Y:S02]  /*16970*/  SHFL.IDX P6, R14, R13, R12, R11 ;  /* 0x0000000c0d0e7389 */ /* 0x00006400000c000b */
[----:B01----:R-:W-:Y:S01]  /*16980*/  ENDCOLLECTIVE ;  /* 0x000000000000791b */ /* 0x003fe20003800000 */
.L_x_395:
        /* <DEDUP_REMOVED lines=13> */
.L_x_396:
[----:B------:R-:W-:Y:S02]  /*16a60*/  IMAD.MOV.U32 R13, RZ, RZ, R0 ;  /* 0x000000ffff0d7224 */ /* 0x000fe400078e0000 */
[----:B------:R-:W-:Y:S01]  /*16a70*/  IMAD.MOV.U32 R12, RZ, RZ, 0x7 ;  /* 0x00000007ff0c7424 */ /* 0x000fe200078e00ff */
[----:B------:R-:W-:-:S13]  /*16a80*/  @P2 IADD3 R7, P0, R32, R14, RZ ;  /* 0x0000000e20072210 */ /* 0x000fda0007f1e0ff */
[----:B------:R-:W-:Y:S05]  /*16a90*/  WARPSYNC.COLLECTIVE R15, `(.L_x_397) ;  /* 0x000000000f087348 */ /* 0x000fea0003c00000 */
[----:B------:R0:W1:Y:S02]  /*16aa0*/  SHFL.IDX P6, R14, R13, R12, R11 ;  /* 0x0000000c0d0e7389 */ /* 0x00006400000c000b */
[----:B01----:R-:W-:Y:S01]  /*16ab0*/  ENDCOLLECTIVE ;  /* 0x000000000000791b */ /* 0x003fe20003800000 */
.L_x_397:
        /* <DEDUP_REMOVED lines=13> */
.L_x_398:
[----:B------:R-:W-:Y:S05]  /*16b90*/  BRA `(.L_x_399) ;  /* 0xffffffa400ac7947 */ /* 0x000fea000383ffff */
.L_x_298:
[----:B------:R-:W-:Y:S02]  /*16ba0*/  IMAD.MOV.U32 R13, RZ, RZ, R5 ;  /* 0x000000ffff0d7224 */ /* 0x000fe400078e0005 */
[----:B------:R-:W-:Y:S02]  /*16bb0*/  IMAD.MOV.U32 R12, RZ, RZ, RZ ;  /* 0x000000ffff0c7224 */ /* 0x000fe400078e00ff */
[----:B------:R-:W-:Y:S02]  /*16bc0*/  IMAD.MOV.U32 R11, RZ, RZ, 0x181f ;  /* 0x0000181fff0b7424 */ /* 0x000fe400078e00ff */
[----:B------:R-:W-:Y:S02]  /*16bd0*/  IMAD.MOV.U32 R15, RZ, RZ, -0x1 ;  /* 0xffffffffff0f7424 */ /* 0x000fe400078e00ff */
[----:B------:R-:W-:Y:S02]  /*16be0*/  IMAD R6, R18, R6, RZ ;  /* 0x0000000612067224 */ /* 0x000fe400078e02ff */
[----:B------:R-:W-:-:S07]  /*16bf0*/  IMAD.IADD R4, R9, 0x1, R4 ;  /* 0x0000000109047824 */ /* 0x000fce00078e0204 */
[----:B-----5:R-:W-:Y:S05]  /*16c00*/  WARPSYNC.COLLECTIVE R15, `(.L_x_400) ;  /* 0x000000000f087348 */ /* 0x020fea0003c00000 */
[----:B------:R0:W1:Y:S02]  /*16c10*/  SHFL.IDX P6, R14, R13, R12, R11 ;  /* 0x0000000c0d0e7389 */ /* 0x00006400000c000b */
[----:B01---5:R-:W-:Y:S01]  /*16c20*/  ENDCOLLECTIVE ;  /* 0x000000000000791b */ /* 0x023fe20003800000 */
.L_x_400:
[C---:B------:R-:W-:Y:S01]  /*16c30*/  VIADD R7, R4.reuse, 0x10 ;  /* 0x0000001004077836 */ /* 0x040fe20000000000 */
[----:B------:R-:W-:Y:S01]  /*16c40*/  ISETP.GE.AND P2, PT, R4, R6, PT ;  /* 0x000000060400720c */ /* 0x000fe20003f46270 */
[----:B------:R-:W-:Y:S02]  /*16c50*/  IMAD.MOV.U32 R13, RZ, RZ, R0 ;  /* 0x000000ffff0d7224 */ /* 0x000fe400078e0000 */
[----:B------:R-:W-:-:S10]  /*16c60*/  IMAD.MOV.U32 R2, RZ, RZ, R14 ;  /* 0x000000ffff027224 */ /* 0x000fd400078e000e */
[----:B------:R-:W-:Y:S05]  /*16c70*/  WARPSYNC.COLLECTIVE R15, `(.L_x_401) ;  /* 0x000000000f087348 */ /* 0x000fea0003c00000 */
[----:B------:R0:W1:Y:S02]  /*16c80*/  SHFL.IDX P6, R14, R13, R12, R11 ;  /* 0x0000000c0d0e7389 */ /* 0x00006400000c000b */
[----:B01----:R-:W-:Y:S01]  /*16c90*/  ENDCOLLECTIVE ;  /* 0x000000000000791b */ /* 0x003fe20003800000 */
.L_x_401:
[----:B------:R-:W-:Y:S02]  /*16ca0*/  IMAD.MOV.U32 R13, RZ, RZ, R5 ;  /* 0x000000ffff0d7224 */ /* 0x000fe400078e0005 */
[----:B------:R-:W-:Y:S01]  /*16cb0*/  IMAD.MOV.U32 R12, RZ, RZ, 0x1 ;  /* 0x00000001ff0c7424 */ /* 0x000fe200078e00ff */
[----:B------:R-:W-:-:S05]  /*16cc0*/  @!P2 IADD3 R14, P3, R32, R14, RZ ;  /* 0x0000000e200ea210 */ /* 0x000fca0007f7e0ff */
[----:B------:R-:W-:Y:S02]  /*16cd0*/  @!P2 IMAD.X R3, RZ, RZ, R2, P3 ;  /* 0x000000ffff03a224 */ /* 0x000fe400018e0602 */
[----:B------:R-:W-:-:S07]  /*16ce0*/  @!P2 IMAD.MOV.U32 R2, RZ, RZ, R14 ;  /* 0x000000ffff02a224 */ /* 0x000fce00078e000e */
[----:B------:R-:W-:Y:S05]  /*16cf0*/  WARPSYNC.COLLECTIVE R15, `(.L_x_402) ;  /* 0x000000000f087348 */ /* 0x000fea0003c00000 */
[----:B------:R0:W1:Y:S02]  /*16d00*/  SHFL.IDX P6, R14, R13, R12, R11 ;  /* 0x0000000c0d0e7389 */ /* 0x00006400000c000b */
[----:B01----:R-:W-:Y:S01]  /*16d10*/  ENDCOLLECTIVE ;  /* 0x000000000000791b */ /* 0x003fe20003800000 */
.L_x_402:
[----:B------:R-:W-:Y:S01]  /*16d20*/  @!PT LDS RZ, [RZ] ;  /* 0x00000000fffff984 */ /* 0x000fe20000000800 */
[----:B------:R-:W-:Y:S01]  /*16d30*/  @!PT LDS RZ, [RZ] ;  /* 0x00000000fffff984 */ /* 0x000fe20000000800 */
[----:B------:R-:W-:Y:S01]  /*16d40*/  @!PT LDS RZ, [RZ] ;  /* 0x00000000fffff984 */ /* 0x000fe20000000800 */
[----:B------:R-:W-:Y:S04]  /*16d50*/  @!P2 LDGSTS.E.BYPASS.LTC128B.128 [R8+0x20400], desc[UR52][R2.64], !P0 ;  /* 0x204000000208afae */ /* 0x000fe8000c101d74 */
[----:B------:R0:W-:Y:S01]  /*16d60*/  @!P2 LDGSTS.E.BYPASS.LTC128B.128 [R8+0x24400], desc[UR52][R2.64+0x80], !P1 ;  /* 0x244000800208afae */ /* 0x0001e2000c901d74 */
[----:B------:R-:W-:Y:S01]  /*16d70*/  ISETP.GE.AND P2, PT, R7, R6, PT ;  /* 0x000000060700720c */ /* 0x000fe20003f46270 */
[----:B------:R-:W-:Y:S02]  /*16d80*/  IMAD.MOV.U32 R13, RZ, RZ, R0 ;  /* 0x000000ffff0d7224 */ /* 0x000fe400078e0000 */
[----:B0-----:R-:W-:-:S10]  /*16d90*/  IMAD.MOV.U32 R2, RZ, RZ, R14 ;  /* 0x000000ffff027224 */ /* 0x001fd400078e000e */
[----:B------:R-:W-:Y:S05]  /*16da0*/  WARPSYNC.COLLECTIVE R15, `(.L_x_403) ;  /* 0x000000000f087348 */ /* 0x000fea0003c00000 */
[----:B------:R0:W1:Y:S02]  /*16db0*/  SHFL.IDX P6, R14, R13, R12, R11 ;  /* 0x0000000c0d0e7389 */ /* 0x00006400000c000b */
[----:B01----:R-:W-:Y:S01]  /*16dc0*/  ENDCOLLECTIVE ;  /* 0x000000000000791b */ /* 0x003fe20003800000 */
.L_x_403:
        /* <DEDUP_REMOVED lines=8> */
.L_x_404:
[----:B------:R-:W-:Y:S02]  /*16e50*/  @!P2 IMAD.MOV.U32 R3, RZ, RZ, R7 ;  /* 0x000000ffff03a224 */ /* 0x000fe400078e0007 */
[----:B------:R-:W-:-:S03]  /*16e60*/  VIADD R7, R4, 0x20 ;  /* 0x0000002004077836 */ /* 0x000fc60000000000 */
        /* <DEDUP_REMOVED lines=11> */
.L_x_405:
        /* <DEDUP_REMOVED lines=8> */
.L_x_406:
        /* <DEDUP_REMOVED lines=13> */
.L_x_407:
        /* <DEDUP_REMOVED lines=8> */
.L_x_408:
        /* <DEDUP_REMOVED lines=13> */
.L_x_409:
        /* <DEDUP_REMOVED lines=8> */
.L_x_410:
        /* <DEDUP_REMOVED lines=13> */
.L_x_411:
        /* <DEDUP_REMOVED lines=8> */
.L_x_412:
        /* <DEDUP_REMOVED lines=13> */
.L_x_413:
        /* <DEDUP_REMOVED lines=8> */
.L_x_414:
[----:B------:R-:W-:-:S05]  /*174e0*/  @!P2 IMAD.MOV.U32 R3, RZ, RZ, R7 ;  /* 0x000000ffff03a224 */ /* 0x000fca00078e0007 */
[----:B------:R-:W-:Y:S01]  /*174f0*/  @!PT LDS RZ, [RZ] ;  /* 0x00000000fffff984 */ /* 0x000fe20000000800 */
[----:B------:R-:W-:Y:S01]  /*17500*/  @!PT LDS RZ, [RZ] ;  /* 0x00000000fffff984 */ /* 0x000fe20000000800 */
[----:B------:R-:W-:Y:S01]  /*17510*/  @!PT LDS RZ, [RZ] ;  /* 0x00000000fffff984 */ /* 0x000fe20000000800 */
[----:B------:R0:W-:Y:S04]  /*17520*/  @!P2 LDGSTS.E.BYPASS.LTC128B.128 [R8+0x23400], desc[UR52][R2.64], !P0 ;  /* 0x234000000208afae */ /* 0x0001e8000c101d74 */
[----:B------:R0:W-:Y:S01]  /*17530*/  @!P2 LDGSTS.E.BYPASS.LTC128B.128 [R8+0x27400], desc[UR52][R2.64+0x80], !P1 ;  /* 0x274000800208afae */ /* 0x0001e2000c901d74 */
[----:B------:R-:W-:Y:S02]  /*17540*/  IMAD.MOV.U32 R13, RZ, RZ, R0 ;  /* 0x000000ffff0d7224 */ /* 0x000fe400078e0000 */
[----:B------:R-:W-:-:S07]  /*17550*/  IMAD.MOV.U32 R5, RZ, RZ, R14 ;  /* 0x000000ffff057224 */ /* 0x000fce00078e000e */
[----:B0-----:R-:W-:Y:S05]  /*17560*/  WARPSYNC.COLLECTIVE R15, `(.L_x_415) ;  /* 0x000000000f087348 */ /* 0x001fea0003c00000 */
[----:B------:R1:W2:Y:S02]  /*17570*/  SHFL.IDX P6, R14, R13, R12, R11 ;  /* 0x0000000c0d0e7389 */ /* 0x0002a400000c000b */
[----:B012---:R-:W-:Y:S01]  /*17580*/  ENDCOLLECTIVE ;  /* 0x000000000000791b */ /* 0x007fe20003800000 */
.L_x_415:
[----:B------:R-:W-:Y:S05]  /*17590*/  BRA `(.L_x_416) ;  /* 0xffffffa800047947 */ /* 0x000fea000383ffff */
.L_x_303:
[----:B0-----:R0:W1:Y:S02]  /*175a0*/  SYNCS.PHASECHK.TRANS64.TRYWAIT P1, [R16+URZ+0x38820], R3 ;  /* 0x03882003100075a7 */ /* 0x001064000802017f */
[----:B-1----:R-:W-:Y:S05]  /*175b0*/  @!P1 NANOSLEEP.SYNCS 0x989680 ;  /* 0x009896800000995d */ /* 0x002fea0003900000 */
[----:B------:R-:W1:Y:S02]  /*175c0*/  @!P1 SYNCS.PHASECHK.TRANS64 P1, [R16+URZ+0x38820], R3 ;  /* 0x03882003100095a7 */ /* 0x000e64000802007f */
[----:B-1----:R-:W-:Y:S05]  /*175d0*/  @!P1 BRA `(.L_x_303) ;  /* 0xfffffffc00f09947 */ /* 0x002fea000383ffff */
[----:B------:R-:W-:Y:S05]  /*175e0*/  BRA `(.L_x_417) ;  /* 0xffffffa800787947 */ /* 0x000fea000383ffff */
.L_x_307:
[----:B0-----:R0:W1:Y:S02]  /*175f0*/  SYNCS.PHASECHK.TRANS64.TRYWAIT P0, [R0+URZ+0x38880], R19 ;  /* 0x03888013000075a7 */ /* 0x001064000800017f */
[----:B-1----:R-:W-:Y:S05]  /*17600*/  @!P0 NANOSLEEP.SYNCS 0x989680 ;  /* 0x009896800000895d */ /* 0x002fea0003900000 */
[----:B------:R-:W1:Y:S02]  /*17610*/  @!P0 SYNCS.PHASECHK.TRANS64 P0, [R0+URZ+0x38880], R19 ;  /* 0x03888013000085a7 */ /* 0x000e64000800007f */
[----:B-1----:R-:W-:Y:S05]  /*17620*/  @!P0 BRA `(.L_x_307) ;  /* 0xfffffffc00f08947 */ /* 0x002fea000383ffff */
[----:B------:R-:W-:Y:S05]  /*17630*/  BRA `(.L_x_418) ;  /* 0xffffffac00307947 */ /* 0x000fea000383ffff */
.L_x_308:
[----:B------:R-:W-:Y:S01]  /*17640*/  BSSY B0, `(.L_x_419) ;  /* 0x0000008000007945 */ /* 0x000fe20003800000 */
[----:B------:R-:W-:Y:S02]  /*17650*/  IMAD.MOV.U32 R13, RZ, RZ, R7 ;  /* 0x000000ffff0d7224 */ /* 0x000fe400078e0007 */
[----:B------:R-:W-:Y:S02]  /*17660*/  IMAD.MOV.U32 R12, RZ, RZ, RZ ;  /* 0x000000ffff0c7224 */ /* 0x000fe400078e00ff */
[----:B------:R-:W-:Y:S02]  /*17670*/  IMAD.MOV.U32 R11, RZ, RZ, 0x181f ;  /* 0x0000181fff0b7424 */ /* 0x000fe400078e00ff */
[----:B------:R-:W-:-:S07]  /*17680*/  IMAD.MOV.U32 R15, RZ, RZ, -0x1 ;  /* 0xffffffffff0f7424 */ /* 0x000fce00078e00ff */
[----:B0-2---:R-:W-:Y:S05]  /*17690*/  WARPSYNC.COLLECTIVE R15, `(.L_x_420) ;  /* 0x000000000f087348 */ /* 0x005fea0003c00000 */
[----:B--2---:R1:W2:Y:S02]  /*176a0*/  SHFL.IDX P6, R14, R13, R12, R11 ;  /* 0x0000000c0d0e7389 */ /* 0x0042a400000c000b */
[----:B012---:R-:W-:Y:S01]  /*176b0*/  ENDCOLLECTIVE ;  /* 0x000000000000791b */ /* 0x007fe20003800000 */
.L_x_420:
[----:B------:R-:W-:Y:S05]  /*176c0*/  BSYNC B0 ;  /* 0x0000000000007941 */ /* 0x000fea0003800000 */
.L_x_419:
[----:B------:R-:W-:Y:S02]  /*176d0*/  IMAD.MOV.U32 R13, RZ, RZ, R8 ;  /* 0x000000ffff0d7224 */ /* 0x000fe400078e0008 */
[----:B------:R-:W-:Y:S02]  /*176e0*/  IMAD.MOV.U32 R12, RZ, RZ, RZ ;  /* 0x000000ffff0c7224 */ /* 0x000fe400078e00ff */
[----:B------:R-:W-:Y:S02]  /*176f0*/  IMAD.MOV.U32 R11, RZ, RZ, 0x181f ;  /* 0x0000181fff0b7424 */ /* 0x000fe400078e00ff */
[----:B------:R-:W-:Y:S02]  /*17700*/  IMAD.MOV.U32 R15, RZ, RZ, -0x1 ;  /* 0xffffffffff0f7424 */ /* 0x000fe400078e00ff */
[----:B------:R-:W-:Y:S02]  /*17710*/  IMAD.MOV.U32 R3, RZ, RZ, R14 ;  /* 0x000000ffff037224 */ /* 0x000fe400078e000e */
[----:B------:R-:W-:-:S07]  /*17720*/  IMAD.IADD R4, R16, 0x1, R4 ;  /* 0x0000000110047824 */ /* 0x000fce00078e0204 */
[----:B------:R-:W-:Y:S05]  /*17730*/  WARPSYNC.COLLECTIVE R15, `(.L_x_421) ;  /* 0x000000000f087348 */ /* 0x000fea0003c00000 */
[----:B------:R0:W1:Y:S02]  /*17740*/  SHFL.IDX P6, R14, R13, R12, R11 ;  /* 0x0000000c0d0e7389 */ /* 0x00006400000c000b */
[----:B01----:R-:W-:Y:S01]  /*17750*/  ENDCOLLECTIVE ;  /* 0x000000000000791b */ /* 0x003fe20003800000 */
.L_x_421:
[----:B------:R-:W-:Y:S02]  /*17760*/  IMAD.MOV.U32 R13, RZ, RZ, R7 ;  /* 0x000000ffff0d7224 */ /* 0x000fe400078e0007 */
[----:B------:R-:W-:Y:S02]  /*17770*/  IMAD.MOV.U32 R12, RZ, RZ, 0x1 ;  /* 0x00000001ff0c7424 */ /* 0x000fe400078e00ff */
[----:B------:R-:W-:-:S07]  /*17780*/  IMAD.MOV.U32 R2, RZ, RZ, R14 ;  /* 0x000000ffff027224 */ /* 0x000fce00078e000e */
[----:B------:R-:W-:Y:S05]  /*17790*/  WARPSYNC.COLLECTIVE R15, `(.L_x_422) ;  /* 0x000000000f087348 */ /* 0x000fea0003c00000 */
[----:B------:R0:W1:Y:S02]  /*177a0*/  SHFL.IDX P6, R14, R13, R12, R11 ;  /* 0x0000000c0d0e7389 */ /* 0x00006400000c000b */
[----:B01----:R-:W-:Y:S01]  /*177b0*/  ENDCOLLECTIVE ;  /* 0x000000000000791b */ /* 0x003fe20003800000 */
.L_x_422:
[----:B------:R-:W-:-:S05]  /*177c0*/  IADD3 R2, P0, R32, R2, RZ ;  /* 0x0000000220027210 */ /* 0x000fca0007f1e0ff */
[----:B------:R-:W-:-:S05]  /*177d0*/  IMAD.X R3, RZ, RZ, R3, P0 ;  /* 0x000000ffff037224 */ /* 0x000fca00000e0603 */
[----:B------:R-:W-:Y:S01]  /*177e0*/  @!PT LDS RZ, [RZ] ;  /* 0x00000000fffff984 */ /* 0x000fe20000000800 */
[----:B------:R-:W-:Y:S01]  /*177f0*/  @!PT LDS RZ, [RZ] ;  /* 0x00000000fffff984 */ /* 0x000fe20000000800 */
[----:B------:R-:W-:Y:S01]  /*17800*/  @!PT LDS RZ, [RZ] ;  /* 0x00000000fffff984 */ /* 0x000fe20000000800 */
[----:B------:R-:W-:Y:S01]  /*17810*/  LDGSTS.E.BYPASS.LTC128B.128 [R4+0x10400], desc[UR52][R2.64], !P3 ;  /* 0x1040000002047fae */ /* 0x000fe2000d901d74 */
[----:B------:R-:W-:-:S03]  /*17820*/  IMAD.MOV.U32 R13, RZ, RZ, R8 ;  /* 0x000000ffff0d7224 */ /* 0x000fc600078e0008 */
[----:B------:R0:W-:Y:S02]  /*17830*/  LDGSTS.E.BYPASS.LTC128B.128 [R4+0x14400], desc[UR52][R2.64+0x80], !P2 ;  /* 0x1440008002047fae */ /* 0x0001e4000d101d74 */
[----:B0-----:R-:W-:-:S07]  /*17840*/  IMAD.MOV.U32 R3, RZ, RZ, R14 ;  /* 0x000000ffff037224 */ /* 0x001fce00078e000e */
[----:B------:R-:W-:Y:S05]  /*17850*/  WARPSYNC.COLLECTIVE R15, `(.L_x_423) ;  /* 0x000000000f087348 */ /* 0x000fea0003c00000 */
[----:B------:R0:W1:Y:S02]  /*17860*/  SHFL.IDX P6, R14, R13, R12, R11 ;  /* 0x0000000c0d0e7389 */ /* 0x00006400000c000b */
[----:B01----:R-:W-:Y:S01]  /*17870*/  ENDCOLLECTIVE ;  /* 0x000000000000791b */ /* 0x003fe20003800000 */
.L_x_423:
[----:B------:R-:W-:Y:S02]  /*17880*/  IMAD.MOV.U32 R13, RZ, RZ, R7 ;  /* 0x000000ffff0d7224 */ /* 0x000fe400078e0007 */
[----:B------:R-:W-:Y:S02]  /*17890*/  IMAD.MOV.U32 R12, RZ, RZ, 0x2 ;  /* 0x00000002ff0c7424 */ /* 0x000fe400078e00ff */
[----:B------:R-:W-:-:S07]  /*178a0*/  IMAD.MOV.U32 R2, RZ, RZ, R14 ;  /* 0x000000ffff027224 */ /* 0x000fce00078e000e */
[----:B------:R-:W-:Y:S05]  /*178b0*/  WARPSYNC.COLLECTIVE R15, `(.L_x_424) ;  /* 0x000000000f087348 */ /* 0x000fea0003c00000 */
[----:B------:R0:W1:Y:S02]  /*178c0*/  SHFL.IDX P6, R14, R13, R12, R11 ;  /* 0x0000000c0d0e7389 */ /* 0x00006400000c000b */
[----:B01----:R-:W-:Y:S01]  /*178d0*/  ENDCOLLECTIVE ;  /* 0x000000000000791b */ /* 0x003fe20003800000 */
.L_x_424:
        /* <DEDUP_REMOVED lines=12> */
.L_x_425:
[----:B------:R-:W-:Y:S02]  /*179a0*/  IMAD.MOV.U32 R13, RZ, RZ, R7 ;  /* 0x000000ffff0d7224 */ /* 0x000fe400078e0007 */
[----:B------:R-:W-:Y:S02]  /*179b0*/  IMAD.MOV.U32 R12, RZ, RZ, 0x3 ;  /* 0x00000003ff0c7424 */ /* 0x000fe400078e00ff */
[----:B------:R-:W-:-:S07]  /*179c0*/  IMAD.MOV.U32 R2, RZ, RZ, R14 ;  /* 0x000000ffff027224 */ /* 0x000fce00078e000e */
[----:B------:R-:W-:Y:S05]  /*179d0*/  WARPSYNC.COLLECTIVE R15, `(.L_x_426) ;  /* 0x000000000f087348 */ /* 0x000fea0003c00000 */
[----:B------:R0:W1:Y:S02]  /*179e0*/  SHFL.IDX P6, R14, R13, R12, R11 ;  /* 0x0000000c0d0e7389 */ /* 0x00006400000c000b */
[----:B01----:R-:W-:Y:S01]  /*179f0*/  ENDCOLLECTIVE ;  /* 0x000000000000791b */ /* 0x003fe20003800000 */
.L_x_426:
        /* <DEDUP_REMOVED lines=12> */
.L_x_427:
[----:B------:R-:W-:Y:S02]  /*17ac0*/  IMAD.MOV.U32 R13, RZ, RZ, R7 ;  /* 0x000000ffff0d7224 */ /* 0x000fe400078e0007 */
[----:B------:R-:W-:Y:S02]  /*17ad0*/  IMAD.MOV.U32 R12, RZ, RZ, 0x4 ;  /* 0x00000004ff0c7424 */ /* 0x000fe400078e00ff */
[----:B------:R-:W-:-:S07]  /*17ae0*/  IMAD.MOV.U32 R2, RZ, RZ, R14 ;  /* 0x000000ffff027224 */ /* 0x000fce00078e000e */
[----:B------:R-:W-:Y:S05]  /*17af0*/  WARPSYNC.COLLECTIVE R15, `(.L_x_428) ;  /* 0x000000000f087348 */ /* 0x000fea0003c00000 */
[----:B------:R0:W1:Y:S02]  /*17b00*/  SHFL.IDX P6, R14, R13, R12, R11 ;  /* 0x0000000c0d0e7389 */ /* 0x00006400000c000b */
[----:B01----:R-:W-:Y:S01]  /*17b10*/  ENDCOLLECTIVE ;  /* 0x000000000000791b */ /* 0x003fe20003800000 */
.L_x_428:
        /* <DEDUP_REMOVED lines=12> */
.L_x_429:
[----:B------:R-:W-:Y:S02]  /*17be0*/  IMAD.MOV.U32 R13, RZ, RZ, R7 ;  /* 0x000000ffff0d7224 */ /* 0x000fe400078e0007 */
[----:B------:R-:W-:Y:S02]  /*17bf0*/  IMAD.MOV.U32 R12, RZ, RZ, 0x5 ;  /* 0x00000005ff0c7424 */ /* 0x000fe400078e00ff */
[----:B------:R-:W-:-:S07]  /*17c00*/  IMAD.MOV.U32 R2, RZ, RZ, R14 ;  /* 0x000000ffff027224 */ /* 0x000fce00078e000e */
[----:B------:R-:W-:Y:S05]  /*17c10*/  WARPSYNC.COLLECTIVE R15, `(.L_x_430) ;  /* 0x000000000f087348 */ /* 0x000fea0003c00000 */
[----:B------:R0:W1:Y:S02]  /*17c20*/  SHFL.IDX P6, R14, R13, R12, R11 ;  /* 0x0000000c0d0e7389 */ /* 0x00006400000c000b */
[----:B01----:R-:W-:Y:S01]  /*17c30*/  ENDCOLLECTIVE ;  /* 0x000000000000791b */ /* 0x003fe20003800000 */
.L_x_430:
        /* <DEDUP_REMOVED lines=12> */
.L_x_431:
[----:B------:R-:W-:Y:S02]  /*17d00*/  IMAD.MOV.U32 R13, RZ, RZ, R7 ;  /* 0x000000ffff0d7224 */ /* 0x000fe400078e0007 */
[----:B------:R-:W-:Y:S02]  /*17d10*/  IMAD.MOV.U32 R12, RZ, RZ, 0x6 ;  /* 0x00000006ff0c7424 */ /* 0x000fe400078e00ff */
[----:B------:R-:W-:-:S07]  /*17d20*/  IMAD.MOV.U32 R2, RZ, RZ, R14 ;  /* 0x000000ffff027224 */ /* 0x000fce00078e000e */
[----:B------:R-:W-:Y:S05]  /*17d30*/  WARPSYNC.COLLECTIVE R15, `(.L_x_432) ;  /* 0x000000000f087348 */ /* 0x000fea0003c00000 */
[----:B------:R0:W1:Y:S02]  /*17d40*/  SHFL.IDX P6, R14, R13, R12, R11 ;  /* 0x0000000c0d0e7389 */ /* 0x00006400000c000b */
[----:B01----:R-:W-:Y:S01]  /*17d50*/  ENDCOLLECTIVE ;  /* 0x000000000000791b */ /* 0x003fe20003800000 */
.L_x_432:
        /* <DEDUP_REMOVED lines=12> */
.L_x_433:
[----:B------:R-:W-:Y:S02]  /*17e20*/  IMAD.MOV.U32 R13, RZ, RZ, R7 ;  /* 0x000000ffff0d7224 */ /* 0x000fe400078e0007 */
[----:B------:R-:W-:Y:S02]  /*17e30*/  IMAD.MOV.U32 R12, RZ, RZ, 0x7 ;  /* 0x00000007ff0c7424 */ /* 0x000fe400078e00ff */
[----:B------:R-:W-:-:S07]  /*17e40*/  IMAD.MOV.U32 R2, RZ, RZ, R14 ;  /* 0x000000ffff027224 */ /* 0x000fce00078e000e */
[----:B------:R-:W-:Y:S05]  /*17e50*/  WARPSYNC.COLLECTIVE R15, `(.L_x_434) ;  /* 0x000000000f087348 */ /* 0x000fea0003c00000 */
[----:B------:R0:W1:Y:S02]  /*17e60*/  SHFL.IDX P6, R14, R13, R12, R11 ;  /* 0x0000000c0d0e7389 */ /* 0x00006400000c000b */
[----:B01----:R-:W-:Y:S01]  /*17e70*/  ENDCOLLECTIVE ;  /* 0x000000000000791b */ /* 0x003fe20003800000 */
.L_x_434:
        /* <DEDUP_REMOVED lines=12> */
.L_x_435:
[----:B------:R-:W-:Y:S01]  /*17f40*/  IMAD.MOV.U32 R2, RZ, RZ, R14 ;  /* 0x000000ffff027224 */ /* 0x000fe200078e000e */
[----:B------:R-:W-:Y:S06]  /*17f50*/  BRA `(.L_x_436) ;  /* 0xffffffa800047947 */ /* 0x000fec000383ffff */
.L_x_313:
[----:B----4-:R4:W0:Y:S02]  /*17f60*/  SYNCS.PHASECHK.TRANS64.TRYWAIT P0, [R0+URZ+0x38840], R19 ;  /* 0x03884013000075a7 */ /* 0x010824000800017f */
[----:B0-----:R-:W-:Y:S05]  /*17f70*/  @!P0 NANOSLEEP.SYNCS 0x989680 ;  /* 0x009896800000895d */ /* 0x001fea0003900000 */
[----:B------:R-:W0:Y:S02]  /*17f80*/  @!P0 SYNCS.PHASECHK.TRANS64 P0, [R0+URZ+0x38840], R19 ;  /* 0x03884013000085a7 */ /* 0x000e24000800007f */
[----:B0-----:R-:W-:Y:S05]  /*17f90*/  @!P0 BRA `(.L_x_313) ;  /* 0xfffffffc00f08947 */ /* 0x001fea000383ffff */
[----:B------:R-:W-:Y:S05]  /*17fa0*/  BRA `(.L_x_437) ;  /* 0xffffffa800587947 */ /* 0x000fea000383ffff */
.L_x_314:
[----:B------:R-:W-:Y:S01]  /*17fb0*/  BSSY B0, `(.L_x_438) ;  /* 0x0000008000007945 */ /* 0x000fe20003800000 */
[----:B------:R-:W-:Y:S02]  /*17fc0*/  IMAD.MOV.U32 R13, RZ, RZ, R5 ;  /* 0x000000ffff0d7224 */ /* 0x000fe400078e0005 */
[----:B------:R-:W-:Y:S02]  /*17fd0*/  IMAD.MOV.U32 R12, RZ, RZ, RZ ;  /* 0x000000ffff0c7224 */ /* 0x000fe400078e00ff */
[----:B------:R-:W-:Y:S02]  /*17fe0*/  IMAD.MOV.U32 R11, RZ, RZ, 0x181f ;  /* 0x0000181fff0b7424 */ /* 0x000fe400078e00ff */
[----:B------:R-:W-:-:S07]  /*17ff0*/  IMAD.MOV.U32 R15, RZ, RZ, -0x1 ;  /* 0xffffffffff0f7424 */ /* 0x000fce00078e00ff */
[----:B0-234-:R-:W-:Y:S05]  /*18000*/  WARPSYNC.COLLECTIVE R15, `(.L_x_439) ;  /* 0x000000000f087348 */ /* 0x01dfea0003c00000 */
[----:B--2---:R1:W2:Y:S02]  /*18010*/  SHFL.IDX P6, R14, R13, R12, R11 ;  /* 0x0000000c0d0e7389 */ /* 0x0042a400000c000b */
[----:B01234-:R-:W-:Y:S01]  /*18020*/  ENDCOLLECTIVE ;  /* 0x000000000000791b */ /* 0x01ffe20003800000 */
.L_x_439:
[----:B------:R-:W-:Y:S05]  /*18030*/  BSYNC B0 ;  /* 0x0000000000007941 */ /* 0x000fea0003800000 */
.L_x_438:
        /* <DEDUP_REMOVED lines=8> */
.L_x_440:
[----:B------:R-:W-:Y:S02]  /*180c0*/  IMAD.MOV.U32 R13, RZ, RZ, R5 ;  /* 0x000000ffff0d7224 */ /* 0x000fe400078e0005 */
[----:B------:R-:W-:Y:S01]  /*180d0*/  IMAD.MOV.U32 R12, RZ, RZ, 0x1 ;  /* 0x00000001ff0c7424 */ /* 0x000fe200078e00ff */
[----:B------:R-:W-:-:S13]  /*180e0*/  IADD3 R2, P0, R32, R14, RZ ;  /* 0x0000000e20027210 */ /* 0x000fda0007f1e0ff */
[----:B------:R-:W-:Y:S05]  /*180f0*/  WARPSYNC.COLLECTIVE R15, `(.L_x_441) ;  /* 0x000000000f087348 */ /* 0x000fea0003c00000 */
[----:B------:R0:W1:Y:S02]  /*18100*/  SHFL.IDX P6, R14, R13, R12, R11 ;  /* 0x0000000c0d0e7389 */ /* 0x00006400000c000b */
[----:B01----:R-:W-:Y:S01]  /*18110*/  ENDCOLLECTIVE ;  /* 0x000000000000791b */ /* 0x003fe20003800000 */
.L_x_441:
[----:B------:R-:W-:-:S05]  /*18120*/  IMAD.X R3, RZ, RZ, R3, P0 ;  /* 0x000000ffff037224 */ /* 0x000fca00000e0603 */
[----:B------:R-:W-:Y:S01]  /*18130*/  @!PT LDS RZ, [RZ] ;  /* 0x00000000fffff984 */ /* 0x000fe20000000800 */
[----:B------:R-:W-:Y:S01]  /*18140*/  @!PT LDS RZ, [RZ] ;  /* 0x00000000fffff984 */ /* 0x000fe20000000800 */
[----:B------:R-:W-:Y:S01]  /*18150*/  @!PT LDS RZ, [RZ] ;  /* 0x00000000fffff984 */ /* 0x000fe20000000800 */
[----:B------:R-:W-:Y:S04]  /*18160*/  LDGSTS.E.BYPASS.LTC128B.128 [R4+0x28400], desc[UR52][R2.64], !P3 ;  /* 0x2840000002047fae */ /* 0x000fe8000d901d74 */
[----:B------:R0:W-:Y:S01]  /*18170*/  LDGSTS.E.BYPASS.LTC128B.128 [R4+0x2c400], desc[UR52][R2.64+0x80], !P2 ;  /* 0x2c40008002047fae */ /* 0x0001e2000d101d74 */
[----:B------:R-:W-:Y:S02]  /*18180*/  IMAD.MOV.U32 R13, RZ, RZ, R6 ;  /* 0x000000ffff0d7224 */ /* 0x000fe400078e0006 */
[----:B0-----:R-:W-:-:S07]  /*18190*/  IMAD.MOV.U32 R3, RZ, RZ, R14 ;  /* 0x000000ffff037224 */ /* 0x001fce00078e000e */
[----:B------:R-:W-:Y:S05]  /*181a0*/  WARPSYNC.COLLECTIVE R15, `(.L_x_442) ;  /* 0x000000000f087348 */ /* 0x000fea0003c00000 */
[----:B------:R0:W1:Y:S02]  /*181b0*/  SHFL.IDX P6, R14, R13, R12, R11 ;  /* 0x0000000c0d0e7389 */ /* 0x00006400000c000b */
[----:B01----:R-:W-:Y:S01]  /*181c0*/  ENDCOLLECTIVE ;  /* 0x000000000000791b */ /* 0x003fe20003800000 */
.L_x_442:
[----:B------:R-:W-:Y:S02]  /*181d0*/  IMAD.MOV.U32 R13, RZ, RZ, R5 ;  /* 0x000000ffff0d7224 */ /* 0x000fe400078e0005 */
[----:B------:R-:W-:Y:S01]  /*181e0*/  IMAD.MOV.U32 R12, RZ, RZ, 0x2 ;  /* 0x00000002ff0c7424 */ /* 0x000fe200078e00ff */
[----:B------:R-:W-:-:S13]  /*181f0*/  IADD3 R2, P0, R32, R14, RZ ;  /* 0x0000000e20027210 */ /* 0x000fda0007f1e0ff */
[----:B------:R-:W-:Y:S05]  /*18200*/  WARPSYNC.COLLECTIVE R15, `(.L_x_443) ;  /* 0x000000000f087348 */ /* 0x000fea0003c00000 */
[----:B------:R0:W1:Y:S02]  /*18210*/  SHFL.IDX P6, R14, R13, R12, R11 ;  /* 0x0000000c0d0e7389 */ /* 0x00006400000c000b */
[----:B01----:R-:W-:Y:S01]  /*18220*/  ENDCOLLECTIVE ;  /* 0x000000000000791b */ /* 0x003fe20003800000 */
.L_x_443:
        /* <DEDUP_REMOVED lines=11> */
.L_x_444:
[----:B------:R-:W-:Y:S02]  /*182e0*/  IMAD.MOV.U32 R13, RZ, RZ, R5 ;  /* 0x000000ffff0d7224 */ /* 0x000fe400078e0005 */
[----:B------:R-:W-:Y:S01]  /*182f0*/  IMAD.MOV.U32 R12, RZ, RZ, 0x3 ;  /* 0x00000003ff0c7424 */ /* 0x000fe200078e00ff */
[----:B------:R-:W-:-:S13]  /*18300*/  IADD3 R2, P0, R32, R14, RZ ;  /* 0x0000000e20027210 */ /* 0x000fda0007f1e0ff */
[----:B------:R-:W-:Y:S05]  /*18310*/  WARPSYNC.COLLECTIVE R15, `(.L_x_445) ;  /* 0x000000000f087348 */ /* 0x000fea0003c00000 */
[----:B------:R0:W1:Y:S02]  /*18320*/  SHFL.IDX P6, R14, R13, R12, R11 ;  /* 0x0000000c0d0e7389 */ /* 0x00006400000c000b */
[----:B01----:R-:W-:Y:S01]  /*18330*/  ENDCOLLECTIVE ;  /* 0x000000000000791b */ /* 0x003fe20003800000 */
.L_x_445:
        /* <DEDUP_REMOVED lines=11> */
.L_x_446:
[----:B------:R-:W-:Y:S02]  /*183f0*/  IMAD.MOV.U32 R13, RZ, RZ, R5 ;  /* 0x000000ffff0d7224 */ /* 0x000fe400078e0005 */
[----:B------:R-:W-:Y:S01]  /*18400*/  IMAD.MOV.U32 R12, RZ, RZ, 0x4 ;  /* 0x00000004ff0c7424 */ /* 0x000fe200078e00ff */
[----:B------:R-:W-:-:S13]  /*18410*/  IADD3 R2, P0, R32, R14, RZ ;  /* 0x0000000e20027210 */ /* 0x000fda0007f1e0ff */
[----:B------:R-:W-:Y:S05]  /*18420*/  WARPSYNC.COLLECTIVE R15, `(.L_x_447) ;  /* 0x000000000f087348 */ /* 0x000fea0003c00000 */
[----:B------:R0:W1:Y:S02]  /*18430*/  SHFL.IDX P6, R14, R13, R12, R11 ;  /* 0x0000000c0d0e7389 */ /* 0x00006400000c000b */
[----:B01----:R-:W-:Y:S01]  /*18440*/  ENDCOLLECTIVE ;  /* 0x000000000000791b */ /* 0x003fe20003800000 */
.L_x_447:
        /* <DEDUP_REMOVED lines=11> */
.L_x_448:
[----:B------:R-:W-:Y:S02]  /*18500*/  IMAD.MOV.U32 R13, RZ, RZ, R5 ;  /* 0x000000ffff0d7224 */ /* 0x000fe400078e0005 */
[----:B------:R-:W-:Y:S01]  /*18510*/  IMAD.MOV.U32 R12, RZ, RZ, 0x5 ;  /* 0x00000005ff0c7424 */ /* 0x000fe200078e00ff */
[----:B------:R-:W-:-:S13]  /*18520*/  IADD3 R2, P0, R32, R14, RZ ;  /* 0x0000000e20027210 */ /* 0x000fda0007f1e0ff */
[----:B------:R-:W-:Y:S05]  /*18530*/  WARPSYNC.COLLECTIVE R15, `(.L_x_449) ;  /* 0x000000000f087348 */ /* 0x000fea0003c00000 */
[----:B------:R0:W1:Y:S02]  /*18540*/  SHFL.IDX P6, R14, R13, R12, R11 ;  /* 0x0000000c0d0e7389 */ /* 0x00006400000c000b */
[----:B01----:R-:W-:Y:S01]  /*18550*/  ENDCOLLECTIVE ;  /* 0x000000000000791b */ /* 0x003fe20003800000 */
.L_x_449:
        /* <DEDUP_REMOVED lines=11> */
.L_x_450:
[----:B------:R-:W-:Y:S02]  /*18610*/  IMAD.MOV.U32 R13, RZ, RZ, R5 ;  /* 0x000000ffff0d7224 */ /* 0x000fe400078e0005 */
[----:B------:R-:W-:Y:S01]  /*18620*/  IMAD.MOV.U32 R12, RZ, RZ, 0x6 ;  /* 0x00000006ff0c7424 */ /* 0x000fe200078e00ff */
[----:B------:R-:W-:-:S13]  /*18630*/  IADD3 R2, P0, R32, R14, RZ ;  /* 0x0000000e20027210 */ /* 0x000fda0007f1e0ff */
[----:B------:R-:W-:Y:S05]  /*18640*/  WARPSYNC.COLLECTIVE R15, `(.L_x_451) ;  /* 0x000000000f087348 */ /* 0x000fea0003c00000 */
[----:B------:R0:W1:Y:S02]  /*18650*/  SHFL.IDX P6, R14, R13, R12, R11 ;  /* 0x0000000c0d0e7389 */ /* 0x00006400000c000b */
[----:B01----:R-:W-:Y:S01]  /*18660*/  ENDCOLLECTIVE ;  /* 0x000000000000791b */ /* 0x003fe20003800000 */
.L_x_451:
        /* <DEDUP_REMOVED lines=11> */
.L_x_452:
[----:B------:R-:W-:Y:S02]  /*18720*/  IMAD.MOV.U32 R13, RZ, RZ, R5 ;  /* 0x000000ffff0d7224 */ /* 0x000fe400078e0005 */
[----:B------:R-:W-:Y:S01]  /*18730*/  IMAD.MOV.U32 R12, RZ, RZ, 0x7 ;  /* 0x00000007ff0c7424 */ /* 0x000fe200078e00ff */
[----:B------:R-:W-:-:S13]  /*18740*/  IADD3 R2, P0, R32, R14, RZ ;  /* 0x0000000e20027210 */ /* 0x000fda0007f1e0ff */
[----:B------:R-:W-:Y:S05]  /*18750*/  WARPSYNC.COLLECTIVE R15, `(.L_x_453) ;  /* 0x000000000f087348 */ /* 0x000fea0003c00000 */
[----:B------:R0:W1:Y:S02]  /*18760*/  SHFL.IDX P6, R14, R13, R12, R11 ;  /* 0x0000000c0d0e7389 */ /* 0x00006400000c000b */
[----:B01----:R-:W-:Y:S01]  /*18770*/  ENDCOLLECTIVE ;  /* 0x000000000000791b */ /* 0x003fe20003800000 */
.L_x_453:
        /* <DEDUP_REMOVED lines=11> */
.L_x_454:
[----:B------:R-:W-:Y:S05]  /*18830*/  BRA `(.L_x_455) ;  /* 0xffffffa400407947 */ /* 0x000fea000383ffff */
.L_x_319:
[----:B0-----:R0:W1:Y:S02]  /*18840*/  SYNCS.PHASECHK.TRANS64.TRYWAIT P2, [R0+URZ+0x38870], R3 ;  /* 0x03887003000075a7 */ /* 0x001064000804017f */
[----:B-1----:R-:W-:Y:S05]  /*18850*/  @!P2 NANOSLEEP.SYNCS 0x989680 ;  /* 0x009896800000a95d */ /* 0x002fea0003900000 */
[----:B------:R-:W1:Y:S02]  /*18860*/  @!P2 SYNCS.PHASECHK.TRANS64 P2, [R0+URZ+0x38870], R3 ;  /* 0x038870030000a5a7 */ /* 0x000e64000804007f */
[----:B-1----:R-:W-:Y:S05]  /*18870*/  @!P2 BRA `(.L_x_319) ;  /* 0xfffffffc00f0a947 */ /* 0x002fea000383ffff */
[----:B------:R-:W-:Y:S05]  /*18880*/  BRA `(.L_x_456) ;  /* 0xffffffa400a87947 */ /* 0x000fea000383ffff */
.L_x_321:
[----:B0-----:R0:W1:Y:S02]  /*18890*/  SYNCS.PHASECHK.TRANS64.TRYWAIT P2, [R0+URZ+0x38860], R3 ;  /* 0x03886003000075a7 */ /* 0x001064000804017f */
[----:B-1----:R-:W-:Y:S05]  /*188a0*/  @!P2 NANOSLEEP.SYNCS 0x989680 ;  /* 0x009896800000a95d */ /* 0x002fea0003900000 */
[----:B------:R-:W1:Y:S02]  /*188b0*/  @!P2 SYNCS.PHASECHK.TRANS64 P2, [R0+URZ+0x38860], R3 ;  /* 0x038860030000a5a7 */ /* 0x000e64000804007f */
[----:B-1----:R-:W-:Y:S05]  /*188c0*/  @!P2 BRA `(.L_x_321) ;  /* 0xfffffffc00f0a947 */ /* 0x002fea000383ffff */
[----:B------:R-:W-:Y:S05]  /*188d0*/  BRA `(.L_x_457) ;  /* 0xffffffa400b87947 */ /* 0x000fea000383ffff */
.L_x_329:
[----:B0-----:R0:W3:Y:S02]  /*188e0*/  SYNCS.PHASECHK.TRANS64.TRYWAIT P1, [R18+URZ+0x38870], R3 ;  /* 0x03887003120075a7 */ /* 0x0010e4000802017f */
[----:B---3--:R-:W-:Y:S05]  /*188f0*/  @!P1 NANOSLEEP.SYNCS 0x989680 ;  /* 0x009896800000995d */ /* 0x008fea0003900000 */
[----:B------:R-:W3:Y:S02]  /*18900*/  @!P1 SYNCS.PHASECHK.TRANS64 P1, [R18+URZ+0x38870], R3 ;  /* 0x03887003120095a7 */ /* 0x000ee4000802007f */
[----:B---3--:R-:W-:Y:S05]  /*18910*/  @!P1 BRA `(.L_x_329) ;  /* 0xfffffffc00f09947 */ /* 0x008fea000383ffff */
[----:B------:R-:W-:Y:S05]  /*18920*/  BRA `(.L_x_458) ;  /* 0xffffffb000147947 */ /* 0x000fea000383ffff */
.L_x_331:
[----:B0-----:R0:W1:Y:S02]  /*18930*/  SYNCS.PHASECHK.TRANS64.TRYWAIT P1, [R18+URZ+0x38860], R3 ;  /* 0x03886003120075a7 */ /* 0x001064000802017f */
[----:B-1----:R-:W-:Y:S05]  /*18940*/  @!P1 NANOSLEEP.SYNCS 0x989680 ;  /* 0x009896800000995d */ /* 0x002fea0003900000 */
[----:B------:R-:W1:Y:S02]  /*18950*/  @!P1 SYNCS.PHASECHK.TRANS64 P1, [R18+URZ+0x38860], R3 ;  /* 0x03886003120095a7 */ /* 0x000e64000802007f */
[----:B-1----:R-:W-:Y:S05]  /*18960*/  @!P1 BRA `(.L_x_331) ;  /* 0xfffffffc00f09947 */ /* 0x002fea000383ffff */
[----:B------:R-:W-:Y:S05]  /*18970*/  BRA `(.L_x_459) ;  /* 0xffffffb000207947 */ /* 0x000fea000383ffff */
.L_x_343:
[----:B0-----:R0:W1:Y:S02]  /*18980*/  SYNCS.PHASECHK.TRANS64.TRYWAIT P0, [R5+URZ+0x38820], R0 ;  /* 0x03882000050075a7 */ /* 0x001064000800017f */
[----:B-1----:R-:W-:Y:S05]  /*18990*/  @!P0 NANOSLEEP.SYNCS 0x989680 ;  /* 0x009896800000895d */ /* 0x002fea0003900000 */
[----:B------:R-:W1:Y:S02]  /*189a0*/  @!P0 SYNCS.PHASECHK.TRANS64 P0, [R5+URZ+0x38820], R0 ;  /* 0x03882000050085a7 */ /* 0x000e64000800007f */
[----:B-1----:R-:W-:Y:S05]  /*189b0*/  @!P0 BRA `(.L_x_343) ;  /* 0xfffffffc00f08947 */ /* 0x002fea000383ffff */
[----:B------:R-:W-:Y:S05]  /*189c0*/  BRA `(.L_x_460) ;  /* 0xffffffc400747947 */ /* 0x000fea000383ffff */
.L_x_344:
[----:B------:R-:W1:Y:S01]  /*189d0*/  S2R R2, SR_TID.X ;  /* 0x0000000000027919 */ /* 0x000e620000002100 */
[----:B------:R-:W-:Y:S01]  /*189e0*/  BSSY B0, `(.L_x_461) ;  /* 0x000000a000007945 */ /* 0x000fe20003800000 */
[----:B------:R-:W-:Y:S02]  /*189f0*/  IMAD.MOV.U32 R12, RZ, RZ, RZ ;  /* 0x000000ffff0c7224 */ /* 0x000fe400078e00ff */
[----:B------:R-:W-:Y:S02]  /*18a00*/  IMAD.MOV.U32 R11, RZ, RZ, 0x1f ;  /* 0x0000001fff0b7424 */ /* 0x000fe400078e00ff */
[----:B------:R-:W-:Y:S01]  /*18a10*/  IMAD.MOV.U32 R15, RZ, RZ, -0x1 ;  /* 0xffffffffff0f7424 */ /* 0x000fe200078e00ff */
[----:B-1----:R-:W-:-:S04]  /*18a20*/  SHF.R.U32.HI R2, RZ, 0x5, R2 ;  /* 0x00000005ff027819 */ /* 0x002fc80000011602 */
[----:B------:R-:W-:-:S05]  /*18a30*/  LOP3.LUT R2, R2, 0x3, RZ, 0xc0, !PT ;  /* 0x0000000302027812 */ /* 0x000fca00078ec0ff */
[----:B------:R-:W-:-:S07]  /*18a40*/  IMAD.MOV.U32 R13, RZ, RZ, R2 ;  /* 0x000000ffff0d7224 */ /* 0x000fce00078e0002 */
[----:B0-----:R-:W-:Y:S05]  /*18a50*/  WARPSYNC.COLLECTIVE R15, `(.L_x_462) ;  /* 0x000000000f087348 */ /* 0x001fea0003c00000 */
[----:B------:R1:W2:Y:S02]  /*18a60*/  SHFL.IDX P6, R14, R13, R12, R11 ;  /* 0x0000000c0d0e7389 */ /* 0x0002a400000c000b */
[----:B012---:R-:W-:Y:S01]  /*18a70*/  ENDCOLLECTIVE ;  /* 0x000000000000791b */ /* 0x007fe20003800000 */
.L_x_462:
[----:B------:R-:W-:Y:S05]  /*18a80*/  BSYNC B0 ;  /* 0x0000000000007941 */ /* 0x000fea0003800000 */
.L_x_461:
[----:B------:R-:W-:Y:S05]  /*18a90*/  BRA `(.L_x_463) ;  /* 0xffffffc4005c7947 */ /* 0x000fea000383ffff */
.L_x_347:
[----:B------:R-:W-:Y:S01]  /*18aa0*/  BSSY B1, `(.L_x_464) ;  /* 0x0000006000017945 */ /* 0x000fe20003800000 */
[----:B------:R-:W-:-:S07]  /*18ab0*/  IMAD.MOV.U32 R15, RZ, RZ, -0x1 ;  /* 0xffffffffff0f7424 */ /* 0x000fce00078e00ff */
[----:B0-----:R-:W-:Y:S05]  /*18ac0*/  WARPSYNC.COLLECTIVE R15, `(.L_x_465) ;  /* 0x000000000f0c7348 */ /* 0x001fea0003c00000 */
[----:B------:R-:W-:Y:S02]  /*18ad0*/  ELECT P6, UR62, PT ;  /* 0x00000000003e782f */ /* 0x000fe400038c0000 */
[----:B------:R-:W-:Y:S01]  /*18ae0*/  MOV R14, UR62 ;  /* 0x0000003e000e7c02 */ /* 0x000fe20008000f00 */
[----:B0-----:R-:W-:Y:S10]  /*18af0*/  ENDCOLLECTIVE ;  /* 0x000000000000791b */ /* 0x001ff40003800000 */
.L_x_465:
[----:B------:R-:W-:Y:S05]  /*18b00*/  BSYNC B1 ;  /* 0x0000000000017941 */ /* 0x000fea0003800000 */
.L_x_464:
[----:B------:R-:W-:Y:S05]  /*18b10*/  BRA `(.L_x_466) ;  /* 0xffffffc400547947 */ /* 0x000fea000383ffff */
.L_x_349:
[----:B0-----:R0:W1:Y:S02]  /*18b20*/  SYNCS.PHASECHK.TRANS64.TRYWAIT P1, [R3+URZ+0x38840], R2 ;  /* 0x03884002030075a7 */ /* 0x001064000802017f */
[----:B-1----:R-:W-:Y:S05]  /*18b30*/  @!P1 NANOSLEEP.SYNCS 0x989680 ;  /* 0x009896800000995d */ /* 0x002fea0003900000 */
[----:B------:R-:W1:Y:S02]  /*18b40*/  @!P1 SYNCS.PHASECHK.TRANS64 P1, [R3+URZ+0x38840], R2 ;  /* 0x03884002030095a7 */ /* 0x000e64000802007f */
[----:B-1----:R-:W-:Y:S05]  /*18b50*/  @!P1 BRA `(.L_x_349) ;  /* 0xfffffffc00f09947 */ /* 0x002fea000383ffff */
[----:B------:R-:W-:Y:S05]  /*18b60*/  BRA `(.L_x_467) ;  /* 0xffffffc400747947 */ /* 0x000fea000383ffff */
.L_x_351:
[----:B-1----:R1:W2:Y:S02]  /*18b70*/  SYNCS.PHASECHK.TRANS64.TRYWAIT P1, [R29+URZ+0x38840], R0 ;  /* 0x038840001d0075a7 */ /* 0x0022a4000802017f */
[----:B--2---:R-:W-:Y:S05]  /*18b80*/  @!P1 NANOSLEEP.SYNCS 0x989680 ;  /* 0x009896800000995d */ /* 0x004fea0003900000 */
[----:B------:R-:W2:Y:S02]  /*18b90*/  @!P1 SYNCS.PHASECHK.TRANS64 P1, [R29+URZ+0x38840], R0 ;  /* 0x038840001d0095a7 */ /* 0x000ea4000802007f */
[----:B--2---:R-:W-:Y:S05]  /*18ba0*/  @!P1 BRA `(.L_x_351) ;  /* 0xfffffffc00f09947 */ /* 0x004fea000383ffff */
[----:B------:R-:W-:Y:S05]  /*18bb0*/  BRA `(.L_x_468) ;  /* 0xffffffc400807947 */ /* 0x000fea000383ffff */
.L_x_353:
[----:B--2---:R2:W3:Y:S02]  /*18bc0*/  SYNCS.PHASECHK.TRANS64.TRYWAIT P1, [R3+URZ+0x38860], R2 ;  /* 0x03886002030075a7 */ /* 0x0044e4000802017f */
[----:B---3--:R-:W-:Y:S05]  /*18bd0*/  @!P1 NANOSLEEP.SYNCS 0x989680 ;  /* 0x009896800000995d */ /* 0x008fea0003900000 */
[----:B------:R-:W3:Y:S02]  /*18be0*/  @!P1 SYNCS.PHASECHK.TRANS64 P1, [R3+URZ+0x38860], R2 ;  /* 0x03886002030095a7 */ /* 0x000ee4000802007f */
[----:B---3--:R-:W-:Y:S05]  /*18bf0*/  @!P1 BRA `(.L_x_353) ;  /* 0xfffffffc00f09947 */ /* 0x008fea000383ffff */
[----:B------:R-:W-:Y:S05]  /*18c00*/  BRA `(.L_x_469) ;  /* 0xffffffc4007c7947 */ /* 0x000fea000383ffff */
.L_x_355:
[----:B---3--:R3:W4:Y:S02]  /*18c10*/  SYNCS.PHASECHK.TRANS64.TRYWAIT P1, [R29+URZ+0x38860], R0 ;  /* 0x038860001d0075a7 */ /* 0x008724000802017f */
[----:B----4-:R-:W-:Y:S05]  /*18c20*/  @!P1 NANOSLEEP.SYNCS 0x989680 ;  /* 0x009896800000995d */ /* 0x010fea0003900000 */
[----:B------:R-:W4:Y:S02]  /*18c30*/  @!P1 SYNCS.PHASECHK.TRANS64 P1, [R29+URZ+0x38860], R0 ;  /* 0x038860001d0095a7 */ /* 0x000f24000802007f */
[----:B----4-:R-:W-:Y:S05]  /*18c40*/  @!P1 BRA `(.L_x_355) ;  /* 0xfffffffc00f09947 */ /* 0x010fea000383ffff */
[----:B------:R-:W-:Y:S05]  /*18c50*/  BRA `(.L_x_470) ;  /* 0xffffffc400787947 */ /* 0x000fea000383ffff */
.L_x_357:
[----:B----4-:R4:W0:Y:S02]  /*18c60*/  SYNCS.PHASECHK.TRANS64.TRYWAIT P1, [R3+URZ+0x38880], R2 ;  /* 0x03888002030075a7 */ /* 0x010824000802017f */
[----:B0-----:R-:W-:Y:S05]  /*18c70*/  @!P1 NANOSLEEP.SYNCS 0x989680 ;  /* 0x009896800000995d */ /* 0x001fea0003900000 */
[----:B------:R-:W0:Y:S02]  /*18c80*/  @!P1 SYNCS.PHASECHK.TRANS64 P1, [R3+URZ+0x38880], R2 ;  /* 0x03888002030095a7 */ /* 0x000e24000802007f */
[----:B0-----:R-:W-:Y:S05]  /*18c90*/  @!P1 BRA `(.L_x_357) ;  /* 0xfffffffc00f09947 */ /* 0x001fea000383ffff */
[----:B------:R-:W-:Y:S05]  /*18ca0*/  BRA `(.L_x_471) ;  /* 0xffffffc400747947 */ /* 0x000fea000383ffff */
.L_x_472:
        /* <DEDUP_REMOVED lines=13> */
.L_x_3853:


//--------------------- .text._ZN7cutlass13device_kernelIN5flash11enable_sm90INS1_16FlashAttnFwdSm90INS1_25CollectiveMainloopFwdSm90ILi2EN4cute5tupleIJNS5_1CILi1EEES8_S8_EEENS6_IJNS7_ILi128EEESA_NS7_ILi256EEEEEELi256ENS_12float_e4m3_tEfNS_4arch4Sm90ELb0ELb0ELb1ELb1ELb1ELb1ELb0ELb1ELb0ELb1ELb1ELb0EEENS1_21CollectiveEpilogueFwdINS6_IJSA_SB_SA_EEES9_NS_10bfloat16_tESF_Li256ELb1ELb1ELb1ELb1EEENS1_36VarlenDynamicPersistentTileSchedulerILi128ELi128ELi256ELi128ELb1ELb1ELb1ELb0ELb1ELb1EEEEEEEEEvNT_6ParamsE --------------------------
	.section	.text._ZN7cutlass13device_kernelIN5flash11enable_sm90INS1_16FlashAttnFwdSm90INS1_25CollectiveMainloopFwdSm90ILi2EN4cute5tupleIJNS5_1CILi1EEES8_S8_EEENS6_IJNS7_ILi128EEESA_NS7_ILi256EEEEEELi256ENS_12float_e4m3_tEfNS_4arch4Sm90ELb0ELb0ELb1ELb1ELb1ELb1ELb0ELb1ELb0ELb1ELb1ELb0EEENS1_21CollectiveEpilogueFwdINS6_IJSA_SB_SA_EEES9_NS_10bfloat16_tESF_Li256ELb1ELb1ELb1ELb1EEENS1_36VarlenDynamicPersistentTileSchedulerILi128ELi128ELi256ELi128ELb1ELb1ELb1ELb0ELb1ELb1EEEEEEEEEvNT_6ParamsE,"ax",@progbits
	.align	128
.text._ZN7cutlass13device_kernelIN5flash11enable_sm90INS1_16FlashAttnFwdSm90INS1_25CollectiveMainloopFwdSm90ILi2EN4cute5tupleIJNS5_1CILi1EEES8_S8_EEENS6_IJNS7_ILi128EEESA_NS7_ILi256EEEEEELi256ENS_12float_e4m3_tEfNS_4arch4Sm90ELb0ELb0ELb1ELb1ELb1ELb1ELb0ELb1ELb0ELb1ELb1ELb0EEENS1_21CollectiveEpilogueFwdINS6_IJSA_SB_SA_EEES9_NS_10bfloat16_tESF_Li256ELb1ELb1ELb1ELb1EEENS1_36VarlenDynamicPersistentTileSchedulerILi128ELi128ELi256ELi128ELb1ELb1ELb1ELb0ELb1ELb1EEEEEEEEEvNT_6ParamsE:
        .type           _ZN7cutlass13device_kernelIN5flash11enable_sm90INS1_16FlashAttnFwdSm90INS1_25CollectiveMainloopFwdSm90ILi2EN4cute5tupleIJNS5_1CILi1EEES8_S8_EEENS6_IJNS7_ILi128EEESA_NS7_ILi256EEEEEELi256ENS_12float_e4m3_tEfNS_4arch4Sm90ELb0ELb0ELb1ELb1ELb1ELb1ELb0ELb1ELb0ELb1ELb1ELb0EEENS1_21CollectiveEpilogueFwdINS6_IJSA_SB_SA_EEES9_NS_10bfloat16_tESF_Li256ELb1ELb1ELb1ELb1EEENS1_36VarlenDynamicPersistentTileSchedulerILi128ELi128ELi256ELi128ELb1ELb1ELb1ELb0ELb1ELb1EEEEEEEEEvNT_6ParamsE,@function
        .size           _ZN7cutlass13device_kernelIN5flash11enable_sm90INS1_16FlashAttnFwdSm90INS1_25CollectiveMainloopFwdSm90ILi2EN4cute5tupleIJNS5_1CILi1EEES8_S8_EEENS6_IJNS7_ILi128EEESA_NS7_ILi256EEEEEELi256ENS_12float_e4m3_tEfNS_4arch4Sm90ELb0ELb0ELb1ELb1ELb1ELb1ELb0ELb1ELb0ELb1ELb1ELb0EEENS1_21CollectiveEpilogueFwdINS6_IJSA_SB_SA_EEES9_NS_10bfloat16_tESF_Li256ELb1ELb1ELb1ELb1EEENS1_36VarlenDynamicPersistentTileSchedulerILi128ELi128ELi256ELi128ELb1ELb1ELb1ELb0ELb1ELb1EEEEEEEEEvNT_6ParamsE,(.L_x_3854 - _ZN7cutlass13device_kernelIN5flash11enable_sm90INS1_16FlashAttnFwdSm90INS1_25CollectiveMainloopFwdSm90ILi2EN4cute5tupleIJNS5_1CILi1EEES8_S8_EEENS6_IJNS7_ILi128EEESA_NS7_ILi256EEEEEELi256ENS_12float_e4m3_tEfNS_4arch4Sm90ELb0ELb0ELb1ELb1ELb1ELb1ELb0ELb1ELb0ELb1ELb1ELb0EEENS1_21CollectiveEpilogueFwdINS6_IJSA_SB_SA_EEES9_NS_10bfloat16_tESF_Li256ELb1ELb1ELb1ELb1EEENS1_36VarlenDynamicPersistentTileSchedulerILi128ELi128ELi256ELi128ELb1ELb1ELb1ELb0ELb1ELb1EEEEEEEEEvNT_6ParamsE)
        .other          _ZN7cutlass13device_kernelIN5flash11enable_sm90INS1_16FlashAttnFwdSm90INS1_25CollectiveMainloopFwdSm90ILi2EN4cute5tupleIJNS5_1CILi1EEES8_S8_EEENS6_IJNS7_ILi128EEESA_NS7_ILi256EEEEEELi256ENS_12float_e4m3_tEfNS_4arch4Sm90ELb0ELb0ELb1ELb1ELb1ELb1ELb0ELb1ELb0ELb1ELb1ELb0EEENS1_21CollectiveEpilogueFwdINS6_IJSA_SB_SA_EEES9_NS_10bfloat16_tESF_Li256ELb1ELb1ELb1ELb1EEENS1_36VarlenDynamicPersistentTileSchedulerILi128ELi128ELi256ELi128ELb1ELb1ELb1ELb0ELb1ELb1EEEEEEEEEvNT_6ParamsE,@"STO_CUDA_ENTRY STV_DEFAULT"
_ZN7cutlass13device_kernelIN5flash11enable_sm90INS1_16FlashAttnFwdSm90INS1_25CollectiveMainloopFwdSm90ILi2EN4cute5tupleIJNS5_1CILi1EEES8_S8_EEENS6_IJNS7_ILi128EEESA_NS7_ILi256EEEEEELi256ENS_12float_e4m3_tEfNS_4arch4Sm90ELb0ELb0ELb1ELb1ELb1ELb1ELb0ELb1ELb0ELb1ELb1ELb0EEENS1_21CollectiveEpilogueFwdINS6_IJSA_SB_SA_EEES9_NS_10bfloat16_tESF_Li256ELb1ELb1ELb1ELb1EEENS1_36VarlenDynamicPersistentTileSchedulerILi128ELi128ELi256ELi128ELb1ELb1ELb1ELb0ELb1ELb1EEEEEEEEEvNT_6ParamsE:
[----:B------:R-:W0:Y:S02]  /*0000*/  LDC R1, c[0x0][0x28] ;  /* 0x00000a00ff017b82 */ /* 0x000e240000000800 */
[----:B0-----:R-:W-:Y:S01]  /*0010*/  VIADD R1, R1, 0xfffffe58 ;  /* 0xfffffe5801017836 */ /* 0x001fe20000000000 */
[----:B------:R-:W0:Y:S01]  /*0020*/  S2R R3, SR_TID.X ;  /* 0x0000000000037919 */ /* 0x000e220000002100 */
[----:B------:R-:W-:Y:S01]  /*0030*/  ELECT P0, URZ, PT ;  /* 0x00000000003f782f */ /* 0x000fe20003800000 */
[----:B------:R-:W-:Y:S01]  /*0040*/  BSSY B0, `(.L_x_473) ;  /* 0x000000e000007945 */ /* 0x000fe20003800000 */
[--C-:B0-----:R-:W-:Y:S02]  /*0050*/  SHF.R.U32.HI R0, RZ, 0x5, R3.reuse ;  /* 0x00000005ff007819 */ /* 0x101fe40000011603 */
[----:B------:R-:W-:-:S03]  /*0060*/  SHF.R.U32.HI R3, RZ, 0x7, R3 ;  /* 0x00000007ff037819 */ /* 0x000fc60000011603 */
[----:B------:R-:W0:Y:S02]  /*0070*/  SHFL.IDX PT, R2, R0, RZ, 0x1f ;  /* 0x00001fff00027589 */ /* 0x000e2400000e0000 */
[----:B0-----:R-:W-:-:S13]  /*0080*/  ISETP.EQ.AND P0, PT, R2, RZ, P0 ;  /* 0x000000ff0200720c */ /* 0x001fda0000702270 */
[----:B------:R-:W-:Y:S05]  /*0090*/  @!P0 BRA `(.L_x_474) ;  /* 0x0000000000208947 */ /* 0x000fea0003800000 */
[----:B------:R-:W-:Y:S02]  /*00a0*/  ULDC.64 UR4, c[0x0][0x198] ;  /* 0x0000660000047ab9 */ /* 0x000fe40000000a00 */
[----:B------:R-:W-:Y:S02]  /*00b0*/  UIADD3 UR6, UP0, UR4, 0x570, URZ ;  /* 0x0000057004067890 */ /* 0x000fe4000ff1e03f */
[----:B------:R-:W-:Y:S02]  /*00c0*/  UIADD3 UR4, UP1, UR4, 0x670, URZ ;  /* 0x0000067004047890 */ /* 0x000fe4000ff3e03f */
[----:B------:R-:W-:Y:S02]  /*00d0*/  UIADD3.X UR7, URZ, UR5, URZ, UP0, !UPT ;  /* 0x000000053f077290 */ /* 0x000fe400087fe43f */
[----:B------:R-:W-:-:S07]  /*00e0*/  UIADD3.X UR5, URZ, UR5, URZ, UP1, !UPT ;  /* 0x000000053f057290 */ /* 0x000fce0008ffe43f */
[----:B------:R0:W-:Y:S02]  /*00f0*/  UTMACCTL.PF [UR6] ;  /* 0x00000000060079b9 */ /* 0x0001e40008040000 */
[----:B------:R0:W-:Y:S02]  /*0100*/  UTMACCTL.PF [UR4] ;  /* 0x00000000040079b9 */ /* 0x0001e40008040000 */
[----:B0-----:R-:W-:Y:S01]  /*0110*/  NOP ;  /* 0x0000000000007918 */ /* 0x001fe20000000000 */
.L_x_474:
[----:B------:R-:W-:Y:S05]  /*0120*/  BSYNC B0 ;  /* 0x0000000000007941 */ /* 0x000fea0003800000 */
.L_x_473:
[----:B------:R-:W-:Y:S01]  /*0130*/  VOTEU.ANY UP0, P0 ;  /* 0x00000000003f7886 */ /* 0x000fe20000000100 */
[----:B------:R-:W0:Y:S01]  /*0140*/  SHFL.IDX PT, R3, R3, RZ, 0x1f ;  /* 0x00001fff03037589 */ /* 0x000e2200000e0000 */
[----:B------:R-:W-:Y:S01]  /*0150*/  UMOV UR4, 0x80 ;  /* 0x0000008000047882 */ /* 0x000fe20000000000 */
[----:B------:R-:W-:Y:S01]  /*0160*/  UMOV UR7, 0x100 ;  /* 0x0000010000077882 */ /* 0x000fe20000000000 */
[----:B------:R-:W-:Y:S01]  /*0170*/  VOTEU.ANY UP1, P0 ;  /* 0x00000000003f7886 */ /* 0x000fe20000020100 */
[----:B------:R-:W1:Y:S01]  /*0180*/  @UP0 S2UR UR8, SR_CgaCtaId ;  /* 0x00000000000809c3 */ /* 0x000e620000008800 */
[----:B------:R-:W2:Y:S01]  /*0190*/  SHFL.IDX PT, R2, R0, RZ, 0x1f ;  /* 0x00001fff00027589 */ /* 0x000ea200000e0000 */
[----:B------:R-:W-:Y:S01]  /*01a0*/  @UP0 UMOV UR6, 0x400 ;  /* 0x0000040000060882 */ /* 0x000fe20000000000 */
[----:B------:R-:W-:-:S04]  /*01b0*/  @UP0 UIADD3 UR4, -UR4, 0x100000, URZ ;  /* 0x0010000004040890 */ /* 0x000fc8000fffe13f */
[----:B------:R-:W-:Y:S02]  /*01c0*/  @UP0 USHF.L.U32 UR5, UR4, 0xb, URZ ;  /* 0x0000000b04050899 */ /* 0x000fe4000800063f */
[----:B------:R-:W-:Y:S01]  /*01d0*/  @UP0 USHF.L.U32 UR4, UR4, 0x1, URZ ;  /* 0x0000000104040899 */ /* 0x000fe2000800063f */
[----:B------:R-:W-:Y:S01]  /*01e0*/  VOTEU.ANY UP2, P0 ;  /* 0x00000000003f7886 */ /* 0x000fe20000040100 */
[----:B0-----:R-:W-:Y:S01]  /*01f0*/  R2UR UR9, R3 ;  /* 0x00000000030972ca */ /* 0x001fe200000e0000 */
[----:B-1----:R-:W-:Y:S01]  /*0200*/  @UP0 ULEA UR8, UR8, UR6, 0x18 ;  /* 0x0000000608080291 */ /* 0x002fe2000f8ec03f */
[----:B--2---:R-:W-:Y:S01]  /*0210*/  ISETP.NE.AND P1, PT, R2, RZ, PT ;  /* 0x000000ff0200720c */ /* 0x004fe20003f25270 */
[----:B------:R-:W-:-:S04]  /*0220*/  @UP0 UIADD3 UR6, -UR7, 0x100000, URZ ;  /* 0x0010000007060890 */ /* 0x000fc8000fffe13f */
[----:B------:R-:W-:Y:S02]  /*0230*/  @UP0 USHF.L.U32 UR7, UR6, 0xb, URZ ;  /* 0x0000000b06070899 */ /* 0x000fe4000800063f */
[----:B------:R-:W-:-:S04]  /*0240*/  @UP0 USHF.L.U32 UR6, UR6, 0x1, URZ ;  /* 0x0000000106060899 */ /* 0x000fc8000800063f */
[----:B------:R-:W-:Y:S01]  /*0250*/  UISETP.NE.AND UP0, UPT, UR9, URZ, UPT ;  /* 0x0000003f0900728c */ /* 0x000fe2000bf05270 */
[----:B------:R-:W0:Y:S02]  /*0260*/  FENCE.VIEW.ASYNC.S ;  /* 0x00000000000073c6 */ /* 0x000e240000000000 */
[----:B0-----:R0:W1:Y:S05]  /*0270*/  @UP1 SYNCS.EXCH.64 URZ, [UR8+0x38800], UR4 ;  /* 0x03880004083f15b2 */ /* 0x00106a0008000100 */
[----:B------:R0:W2:Y:S01]  /*0280*/  @UP2 SYNCS.EXCH.64 URZ, [UR8+0x38820], UR6 ;  /* 0x03882006083f25b2 */ /* 0x0000a20008000100 */
[----:B------:R-:W-:Y:S05]  /*0290*/  @P1 BRA `(.L_x_475) ;  /* 0x0000000000481947 */ /* 0x000fea0003800000 */
[----:B0-----:R-:W0:Y:S01]  /*02a0*/  S2UR UR5, SR_CgaCtaId ;  /* 0x00000000000579c3 */ /* 0x001e220000008800 */
        /* <DEDUP_REMOVED lines=12> */
[----:B0-----:R3:W4:Y:S08]  /*0370*/  SYNCS.EXCH.64 URZ, [UR8+0x38830], UR4 ;  /* 0x03883004083f75b2 */ /* 0x0017300008000100 */
[----:B------:R3:W0:Y:S01]  /*0380*/  SYNCS.EXCH.64 URZ, [UR8+0x38840], UR6 ;  /* 0x03884006083f75b2 */ /* 0x0006220008000100 */
[----:B------:R3:W0:Y:S01]  /*0390*/  SYNCS.EXCH.64 URZ, [UR8+0x38838], UR4 ;  /* 0x03883804083f75b2 */ /* 0x0006220008000100 */
[----:B------:R3:W0:Y:S02]  /*03a0*/  SYNCS.EXCH.64 URZ, [UR8+0x38848], UR6 ;  /* 0x03884806083f75b2 */ /* 0x0006240008000100 */
[----:B---3--:R-:W-:Y:S01]  /*03b0*/  NOP ;  /* 0x0000000000007918 */ /* 0x008fe20000000000 */
.L_x_475:
[----:B------:R-:W3:Y:S01]  /*03c0*/  SHFL.IDX PT, R2, R0, RZ, 0x1f ;  /* 0x00001fff00027589 */ /* 0x000ee200000e0000 */
[----:B------:R-:W-:Y:S01]  /*03d0*/  NOP ;  /* 0x0000000000007918 */ /* 0x000fe20000000000 */
[----:B---3--:R-:W-:-:S13]  /*03e0*/  ISETP.NE.AND P0, PT, R2, RZ, PT ;  /* 0x000000ff0200720c */ /* 0x008fda0003f05270 */
        /* <DEDUP_REMOVED lines=14> */
[----:B0-----:R3:W0:Y:S08]  /*04d0*/  SYNCS.EXCH.64 URZ, [UR8+0x38850], UR4 ;  /* 0x03885004083f75b2 */ /* 0x0016300008000100 */
[----:B------:R3:W0:Y:S01]  /*04e0*/  SYNCS.EXCH.64 URZ, [UR8+0x38860], UR6 ;  /* 0x03886006083f75b2 */ /* 0x0006220008000100 */
[----:B------:R3:W0:Y:S01]  /*04f0*/  SYNCS.EXCH.64 URZ, [UR8+0x38858], UR4 ;  /* 0x03885804083f75b2 */ /* 0x0006220008000100 */
[----:B------:R3:W0:Y:S02]  /*0500*/  SYNCS.EXCH.64 URZ, [UR8+0x38868], UR6 ;  /* 0x03886806083f75b2 */ /* 0x0006240008000100 */
[----:B---3--:R-:W-:Y:S01]  /*0510*/  NOP ;  /* 0x0000000000007918 */ /* 0x008fe20000000000 */
.L_x_476:
[----:B------:R-:W3:Y:S01]  /*0520*/  SHFL.IDX PT, R2, R0, RZ, 0x1f ;  /* 0x00001fff00027589 */ /* 0x000ee200000e0000 */
[----:B------:R-:W-:Y:S01]  /*0530*/  NOP ;  /* 0x0000000000007918 */ /* 0x000fe20000000000 */
[----:B---3--:R-:W-:-:S13]  /*0540*/  ISETP.NE.AND P0, PT, R2, RZ, PT ;  /* 0x000000ff0200720c */ /* 0x008fda0003f05270 */
[----:B------:R-:W-:Y:S05]  /*0550*/  @P0 BRA `(.L_x_477) ;  /* 0x0000000000380947 */ /* 0x000fea0003800000 */
[----:B0-----:R-:W0:Y:S01]  /*0560*/  S2UR UR5, SR_CgaCtaId ;  /* 0x00000000000579c3 */ /* 0x001e220000008800 */
[----:B------:R-:W-:Y:S01]  /*0570*/  UMOV UR4, 0x400 ;  /* 0x0000040000047882 */ /* 0x000fe20000000000 */
[----:B------:R-:W-:Y:S01]  /*0580*/  UMOV UR7, 0x80 ;  /* 0x0000008000077882 */ /* 0x000fe20000000000 */
[----:B------:R-:W-:Y:S01]  /*0590*/  ELECT P0, URZ, PT ;  /* 0x00000000003f782f */ /* 0x000fe20003800000 */
[----:B0-----:R-:W-:Y:S02]  /*05a0*/  ULEA UR6, UR5, UR4, 0x18 ;  /* 0x0000000405067291 */ /* 0x001fe4000f8ec03f */
[----:B------:R-:W-:-:S04]  /*05b0*/  UIADD3 UR4, -UR7, 0x100000, URZ ;  /* 0x0010000007047890 */ /* 0x000fc8000fffe13f */
[----:B------:R-:W-:Y:S02]  /*05c0*/  USHF.L.U32 UR5, UR4, 0xb, URZ ;  /* 0x0000000b04057899 */ /* 0x000fe4000800063f */
[----:B------:R-:W-:Y:S01]  /*05d0*/  USHF.L.U32 UR4, UR4, 0x1, URZ ;  /* 0x0000000104047899 */ /* 0x000fe2000800063f */
[----:B------:R-:W0:Y:S11]  /*05e0*/  FENCE.VIEW.ASYNC.S ;  /* 0x00000000000073c6 */ /* 0x000e360000000000 */
[----:B0-----:R3:W0:Y:S01]  /*05f0*/  SYNCS.EXCH.64 URZ, [UR6+0x38870], UR4 ;  /* 0x03887004063f75b2 */ /* 0x0016220008000100 */
[----:B------:R3:W0:Y:S01]  /*0600*/  SYNCS.EXCH.64 URZ, [UR6+0x38880], UR4 ;  /* 0x03888004063f75b2 */ /* 0x0006220008000100 */
[----:B------:R3:W0:Y:S01]  /*0610*/  SYNCS.EXCH.64 URZ, [UR6+0x38878], UR4 ;  /* 0x03887804063f75b2 */ /* 0x0006220008000100 */
[----:B------:R3:W0:Y:S02]  /*0620*/  SYNCS.EXCH.64 URZ, [UR6+0x38888], UR4 ;  /* 0x03888804063f75b2 */ /* 0x0006240008000100 */
[----:B---3--:R-:W-:Y:S01]  /*0630*/  NOP ;  /* 0x0000000000007918 */ /* 0x008fe20000000000 */
.L_x_477:
        /* <DEDUP_REMOVED lines=22> */
.L_x_478:
[----:B------:R-:W3:Y:S01]  /*07a0*/  SHFL.IDX PT, R3, R0, RZ, 0x1f ;  /* 0x00001fff00037589 */ /* 0x000ee200000e0000 */
[----:B------:R-:W-:Y:S01]  /*07b0*/  NOP ;  /* 0x0000000000007918 */ /* 0x000fe20000000000 */
[----:B------:R-:W0:Y:S01]  /*07c0*/  S2R R2, SR_CgaCtaId ;  /* 0x0000000000027919 */ /* 0x000e220000008800 */
[----:B---3--:R-:W-:-:S13]  /*07d0*/  ISETP.NE.AND P0, PT, R3, RZ, PT ;  /* 0x000000ff0300720c */ /* 0x008fda0003f05270 */
[----:B0-----:R-:W-:Y:S05]  /*07e0*/  @P0 BRA `(.L_x_479) ;  /* 0x0000000000480947 */ /* 0x001fea0003800000 */
[----:B------:R-:W0:Y:S01]  /*07f0*/  S2UR UR5, SR_CgaCtaId ;  /* 0x00000000000579c3 */ /* 0x000e220000008800 */
        /* <DEDUP_REMOVED lines=12> */
[----:B0-----:R0:W3:Y:S08]  /*08c0*/  SYNCS.EXCH.64 URZ, [UR8+0x388b0], UR4 ;  /* 0x0388b004083f75b2 */ /* 0x0010f00008000100 */
[----:B------:R0:W0:Y:S01]  /*08d0*/  SYNCS.EXCH.64 URZ, [UR8+0x388c0], UR6 ;  /* 0x0388c006083f75b2 */ /* 0x0000220008000100 */
[----:B------:R0:W0:Y:S01]  /*08e0*/  SYNCS.EXCH.64 URZ, [UR8+0x388b8], UR4 ;  /* 0x0388b804083f75b2 */ /* 0x0000220008000100 */
[----:B------:R0:W0:Y:S01]  /*08f0*/  SYNCS.EXCH.64 URZ, [UR8+0x388c8], UR6 ;  /* 0x0388c806083f75b2 */ /* 0x0000220008000100 */
[----:B------:R-:W-:Y:S01]  /*0900*/  NOP ;  /* 0x0000000000007918 */ /* 0x000fe20000000000 */
.L_x_479:
[----:B0-----:R-:W-:Y:S01]  /*0910*/  UMOV UR4, 0x1 ;  /* 0x0000000100047882 */ /* 0x001fe20000000000 */
[----:B------:R-:W-:Y:S01]  /*0920*/  PLOP3.LUT P0, PT, PT, PT, UP0, 0x80, 0x0 ;  /* 0x000000000000781c */ /* 0x000fe20003f0f008 */
[----:B------:R-:W-:Y:S01]  /*0930*/  USEL UR4, UR4, 0x2, !UP0 ;  /* 0x0000000204047887 */ /* 0x000fe2000c000000 */
[----:B------:R-:W-:Y:S01]  /*0940*/  NOP ;  /* 0x0000000000007918 */ /* 0x000fe20000000000 */
[----:B------:R-:W-:Y:S01]  /*0950*/  ULDC.64 UR36, c[0x0][0x208] ;  /* 0x0000820000247ab9 */ /* 0x000fe20000000a00 */
[----:B------:R-:W-:Y:S03]  /*0960*/  BSSY B8, `(.L_x_480) ;  /* 0x00029ee000087945 */ /* 0x000fe60003800000 */
[----:B------:R-:W-:-:S05]  /*0970*/  IMAD.U32 R3, RZ, RZ, UR4 ;  /* 0x00000004ff037e24 */ /* 0x000fca000f8e00ff */
[----:B------:R0:W-:Y:S01]  /*0980*/  STL [R1+0x1a4], R3 ;  /* 0x0001a40301007387 */ /* 0x0001e20000100800 */
[----:B-1234-:R-:W-:Y:S06]  /*0990*/  BAR.SYNC.DEFER_BLOCKING 0x0 ;  /* 0x0000000000007b1d */ /* 0x01efec0000010000 */
[----:B------:R-:W-:Y:S05]  /*09a0*/  @!P0 BRA `(.L_x_481) ;  /* 0x0000021800988947 */ /* 0x000fea0003800000 */
.L_x_482:
[----:B------:R-:W-:-:S08]  /*09b0*/  NOP ;  /* 0x0000000000007918 */ /* 0x000fd00000000000 */
[----:B------:R-:W1:Y:S02]  /*09c0*/  USETMAXREG.TRY_ALLOC.CTAPOOL UP0, 0xe8 ;  /* 0x000000e8000079c8 */ /* 0x000e640008000600 */
[----:B-1----:R-:W-:-:S13]  /*09d0*/  PLOP3.LUT P0, PT, PT, PT, UP0, 0x80, 0x0 ;  /* 0x000000000000781c */ /* 0x002fda0003f0f008 */
[----:B------:R-:W-:Y:S05]  /*09e0*/  @!P0 BRA `(.L_x_482) ;  /* 0xfffffffc00f08947 */ /* 0x000fea000383ffff */
[----:B------:R-:W2:Y:S01]  /*09f0*/  LDL.LU R0, [R1] ;  /* 0x0000000001007983 */ /* 0x000ea20000300800 */
[----:B------:R-:W1:Y:S01]  /*0a00*/  S2R R2, SR_TID.X ;  /* 0x0000000000027919 */ /* 0x000e620000002100 */
[----:B------:R-:W3:Y:S01]  /*0a10*/  S2UR UR61, SR_CgaCtaId ;  /* 0x00000000003d79c3 */ /* 0x000ee20000008800 */
[----:B------:R-:W-:Y:S01]  /*0a20*/  UMOV UR4, 0x400 ;  /* 0x0000040000047882 */ /* 0x000fe20000000000 */
[----:B-1----:R-:W-:-:S06]  /*0a30*/  SHF.R.U32.HI R2, RZ, 0x7, R2 ;  /* 0x00000007ff027819 */ /* 0x002fcc0000011602 */
[----:B------:R-:W-:Y:S06]  /*0a40*/  BAR.ARV 0x8, 0x180 ;  /* 0x0206000000007b1d */ /* 0x000fec0000002000 */
[----:B------:R-:W-:-:S13]  /*0a50*/  ISETP.NE.AND P0, PT, R2, 0x1, PT ;  /* 0x000000010200780c */ /* 0x000fda0003f05270 */
[----:B------:R-:W-:Y:S08]  /*0a60*/  @!P0 BAR.ARV 0x9, 0x100 ;  /* 0x0244000000008b1d */ /* 0x000ff00000002000 */
[----:B------:R-:W-:Y:S01]  /*0a70*/  BAR.SYNC.DEFER_BLOCKING 0x5, 0x180 ;  /* 0x0146000000007b1d */ /* 0x000fe20000010000 */
[----:B---3--:R-:W-:-:S06]  /*0a80*/  ULEA UR4, UR61, UR4, 0x18 ;  /* 0x000000043d047291 */ /* 0x008fcc000f8ec03f */
[----:B------:R-:W-:Y:S01]  /*0a90*/  IMAD.U32 R19, RZ, RZ, UR4 ;  /* 0x00000004ff137e24 */ /* 0x000fe2000f8e00ff */
[----:B------:R-:W-:-:S04]  /*0aa0*/  ULDC UR4, c[0x0][0xc3c] ;  /* 0x00030f0000047ab9 */ /* 0x000fc80000000800 */
[----:B------:R-:W1:Y:S01]  /*0ab0*/  LDS.128 R40, [R19+0x388d0] ;  /* 0x0388d00013287984 */ /* 0x000e620000000c00 */
[----:B------:R-:W-:Y:S06]  /*0ac0*/  BAR.ARV 0x4, 0x180 ;  /* 0x0106000000007b1d */ /* 0x000fec0000002000 */
[----:B--2---:R-:W-:-:S04]  /*0ad0*/  LOP3.LUT R0, R0, 0xfffffff7, RZ, 0xc0, !PT ;  /* 0xfffffff700007812 */ /* 0x004fc800078ec0ff */
[----:B------:R-:W-:-:S05]  /*0ae0*/  @P0 LOP3.LUT R0, R0, 0x8, RZ, 0xfc, !PT ;  /* 0x0000000800000812 */ /* 0x000fca00078efcff */
[----:B------:R2:W-:Y:S01]  /*0af0*/  STL [R1], R0 ;  /* 0x0000000001007387 */ /* 0x0005e20000100800 */
[----:B-1----:R-:W-:-:S13]  /*0b00*/  ISETP.GE.AND P0, PT, R43, UR4, PT ;  /* 0x000000042b007c0c */ /* 0x002fda000bf06270 */
[----:B--2---:R-:W-:Y:S05]  /*0b10*/  @P0 BRA `(.L_x_483) ;  /* 0x0000029c00480947 */ /* 0x004fea0003800000 */
[----:B------:R-:W2:Y:S01]  /*0b20*/  LDL R2, [R1+0x1a4] ;  /* 0x0001a40001027983 */ /* 0x000ea20000100800 */
[----:B------:R-:W-:Y:S01]  /*0b30*/  R2UR UR4, R19 ;  /* 0x00000000130472ca */ /* 0x000fe200000e0000 */
[----:B------:R-:W-:Y:S01]  /*0b40*/  IMAD.MOV.U32 R216, RZ, RZ, RZ ;  /* 0x000000ffffd87224 */ /* 0x000fe200078e00ff */
[----:B------:R-:W-:Y:S01]  /*0b50*/  CS2R R222, SRZ ;  /* 0x0000000000de7805 */ /* 0x000fe2000001ff00 */
[----:B------:R-:W1:Y:S01]  /*0b60*/  S2R R0, SR_TID.X ;  /* 0x0000000000007919 */ /* 0x000e620000002100 */
[----:B------:R-:W-:-:S09]  /*0b70*/  IMAD.MOV.U32 R221, RZ, RZ, RZ ;  /* 0x000000ffffdd7224 */ /* 0x000fd200078e00ff */
[----:B------:R-:W-:Y:S01]  /*0b80*/  UIADD3 UR4, UR4, 0x20400, URZ ;  /* 0x0002040004047890 */ /* 0x000fe2000fffe03f */
[----:B-1----:R-:W-:-:S05]  /*0b90*/  VIADD R0, R0, 0xffffff80 ;  /* 0xffffff8000007836 */ /* 0x002fca0000000000 */
[----:B0-----:R-:W-:-:S04]  /*0ba0*/  SHF.R.S32.HI R3, RZ, 0x1f, R0 ;  /* 0x0000001fff037819 */ /* 0x001fc80000011400 */
[CC--:B------:R-:W-:Y:S02]  /*0bb0*/  LEA.HI R219, R3.reuse, R0.reuse, RZ, 0x3 ;  /* 0x0000000003db7211 */ /* 0x0c0fe400078f18ff */
[CC--:B------:R-:W-:Y:S02]  /*0bc0*/  LEA.HI R12, R3.reuse, R0.reuse, RZ, 0x2 ;  /* 0x00000000030c7211 */ /* 0x0c0fe400078f10ff */
[CC--:B------:R-:W-:Y:S02]  /*0bd0*/  LEA.HI R6, R3.reuse, R0.reuse, RZ, 0x5 ;  /* 0x0000000003067211 */ /* 0x0c0fe400078f28ff */
[----:B------:R-:W-:Y:S02]  /*0be0*/  LEA.HI R4, R3, R0, RZ, 0x6 ;  /* 0x0000000003047211 */ /* 0x000fe400078f30ff */
[----:B------:R-:W-:Y:S01]  /*0bf0*/  LOP3.LUT R13, R12, 0xfffffffc, RZ, 0xc0, !PT ;  /* 0xfffffffc0c0d7812 */ /* 0x000fe200078ec0ff */
[----:B------:R-:W-:Y:S01]  /*0c00*/  IMAD.SHL.U32 R6, R6, 0x20, RZ ;  /* 0x0000002006067824 */ /* 0x000fe200078e00ff */
[----:B------:R-:W-:-:S03]  /*0c10*/  SHF.L.U32 R4, R4, 0x4, RZ ;  /* 0x0000000404047819 */ /* 0x000fc600000006ff */
[----:B------:R-:W-:Y:S01]  /*0c20*/  IMAD.IADD R13, R0, 0x1, -R13 ;  /* 0x00000001000d7824 */ /* 0x000fe200078e0a0d */
[----:B------:R-:W-:Y:S02]  /*0c30*/  LOP3.LUT R6, R6, 0xfffffc00, RZ, 0xc0, !PT ;  /* 0xfffffc0006067812 */ /* 0x000fe400078ec0ff */
[----:B--2---:R-:W-:Y:S02]  /*0c40*/  R2UR UR5, R2 ;  /* 0x00000000020572ca */ /* 0x004fe400000e0000 */
[----:B------:R-:W-:-:S04]  /*0c50*/  LEA.HI R2, R3, R0, RZ, 0x7 ;  /* 0x0000000003027211 */ /* 0x000fc800078f38ff */
[----:B------:R-:W-:-:S04]  /*0c60*/  LOP3.LUT R5, R2, 0xffffff80, RZ, 0xc0, !PT ;  /* 0xffffff8002057812 */ /* 0x000fc800078ec0ff */
[----:B------:R-:W-:Y:S02]  /*0c70*/  IADD3 R14, R0, -R5, RZ ;  /* 0x80000005000e7210 */ /* 0x000fe40007ffe0ff */
[----:B------:R-:W-:Y:S01]  /*0c80*/  LEA.HI R5, R3, R0, RZ, 0x4 ;  /* 0x0000000003057211 */ /* 0x000fe200078f20ff */
[----:B------:R-:W-:Y:S01]  /*0c90*/  ULOP3.LUT UR60, UR5, 0x1, URZ, 0xfc, !UPT ;  /* 0x00000001053c7892 */ /* 0x000fe2000f8efc3f */
[----:B------:R-:W-:Y:S01]  /*0ca0*/  SHF.R.S32.HI R8, RZ, 0x1f, R14 ;  /* 0x0000001fff087819 */ /* 0x000fe2000001140e */
[----:B------:R-:W-:Y:S01]  /*0cb0*/  STL [R1+0x108], R14 ;  /* 0x0001080e01007387 */ /* 0x000fe20000100800 */
[----:B------:R-:W-:Y:S02]  /*0cc0*/  LOP3.LUT R7, R5, 0x3fffff0, RZ, 0xc0, !PT ;  /* 0x03fffff005077812 */ /* 0x000fe400078ec0ff */
[----:B------:R-:W-:Y:S02]  /*0cd0*/  LEA.HI R9, R8, R14, RZ, 0x2 ;  /* 0x0000000e08097211 */ /* 0x000fe400078f10ff */
[----:B------:R-:W-:Y:S01]  /*0ce0*/  LOP3.LUT R3, R219, 0xfffffff8, RZ, 0xc0, !PT ;  /* 0xfffffff8db037812 */ /* 0x000fe200078ec0ff */
[----:B------:R-:W-:Y:S01]  /*0cf0*/  IMAD.IADD R7, R0, 0x1, -R7 ;  /* 0x0000000100077824 */ /* 0x000fe200078e0a07 */
[----:B------:R-:W-:-:S02]  /*0d00*/  SHF.R.S32.HI R10, RZ, 0x2, R9 ;  /* 0x00000002ff0a7819 */ /* 0x000fc40000011409 */
[----:B------:R-:W-:Y:S01]  /*0d10*/  SHF.R.S32.HI R11, RZ, 0x1f, R9 ;  /* 0x0000001fff0b7819 */ /* 0x000fe20000011409 */
[----:B------:R-:W-:Y:S01]  /*0d20*/  IMAD.IADD R22, R0, 0x1, -R3 ;  /* 0x0000000100167824 */ /* 0x000fe200078e0a03 */
[----:B------:R-:W-:Y:S02]  /*0d30*/  SHF.R.S32.HI R0, RZ, 0x4, R5 ;  /* 0x00000004ff007819 */ /* 0x000fe40000011405 */
[----:B------:R-:W-:Y:S01]  /*0d40*/  LEA.HI R11, R11, R10, RZ, 0x3 ;  /* 0x0000000a0b0b7211 */ /* 0x000fe200078f18ff */
[C---:B------:R-:W-:Y:S01]  /*0d50*/  IMAD.SHL.U32 R16, R22.reuse, 0x10, RZ ;  /* 0x0000001016107824 */ /* 0x040fe200078e00ff */
[----:B------:R-:W-:Y:S01]  /*0d60*/  SHF.R.S32.HI R3, RZ, 0x7, R2 ;  /* 0x00000007ff037819 */ /* 0x000fe20000011402 */
[----:B------:R-:W-:Y:S01]  /*0d70*/  IMAD.SHL.U32 R22, R22, 0x8, RZ ;  /* 0x0000000816167824 */ /* 0x000fe200078e00ff */
[----:B------:R-:W-:Y:S01]  /*0d80*/  LEA.HI R5, R5, R0, RZ, 0x1 ;  /* 0x0000000005057211 */ /* 0x000fe200078f08ff */
[----:B------:R-:W-:Y:S01]  /*0d90*/  VIADD R18, R16, 0x80 ;  /* 0x0000008010127836 */ /* 0x000fe20000000000 */
[----:B------:R-:W-:Y:S01]  /*0da0*/  LOP3.LUT R11, R11, 0xfffffff8, RZ, 0xc0, !PT ;  /* 0xfffffff80b0b7812 */ /* 0x000fe200078ec0ff */
[----:B------:R-:W-:Y:S01]  /*0db0*/  VIADD R218, R22, 0x40 ;  /* 0x0000004016da7836 */ /* 0x000fe20000000000 */
[----:B------:R-:W-:Y:S01]  /*0dc0*/  LEA.HI R2, R2, R3, RZ, 0x1 ;  /* 0x0000000302027211 */ /* 0x000fe200078f08ff */
[----:B------:R-:W-:Y:S01]  /*0dd0*/  VIADD R20, R22, 0x80 ;  /* 0x0000008016147836 */ /* 0x000fe20000000000 */
[----:B------:R-:W-:Y:S01]  /*0de0*/  LEA.HI R8, R8, R14, RZ, 0x5 ;  /* 0x0000000e08087211 */ /* 0x000fe200078f28ff */
[----:B------:R-:W-:Y:S01]  /*0df0*/  IMAD.IADD R11, R10, 0x1, -R11 ;  /* 0x000000010a0b7824 */ /* 0x000fe200078e0a0b */
[----:B------:R-:W-:-:S02]  /*0e00*/  LOP3.LUT R5, R5, 0x1ffffffe, RZ, 0xc0, !PT ;  /* 0x1ffffffe05057812 */ /* 0x000fc400078ec0ff */
[----:B------:R-:W-:Y:S02]  /*0e10*/  LOP3.LUT R2, R2, 0x3fffffe, RZ, 0xc0, !PT ;  /* 0x03fffffe02027812 */ /* 0x000fe400078ec0ff */
[----:B------:R-:W-:Y:S01]  /*0e20*/  SHF.R.S32.HI R8, RZ, 0x5, R8 ;  /* 0x00000005ff087819 */ /* 0x000fe20000011408 */
[----:B------:R-:W-:Y:S01]  /*0e30*/  IMAD.IADD R5, R0, 0x1, -R5 ;  /* 0x0000000100057824 */ /* 0x000fe200078e0a05 */
[----:B------:R-:W-:Y:S01]  /*0e40*/  LEA R6, R7, R6, 0x6 ;  /* 0x0000000607067211 */ /* 0x000fe200078e30ff */
[----:B------:R-:W-:Y:S01]  /*0e50*/  IMAD.IADD R2, R3, 0x1, -R2 ;  /* 0x0000000103027824 */ /* 0x000fe200078e0a02 */
[----:B------:R-:W-:Y:S01]  /*0e60*/  LEA.HI R7, R13, R13, RZ, 0x1 ;  /* 0x0000000d0d077211 */ /* 0x000fe200078f08ff */
[----:B------:R-:W-:Y:S01]  /*0e70*/  IMAD R11, R8, 0x10, R11 ;  /* 0x00000010080b7824 */ /* 0x000fe200078e020b */
[----:B------:R-:W-:Y:S02]  /*0e80*/  LEA R3, R5, R6, 0x3 ;  /* 0x0000000605037211 */ /* 0x000fe400078e18ff */
[----:B------:R-:W-:Y:S01]  /*0e90*/  LOP3.LUT R0, R7, 0x1ffffffe, RZ, 0xc0, !PT ;  /* 0x1ffffffe07007812 */ /* 0x000fe200078ec0ff */
[----:B------:R-:W-:Y:S01]  /*0ea0*/  IMAD R7, R2, 0x40, R11 ;  /* 0x0000004002077824 */ /* 0x000fe200078e020b */
[----:B------:R-:W-:Y:S01]  /*0eb0*/  LOP3.LUT R10, R4, 0xfffffc00, RZ, 0xc0, !PT ;  /* 0xfffffc00040a7812 */ /* 0x000fe200078ec0ff */
[----:B------:R0:W-:Y:S01]  /*0ec0*/  STL [R1+0x1a0], R3 ;  /* 0x0001a00301007387 */ /* 0x0001e20000100800 */
[----:B------:R-:W-:Y:S01]  /*0ed0*/  SHF.R.S32.HI R219, RZ, 0x3, R219 ;  /* 0x00000003ffdb7819 */ /* 0x000fe200000114db */
[----:B------:R-:W-:Y:S01]  /*0ee0*/  IMAD.IADD R13, R13, 0x1, -R0 ;  /* 0x000000010d0d7824 */ /* 0x000fe200078e0a00 */
[----:B------:R-:W-:Y:S01]  /*0ef0*/  SHF.R.S32.HI R21, RZ, 0x1f, R218 ;  /* 0x0000001fff157819 */ /* 0x000fe200000114da */
[----:B------:R-:W-:Y:S01]  /*0f00*/  IMAD.U32 R0, RZ, RZ, UR4 ;  /* 0x00000004ff007e24 */ /* 0x000fe2000f8e00ff */
[----:B------:R-:W-:Y:S01]  /*0f10*/  STL [R1+0x194], R7 ;  /* 0x0001940701007387 */ /* 0x000fe20000100800 */
[C---:B------:R-:W-:Y:S01]  /*0f20*/  VIADD R15, R219.reuse, 0x20 ;  /* 0x00000020db0f7836 */ /* 0x040fe20000000000 */
[C---:B------:R-:W-:Y:S01]  /*0f30*/  IADD3 R8, R219.reuse, 0x60, RZ ;  /* 0x00000060db087810 */ /* 0x040fe20007ffe0ff */
[----:B------:R-:W-:Y:S01]  /*0f40*/  VIADD R12, R219, 0x40 ;  /* 0x00000040db0c7836 */ /* 0x000fe20000000000 */
[----:B------:R-:W-:Y:S01]  /*0f50*/  STL [R1+0x58], RZ ;  /* 0x000058ff01007387 */ /* 0x000fe20000100800 */
[----:B------:R-:W-:-:S02]  /*0f60*/  LOP3.LUT R9, R9, 0x7ffffffc, RZ, 0xc0, !PT ;  /* 0x7ffffffc09097812 */ /* 0x000fc400078ec0ff */
[----:B------:R-:W-:Y:S01]  /*0f70*/  SHF.R.S32.HI R6, RZ, 0x1f, R8 ;  /* 0x0000001fff067819 */ /* 0x000fe20000011408 */
[----:B------:R-:W-:Y:S01]  /*0f80*/  STL [R1+0x2c], R10 ;  /* 0x00002c0a01007387 */ /* 0x000fe20000100800 */
[----:B------:R-:W-:Y:S01]  /*0f90*/  SHF.R.S32.HI R2, RZ, 0x1f, R15 ;  /* 0x0000001fff027819 */ /* 0x000fe2000001140f */
[----:B0-----:R-:W-:Y:S01]  /*0fa0*/  IMAD.SHL.U32 R3, R12, 0x80, RZ ;  /* 0x000000800c037824 */ /* 0x001fe200078e00ff */
[----:B------:R-:W-:Y:S01]  /*0fb0*/  SHF.R.S32.HI R4, RZ, 0x1f, R12 ;  /* 0x0000001fff047819 */ /* 0x000fe2000001140c */
[----:B------:R0:W-:Y:S01]  /*0fc0*/  STL [R1+0x198], R0 ;  /* 0x0001980001007387 */ /* 0x0001e20000100800 */
[----:B------:R-:W-:Y:S01]  /*0fd0*/  SHF.L.U32 R5, R8, 0x7, RZ ;  /* 0x0000000708057819 */ /* 0x000fe200000006ff */
[----:B------:R-:W-:Y:S01]  /*0fe0*/  IMAD.IADD R9, R14, 0x1, -R9 ;  /* 0x000000010e097824 */ /* 0x000fe200078e0a09 */
[----:B------:R-:W-:Y:S01]  /*0ff0*/  LEA.HI R6, R6, R8, RZ, 0x3 ;  /* 0x0000000806067211 */ /* 0x000fe200078f18ff */
[----:B------:R1:W-:Y:S01]  /*1000*/  STL [R1+0x14], R20 ;  /* 0x0000141401007387 */ /* 0x0003e20000100800 */
[----:B------:R-:W-:-:S02]  /*1010*/  LEA.HI R2, R2, R15, RZ, 0x3 ;  /* 0x0000000f02027211 */ /* 0x000fc400078f18ff */
[----:B------:R-:W-:Y:S01]  /*1020*/  LEA.HI R4, R4, R12, RZ, 0x3 ;  /* 0x0000000c04047211 */ /* 0x000fe200078f18ff */
[----:B------:R-:W-:Y:S01]  /*1030*/  IMAD.SHL.U32 R6, R6, 0x80, RZ ;  /* 0x0000008006067824 */ /* 0x000fe200078e00ff */
[----:B------:R-:W-:Y:S01]  /*1040*/  SHF.L.U32 R2, R2, 0x7, RZ ;  /* 0x0000000702027819 */ /* 0x000fe200000006ff */
[----:B0-----:R-:W-:Y:S01]  /*1050*/  IMAD.SHL.U32 R0, R219, 0x80, RZ ;  /* 0x00000080db007824 */ /* 0x001fe200078e00ff */
[----:B------:R-:W-:Y:S01]  /*1060*/  LOP3.LUT R3, R3, 0x380, RZ, 0xc0, !PT ;  /* 0x0000038003037812 */ /* 0x000fe200078ec0ff */
[----:B------:R-:W-:Y:S01]  /*1070*/  IMAD.SHL.U32 R4, R4, 0x80, RZ ;  /* 0x0000008004047824 */ /* 0x000fe200078e00ff */
[----:B------:R-:W-:Y:S02]  /*1080*/  LOP3.LUT R5, R5, 0x380, RZ, 0xc0, !PT ;  /* 0x0000038005057812 */ /* 0x000fe400078ec0ff */
[----:B------:R-:W-:Y:S01]  /*1090*/  LOP3.LUT R11, R0, 0x380, RZ, 0xc0, !PT ;  /* 0x00000380000b7812 */ /* 0x000fe200078ec0ff */
[----:B------:R-:W-:Y:S01]  /*10a0*/  IMAD.SHL.U32 R0, R15, 0x80, RZ ;  /* 0x000000800f007824 */ /* 0x000fe200078e00ff */
[----:B-1----:R-:W-:Y:S01]  /*10b0*/  SHF.R.S32.HI R20, RZ, 0x1f, R20 ;  /* 0x0000001fff147819 */ /* 0x002fe20000011414 */
[----:B------:R-:W-:Y:S01]  /*10c0*/  VIADD R15, R22, 0xc0 ;  /* 0x000000c0160f7836 */ /* 0x000fe20000000000 */
[----:B------:R-:W-:-:S02]  /*10d0*/  LOP3.LUT R2, R2, 0xfffffc00, RZ, 0xc0, !PT ;  /* 0xfffffc0002027812 */ /* 0x000fc400078ec0ff */
[----:B------:R-:W-:Y:S02]  /*10e0*/  LOP3.LUT R8, R0, 0x380, RZ, 0xc0, !PT ;  /* 0x0000038000087812 */ /* 0x000fe400078ec0ff */
[----:B------:R-:W-:Y:S01]  /*10f0*/  LOP3.LUT R0, R11, 0x70, R16, 0xf8, !PT ;  /* 0x000000700b007812 */ /* 0x000fe200078ef810 */
[----:B------:R0:W-:Y:S01]  /*1100*/  STL [R1+0x1c], R15 ;  /* 0x00001c0f01007387 */ /* 0x0001e20000100800 */
[----:B------:R-:W-:Y:S02]  /*1110*/  SHF.R.U32.HI R11, RZ, 0x3, R11 ;  /* 0x00000003ff0b7819 */ /* 0x000fe4000001160b */
[----:B------:R-:W-:Y:S02]  /*1120*/  LOP3.LUT R4, R4, 0xfffffc00, RZ, 0xc0, !PT ;  /* 0xfffffc0004047812 */ /* 0x000fe400078ec0ff */
[----:B------:R-:W-:Y:S02]  /*1130*/  LOP3.LUT R12, R10, R0, R11, 0xf6, !PT ;  /* 0x000000000a0c7212 */ /* 0x000fe400078ef60b */
[----:B------:R-:W-:-:S02]  /*1140*/  SHF.R.U32.HI R11, RZ, 0x3, R8 ;  /* 0x00000003ff0b7819 */ /* 0x000fc40000011608 */
[--C-:B------:R-:W-:Y:S01]  /*1150*/  LOP3.LUT R0, R8, 0x70, R16.reuse, 0xf8, !PT ;  /* 0x0000007008007812 */ /* 0x100fe200078ef810 */
[----:B------:R1:W-:Y:S01]  /*1160*/  STL [R1+0x38], R12 ;  /* 0x0000380c01007387 */ /* 0x0003e20000100800 */
[----:B0-----:R-:W-:Y:S02]  /*1170*/  SHF.R.S32.HI R15, RZ, 0x1f, R15 ;  /* 0x0000001fff0f7819 */ /* 0x001fe4000001140f */
[----:B------:R-:W-:Y:S01]  /*1180*/  SHF.R.U32.HI R10, RZ, 0x3, R3 ;  /* 0x00000003ff0a7819 */ /* 0x000fe20000011603 */
[----:B------:R-:W-:Y:S01]  /*1190*/  STL [R1+0x44], R21 ;  /* 0x0000441501007387 */ /* 0x000fe20000100800 */
[--C-:B------:R-:W-:Y:S02]  /*11a0*/  LOP3.LUT R3, R3, 0x70, R16.reuse, 0xf8, !PT ;  /* 0x0000007003037812 */ /* 0x100fe400078ef810 */
[----:B------:R-:W-:Y:S01]  /*11b0*/  SHF.R.U32.HI R8, RZ, 0x3, R5 ;  /* 0x00000003ff087819 */ /* 0x000fe20000011605 */
[----:B------:R-:W-:Y:S01]  /*11c0*/  STL [R1+0x60], R20 ;  /* 0x0000601401007387 */ /* 0x000fe20000100800 */
[----:B------:R-:W-:Y:S01]  /*11d0*/  LOP3.LUT R5, R5, 0x70, R16, 0xf8, !PT ;  /* 0x0000007005057812 */ /* 0x000fe200078ef810 */
[----:B-1----:R-:W-:Y:S01]  /*11e0*/  IMAD.IADD R12, R19, 0x1, R12 ;  /* 0x00000001130c7824 */ /* 0x002fe200078e020c */
[----:B------:R-:W-:Y:S01]  /*11f0*/  LOP3.LUT R6, R6, 0xfffffc00, RZ, 0xc0, !PT ;  /* 0xfffffc0006067812 */ /* 0x000fe200078ec0ff */
[----:B------:R-:W-:Y:S01]  /*1200*/  STL [R1+0x5c], R15 ;  /* 0x00005c0f01007387 */ /* 0x000fe20000100800 */
[----:B------:R-:W-:-:S02]  /*1210*/  LOP3.LUT R0, R2, R0, R11, 0xf6, !PT ;  /* 0x0000000002007212 */ /* 0x000fc400078ef60b */
[----:B------:R-:W-:Y:S01]  /*1220*/  SHF.L.U32 R44, R9, 0x1, RZ ;  /* 0x00000001092c7819 */ /* 0x000fe200000006ff */
[----:B------:R0:W-:Y:S01]  /*1230*/  STL [R1+0x28], R2 ;  /* 0x0000280201007387 */ /* 0x0001e20000100800 */
[----:B------:R-:W-:Y:S02]  /*1240*/  SHF.R.S32.HI R23, RZ, 0x1f, R22 ;  /* 0x0000001fff177819 */ /* 0x000fe40000011416 */
[C---:B------:R-:W-:Y:S01]  /*1250*/  IADD3 R39, R44.reuse, 0x10, RZ ;  /* 0x000000102c277810 */ /* 0x040fe20007ffe0ff */
[----:B------:R-:W-:Y:S01]  /*1260*/  STL [R1+0x30], R12 ;  /* 0x0000300c01007387 */ /* 0x000fe20000100800 */
[C---:B------:R-:W-:Y:S01]  /*1270*/  VIADD R40, R44.reuse, 0x8 ;  /* 0x000000082c287836 */ /* 0x040fe20000000000 */
[C---:B------:R-:W-:Y:S01]  /*1280*/  IADD3 R34, R44.reuse, 0x38, RZ ;  /* 0x000000382c227810 */ /* 0x040fe20007ffe0ff */
[C---:B------:R-:W-:Y:S01]  /*1290*/  VIADD R38, R44.reuse, 0x18 ;  /* 0x000000182c267836 */ /* 0x040fe20000000000 */
[----:B------:R1:W-:Y:S01]  /*12a0*/  STL [R1+0x24], R4 ;  /* 0x0000240401007387 */ /* 0x0003e20000100800 */
[----:B------:R-:W-:Y:S01]  /*12b0*/  VIADD R37, R44, 0x20 ;  /* 0x000000202c257836 */ /* 0x000fe20000000000 */
[----:B0-----:R-:W-:Y:S01]  /*12c0*/  LOP3.LUT R2, R4, R3, R10, 0xf6, !PT ;  /* 0x0000000304027212 */ /* 0x001fe200078ef60a */
[C---:B------:R-:W-:Y:S01]  /*12d0*/  IMAD.IADD R3, R19.reuse, 0x1, R0 ;  /* 0x0000000113037824 */ /* 0x040fe200078e0200 */
[----:B------:R0:W-:Y:S01]  /*12e0*/  STL [R1+0x20], R6 ;  /* 0x0000200601007387 */ /* 0x0001e20000100800 */
[C---:B------:R-:W-:Y:S01]  /*12f0*/  VIADD R36, R44.reuse, 0x28 ;  /* 0x000000282c247836 */ /* 0x040fe20000000000 */
[C---:B------:R-:W-:Y:S01]  /*1300*/  IADD3 R29, R44.reuse, 0x60, RZ ;  /* 0x000000602c1d7810 */ /* 0x040fe20007ffe0ff */
[C---:B------:R-:W-:Y:S01]  /*1310*/  IMAD.IADD R2, R19.reuse, 0x1, R2 ;  /* 0x0000000113027824 */ /* 0x040fe200078e0202 */
[----:B------:R-:W-:Y:S01]  /*1320*/  STL [R1+0x190], R3 ;  /* 0x0001900301007387 */ /* 0x000fe20000100800 */
[----:B------:R-:W-:Y:S01]  /*1330*/  VIADD R35, R44, 0x30 ;  /* 0x000000302c237836 */ /* 0x000fe20000000000 */
[----:B-1----:R-:W-:Y:S01]  /*1340*/  LOP3.LUT R4, R6, R5, R8, 0xf6, !PT ;  /* 0x0000000506047212 */ /* 0x002fe200078ef608 */
[C---:B------:R-:W-:Y:S01]  /*1350*/  VIADD R33, R44.reuse, 0x40 ;  /* 0x000000402c217836 */ /* 0x040fe20000000000 */
[----:B------:R-:W-:Y:S01]  /*1360*/  STL [R1+0x68], R44 ;  /* 0x0000682c01007387 */ /* 0x000fe20000100800 */
[C---:B------:R-:W-:Y:S01]  /*1370*/  VIADD R32, R44.reuse, 0x48 ;  /* 0x000000482c207836 */ /* 0x040fe20000000000 */
[C---:B------:R-:W-:Y:S01]  /*1380*/  IADD3 R24, R44.reuse, 0x88, RZ ;  /* 0x000000882c187810 */ /* 0x040fe20007ffe0ff */
[----:B------:R-:W-:Y:S01]  /*1390*/  IMAD.IADD R0, R19, 0x1, R4 ;  /* 0x0000000113007824 */ /* 0x000fe200078e0204 */
[----:B------:R-:W-:Y:S01]  /*13a0*/  STL [R1+0x18c], R2 ;  /* 0x00018c0201007387 */ /* 0x000fe20000100800 */
[C---:B------:R-:W-:Y:S01]  /*13b0*/  VIADD R31, R44.reuse, 0x50 ;  /* 0x000000502c1f7836 */ /* 0x040fe20000000000 */
[C---:B------:R-:W-:Y:S01]  /*13c0*/  IADD3 R12, R44.reuse, 0xb0, RZ ;  /* 0x000000b02c0c7810 */ /* 0x040fe20007ffe0ff */
[C---:B------:R-:W-:Y:S01]  /*13d0*/  VIADD R30, R44.reuse, 0x58 ;  /* 0x000000582c1e7836 */ /* 0x040fe20000000000 */
[----:B------:R-:W-:Y:S01]  /*13e0*/  STL [R1+0x188], R0 ;  /* 0x0001880001007387 */ /* 0x000fe20000100800 */
[C---:B------:R-:W-:Y:S01]  /*13f0*/  VIADD R28, R44.reuse, 0x68 ;  /* 0x000000682c1c7836 */ /* 0x040fe20000000000 */
[C---:B0-----:R-:W-:Y:S01]  /*1400*/  IADD3 R6, R44.reuse, 0xd8, RZ ;  /* 0x000000d82c067810 */ /* 0x041fe20007ffe0ff */
[C---:B------:R-:W-:Y:S01]  /*1410*/  VIADD R27, R44.reuse, 0x70 ;  /* 0x000000702c1b7836 */ /* 0x040fe20000000000 */
[----:B------:R-:W-:Y:S01]  /*1420*/  STL [R1+0x104], R40 ;  /* 0x0001042801007387 */ /* 0x000fe20000100800 */
[C---:B------:R-:W-:Y:S01]  /*1430*/  VIADD R26, R44.reuse, 0x78 ;  /* 0x000000782c1a7836 */ /* 0x040fe20000000000 */
[----:B------:R-:W-:Y:S01]  /*1440*/  SHF.R.S32.HI R4, RZ, 0x1f, R40 ;  /* 0x0000001fff047819 */ /* 0x000fe20000011428 */
[C---:B------:R-:W-:Y:S01]  /*1450*/  VIADD R25, R44.reuse, 0x80 ;  /* 0x000000802c197836 */ /* 0x040fe20000000000 */
[----:B------:R0:W-:Y:S01]  /*1460*/  STL [R1+0x100], R39 ;  /* 0x0001002701007387 */ /* 0x0001e20000100800 */
[C---:B------:R-:W-:Y:S01]  /*1470*/  VIADD R21, R44.reuse, 0x90 ;  /* 0x000000902c157836 */ /* 0x040fe20000000000 */
[----:B------:R-:W-:Y:S01]  /*1480*/  SHF.R.S32.HI R17, RZ, 0x1f, R16 ;  /* 0x0000001fff117819 */ /* 0x000fe20000011410 */
[C---:B------:R-:W-:Y:S01]  /*1490*/  VIADD R20, R44.reuse, 0x98 ;  /* 0x000000982c147836 */ /* 0x040fe20000000000 */
[----:B------:R-:W-:Y:S01]  /*14a0*/  STL [R1+0xfc], R38 ;  /* 0x0000fc2601007387 */ /* 0x000fe20000100800 */
[C---:B------:R-:W-:Y:S01]  /*14b0*/  VIADD R15, R44.reuse, 0xa0 ;  /* 0x000000a02c0f7836 */ /* 0x040fe20000000000 */
[----:B------:R-:W-:Y:S01]  /*14c0*/  SHF.R.S32.HI R217, RZ, 0x1f, R18 ;  /* 0x0000001fffd97819 */ /* 0x000fe20000011412 */
[C---:B------:R-:W-:Y:S01]  /*14d0*/  VIADD R14, R44.reuse, 0xa8 ;  /* 0x000000a82c0e7836 */ /* 0x040fe20000000000 */
[----:B------:R1:W-:Y:S01]  /*14e0*/  STL [R1+0xf8], R37 ;  /* 0x0000f82501007387 */ /* 0x0003e20000100800 */
[C---:B------:R-:W-:Y:S01]  /*14f0*/  VIADD R11, R44.reuse, 0xb8 ;  /* 0x000000b82c0b7836 */ /* 0x040fe20000000000 */
[----:B0-----:R-:W-:Y:S01]  /*1500*/  SHF.R.S32.HI R39, RZ, 0x1f, R39 ;  /* 0x0000001fff277819 */ /* 0x001fe20000011427 */
[C---:B------:R-:W-:Y:S01]  /*1510*/  VIADD R10, R44.reuse, 0xc0 ;  /* 0x000000c02c0a7836 */ /* 0x040fe20000000000 */
[----:B------:R-:W-:Y:S01]  /*1520*/  STL [R1+0xf4], R36 ;  /* 0x0000f42401007387 */ /* 0x000fe20000100800 */
[----:B------:R-:W-:-:S02]  /*1530*/  VIADD R9, R44, 0xc8 ;  /* 0x000000c82c097836 */ /* 0x000fc40000000000 */
[C---:B------:R-:W-:Y:S01]  /*1540*/  VIADD R8, R44.reuse, 0xd0 ;  /* 0x000000d02c087836 */ /* 0x040fe20000000000 */
[----:B------:R0:W-:Y:S01]  /*1550*/  STL [R1+0xf0], R35 ;  /* 0x0000f02301007387 */ /* 0x0001e20000100800 */
[C---:B------:R-:W-:Y:S01]  /*1560*/  VIADD R5, R44.reuse, 0xe0 ;  /* 0x000000e02c057836 */ /* 0x040fe20000000000 */
[----:B-1----:R-:W-:Y:S01]  /*1570*/  SHF.R.S32.HI R37, RZ, 0x1f, R37 ;  /* 0x0000001fff257819 */ /* 0x002fe20000011425 */
[C---:B------:R-:W-:Y:S01]  /*1580*/  VIADD R3, R44.reuse, 0xe8 ;  /* 0x000000e82c037836 */ /* 0x040fe20000000000 */
[----:B------:R1:W-:Y:S01]  /*1590*/  STL [R1+0xec], R34 ;  /* 0x0000ec2201007387 */ /* 0x0003e20000100800 */
[C---:B------:R-:W-:Y:S02]  /*15a0*/  VIADD R2, R44.reuse, 0xf0 ;  /* 0x000000f02c027836 */ /* 0x040fe40000000000 */
[----:B------:R-:W-:Y:S01]  /*15b0*/  VIADD R0, R44, 0xf8 ;  /* 0x000000f82c007836 */ /* 0x000fe20000000000 */
[----:B------:R-:W-:Y:S01]  /*15c0*/  STL [R1+0xe8], R33 ;  /* 0x0000e82101007387 */ /* 0x000fe20000100800 */
[----:B0-----:R-:W-:-:S03]  /*15d0*/  SHF.R.S32.HI R35, RZ, 0x1f, R35 ;  /* 0x0000001fff237819 */ /* 0x001fc60000011423 */
[----:B------:R0:W-:Y:S01]  /*15e0*/  STL [R1+0xe4], R32 ;  /* 0x0000e42001007387 */ /* 0x0001e20000100800 */
[----:B-1----:R-:W-:-:S03]  /*15f0*/  SHF.R.S32.HI R34, RZ, 0x1f, R34 ;  /* 0x0000001fff227819 */ /* 0x002fc60000011422 */
[----:B------:R1:W-:Y:S04]  /*1600*/  STL [R1+0xe0], R31 ;  /* 0x0000e01f01007387 */ /* 0x0003e80000100800 */
        /* <DEDUP_REMOVED lines=34> */
[----:B------:R-:W-:Y:S04]  /*1830*/  STL [R1+0x70], R2 ;  /* 0x0000700201007387 */ /* 0x000fe80000100800 */
[----:B------:R-:W-:Y:S01]  /*1840*/  STL [R1+0x180], R39 ;  /* 0x0001802701007387 */ /* 0x000fe20000100800 */
[----:B0-----:R-:W-:-:S03]  /*1850*/  SHF.R.S32.HI R4, RZ, 0x1f, R38 ;  /* 0x0000001fff047819 */ /* 0x001fc60000011426 */
[----:B------:R-:W-:Y:S04]  /*1860*/  STL [R1+0x6c], R0 ;  /* 0x00006c0001007387 */ /* 0x000fe80000100800 */
[----:B------:R0:W-:Y:S04]  /*1870*/  STL [R1+0x17c], R4 ;  /* 0x00017c0401007387 */ /* 0x0001e80000100800 */
[----:B------:R-:W-:Y:S01]  /*1880*/  STL [R1+0x178], R37 ;  /* 0x0001782501007387 */ /* 0x000fe20000100800 */
[----:B0-----:R-:W-:-:S05]  /*1890*/  SHF.R.S32.HI R4, RZ, 0x1f, R36 ;  /* 0x0000001fff047819 */ /* 0x001fca0000011424 */
[----:B------:R0:W-:Y:S04]  /*18a0*/  STL [R1+0x174], R4 ;  /* 0x0001740401007387 */ /* 0x0001e80000100800 */
[----:B------:R-:W-:Y:S04]  /*18b0*/  STL [R1+0x170], R35 ;  /* 0x0001702301007387 */ /* 0x000fe80000100800 */
        /* <DEDUP_REMOVED lines=27> */
[----:B------:R1:W-:Y:S04]  /*1a70*/  STL [R1+0x11c], R6 ;  /* 0x00011c0601007387 */ /* 0x0003e80000100800 */
[----:B------:R1:W-:Y:S01]  /*1a80*/  STL [R1+0x118], R5 ;  /* 0x0001180501007387 */ /* 0x0003e20000100800 */
[----:B0-----:R-:W-:Y:S02]  /*1a90*/  SHF.R.S32.HI R4, RZ, 0x1f, R3 ;  /* 0x0000001fff047819 */ /* 0x001fe40000011403 */
[----:B------:R-:W-:-:S02]  /*1aa0*/  SHF.R.S32.HI R3, RZ, 0x1f, R2 ;  /* 0x0000001fff037819 */ /* 0x000fc40000011402 */
[----:B------:R-:W-:Y:S01]  /*1ab0*/  SHF.R.S32.HI R2, RZ, 0x1f, R0 ;  /* 0x0000001fff027819 */ /* 0x000fe20000011400 */
[----:B------:R1:W-:Y:S01]  /*1ac0*/  STL [R1+0x114], R4 ;  /* 0x0001140401007387 */ /* 0x0003e20000100800 */
[----:B------:R-:W-:-:S03]  /*1ad0*/  LEA R0, R13, R7, 0x3 ;  /* 0x000000070d007211 */ /* 0x000fc600078e18ff */
[----:B------:R1:W-:Y:S04]  /*1ae0*/  STL [R1+0x110], R3 ;  /* 0x0001100301007387 */ /* 0x0003e80000100800 */
[----:B------:R1:W-:Y:S04]  /*1af0*/  STL [R1+0x19c], R0 ;  /* 0x00019c0001007387 */ /* 0x0003e80000100800 */
[----:B------:R1:W-:Y:S02]  /*1b00*/  STL [R1+0x10c], R2 ;  /* 0x00010c0201007387 */ /* 0x0003e40000100800 */
.L_x_692:
[----:B01-3--:R-:W0:Y:S02]  /*1b10*/  LDC.64 R2, c[0x0][0xc88] ;  /* 0x00032200ff027b82 */ /* 0x00be240000000a00 */
[----:B0-----:R-:W-:-:S05]  /*1b20*/  IMAD.WIDE R2, R43, 0x4, R2 ;  /* 0x000000042b027825 */ /* 0x001fca00078e0202 */
[----:B--2--5:R-:W2:Y:S01]  /*1b30*/  LDG.E R29, desc[UR36][R2.64] ;  /* 0x00000024021d7981 */ /* 0x024ea2000c1e1900 */
[----:B------:R-:W-:Y:S05]  /*1b40*/  YIELD ;  /* 0x0000000000007946 */ /* 0x000fea0003800000 */
[----:B------:R-:W-:Y:S01]  /*1b50*/  ULDC.64 UR6, c[0x0][0xa08] ;  /* 0x0002820000067ab9 */ /* 0x000fe20000000a00 */
[----:B------:R-:W-:Y:S01]  /*1b60*/  IMAD.MOV.U32 R27, RZ, RZ, RZ ;  /* 0x000000ffff1b7224 */ /* 0x000fe200078e00ff */
[----:B------:R-:W-:Y:S01]  /*1b70*/  ISETP.NE.U32.AND P0, PT, RZ, UR6, PT ;  /* 0x00000006ff007c0c */ /* 0x000fe2000bf05070 */
[----:B------:R-:W-:Y:S01]  /*1b80*/  ULDC.64 UR4, c[0x0][0xa28] ;  /* 0x00028a0000047ab9 */ /* 0x000fe20000000a00 */
[----:B------:R-:W-:Y:S01]  /*1b90*/  ULDC.64 UR8, c[0x0][0xa18] ;  /* 0x0002860000087ab9 */ /* 0x000fe20000000a00 */
[----:B------:R-:W-:Y:S01]  /*1ba0*/  ISETP.NE.U32.AND P1, PT, RZ, UR4, PT ;  /* 0x00000004ff007c0c */ /* 0x000fe2000bf25070 */
[----:B------:R-:W-:Y:S01]  /*1bb0*/  IMAD.MOV.U32 R9, RZ, RZ, RZ ;  /* 0x000000ffff097224 */ /* 0x000fe200078e00ff */
[----:B------:R-:W-:-:S02]  /*1bc0*/  ISETP.NE.AND.EX P0, PT, RZ, UR7, PT, P0 ;  /* 0x00000007ff007c0c */ /* 0x000fc4000bf05300 */
[----:B------:R-:W-:Y:S01]  /*1bd0*/  ISETP.NE.AND.EX P1, PT, RZ, UR5, PT, P1 ;  /* 0x00000005ff007c0c */ /* 0x000fe2000bf25310 */
[C---:B--2---:R-:W-:Y:S01]  /*1be0*/  IMAD.SHL.U32 R32, R29.reuse, 0x4, RZ ;  /* 0x000000041d207824 */ /* 0x044fe200078e00ff */
[----:B------:R-:W-:Y:S01]  /*1bf0*/  SHF.R.S32.HI R0, RZ, 0x1f, R29 ;  /* 0x0000001fff007819 */ /* 0x000fe2000001141d */
[----:B------:R0:W-:Y:S10]  /*1c00*/  STL [R1+0x3c], R29 ;  /* 0x00003c1d01007387 */ /* 0x0001f40000100800 */
[----:B------:R-:W-:-:S02]  /*1c10*/  @P1 LEA R2, P2, R29, UR4, 0x2 ;  /* 0x000000041d021c11 */ /* 0x000fc4000f8410ff */
[C-C-:B------:R-:W-:Y:S01]  /*1c20*/  SHF.L.U64.HI R31, R29.reuse, 0x2, R0.reuse ;  /* 0x000000021d1f7819 */ /* 0x140fe20000010200 */
[----:B------:R0:W-:Y:S01]  /*1c30*/  STL [R1+0x50], R0 ;  /* 0x0000500001007387 */ /* 0x0001e20000100800 */
[----:B------:R-:W-:Y:S02]  /*1c40*/  IADD3 R4, P3, R32, UR6, RZ ;  /* 0x0000000620047c10 */ /* 0x000fe4000ff7e0ff */
[----:B------:R-:W-:Y:S01]  /*1c50*/  @P1 LEA.HI.X R3, R29, UR5, R0, 0x2, P2 ;  /* 0x000000051d031c11 */ /* 0x000fe200090f1400 */
[----:B------:R-:W-:Y:S01]  /*1c60*/  ULDC UR4, c[0x0][0x288] ;  /* 0x0000a20000047ab9 */ /* 0x000fe20000000800 */
[----:B------:R-:W-:Y:S01]  /*1c70*/  IADD3.X R5, R31, UR7, RZ, P3, !PT ;  /* 0x000000071f057c10 */ /* 0x000fe20009ffe4ff */
[----:B------:R0:W-:Y:S01]  /*1c80*/  STL [R1+0x48], R32 ;  /* 0x0000482001007387 */ /* 0x0001e20000100800 */
[----:B------:R-:W-:-:S03]  /*1c90*/  ISETP.NE.U32.AND P2, PT, RZ, UR8, PT ;  /* 0x00000008ff007c0c */ /* 0x000fc6000bf45070 */
[----:B------:R-:W5:Y:S01]  /*1ca0*/  @P0 LDG.E R27, desc[UR36][R4.64] ;  /* 0x00000024041b0981 */ /* 0x000f62000c1e1900 */
[----:B------:R-:W-:Y:S01]  /*1cb0*/  ISETP.NE.AND.EX P2, PT, RZ, UR9, PT, P2 ;  /* 0x00000009ff007c0c */ /* 0x000fe2000bf45320 */
[----:B------:R-:W-:Y:S01]  /*1cc0*/  IMAD.U32 R92, RZ, RZ, UR4 ;  /* 0x00000004ff5c7e24 */ /* 0x000fe2000f8e00ff */
[----:B------:R-:W-:Y:S01]  /*1cd0*/  ULDC.64 UR4, c[0x0][0x418] ;  /* 0x0001060000047ab9 */ /* 0x000fe20000000a00 */
[----:B------:R0:W-:Y:S01]  /*1ce0*/  STL [R1+0x4c], R31 ;  /* 0x00004c1f01007387 */ /* 0x0001e20000100800 */
[----:B------:R-:W-:-:S03]  /*1cf0*/  UISETP.NE.U32.AND UP0, UPT, UR4, URZ, UPT ;  /* 0x0000003f0400728c */ /* 0x000fc6000bf05070 */
[----:B------:R-:W-:Y:S01]  /*1d00*/  ULDC UR4, c[0x0][0x424] ;  /* 0x0001090000047ab9 */ /* 0x000fe20000000800 */
[----:B------:R-:W-:Y:S01]  /*1d10*/  UISETP.NE.AND.EX UP0, UPT, UR5, URZ, UPT, UP0 ;  /* 0x0000003f0500728c */ /* 0x000fe2000bf05300 */
[----:B------:R1:W5:Y:S02]  /*1d20*/  @P1 LDG.E R9, desc[UR36][R2.64] ;  /* 0x0000002402091981 */ /* 0x000364000c1e1900 */
[----:B------:R-:W-:Y:S01]  /*1d30*/  ULDC UR5, c[0x0][0x2f0] ;  /* 0x0000bc0000057ab9 */ /* 0x000fe20000000800 */
[----:B------:R-:W-:Y:S01]  /*1d40*/  USEL UR4, UR4, 0x1, UP0 ;  /* 0x0000000104047887 */ /* 0x000fe20008000000 */
[----:B-1----:R-:W-:-:S03]  /*1d50*/  @P2 IADD3 R2, P1, R32, UR8, RZ ;  /* 0x0000000820022c10 */ /* 0x002fc6000ff3e0ff */
[----:B------:R-:W-:Y:S01]  /*1d60*/  UIMAD UR4, UR4, UR5, URZ ;  /* 0x00000005040472a4 */ /* 0x000fe2000f8e023f */
[----:B------:R-:W-:Y:S02]  /*1d70*/  @P2 IADD3.X R3, R31, UR9, RZ, P1, !PT ;  /* 0x000000091f032c10 */ /* 0x000fe40008ffe4ff */
[----:B------:R-:W-:-:S03]  /*1d80*/  ULDC UR5, c[0x0][0x348] ;  /* 0x0000d20000057ab9 */ /* 0x000fc60000000800 */
[----:B------:R-:W-:Y:S01]  /*1d90*/  IMAD.U32 R28, RZ, RZ, UR4 ;  /* 0x00000004ff1c7e24 */ /* 0x000fe2000f8e00ff */
[----:B------:R1:W5:Y:S02]  /*1da0*/  @P2 LDG.E R92, desc[UR36][R2.64] ;  /* 0x00000024025c2981 */ /* 0x000364000c1e1900 */
[----:B-1----:R-:W-:Y:S01]  /*1db0*/  MOV R2, UR5 ;  /* 0x0000000500027c02 */ /* 0x002fe20008000f00 */
[----:B0---4-:R-:W-:Y:S06]  /*1dc0*/  @P2 BRA `(.L_x_484) ;  /* 0x0000000000242947 */ /* 0x011fec0003800000 */
[----:B------:R-:W-:Y:S02]  /*1dd0*/  ULDC.64 UR4, c[0x0][0xa00] ;  /* 0x0002800000047ab9 */ /* 0x000fe40000000a00 */
[----:B------:R-:W-:-:S04]  /*1de0*/  ISETP.NE.U32.AND P1, PT, RZ, UR4, PT ;  /* 0x00000004ff007c0c */ /* 0x000fc8000bf25070 */
[----:B------:R-:W-:-:S13]  /*1df0*/  ISETP.NE.AND.EX P1, PT, RZ, UR5, PT, P1 ;  /* 0x00000005ff007c0c */ /* 0x000fda000bf25310 */
[----:B------:R-:W-:Y:S05]  /*1e00*/  @!P1 BRA `(.L_x_484) ;  /* 0x0000000000149947 */ /* 0x000fea0003800000 */
[----:B------:R-:W0:Y:S02]  /*1e10*/  LDC.64 R6, c[0x0][0xa00] ;  /* 0x00028000ff067b82 */ /* 0x000e240000000a00 */
[----:B0-----:R-:W-:-:S05]  /*1e20*/  IMAD.WIDE R6, R29, 0x4, R6 ;  /* 0x000000041d067825 */ /* 0x001fca00078e0206 */
[----:B-----5:R-:W2:Y:S04]  /*1e30*/  LDG.E R92, desc[UR36][R6.64] ;  /* 0x00000024065c7981 */ /* 0x020ea8000c1e1900 */
[----:B------:R-:W2:Y:S02]  /*1e40*/  LDG.E R3, desc[UR36][R6.64+0x4] ;  /* 0x0000042406037981 */ /* 0x000ea4000c1e1900 */
[----:B--2---:R-:W-:-:S07]  /*1e50*/  IMAD.IADD R92, R3, 0x1, -R92 ;  /* 0x00000001035c7824 */ /* 0x004fce00078e0a5c */
.L_x_484:
[----:B------:R-:W-:Y:S01]  /*1e60*/  ULDC.64 UR4, c[0x0][0xa20] ;  /* 0x0002880000047ab9 */ /* 0x000fe20000000a00 */
[----:B------:R0:W-:Y:S01]  /*1e70*/  STL [R1+0x54], R41 ;  /* 0x0000542901007387 */ /* 0x0001e20000100800 */
[----:B------:R-:W-:Y:S02]  /*1e80*/  ISETP.NE.U32.AND P1, PT, RZ, UR4, PT ;  /* 0x00000004ff007c0c */ /* 0x000fe4000bf25070 */
[C---:B------:R-:W-:Y:S02]  /*1e90*/  LOP3.LUT R3, R42.reuse, 0xff000000, RZ, 0xc0, !PT ;  /* 0xff0000002a037812 */ /* 0x040fe400078ec0ff */
[----:B------:R-:W-:Y:S02]  /*1ea0*/  ISETP.NE.AND.EX P1, PT, RZ, UR5, PT, P1 ;  /* 0x00000005ff007c0c */ /* 0x000fe4000bf25310 */
[----:B------:R-:W-:Y:S02]  /*1eb0*/  LOP3.LUT R0, R42, 0xff0000, RZ, 0xc0, !PT ;  /* 0x00ff00002a007812 */ /* 0x000fe400078ec0ff */
[----:B------:R-:W-:-:S02]  /*1ec0*/  SHF.R.U32.HI R3, RZ, 0x8, R3 ;  /* 0x00000008ff037819 */ /* 0x000fc40000011603 */
[----:B------:R-:W-:Y:S02]  /*1ed0*/  LOP3.LUT R220, R42, 0xffff, RZ, 0xc0, !PT ;  /* 0x0000ffff2adc7812 */ /* 0x000fe400078ec0ff */
[----:B------:R-:W-:-:S05]  /*1ee0*/  LEA.HI R6, R0, R3, RZ, 0x10 ;  /* 0x0000000300067211 */ /* 0x000fca00078f80ff */
[----:B0-----:R-:W-:Y:S05]  /*1ef0*/  @!P1 BRA `(.L_x_485) ;  /* 0x0000000000109947 */ /* 0x001fea0003800000 */
[----:B------:R-:W-:-:S04]  /*1f00*/  IADD3 R4, P0, R32, UR4, RZ ;  /* 0x0000000420047c10 */ /* 0x000fc8000ff1e0ff */
[----:B------:R-:W-:-:S05]  /*1f10*/  IADD3.X R5, R31, UR5, RZ, P0, !PT ;  /* 0x000000051f057c10 */ /* 0x000fca00087fe4ff */
[----:B------:R0:W5:Y:S01]  /*1f20*/  LDG.E R28, desc[UR36][R4.64] ;  /* 0x00000024041c7981 */ /* 0x000162000c1e1900 */
[----:B------:R-:W-:Y:S05]  /*1f30*/  BRA `(.L_x_486) ;  /* 0x0000000000107947 */ /* 0x000fea0003800000 */
.L_x_485:
[----:B------:R-:W-:Y:S05]  /*1f40*/  @!P0 BRA `(.L_x_486) ;  /* 0x00000000000c8947 */ /* 0x000fea0003800000 */
[----:B------:R-:W2:Y:S04]  /*1f50*/  LDG.E R3, desc[UR36][R4.64] ;  /* 0x0000002404037981 */ /* 0x000ea8000c1e1900 */
[----:B------:R-:W2:Y:S02]  /*1f60*/  LDG.E R28, desc[UR36][R4.64+0x4] ;  /* 0x00000424041c7981 */ /* 0x000ea4000c1e1900 */
[----:B--2---:R-:W-:-:S07]  /*1f70*/  IMAD.IADD R28, R28, 0x1, -R3 ;  /* 0x000000011c1c7824 */ /* 0x004fce00078e0a03 */
.L_x_486:
[----:B------:R-:W-:Y:S01]  /*1f80*/  ULDC.64 UR4, c[0x0][0xa10] ;  /* 0x0002840000047ab9 */ /* 0x000fe20000000a00 */
[----:B------:R-:W2:Y:S01]  /*1f90*/  LDL.LU R30, [R1] ;  /* 0x00000000011e7983 */ /* 0x000ea20000300800 */
[----:B------:R-:W-:-:S04]  /*1fa0*/  ISETP.NE.U32.AND P0, PT, RZ, UR4, PT ;  /* 0x00000004ff007c0c */ /* 0x000fc8000bf05070 */
[----:B------:R-:W-:Y:S01]  /*1fb0*/  ISETP.NE.AND.EX P0, PT, RZ, UR5, PT, P0 ;  /* 0x00000005ff007c0c */ /* 0x000fe2000bf05300 */
[----:B------:R-:W-:Y:S02]  /*1fc0*/  ULDC.64 UR4, c[0x0][0xa30] ;  /* 0x00028c0000047ab9 */ /* 0x000fe40000000a00 */
[----:B------:R-:W-:-:S10]  /*1fd0*/  ISETP.NE.U32.AND P1, PT, RZ, UR4, PT ;  /* 0x00000004ff007c0c */ /* 0x000fd4000bf25070 */
[----:B0-----:R-:W0:Y:S02]  /*1fe0*/  @P0 LDC.64 R4, c[0x0][0xa10] ;  /* 0x00028400ff040b82 */ /* 0x001e240000000a00 */
[----:B0-----:R-:W-:-:S05]  /*1ff0*/  @P0 IMAD.WIDE R4, R29, 0x4, R4 ;  /* 0x000000041d040825 */ /* 0x001fca00078e0204 */
[----:B------:R-:W3:Y:S04]  /*2000*/  @P0 LDG.E R0, desc[UR36][R4.64] ;  /* 0x0000002404000981 */ /* 0x000ee8000c1e1900 */
[----:B------:R0:W3:Y:S01]  /*2010*/  @P0 LDG.E R3, desc[UR36][R4.64+0x4] ;  /* 0x0000042404030981 */ /* 0x0000e2000c1e1900 */
[----:B------:R-:W-:Y:S01]  /*2020*/  ISETP.NE.AND.EX P1, PT, RZ, UR5, PT, P1 ;  /* 0x00000005ff007c0c */ /* 0x000fe2000bf25310 */
[----:B-----5:R-:W-:-:S12]  /*2030*/  IMAD.MOV.U32 R24, RZ, RZ, R28 ;  /* 0x000000ffff187224 */ /* 0x020fd800078e001c */
[----:B0-----:R-:W-:-:S04]  /*2040*/  @P1 IADD3 R4, P2, R32, UR4, RZ ;  /* 0x0000000420041c10 */ /* 0x001fc8000ff5e0ff */
[----:B------:R-:W-:-:S05]  /*2050*/  @P1 IADD3.X R5, R31, UR5, RZ, P2, !PT ;  /* 0x000000051f051c10 */ /* 0x000fca00097fe4ff */
[----:B------:R0:W5:Y:S01]  /*2060*/  @P1 LDG.E R24, desc[UR36][R4.64] ;  /* 0x0000002404181981 */ /* 0x000162000c1e1900 */
[----:B------:R-:W-:Y:S01]  /*2070*/  IADD3 R9, -R9, R28, RZ ;  /* 0x0000001c09097210 */ /* 0x000fe20007ffe1ff */
[----:B------:R-:W-:Y:S01]  /*2080*/  BSSY B0, `(.L_x_487) ;  /* 0x000002e000007945 */ /* 0x000fe20003800000 */
[----:B------:R-:W-:Y:S02]  /*2090*/  LOP3.LUT R12, R6, 0xff, RZ, 0xc0, !PT ;  /* 0x000000ff060c7812 */ /* 0x000fe400078ec0ff */
[----:B------:R-:W-:-:S03]  /*20a0*/  SHF.R.U32.HI R7, RZ, 0x10, R6 ;  /* 0x00000010ff077819 */ /* 0x000fc60000011606 */
[----:B------:R0:W-:Y:S04]  /*20b0*/  STL [R1+0x64], R12 ;  /* 0x0000640c01007387 */ /* 0x0001e80000100800 */
[----:B------:R0:W-:Y:S01]  /*20c0*/  STL [R1+0x40], R7 ;  /* 0x0000400701007387 */ /* 0x0001e20000100800 */
[----:B--2---:R-:W-:Y:S01]  /*20d0*/  LOP3.LUT R30, R30, 0xffffffef, RZ, 0xc0, !PT ;  /* 0xffffffef1e1e7812 */ /* 0x004fe200078ec0ff */
[----:B---3--:R-:W-:-:S04]  /*20e0*/  @P0 IMAD.IADD R2, R3, 0x1, -R0 ;  /* 0x0000000103020824 */ /* 0x008fc800078e0a00 */
[----:B------:R-:W-:-:S04]  /*20f0*/  IMAD.IADD R94, R9, 0x1, R2 ;  /* 0x00000001095e7824 */ /* 0x000fc800078e0202 */
[C---:B------:R-:W-:Y:S01]  /*2100*/  VIADD R0, R94.reuse, 0x7f ;  /* 0x0000007f5e007836 */ /* 0x040fe20000000000 */
[----:B------:R-:W-:-:S04]  /*2110*/  ISETP.GE.AND P3, PT, R94, 0x1, PT ;  /* 0x000000015e00780c */ /* 0x000fc80003f66270 */
[----:B------:R-:W-:-:S04]  /*2120*/  SHF.R.S32.HI R3, RZ, 0x1f, R0 ;  /* 0x0000001fff037819 */ /* 0x000fc80000011400 */
[----:B------:R-:W-:Y:S01]  /*2130*/  LEA.HI R3, R3, R0, RZ, 0x7 ;  /* 0x0000000003037211 */ /* 0x000fe200078f38ff */
[----:B------:R-:W-:-:S03]  /*2140*/  IMAD.MOV.U32 R0, RZ, RZ, RZ ;  /* 0x000000ffff007224 */ /* 0x000fc600078e00ff */
[----:B------:R-:W-:Y:S02]  /*2150*/  SHF.R.S32.HI R91, RZ, 0x7, R3 ;  /* 0x00000007ff5b7819 */ /* 0x000fe40000011403 */
[----:B------:R-:W-:-:S05]  /*2160*/  @P3 LOP3.LUT R30, R30, 0x10, RZ, 0xfc, !PT ;  /* 0x000000101e1e3812 */ /* 0x000fca00078efcff */
[----:B------:R0:W-:Y:S01]  /*2170*/  STL [R1], R30 ;  /* 0x0000001e01007387 */ /* 0x0001e20000100800 */
[----:B------:R-:W-:Y:S05]  /*2180*/  @!P3 BRA `(.L_x_488) ;  /* 0x000000000074b947 */ /* 0x000fea0003800000 */
[----:B------:R-:W-:Y:S01]  /*2190*/  ISETP.NE.AND P0, PT, R7, RZ, PT ;  /* 0x000000ff0700720c */ /* 0x000fe20003f05270 */
[----:B------:R-:W-:-:S03]  /*21a0*/  ULDC UR4, c[0x0][0x9f0] ;  /* 0x00027c0000047ab9 */ /* 0x000fc60000000800 */
[----:B------:R-:W-:-:S04]  /*21b0*/  SEL R10, R7, UR4, P0 ;  /* 0x00000004070a7c07 */ /* 0x000fc80008000000 */
[-C--:B------:R-:W-:Y:S02]  /*21c0*/  IABS R6, R10.reuse ;  /* 0x0000000a00067213 */ /* 0x080fe40000000000 */
[----:B------:R-:W-:Y:S02]  /*21d0*/  IADD3 R0, R91, -0x1, R10 ;  /* 0xffffffff5b007810 */ /* 0x000fe40007ffe00a */
[----:B------:R-:W1:Y:S01]  /*21e0*/  I2F.RP R3, R6 ;  /* 0x0000000600037306 */ /* 0x000e620000209400 */
[----:B------:R-:W-:Y:S02]  /*21f0*/  IABS R11, R10 ;  /* 0x0000000a000b7213 */ /* 0x000fe40000000000 */
[----:B------:R-:W-:Y:S02]  /*2200*/  IABS R8, R0 ;  /* 0x0000000000087213 */ /* 0x000fe40000000000 */
[----:B------:R-:W-:-:S04]  /*2210*/  LOP3.LUT R0, R0, R10, RZ, 0x3c, !PT ;  /* 0x0000000a00007212 */ /* 0x000fc800078e3cff */
[----:B------:R-:W-:Y:S01]  /*2220*/  ISETP.GE.AND P2, PT, R0, RZ, PT ;  /* 0x000000ff0000720c */ /* 0x000fe20003f46270 */
[----:B-1----:R-:W0:Y:S02]  /*2230*/  MUFU.RCP R3, R3 ;  /* 0x0000000300037308 */ /* 0x002e240000001000 */
[----:B0-----:R-:W-:Y:S01]  /*2240*/  IADD3 R4, R3, 0xffffffe, RZ ;  /* 0x0ffffffe03047810 */ /* 0x001fe20007ffe0ff */
[----:B------:R-:W-:-:S05]  /*2250*/  IMAD.MOV R3, RZ, RZ, -R11 ;  /* 0x000000ffff037224 */ /* 0x000fca00078e0a0b */
[----:B------:R0:W1:Y:S02]  /*2260*/  F2I.FTZ.U32.TRUNC.NTZ R5, R4 ;  /* 0x0000000400057305 */ /* 0x000064000021f000 */
[----:B0-----:R-:W-:Y:S02]  /*2270*/  IMAD.MOV.U32 R4, RZ, RZ, RZ ;  /* 0x000000ffff047224 */ /* 0x001fe400078e00ff */
[----:B-1----:R-:W-:-:S04]  /*2280*/  IMAD.MOV R7, RZ, RZ, -R5 ;  /* 0x000000ffff077224 */ /* 0x002fc800078e0a05 */
[----:B------:R-:W-:-:S04]  /*2290*/  IMAD R7, R7, R6, RZ ;  /* 0x0000000607077224 */ /* 0x000fc800078e02ff */
[----:B------:R-:W-:-:S06]  /*22a0*/  IMAD.HI.U32 R5, R5, R7, R4 ;  /* 0x0000000705057227 */ /* 0x000fcc00078e0004 */
[----:B------:R-:W-:-:S04]  /*22b0*/  IMAD.HI.U32 R5, R5, R8, RZ ;  /* 0x0000000805057227 */ /* 0x000fc800078e00ff */
[----:B------:R-:W-:-:S05]  /*22c0*/  IMAD R3, R5, R3, R8 ;  /* 0x0000000305037224 */ /* 0x000fca00078e0208 */
[----:B------:R-:W-:-:S13]  /*22d0*/  ISETP.GT.U32.AND P1, PT, R6, R3, PT ;  /* 0x000000030600720c */ /* 0x000fda0003f24070 */
[----:B------:R-:W-:Y:S01]  /*22e0*/  @!P1 IMAD.IADD R3, R3, 0x1, -R6 ;  /* 0x0000000103039824 */ /* 0x000fe200078e0a06 */
[----:B------:R-:W-:Y:S02]  /*22f0*/  @!P1 IADD3 R5, R5, 0x1, RZ ;  /* 0x0000000105059810 */ /* 0x000fe40007ffe0ff */
[----:B------:R-:W-:Y:S02]  /*2300*/  ISETP.NE.AND P1, PT, R10, RZ, PT ;  /* 0x000000ff0a00720c */ /* 0x000fe40003f25270 */
[----:B------:R-:W-:-:S13]  /*2310*/  ISETP.GE.U32.AND P0, PT, R3, R6, PT ;  /* 0x000000060300720c */ /* 0x000fda0003f06070 */
[----:B------:R-:W-:-:S04]  /*2320*/  @P0 VIADD R5, R5, 0x1 ;  /* 0x0000000105050836 */ /* 0x000fc80000000000 */
[----:B------:R-:W-:-:S04]  /*2330*/  IMAD.MOV.U32 R0, RZ, RZ, R5 ;  /* 0x000000ffff007224 */ /* 0x000fc800078e0005 */
[----:B------:R-:W-:Y:S01]  /*2340*/  @!P2 IMAD.MOV R0, RZ, RZ, -R0 ;  /* 0x000000ffff00a224 */ /* 0x000fe200078e0a00 */
[----:B------:R-:W-:-:S07]  /*2350*/  @!P1 LOP3.LUT R0, RZ, R10, RZ, 0x33, !PT ;  /* 0x0000000aff009212 */ /* 0x000fce00078e33ff */
.L_x_488:
[----:B------:R-:W-:Y:S05]  /*2360*/  BSYNC B0 ;  /* 0x0000000000007941 */ /* 0x000fea0003800000 */
.L_x_487:
[----:B------:R-:W-:-:S05]  /*2370*/  IMAD R3, R12, R0, RZ ;  /* 0x000000000c037224 */ /* 0x000fca00078e02ff */
[C---:B------:R-:W-:Y:S01]  /*2380*/  VIADDMNMX R0, R3.reuse, R0, R91, PT ;  /* 0x0000000003007246 */ /* 0x040fe2000380015b */
[----:B------:R-:W-:-:S03]  /*2390*/  IMAD R3, R3, 0x80, -R9 ;  /* 0x0000008003037824 */ /* 0x000fc600078e0a09 */
[----:B0-----:R-:W-:Y:S02]  /*23a0*/  LEA R5, R0, -R9, 0x7 ;  /* 0x8000000900057211 */ /* 0x001fe400078e38ff */
[----:B------:R-:W-:Y:S02]  /*23b0*/  VIMNMX R3, RZ, R3, !PT ;  /* 0x00000003ff037248 */ /* 0x000fe40007fe0100 */
[----:B------:R-:W-:Y:S02]  /*23c0*/  VIMNMX R0, R5, R2, PT ;  /* 0x0000000205007248 */ /* 0x000fe40003fe0100 */
[----:B------:R-:W-:Y:S02]  /*23d0*/  SHF.R.U32.HI R25, RZ, 0x7, R3 ;  /* 0x00000007ff197819 */ /* 0x000fe40000011603 */
[----:B------:R-:W-:-:S03]  /*23e0*/  ISETP.GT.AND P0, PT, R0, R3, PT ;  /* 0x000000030000720c */ /* 0x000fc60003f04270 */
[----:B------:R-:W-:-:S10]  /*23f0*/  IMAD.MOV.U32 R26, RZ, RZ, R25 ;  /* 0x000000ffff1a7224 */ /* 0x000fd400078e0019 */
[----:B------:R-:W-:-:S05]  /*2400*/  @P0 VIADD R0, R0, 0x7f ;  /* 0x0000007f00000836 */ /* 0x000fca0000000000 */
[----:B------:R-:W-:-:S04]  /*2410*/  @P0 SHF.R.S32.HI R3, RZ, 0x1f, R0 ;  /* 0x0000001fff030819 */ /* 0x000fc80000011400 */
[----:B------:R-:W-:-:S04]  /*2420*/  @P0 LEA.HI R3, R3, R0, RZ, 0x7 ;  /* 0x0000000003030211 */ /* 0x000fc800078f38ff */
[----:B------:R-:W-:Y:S02]  /*2430*/  @P0 SHF.R.S32.HI R26, RZ, 0x7, R3 ;  /* 0x00000007ff1a0819 */ /* 0x000fe40000011403 */
[----:B------:R-:W-:Y:S02]  /*2440*/  PLOP3.LUT P0, PT, PT, PT, PT, 0x80, 0x0 ;  /* 0x000000000000781c */ /* 0x000fe40003f0f070 */
[----:B------:R-:W-:-:S13]  /*2450*/  ISETP.GT.AND P1, PT, R26, R25, PT ;  /* 0x000000191a00720c */ /* 0x000fda0003f24270 */
[----:B------:R-:W-:Y:S05]  /*2460*/  @!P1 BRA `(.L_x_489) ;  /* 0x000000a8001c9947 */ /* 0x000fea0003800000 */
[----:B------:R-:W-:Y:S01]  /*2470*/  VIADD R0, R19, 0x28400 ;  /* 0x0002840013007836 */ /* 0x000fe20000000000 */
[----:B------:R-:W-:Y:S04]  /*2480*/  BSSY B6, `(.L_x_490) ;  /* 0x0000013000067945 */ /* 0x000fe80003800000 */
[----:B------:R-:W-:-:S13]  /*2490*/  LOP3.LUT P0, RZ, R0, 0x3ff, RZ, 0xc0, !PT ;  /* 0x000003ff00ff7812 */ /* 0x000fda000780c0ff */
[----:B------:R-:W-:Y:S05]  /*24a0*/  @!P0 BRA `(.L_x_491) ;  /* 0x0000000000408947 */ /* 0x000fea0003800000 */
[----:B------:R-:W-:Y:S01]  /*24b0*/  MOV R14, 0x0 ;  /* 0x00000000000e7802 */ /* 0x000fe20000000f00 */
[----:B------:R-:W-:Y:S01]  /*24c0*/  ULDC.64 UR4, c[0x4][0xc0] ;  /* 0x0100300000047ab9 */ /* 0x000fe20000000a00 */
[----:B------:R-:W-:Y:S01]  /*24d0*/  ULDC.64 UR6, c[0x4][0x20] ;  /* 0x0100080000067ab9 */ /* 0x000fe20000000a00 */
[----:B------:R-:W-:Y:S01]  /*24e0*/  IMAD.U32 R4, RZ, RZ, UR4 ;  /* 0x00000004ff047e24 */ /* 0x000fe2000f8e00ff */
[----:B------:R-:W-:Y:S01]  /*24f0*/  MOV R5, UR5 ;  /* 0x0000000500057c02 */ /* 0x000fe20008000f00 */
[----:B------:R-:W-:Y:S01]  /*2500*/  ULDC.64 UR4, c[0x4][0xc8] ;  /* 0x0100320000047ab9 */ /* 0x000fe20000000a00 */
[----:B------:R-:W0:Y:S01]  /*2510*/  LDC.64 R14, c[0x4][R14] ;  /* 0x010000000e0e7b82 */ /* 0x000e220000000a00 */
[----:B------:R-:W-:Y:S01]  /*2520*/  IMAD.U32 R6, RZ, RZ, UR4 ;  /* 0x00000004ff067e24 */ /* 0x000fe2000f8e00ff */
[----:B------:R-:W-:Y:S01]  /*2530*/  MOV R8, 0x70 ;  /* 0x0000007000087802 */ /* 0x000fe20000000f00 */
[----:B------:R-:W-:Y:S02]  /*2540*/  IMAD.U32 R7, RZ, RZ, UR5 ;  /* 0x00000005ff077e24 */ /* 0x000fe4000f8e00ff */
[----:B------:R-:W-:-:S02]  /*2550*/  IMAD.U32 R10, RZ, RZ, UR6 ;  /* 0x00000006ff0a7e24 */ /* 0x000fc4000f8e00ff */
[----:B------:R-:W-:Y:S02]  /*2560*/  IMAD.U32 R11, RZ, RZ, UR7 ;  /* 0x00000007ff0b7e24 */ /* 0x000fe4000f8e00ff */
[----:B------:R-:W-:Y:S02]  /*2570*/  IMAD.MOV.U32 R12, RZ, RZ, 0x1 ;  /* 0x00000001ff0c7424 */ /* 0x000fe400078e00ff */
[----:B------:R-:W-:-:S07]  /*2580*/  IMAD.MOV.U32 R13, RZ, RZ, RZ ;  /* 0x000000ffff0d7224 */ /* 0x000fce00078e00ff */
[----:B------:R-:W-:-:S07]  /*2590*/  LEPC R20, `(.L_x_491) ;  /* 0x000000001014794e */ /* 0x000fce0000000000 */
[----:B0----5:R-:W-:Y:S05]  /*25a0*/  CALL.ABS.NOINC R14 ;  /* 0x000000000e007343 */ /* 0x021fea0003c00000 */
.L_x_491:
[----:B------:R-:W-:Y:S05]  /*25b0*/  BSYNC B6 ;  /* 0x0000000000067941 */ /* 0x000fea0003800000 */
.L_x_490:
        /* <DEDUP_REMOVED lines=20> */
.L_x_493:
[----:B------:R-:W-:Y:S05]  /*2700*/  BSYNC B6 ;  /* 0x0000000000067941 */ /* 0x000fea0003800000 */
.L_x_492:
[----:B------:R-:W-:Y:S01]  /*2710*/  ULDC.64 UR4, c[0x0][0x9f8] ;  /* 0x00027e0000047ab9 */ /* 0x000fe20000000a00 */
[----:B------:R-:W-:Y:S01]  /*2720*/  IMAD.MOV.U32 R0, RZ, RZ, R29 ;  /* 0x000000ffff007224 */ /* 0x000fe200078e001d */
[----:B------:R-:W-:Y:S01]  /*2730*/  ISETP.NE.U32.AND P0, PT, RZ, UR4, PT ;  /* 0x00000004ff007c0c */ /* 0x000fe2000bf05070 */
[----:B------:R-:W2:Y:S01]  /*2740*/  LDL R33, [R1+0x2c] ;  /* 0x00002c0001217983 */ /* 0x000ea20000100800 */
[----:B------:R-:W0:Y:S02]  /*2750*/  LDC R35, c[0x0][0x3f4] ;  /* 0x0000fd00ff237b82 */ /* 0x000e240000000800 */
[----:B------:R-:W-:Y:S01]  /*2760*/  ISETP.NE.AND.EX P0, PT, RZ, UR5, PT, P0 ;  /* 0x00000005ff007c0c */ /* 0x000fe2000bf05300 */
[----:B------:R-:W3:Y:S05]  /*2770*/  LDL R21, [R1+0x20] ;  /* 0x0000200001157983 */ /* 0x000eea0000100800 */
[----:B------:R-:W1:Y:S07]  /*2780*/  LDC.64 R14, c[0x0][0x3f8] ;  /* 0x0000fe00ff0e7b82 */ /* 0x000e6e0000000a00 */
[----:B------:R-:W-:Y:S01]  /*2790*/  @P0 IADD3 R4, P1, R32, UR4, RZ ;  /* 0x0000000420040c10 */ /* 0x000fe2000ff3e0ff */
[----:B------:R-:W4:Y:S01]  /*27a0*/  LDC.64 R12, c[0x0][0x408] ;  /* 0x00010200ff0c7b82 */ /* 0x000f220000000a00 */
[----:B------:R-:W3:Y:S02]  /*27b0*/  LDL R32, [R1+0x28] ;  /* 0x0000280001207983 */ /* 0x000ee40000100800 */
[----:B------:R-:W-:-:S02]  /*27c0*/  @P0 IADD3.X R5, R31, UR5, RZ, P1, !PT ;  /* 0x000000051f050c10 */ /* 0x000fc40008ffe4ff */
[----:B------:R-:W3:Y:S04]  /*27d0*/  LDL R31, [R1+0x24] ;  /* 0x00002400011f7983 */ /* 0x000ee80000100800 */
[----:B------:R1:W3:Y:S01]  /*27e0*/  @P0 LDG.E R0, desc[UR36][R4.64] ;  /* 0x0000002404000981 */ /* 0x0002e2000c1e1900 */
[----:B------:R-:W4:Y:S01]  /*27f0*/  S2R R29, SR_TID.X ;  /* 0x00000000001d7919 */ /* 0x000f220000002100 */
[----:B------:R-:W-:Y:S02]  /*2800*/  SHF.R.S32.HI R9, RZ, 0x1f, R219 ;  /* 0x0000001fff097819 */ /* 0x000fe400000114db */
[----:B0-----:R-:W-:-:S03]  /*2810*/  ISETP.GE.AND P0, PT, R16, R35, PT ;  /* 0x000000231000720c */ /* 0x001fc60003f06270 */
[----:B-1----:R-:W-:Y:S01]  /*2820*/  IMAD R4, R9, R14, RZ ;  /* 0x0000000e09047224 */ /* 0x002fe200078e02ff */
[----:B------:R-:W-:Y:S01]  /*2830*/  SEL R5, R35, RZ, P0 ;  /* 0x000000ff23057207 */ /* 0x000fe20000000000 */
[----:B------:R-:W-:-:S04]  /*2840*/  VIADD R34, R219, 0x20 ;  /* 0x00000020db227836 */ /* 0x000fc80000000000 */
[----:B------:R-:W-:Y:S02]  /*2850*/  IMAD.IADD R5, R16, 0x1, R5 ;  /* 0x0000000110057824 */ /* 0x000fe400078e0205 */
[----:B----4-:R-:W-:-:S05]  /*2860*/  VIADD R6, R29, 0xffffff80 ;  /* 0xffffff801d067836 */ /* 0x010fca0000000000 */
[----:B------:R-:W-:-:S04]  /*2870*/  SHF.R.S32.HI R3, RZ, 0x1f, R6 ;  /* 0x0000001fff037819 */ /* 0x000fc80000011406 */
[----:B------:R-:W-:-:S04]  /*2880*/  LEA.HI R3, R3, R6, RZ, 0x3 ;  /* 0x0000000603037211 */ /* 0x000fc800078f18ff */
[----:B------:R-:W-:-:S05]  /*2890*/  LOP3.LUT R7, R3, 0xfffffff8, RZ, 0xc0, !PT ;  /* 0xfffffff803077812 */ /* 0x000fca00078ec0ff */
[----:B------:R-:W-:Y:S02]  /*28a0*/  IMAD.IADD R36, R6, 0x1, -R7 ;  /* 0x0000000106247824 */ /* 0x000fe400078e0a07 */
[----:B------:R-:W-:Y:S02]  /*28b0*/  IMAD R7, R219, R15, R4 ;  /* 0x0000000fdb077224 */ /* 0x000fe400078e0204 */
[----:B------:R-:W-:Y:S02]  /*28c0*/  IMAD R4, R9, R12, RZ ;  /* 0x0000000c09047224 */ /* 0x000fe400078e02ff */
[----:B------:R-:W-:Y:S02]  /*28d0*/  IMAD.SHL.U32 R34, R34, 0x80, RZ ;  /* 0x0000008022227824 */ /* 0x000fe400078e00ff */
[----:B------:R-:W-:Y:S01]  /*28e0*/  IMAD R9, R219, R13, R4 ;  /* 0x0000000ddb097224 */ /* 0x000fe200078e0204 */
[----:B------:R-:W-:Y:S02]  /*28f0*/  SHF.R.S32.HI R4, RZ, 0x1f, R5 ;  /* 0x0000001fff047819 */ /* 0x000fe40000011405 */
[----:B------:R-:W-:-:S02]  /*2900*/  LOP3.LUT R34, R34, 0x380, RZ, 0xc0, !PT ;  /* 0x0000038022227812 */ /* 0x000fc400078ec0ff */
[CC--:B------:R-:W-:Y:S02]  /*2910*/  LEA.HI R42, R4.reuse, R5.reuse, RZ, 0x4 ;  /* 0x00000005042a7211 */ /* 0x0c0fe400078f20ff */
[----:B------:R-:W-:Y:S02]  /*2920*/  LEA.HI R6, R4, R5, RZ, 0x7 ;  /* 0x0000000504067211 */ /* 0x000fe400078f38ff */
[C---:B------:R-:W-:Y:S02]  /*2930*/  IADD3 R8, R219.reuse, 0x40, RZ ;  /* 0x00000040db087810 */ /* 0x040fe40007ffe0ff */
[----:B------:R-:W-:Y:S01]  /*2940*/  LOP3.LUT R5, R34, 0x70, R42, 0xf8, !PT ;  /* 0x0000007022057812 */ /* 0x000fe200078ef82a */
[----:B------:R-:W-:Y:S02]  /*2950*/  VIADD R34, R219, 0x40 ;  /* 0x00000040db227836 */ /* 0x000fe40000000000 */
[----:B------:R-:W-:Y:S02]  /*2960*/  IMAD.SHL.U32 R8, R8, 0x80, RZ ;  /* 0x0000008008087824 */ /* 0x000fe400078e00ff */
[----:B------:R-:W-:-:S03]  /*2970*/  IMAD.SHL.U32 R34, R34, 0x80, RZ ;  /* 0x0000008022227824 */ /* 0x000fc600078e00ff */
[----:B------:R-:W-:Y:S02]  /*2980*/  LOP3.LUT R8, R8, 0x380, RZ, 0xc0, !PT ;  /* 0x0000038008087812 */ /* 0x000fe400078ec0ff */
[----:B------:R-:W-:Y:S02]  /*2990*/  LOP3.LUT R34, R34, 0x380, RZ, 0xc0, !PT ;  /* 0x0000038022227812 */ /* 0x000fe400078ec0ff */
[----:B------:R-:W-:Y:S02]  /*29a0*/  LOP3.LUT R8, R8, 0x70, R42, 0xf8, !PT ;  /* 0x0000007008087812 */ /* 0x000fe400078ef82a */
[----:B------:R-:W-:Y:S01]  /*29b0*/  SHF.R.U32.HI R34, RZ, 0x3, R34 ;  /* 0x00000003ff227819 */ /* 0x000fe20000011622 */
[----:B------:R-:W-:-:S03]  /*29c0*/  VIADD R10, R219, 0x60 ;  /* 0x00000060db0a7836 */ /* 0x000fc60000000000 */
[----:B------:R-:W-:Y:S02]  /*29d0*/  LOP3.LUT R8, R8, R34, RZ, 0x3c, !PT ;  /* 0x0000002208087212 */ /* 0x000fe400078e3cff */
[----:B------:R-:W-:Y:S01]  /*29e0*/  SHF.R.U32.HI R34, RZ, 0x7, R29 ;  /* 0x00000007ff227819 */ /* 0x000fe2000001161d */
[----:B------:R-:W-:-:S03]  /*29f0*/  IMAD.SHL.U32 R37, R219, 0x80, RZ ;  /* 0x00000080db257824 */ /* 0x000fc600078e00ff */
[----:B------:R-:W-:Y:S01]  /*2a00*/  ISETP.NE.AND P6, PT, R34, 0x1, PT ;  /* 0x000000012200780c */ /* 0x000fe20003fc5270 */
[----:B------:R-:W-:Y:S01]  /*2a10*/  IMAD.SHL.U32 R10, R10, 0x80, RZ ;  /* 0x000000800a0a7824 */ /* 0x000fe200078e00ff */
[----:B------:R-:W-:Y:S01]  /*2a20*/  LOP3.LUT R37, R37, 0x380, RZ, 0xc0, !PT ;  /* 0x0000038025257812 */ /* 0x000fe200078ec0ff */
[----:B------:R-:W-:-:S03]  /*2a30*/  IMAD.WIDE.U32 R86, R219, R12, R22 ;  /* 0x0000000cdb567225 */ /* 0x000fc600078e0016 */
[----:B------:R-:W-:Y:S01]  /*2a40*/  LOP3.LUT R10, R10, 0x380, RZ, 0xc0, !PT ;  /* 0x000003800a0a7812 */ /* 0x000fe200078ec0ff */
[----:B------:R-:W-:Y:S01]  /*2a50*/  IMAD.WIDE.U32 R88, R219, R12, R16 ;  /* 0x0000000cdb587225 */ /* 0x000fe200078e0010 */
[----:B------:R-:W-:Y:S02]  /*2a60*/  IADD3 R87, R87, R9, RZ ;  /* 0x0000000957577210 */ /* 0x000fe40007ffe0ff */
[--C-:B------:R-:W-:Y:S01]  /*2a70*/  LOP3.LUT R4, R37, 0x70, R42.reuse, 0xf8, !PT ;  /* 0x0000007025047812 */ /* 0x100fe200078ef82a */
[----:B------:R-:W-:Y:S01]  /*2a80*/  IMAD.IADD R89, R9, 0x1, R89 ;  /* 0x0000000109597824 */ /* 0x000fe200078e0259 */
[----:B------:R-:W-:Y:S01]  /*2a90*/  LOP3.LUT R9, R10, 0x70, R42, 0xf8, !PT ;  /* 0x000000700a097812 */ /* 0x000fe200078ef82a */
[C---:B------:R-:W-:Y:S01]  /*2aa0*/  VIADD R37, R219.reuse, 0x20 ;  /* 0x00000020db257836 */ /* 0x040fe20000000000 */
[----:B------:R-:W-:Y:S01]  /*2ab0*/  IADD3 R10, R219, 0x60, RZ ;  /* 0x00000060db0a7810 */ /* 0x000fe20007ffe0ff */
[----:B------:R-:W-:Y:S05]  /*2ac0*/  @!P6 WARPSYNC.ALL ;  /* 0x000000000000e948 */ /* 0x000fea0003800000 */
[----:B------:R-:W-:Y:S01]  /*2ad0*/  ULDC UR4, c[0x0][0x2f4] ;  /* 0x0000bd0000047ab9 */ /* 0x000fe20000000800 */
[----:B------:R-:W-:Y:S01]  /*2ae0*/  SHF.L.U32 R37, R37, 0x7, RZ ;  /* 0x0000000725257819 */ /* 0x000fe200000006ff */
[----:B------:R-:W-:Y:S01]  /*2af0*/  IMAD.SHL.U32 R38, R219, 0x80, RZ ;  /* 0x00000080db267824 */ /* 0x000fe200078e00ff */
[----:B------:R-:W-:Y:S01]  /*2b00*/  ISETP.GE.AND P2, PT, R18, UR4, PT ;  /* 0x0000000412007c0c */ /* 0x000fe2000bf46270 */
[----:B------:R-:W-:Y:S01]  /*2b10*/  IMAD.SHL.U32 R10, R10, 0x80, RZ ;  /* 0x000000800a0a7824 */ /* 0x000fe200078e00ff */
[----:B-----5:R-:W-:Y:S01]  /*2b20*/  SHF.R.S32.HI R11, RZ, 0x1f, R24 ;  /* 0x0000001fff0b7819 */ /* 0x020fe20000011418 */
[----:B------:R-:W-:Y:S01]  /*2b30*/  IMAD.MOV.U32 R40, RZ, RZ, R30 ;  /* 0x000000ffff287224 */ /* 0x000fe200078e001e */
[----:B------:R-:W-:Y:S01]  /*2b40*/  LOP3.LUT R37, R37, 0x380, RZ, 0xc0, !PT ;  /* 0x0000038025257812 */ /* 0x000fe200078ec0ff */
[----:B------:R-:W-:Y:S01]  /*2b50*/  IMAD.WIDE.U32 R82, R219, R14, R22 ;  /* 0x0000000edb527225 */ /* 0x000fe200078e0016 */
[----:B------:R-:W-:-:S02]  /*2b60*/  LOP3.LUT R38, R38, 0x380, RZ, 0xc0, !PT ;  /* 0x0000038026267812 */ /* 0x000fc400078ec0ff */
[----:B------:R-:W-:Y:S01]  /*2b70*/  LOP3.LUT R10, R10, 0x380, RZ, 0xc0, !PT ;  /* 0x000003800a0a7812 */ /* 0x000fe200078ec0ff */
[----:B------:R-:W-:Y:S01]  /*2b80*/  IMAD.WIDE.U32 R84, R219, R14, R16 ;  /* 0x0000000edb547225 */ /* 0x000fe200078e0010 */
[----:B------:R-:W-:-:S03]  /*2b90*/  SHF.R.U32.HI R37, RZ, 0x3, R37 ;  /* 0x00000003ff257819 */ /* 0x000fc60000011625 */
[----:B------:R-:W-:Y:S01]  /*2ba0*/  IMAD.SHL.U32 R6, R6, 0x80, RZ ;  /* 0x0000008006067824 */ /* 0x000fe200078e00ff */
[----:B------:R-:W-:Y:S01]  /*2bb0*/  SHF.R.U32.HI R38, RZ, 0x3, R38 ;  /* 0x00000003ff267819 */ /* 0x000fe20000011626 */
[----:B------:R-:W-:Y:S01]  /*2bc0*/  IMAD R20, R11, R14, RZ ;  /* 0x0000000e0b147224 */ /* 0x000fe200078e02ff */
[----:B------:R-:W-:Y:S01]  /*2bd0*/  LOP3.LUT R40, R40, 0xfffffffd, RZ, 0xc0, !PT ;  /* 0xfffffffd28287812 */ /* 0x000fe200078ec0ff */
[----:B------:R-:W-:Y:S01]  /*2be0*/  IMAD.IADD R83, R83, 0x1, R7 ;  /* 0x0000000153537824 */ /* 0x000fe200078e0207 */
[----:B------:R-:W-:Y:S01]  /*2bf0*/  SHF.R.U32.HI R10, RZ, 0x3, R10 ;  /* 0x00000003ff0a7819 */ /* 0x000fe2000001160a */
[----:B------:R-:W-:Y:S01]  /*2c00*/  IMAD.IADD R85, R7, 0x1, R85 ;  /* 0x0000000107557824 */ /* 0x000fe200078e0255 */
[----:B------:R-:W-:Y:S01]  /*2c10*/  LOP3.LUT R7, R6, 0xffffc000, RZ, 0xc0, !PT ;  /* 0xffffc00006077812 */ /* 0x000fe200078ec0ff */
[----:B------:R-:W-:Y:S01]  /*2c20*/  IMAD R11, R11, R12, RZ ;  /* 0x0000000c0b0b7224 */ /* 0x000fe200078e02ff */
[----:B------:R-:W-:Y:S01]  /*2c30*/  LOP3.LUT R6, R5, R37, RZ, 0x3c, !PT ;  /* 0x0000002505067212 */ /* 0x000fe200078e3cff */
[----:B------:R-:W-:Y:S01]  /*2c40*/  IMAD R37, R24, R15, R20 ;  /* 0x0000000f18257224 */ /* 0x000fe200078e0214 */
[----:B------:R-:W-:Y:S01]  /*2c50*/  LOP3.LUT R4, R4, R38, RZ, 0x3c, !PT ;  /* 0x0000002604047212 */ /* 0x000fe200078e3cff */
[----:B------:R-:W-:Y:S01]  /*2c60*/  IMAD.WIDE.U32 R82, R24, R14, R82 ;  /* 0x0000000e18527225 */ /* 0x000fe200078e0052 */
[----:B------:R-:W-:-:S02]  /*2c70*/  @P2 LOP3.LUT R40, R40, 0x2, RZ, 0xfc, !PT ;  /* 0x0000000228282812 */ /* 0x000fc400078efcff */
[----:B------:R-:W-:Y:S01]  /*2c80*/  LOP3.LUT R10, R9, R10, RZ, 0x3c, !PT ;  /* 0x0000000a090a7212 */ /* 0x000fe200078e3cff */
[----:B------:R-:W-:Y:S01]  /*2c90*/  IMAD R11, R24, R13, R11 ;  /* 0x0000000d180b7224 */ /* 0x000fe200078e020b */
[----:B------:R-:W-:Y:S01]  /*2ca0*/  LOP3.LUT R39, R42, 0xfffffff0, RZ, 0xc0, !PT ;  /* 0xfffffff02a277812 */ /* 0x000fe200078ec0ff */
[----:B------:R-:W-:Y:S01]  /*2cb0*/  IMAD.WIDE.U32 R88, R24, R12, R88 ;  /* 0x0000000c18587225 */ /* 0x000fe200078e0058 */
[----:B------:R-:W-:-:S03]  /*2cc0*/  IADD3 R3, R27, R28, RZ ;  /* 0x0000001c1b037210 */ /* 0x000fc60007ffe0ff */
[C---:B------:R-:W-:Y:S01]  /*2cd0*/  IMAD.WIDE.U32 R84, R24.reuse, R14, R84 ;  /* 0x0000000e18547225 */ /* 0x040fe200078e0054 */
[----:B------:R0:W-:Y:S03]  /*2ce0*/  STL [R1], R40 ;  /* 0x0000002801007387 */ /* 0x0001e60000100800 */
[----:B------:R-:W-:-:S04]  /*2cf0*/  IMAD.WIDE.U32 R86, R24, R12, R86 ;  /* 0x0000000c18567225 */ /* 0x000fc800078e0056 */
[----:B------:R-:W-:Y:S01]  /*2d00*/  VIADD R93, R34, 0x8 ;  /* 0x00000008225d7836 */ /* 0x000fe20000000000 */
[----:B------:R-:W-:Y:S01]  /*2d10*/  SHF.L.U32 R34, R35, 0x1, RZ ;  /* 0x0000000123227819 */ /* 0x000fe200000006ff */
[----:B------:R-:W-:Y:S01]  /*2d20*/  IMAD R35, R36, 0x20, R219 ;  /* 0x0000002024237824 */ /* 0x000fe200078e02db */
[C---:B------:R-:W-:Y:S01]  /*2d30*/  SHF.L.U64.HI R9, R14.reuse, 0x6, R15 ;  /* 0x000000060e097819 */ /* 0x040fe2000001020f */
[----:B------:R-:W-:Y:S01]  /*2d40*/  IMAD.IADD R36, R83, 0x1, R37 ;  /* 0x0000000153247824 */ /* 0x000fe200078e0225 */
[C---:B------:R-:W-:Y:S01]  /*2d50*/  SHF.L.U32 R27, R14.reuse, 0x7, RZ ;  /* 0x000000070e1b7819 */ /* 0x040fe200000006ff */
[----:B------:R-:W-:Y:S01]  /*2d60*/  IMAD.SHL.U32 R20, R14, 0x20, RZ ;  /* 0x000000200e147824 */ /* 0x000fe200078e00ff */
[C---:B------:R-:W-:Y:S01]  /*2d70*/  SHF.L.U64.HI R28, R12.reuse, 0x5, R13 ;  /* 0x000000050c1c7819 */ /* 0x040fe2000001020d */
[----:B------:R-:W-:Y:S01]  /*2d80*/  IMAD.IADD R37, R37, 0x1, R85 ;  /* 0x0000000125257824 */ /* 0x000fe200078e0255 */
[C---:B------:R-:W-:Y:S01]  /*2d90*/  SHF.L.U64.HI R29, R12.reuse, 0x6, R13 ;  /* 0x000000060c1d7819 */ /* 0x040fe2000001020d */
[----:B------:R-:W-:Y:S01]  /*2da0*/  IMAD.IADD R38, R87, 0x1, R11 ;  /* 0x0000000157267824 */ /* 0x000fe200078e020b */
[----:B------:R-:W-:Y:S01]  /*2db0*/  SHF.L.U64.HI R30, R12, 0x7, R13 ;  /* 0x000000070c1e7819 */ /* 0x000fe2000001020d */
[----:B------:R-:W-:Y:S01]  /*2dc0*/  @!P6 BAR.SYNC.DEFER_BLOCKING 0x9, 0x100 ;  /* 0x024400000000eb1d */ /* 0x000fe20000010000 */
[----:B------:R-:W-:-:S02]  /*2dd0*/  ISETP.GE.AND P1, PT, R16, UR4, PT ;  /* 0x0000000410007c0c */ /* 0x000fc4000bf26270 */
[----:B0-----:R-:W-:Y:S02]  /*2de0*/  IADD3 R40, R11, R89, RZ ;  /* 0x000000590b287210 */ /* 0x001fe40007ffe0ff */
[----:B------:R-:W-:Y:S02]  /*2df0*/  SHF.R.S32.HI R42, RZ, 0x4, R42 ;  /* 0x00000004ff2a7819 */ /* 0x000fe4000001142a */
[----:B------:R-:W-:Y:S02]  /*2e00*/  SHF.R.S32.HI R80, RZ, 0x1f, R39 ;  /* 0x0000001fff507819 */ /* 0x000fe40000011427 */
[-C--:B--2---:R-:W-:Y:S01]  /*2e10*/  IADD3 R4, R4, R7.reuse, R33 ;  /* 0x0000000704047210 */ /* 0x084fe20007ffe021 */
[----:B------:R-:W-:Y:S01]  /*2e20*/  IMAD.SHL.U32 R33, R12, 0x80, RZ ;  /* 0x000000800c217824 */ /* 0x000fe200078e00ff */
[-C--:B---3--:R-:W-:Y:S01]  /*2e30*/  IADD3 R5, R6, R7.reuse, R32 ;  /* 0x0000000706057210 */ /* 0x088fe20007ffe020 */
[----:B------:R-:W-:Y:S01]  /*2e40*/  IMAD.SHL.U32 R32, R12, 0x40, RZ ;  /* 0x000000400c207824 */ /* 0x000fe200078e00ff */
[-C--:B------:R-:W-:Y:S01]  /*2e50*/  IADD3 R6, R8, R7.reuse, R31 ;  /* 0x0000000708067210 */ /* 0x080fe20007ffe01f */
[----:B------:R-:W-:Y:S01]  /*2e60*/  IMAD.SHL.U32 R31, R12, 0x20, RZ ;  /* 0x000000200c1f7824 */ /* 0x000fe200078e00ff */
[----:B------:R-:W-:Y:S01]  /*2e70*/  IADD3 R7, R10, R7, R21 ;  /* 0x000000070a077210 */ /* 0x000fe20007ffe015 */
[C---:B------:R-:W-:Y:S01]  /*2e80*/  IMAD.SHL.U32 R21, R14.reuse, 0x40, RZ ;  /* 0x000000400e157824 */ /* 0x040fe200078e00ff */
[----:B------:R-:W-:-:S02]  /*2e90*/  SHF.L.U64.HI R8, R14, 0x5, R15 ;  /* 0x000000050e087819 */ /* 0x000fc4000001020f */
[----:B------:R-:W-:Y:S02]  /*2ea0*/  SHF.L.U64.HI R10, R14, 0x7, R15 ;  /* 0x000000070e0a7819 */ /* 0x000fe4000001020f */
[----:B------:R-:W-:-:S07]  /*2eb0*/  SHF.R.S32.HI R43, RZ, 0x1f, R0 ;  /* 0x0000001fff2b7819 */ /* 0x000fce0000011400 */
.L_x_589:
[----:B------:R-:W2:Y:S01]  /*2ec0*/  LDL R49, [R1+0x38] ;  /* 0x0000380001317983 */ /* 0x000ea20000100800 */
[----:B------:R-:W0:Y:S03]  /*2ed0*/  LDC R96, c[0x0][0x430] ;  /* 0x00010c00ff607b82 */ /* 0x000e260000000800 */
[----:B------:R-:W3:Y:S01]  /*2ee0*/  LDL.LU R47, [R1] ;  /* 0x00000000012f7983 */ /* 0x000ee20000300800 */
[----:B------:R-:W-:Y:S02]  /*2ef0*/  VIADD R26, R26, 0xffffffff ;  /* 0xffffffff1a1a7836 */ /* 0x000fe40000000000 */
[----:B------:R-:W-:Y:S02]  /*2f00*/  IMAD.MOV.U32 R95, RZ, RZ, RZ ;  /* 0x000000ffff5f7224 */ /* 0x000fe400078e00ff */
[----:B------:R-:W-:Y:S01]  /*2f10*/  IMAD R12, R26, 0x80, R35 ;  /* 0x000000801a0c7824 */ /* 0x000fe200078e0223 */
[----:B-1----:R-:W1:Y:S03]  /*2f20*/  LDC R103, c[0x0][0x3f4] ;  /* 0x0000fd00ff677b82 */ /* 0x002e660000000800 */
[----:B------:R-:W-:Y:S01]  /*2f30*/  IMAD.IADD R48, R3, 0x1, R12 ;  /* 0x0000000103307824 */ /* 0x000fe200078e020c */
[----:B------:R-:W-:-:S03]  /*2f40*/  ISETP.GE.AND P2, PT, R12, R2, PT ;  /* 0x000000020c00720c */ /* 0x000fc60003f46270 */
[----:B------:R-:W-:Y:S01]  /*2f50*/  IMAD.MOV.U32 R44, RZ, RZ, R48 ;  /* 0x000000ffff2c7224 */ /* 0x000fe200078e0030 */
[----:B------:R-:W-:Y:S02]  /*2f60*/  ISETP.GT.OR P2, PT, R35, 0x7f, P2 ;  /* 0x0000007f2300780c */ /* 0x000fe40001744670 */
[----:B0-----:R-:W-:-:S11]  /*2f70*/  ISETP.NE.AND P3, PT, R96, 0x1, PT ;  /* 0x000000016000780c */ /* 0x001fd60003f65270 */
[----:B------:R-:W0:Y:S08]  /*2f80*/  @!P2 LDC.64 R14, c[0x0][0x428] ;  /* 0x00010a00ff0eab82 */ /* 0x000e300000000a00 */
[----:B------:R-:W4:Y:S08]  /*2f90*/  @P3 LDC R11, c[0x0][0x434] ;  /* 0x00010d00ff0b3b82 */ /* 0x000f300000000800 */
[----:B------:R-:W1:Y:S08]  /*2fa0*/  @P3 LDC R46, c[0x0][0x438] ;  /* 0x00010e00ff2e3b82 */ /* 0x000e700000000800 */
[----:B------:R-:W0:Y:S01]  /*2fb0*/  @!P2 LDC.64 R12, c[0x0][0x418] ;  /* 0x00010600ff0cab82 */ /* 0x000e220000000a00 */
[----:B----4-:R-:W-:-:S05]  /*2fc0*/  @P3 IMAD.HI.U32 R11, R48, R11, RZ ;  /* 0x0000000b300b3227 */ /* 0x010fca00078e00ff */
[----:B-1----:R-:W-:Y:S01]  /*2fd0*/  @P3 SHF.R.U32.HI R44, RZ, R46, R11 ;  /* 0x0000002eff2c3219 */ /* 0x002fe2000001160b */
[----:B0-----:R-:W-:-:S03]  /*2fe0*/  @!P2 IMAD R11, R43, R14, RZ ;  /* 0x0000000e2b0ba224 */ /* 0x001fc600078e02ff */
[--C-:B------:R-:W-:Y:S01]  /*2ff0*/  @!P2 SHF.R.S32.HI R45, RZ, 0x1f, R44.reuse ;  /* 0x0000001fff2da819 */ /* 0x100fe2000001142c */
[C---:B------:R-:W-:Y:S02]  /*3000*/  @!P2 IMAD R11, R0.reuse, R15, R11 ;  /* 0x0000000f000ba224 */ /* 0x040fe400078e020b */
[----:B------:R-:W-:-:S05]  /*3010*/  @!P2 IMAD.WIDE.U32 R14, R0, R14, R44 ;  /* 0x0000000e000ea225 */ /* 0x000fca00078e002c */
[----:B------:R-:W-:Y:S02]  /*3020*/  @!P2 IADD3 R11, R15, R11, RZ ;  /* 0x0000000b0f0ba210 */ /* 0x000fe40007ffe0ff */
[----:B------:R-:W-:-:S04]  /*3030*/  @!P2 LEA R12, P3, R14, R12, 0x2 ;  /* 0x0000000c0e0ca211 */ /* 0x000fc800078610ff */
[----:B------:R-:W-:Y:S02]  /*3040*/  @!P2 LEA.HI.X R13, R14, R13, R11, 0x2, P3 ;  /* 0x0000000d0e0da211 */ /* 0x000fe400018f140b */
[----:B------:R-:W-:-:S03]  /*3050*/  ISETP.GT.AND P3, PT, R26, R25, PT ;  /* 0x000000191a00720c */ /* 0x000fc60003f64270 */
[----:B------:R0:W5:Y:S01]  /*3060*/  @!P2 LDG.E R95, desc[UR36][R12.64] ;  /* 0x000000240c5fa981 */ /* 0x000162000c1e1900 */
[----:B------:R-:W-:Y:S01]  /*3070*/  ISETP.GE.AND P2, PT, R103, 0x1, PT ;  /* 0x000000016700780c */ /* 0x000fe20003f46270 */
[----:B------:R-:W-:Y:S01]  /*3080*/  IMAD.MOV R11, RZ, RZ, -R44 ;  /* 0x000000ffff0b7224 */ /* 0x000fe200078e0a2c */
[----:B------:R-:W-:Y:S05]  /*3090*/  YIELD ;  /* 0x0000000000007946 */ /* 0x000fea0003800000 */
[----:B------:R-:W-:Y:S01]  /*30a0*/  BSSY B0, `(.L_x_494) ;  /* 0x0000945000007945 */ /* 0x000fe20003800000 */
[----:B------:R-:W-:Y:S02]  /*30b0*/  IMAD R96, R96, R11, R48 ;  /* 0x0000000b60607224 */ /* 0x000fe400078e0230 */
[----:B--2---:R-:W-:Y:S01]  /*30c0*/  IMAD R90, R216, 0x8000, R49 ;  /* 0x00008000d85a7824 */ /* 0x004fe200078e0231 */
[----:B---3--:R-:W-:-:S03]  /*30d0*/  LOP3.LUT R47, R47, 0xfffffffb, RZ, 0xc0, !PT ;  /* 0xfffffffb2f2f7812 */ /* 0x008fc600078ec0ff */
[----:B------:R-:W-:Y:S01]  /*30e0*/  IMAD.IADD R90, R19, 0x1, R90 ;  /* 0x00000001135a7824 */ /* 0x000fe200078e025a */
[----:B------:R-:W-:-:S05]  /*30f0*/  @P3 LOP3.LUT R47, R47, 0x4, RZ, 0xfc, !PT ;  /* 0x000000042f2f3812 */ /* 0x000fca00078efcff */
[----:B------:R0:W-:Y:S01]  /*3100*/  STL [R1], R47 ;  /* 0x0000002f01007387 */ /* 0x0001e20000100800 */
[----:B------:R-:W-:Y:S05]  /*3110*/  @!P2 BRA `(.L_x_495) ;  /* 0x0000008c0050a947 */ /* 0x000fea0003800000 */
[----:B------:R-:W-:Y:S01]  /*3120*/  SHF.R.S32.HI R97, RZ, 0x1f, R96 ;  /* 0x0000001fff617819 */ /* 0x000fe20000011460 */
[----:B------:R-:W-:Y:S01]  /*3130*/  ULDC.64 UR4, c[0x0][0x300] ;  /* 0x0000c00000047ab9 */ /* 0x000fe20000000a00 */
[----:B-----5:R-:W-:Y:S01]  /*3140*/  SHF.R.S32.HI R98, RZ, 0x1f, R95 ;  /* 0x0000001fff627819 */ /* 0x020fe2000001145f */
[----:B0-----:R-:W-:-:S04]  /*3150*/  IMAD.WIDE.U32 R12, R96, UR4, RZ ;  /* 0x00000004600c7c25 */ /* 0x001fc8000f8e00ff */
[----:B------:R-:W-:Y:S02]  /*3160*/  IMAD R11, R97, UR4, RZ ;  /* 0x00000004610b7c24 */ /* 0x000fe4000f8e02ff */
[----:B------:R-:W-:Y:S02]  /*3170*/  IMAD R99, R26, -0x80, R2 ;  /* 0xffffff801a637824 */ /* 0x000fe400078e0202 */
[----:B------:R-:W-:Y:S01]  /*3180*/  IMAD R11, R96, UR5, R11 ;  /* 0x00000005600b7c24 */ /* 0x000fe2000f8e020b */
[----:B------:R-:W-:Y:S02]  /*3190*/  ULDC.64 UR4, c[0x0][0x310] ;  /* 0x0000c40000047ab9 */ /* 0x000fe40000000a00 */
[----:B------:R-:W-:Y:S01]  /*31a0*/  IMAD R14, R98, UR4, RZ ;  /* 0x00000004620e7c24 */ /* 0x000fe2000f8e02ff */
[----:B------:R-:W-:Y:S02]  /*31b0*/  VIMNMX R99, R99, 0x80, PT ;  /* 0x0000008063637848 */ /* 0x000fe40003fe0100 */
[----:B------:R-:W-:Y:S01]  /*31c0*/  IADD3 R13, R13, R11, RZ ;  /* 0x0000000b0d0d7210 */ /* 0x000fe20007ffe0ff */
[C---:B------:R-:W-:Y:S01]  /*31d0*/  IMAD R11, R95.reuse, UR5, R14 ;  /* 0x000000055f0b7c24 */ /* 0x040fe2000f8e020e */
[----:B------:R-:W-:Y:S01]  /*31e0*/  SHF.R.S32.HI R14, RZ, 0x1f, R26 ;  /* 0x0000001fff0e7819 */ /* 0x000fe2000001141a */
[----:B------:R-:W-:Y:S01]  /*31f0*/  IMAD.WIDE.U32 R12, R95, UR4, R12 ;  /* 0x000000045f0c7c25 */ /* 0x000fe2000f8e000c */
[----:B------:R-:W-:-:S03]  /*3200*/  ULDC.64 UR4, c[0x0][0x308] ;  /* 0x0000c20000047ab9 */ /* 0x000fc60000000a00 */
[----:B------:R-:W-:Y:S02]  /*3210*/  IMAD.IADD R13, R13, 0x1, R11 ;  /* 0x000000010d0d7824 */ /* 0x000fe400078e020b */
[----:B------:R-:W-:Y:S02]  /*3220*/  IMAD R11, R10, R26, RZ ;  /* 0x0000001a0a0b7224 */ /* 0x000fe400078e02ff */
[----:B------:R-:W-:-:S04]  /*3230*/  IMAD.WIDE.U32 R12, R220, UR4, R12 ;  /* 0x00000004dc0c7c25 */ /* 0x000fc8000f8e000c */
[----:B------:R-:W-:Y:S01]  /*3240*/  IMAD R102, R220, UR5, R13 ;  /* 0x00000005dc667c24 */ /* 0x000fe2000f8e020d */
[----:B------:R-:W-:Y:S01]  /*3250*/  ULDC.64 UR4, c[0x0][0x2e8] ;  /* 0x0000ba0000047ab9 */ /* 0x000fe20000000a00 */
[-C--:B------:R-:W-:Y:S01]  /*3260*/  IMAD R13, R30, R26.reuse, RZ ;  /* 0x0000001a1e0d7224 */ /* 0x080fe200078e02ff */
[----:B------:R-:W-:Y:S01]  /*3270*/  IADD3 R101, P2, R12, UR4, RZ ;  /* 0x000000040c657c10 */ /* 0x000fe2000ff5e0ff */
[----:B------:R-:W-:Y:S01]  /*3280*/  ULDC.U8 UR4, c[0x0][0x410] ;  /* 0x0001040000047ab9 */ /* 0x000fe20000000000 */
[----:B------:R-:W-:Y:S02]  /*3290*/  IMAD R11, R14, R27, R11 ;  /* 0x0000001b0e0b7224 */ /* 0x000fe400078e020b */
[----:B------:R-:W-:Y:S01]  /*32a0*/  IADD3.X R102, R102, UR5, RZ, P2, !PT ;  /* 0x0000000566667c10 */ /* 0x000fe200097fe4ff */
[----:B------:R-:W-:Y:S01]  /*32b0*/  IMAD R45, R14, R33, R13 ;  /* 0x000000210e2d7224 */ /* 0x000fe200078e020d */
[----:B------:R-:W-:Y:S01]  /*32c0*/  ISETP.NE.AND P2, PT, RZ, UR4, PT ;  /* 0x00000004ff007c0c */ /* 0x000fe2000bf45270 */
[----:B------:R-:W-:-:S04]  /*32d0*/  IMAD.WIDE.U32 R12, R27, R26, RZ ;  /* 0x0000001a1b0c7225 */ /* 0x000fc800078e00ff */
[----:B------:R-:W-:-:S04]  /*32e0*/  IMAD.WIDE.U32 R14, R33, R26, RZ ;  /* 0x0000001a210e7225 */ /* 0x000fc800078e00ff */
[----:B------:R-:W-:Y:S02]  /*32f0*/  IMAD.IADD R81, R13, 0x1, R11 ;  /* 0x000000010d517824 */ /* 0x000fe400078e020b */
[----:B------:R-:W-:Y:S02]  /*3300*/  IMAD.IADD R11, R15, 0x1, R45 ;  /* 0x000000010f0b7824 */ /* 0x000fe400078e022d */
[----:B------:R-:W-:Y:S05]  /*3310*/  @!P2 BRA `(.L_x_496) ;  /* 0x000000440028a947 */ /* 0x000fea0003800000 */
[----:B------:R-:W-:Y:S01]  /*3320*/  ISETP.GE.AND P2, PT, R219, R99, PT ;  /* 0x00000063db00720c */ /* 0x000fe20003f46270 */
[----:B------:R-:W-:Y:S01]  /*3330*/  IMAD.MOV.U32 R44, RZ, RZ, R47 ;  /* 0x000000ffff2c7224 */ /* 0x000fe200078e002f */
[----:B------:R-:W-:Y:S01]  /*3340*/  BSSY B1, `(.L_x_497) ;  /* 0x0000025000017945 */ /* 0x000fe20003800000 */
[----:B------:R-:W-:Y:S02]  /*3350*/  CS2R R60, SRZ ;  /* 0x00000000003c7805 */ /* 0x000fe4000001ff00 */
[----:B------:R-:W-:Y:S02]  /*3360*/  CS2R R68, SRZ ;  /* 0x0000000000447805 */ /* 0x000fe4000001ff00 */
[----:B------:R-:W-:Y:S02]  /*3370*/  CS2R R72, SRZ ;  /* 0x0000000000487805 */ /* 0x000fe4000001ff00 */
[----:B------:R-:W-:Y:S02]  /*3380*/  LOP3.LUT R44, R44, 0xfffffffe, RZ, 0xc0, !PT ;  /* 0xfffffffe2c2c7812 */ /* 0x000fe400078ec0ff */
[----:B------:R-:W-:-:S02]  /*3390*/  CS2R R70, SRZ ;  /* 0x0000000000467805 */ /* 0x000fc4000001ff00 */
[----:B------:R-:W-:Y:S02]  /*33a0*/  CS2R R64, SRZ ;  /* 0x0000000000407805 */ /* 0x000fe4000001ff00 */
[----:B------:R-:W-:Y:S02]  /*33b0*/  CS2R R62, SRZ ;  /* 0x00000000003e7805 */ /* 0x000fe4000001ff00 */
[----:B------:R-:W-:Y:S02]  /*33c0*/  CS2R R66, SRZ ;  /* 0x0000000000427805 */ /* 0x000fe4000001ff00 */
[----:B------:R-:W-:Y:S02]  /*33d0*/  CS2R R52, SRZ ;  /* 0x0000000000347805 */ /* 0x000fe4000001ff00 */
[----:B------:R-:W-:Y:S02]  /*33e0*/  CS2R R56, SRZ ;  /* 0x0000000000387805 */ /* 0x000fe4000001ff00 */
[----:B------:R-:W-:-:S02]  /*33f0*/  @P2 LOP3.LUT R44, R44, 0x1, RZ, 0xfc, !PT ;  /* 0x000000012c2c2812 */ /* 0x000fc400078efcff */
[----:B------:R-:W-:Y:S02]  /*3400*/  CS2R R54, SRZ ;  /* 0x0000000000367805 */ /* 0x000fe4000001ff00 */
[----:B------:R-:W-:Y:S02]  /*3410*/  CS2R R58, SRZ ;  /* 0x00000000003a7805 */ /* 0x000fe4000001ff00 */
[----:B------:R-:W-:Y:S02]  /*3420*/  CS2R R48, SRZ ;  /* 0x0000000000307805 */ /* 0x000fe4000001ff00 */
[----:B------:R-:W-:Y:S01]  /*3430*/  CS2R R46, SRZ ;  /* 0x00000000002e7805 */ /* 0x000fe2000001ff00 */
[----:B------:R0:W-:Y:S01]  /*3440*/  STL [R1], R44 ;  /* 0x0000002c01007387 */ /* 0x0001e20000100800 */
[----:B------:R-:W-:Y:S02]  /*3450*/  CS2R R50, SRZ ;  /* 0x0000000000327805 */ /* 0x000fe4000001ff00 */
[----:B------:R-:W-:-:S02]  /*3460*/  CS2R R74, SRZ ;  /* 0x00000000004a7805 */ /* 0x000fc4000001ff00 */
[----:B0-----:R-:W-:Y:S01]  /*3470*/  CS2R R44, SRZ ;  /* 0x00000000002c7805 */ /* 0x001fe2000001ff00 */
[----:B------:R-:W-:Y:S06]  /*3480*/  @P2 BRA `(.L_x_498) ;  /* 0x0000000000402947 */ /* 0x000fec0003800000 */
[----:B------:R-:W-:Y:S01]  /*3490*/  ULDC.64 UR4, c[0x0][0x3e8] ;  /* 0x0000fa0000047ab9 */ /* 0x000fe20000000a00 */
[----:B------:R-:W-:Y:S02]  /*34a0*/  CS2R R72, SRZ ;  /* 0x0000000000487805 */ /* 0x000fe4000001ff00 */
[----:B------:R-:W-:Y:S02]  /*34b0*/  IADD3 R76, P2, P3, R82, UR4, R12 ;  /* 0x00000004524c7c10 */ /* 0x000fe4000fb5e00c */
[----:B------:R-:W-:Y:S02]  /*34c0*/  CS2R R74, SRZ ;  /* 0x00000000004a7805 */ /* 0x000fe4000001ff00 */
[----:B------:R-:W-:Y:S01]  /*34d0*/  IADD3.X R77, R36, UR5, R81, P2, P3 ;  /* 0x00000005244d7c10 */ /* 0x000fe200097e6451 */
[----:B------:R-:W-:Y:S02]  /*34e0*/  ULDC.64 UR4, c[0x0][0x400] ;  /* 0x0001000000047ab9 */ /* 0x000fe40000000a00 */
[----:B------:R-:W-:-:S04]  /*34f0*/  IADD3 R78, P2, P3, R86, UR4, R14 ;  /* 0x00000004564e7c10 */ /* 0x000fc8000fb5e00e */
[----:B------:R-:W-:Y:S02]  /*3500*/  IADD3.X R79, R38, UR5, R11, P2, P3 ;  /* 0x00000005264f7c10 */ /* 0x000fe400097e640b */
[----:B------:R-:W-:Y:S02]  /*3510*/  ISETP.GE.AND P2, PT, R22, R103, PT ;  /* 0x000000671600720c */ /* 0x000fe40003f46270 */
[----:B------:R-:W-:Y:S02]  /*3520*/  CS2R R68, SRZ ;  /* 0x0000000000447805 */ /* 0x000fe4000001ff00 */
[----:B------:R-:W-:-:S09]  /*3530*/  CS2R R70, SRZ ;  /* 0x0000000000467805 */ /* 0x000fd2000001ff00 */
[----:B------:R0:W5:Y:S04]  /*3540*/  @!P2 LDG.E.64 R72, desc[UR36][R76.64] ;  /* 0x000000244c48a981 */ /* 0x000168000c1e1b00 */
[----:B------:R0:W5:Y:S01]  /*3550*/  @!P2 LDG.E.64 R74, desc[UR36][R78.64] ;  /* 0x000000244e4aa981 */ /* 0x000162000c1e1b00 */
[----:B------:R-:W-:-:S13]  /*3560*/  ISETP.GE.AND P2, PT, R218, R103, PT ;  /* 0x00000067da00720c */ /* 0x000fda0003f46270 */
[----:B------:R0:W5:Y:S04]  /*3570*/  @!P2 LDG.E.64 R68, desc[UR36][R76.64+0x40] ;  /* 0x000040244c44a981 */ /* 0x000168000c1e1b00 */
[----:B------:R0:W5:Y:S02]  /*3580*/  @!P2 LDG.E.64 R70, desc[UR36][R78.64+0x40] ;  /* 0x000040244e46a981 */ /* 0x000164000c1e1b00 */
.L_x_498:
[----:B------:R-:W-:Y:S05]  /*3590*/  BSYNC B1 ;  /* 0x0000000000017941 */ /* 0x000fea0003800000 */
.L_x_497:
[----:B0-----:R-:W-:Y:S01]  /*35a0*/  IADD3 R76, R219, 0x20, RZ ;  /* 0x00000020db4c7810 */ /* 0x001fe20007ffe0ff */
[----:B------:R-:W-:Y:S01]  /*35b0*/  BSSY B1, `(.L_x_499) ;  /* 0x0000019000017945 */ /* 0x000fe20003800000 */
[----:B-----5:R-:W-:Y:S02]  /*35c0*/  IMAD.MOV.U32 R104, RZ, RZ, R68 ;  /* 0x000000ffff687224 */ /* 0x020fe400078e0044 */
[----:B------:R-:W-:Y:S01]  /*35d0*/  ISETP.GE.AND P2, PT, R76, R99, PT ;  /* 0x000000634c00720c */ /* 0x000fe20003f46270 */
[----:B------:R-:W-:-:S12]  /*35e0*/  IMAD.MOV.U32 R107, RZ, RZ, R72 ;  /* 0x000000ffff6b7224 */ /* 0x000fd800078e0048 */
[----:B------:R-:W-:Y:S05]  /*35f0*/  @P2 BRA `(.L_x_500) ;  /* 0x0000000000502947 */ /* 0x000fea0003800000 */
[----:B------:R-:W-:Y:S01]  /*3600*/  IADD3 R62, P3, P4, R82, R12, R20 ;  /* 0x0000000c523e7210 */ /* 0x000fe20007c7e014 */
[----:B------:R-:W-:Y:S01]  /*3610*/  ULDC.64 UR4, c[0x0][0x3e8] ;  /* 0x0000fa0000047ab9 */ /* 0x000fe20000000a00 */
[----:B------:R-:W-:Y:S02]  /*3620*/  CS2R R64, SRZ ;  /* 0x0000000000407805 */ /* 0x000fe4000001ff00 */
[----:B------:R-:W-:Y:S02]  /*3630*/  CS2R R66, SRZ ;  /* 0x0000000000427805 */ /* 0x000fe4000001ff00 */
[----:B------:R-:W-:Y:S02]  /*3640*/  IADD3.X R61, R36, R81, R8, P3, P4 ;  /* 0x00000051243d7210 */ /* 0x000fe40001fe8408 */
[----:B------:R-:W-:-:S04]  /*3650*/  IADD3 R76, P3, P4, R86, R14, R31 ;  /* 0x0000000e564c7210 */ /* 0x000fc80007c7e01f */
[----:B------:R-:W-:Y:S02]  /*3660*/  IADD3.X R60, R38, R11, R28, P3, P4 ;  /* 0x0000000b263c7210 */ /* 0x000fe40001fe841c */
[----:B------:R-:W-:-:S04]  /*3670*/  IADD3 R62, P3, R62, UR4, RZ ;  /* 0x000000043e3e7c10 */ /* 0x000fc8000ff7e0ff */
[----:B------:R-:W-:Y:S01]  /*3680*/  IADD3.X R63, R61, UR5, RZ, P3, !PT ;  /* 0x000000053d3f7c10 */ /* 0x000fe20009ffe4ff */
[----:B------:R-:W-:Y:S02]  /*3690*/  ULDC.64 UR4, c[0x0][0x400] ;  /* 0x0001000000047ab9 */ /* 0x000fe40000000a00 */
[----:B------:R-:W-:-:S04]  /*36a0*/  IADD3 R76, P3, R76, UR4, RZ ;  /* 0x000000044c4c7c10 */ /* 0x000fc8000ff7e0ff */
[----:B------:R-:W-:Y:S02]  /*36b0*/  IADD3.X R77, R60, UR5, RZ, P3, !PT ;  /* 0x000000053c4d7c10 */ /* 0x000fe40009ffe4ff */
[----:B------:R-:W-:Y:S02]  /*36c0*/  ISETP.GE.AND P3, PT, R22, R103, PT ;  /* 0x000000671600720c */ /* 0x000fe40003f66270 */
[----:B------:R-:W-:-:S11]  /*36d0*/  CS2R R60, SRZ ;  /* 0x00000000003c7805 */ /* 0x000fd6000001ff00 */
[----:B------:R-:W5:Y:S04]  /*36e0*/  @!P3 LDG.E.64 R64, desc[UR36][R62.64] ;  /* 0x000000243e40b981 */ /* 0x000f68000c1e1b00 */
[----:B------:R-:W5:Y:S01]  /*36f0*/  @!P3 LDG.E.64 R66, desc[UR36][R76.64] ;  /* 0x000000244c42b981 */ /* 0x000f62000c1e1b00 */
[----:B------:R-:W-:-:S13]  /*3700*/  ISETP.GE.AND P3, PT, R218, R103, PT ;  /* 0x00000067da00720c */ /* 0x000fda0003f66270 */
[----:B------:R0:W5:Y:S02]  /*3710*/  @!P3 LDG.E.64 R60, desc[UR36][R62.64+0x40] ;  /* 0x000040243e3cb981 */ /* 0x000164000c1e1b00 */
[----:B0-----:R-:W-:-:S06]  /*3720*/  CS2R R62, SRZ ;  /* 0x00000000003e7805 */ /* 0x001fcc000001ff00 */
[----:B------:R0:W5:Y:S02]  /*3730*/  @!P3 LDG.E.64 R62, desc[UR36][R76.64+0x40] ;  /* 0x000040244c3eb981 */ /* 0x000164000c1e1b00 */
.L_x_500:
[----:B------:R-:W-:Y:S05]  /*3740*/  BSYNC B1 ;  /* 0x0000000000017941 */ /* 0x000fea0003800000 */
.L_x_499:
[----:B0-----:R-:W-:Y:S01]  /*3750*/  VIADD R76, R219, 0x40 ;  /* 0x00000040db4c7836 */ /* 0x001fe20000000000 */
[----:B------:R-:W-:Y:S04]  /*3760*/  BSSY B1, `(.L_x_501) ;  /* 0x0000017000017945 */ /* 0x000fe80003800000 */
[----:B------:R-:W-:-:S13]  /*3770*/  ISETP.GE.AND P3, PT, R76, R99, PT ;  /* 0x000000634c00720c */ /* 0x000fda0003f66270 */
        /* <DEDUP_REMOVED lines=21> */
.L_x_502:
[----:B------:R-:W-:Y:S05]  /*38d0*/  BSYNC B1 ;  /* 0x0000000000017941 */ /* 0x000fea0003800000 */
.L_x_501:
[----:B0-----:R-:W-:Y:S01]  /*38e0*/  VIADD R76, R219, 0x60 ;  /* 0x00000060db4c7836 */ /* 0x001fe20000000000 */
[----:B------:R-:W-:Y:S04]  /*38f0*/  BSSY B1, `(.L_x_503) ;  /* 0x000001d000017945 */ /* 0x000fe80003800000 */
[----:B------:R-:W-:-:S13]  /*3900*/  ISETP.GE.AND P4, PT, R76, R99, PT ;  /* 0x000000634c00720c */ /* 0x000fda0003f86270 */
[----:B------:R-:W-:Y:S05]  /*3910*/  @P4 BRA `(.L_x_504) ;  /* 0x0000000000684947 */ /* 0x000fea0003800000 */
[----:B------:R-:W0:Y:S01]  /*3920*/  LDC.64 R44, c[0x0][0x3f8] ;  /* 0x0000fe00ff2c7b82 */ /* 0x000e220000000a00 */
[----:B------:R-:W-:Y:S01]  /*3930*/  MOV R13, R81 ;  /* 0x00000051000d7202 */ /* 0x000fe20000000f00 */
[----:B------:R-:W-:Y:S01]  /*3940*/  ULDC.64 UR4, c[0x0][0x3e8] ;  /* 0x0000fa0000047ab9 */ /* 0x000fe20000000a00 */
[----:B------:R-:W-:Y:S01]  /*3950*/  IMAD.MOV.U32 R15, RZ, RZ, R11 ;  /* 0x000000ffff0f7224 */ /* 0x000fe200078e000b */
[----:B------:R-:W-:Y:S02]  /*3960*/  CS2R R48, SRZ ;  /* 0x0000000000307805 */ /* 0x000fe4000001ff00 */
[----:B------:R-:W-:Y:S01]  /*3970*/  CS2R R50, SRZ ;  /* 0x0000000000327805 */ /* 0x000fe2000001ff00 */
[----:B0-----:R-:W-:Y:S02]  /*3980*/  IMAD R45, R45, 0x60, RZ ;  /* 0x000000602d2d7824 */ /* 0x001fe400078e02ff */
[----:B------:R-:W-:-:S04]  /*3990*/  IMAD.WIDE.U32 R12, R44, 0x60, R12 ;  /* 0x000000602c0c7825 */ /* 0x000fc800078e000c */
[----:B------:R-:W-:Y:S01]  /*39a0*/  IMAD.IADD R13, R13, 0x1, R45 ;  /* 0x000000010d0d7824 */ /* 0x000fe200078e022d */
[----:B------:R-:W-:Y:S01]  /*39b0*/  IADD3 R12, P5, P6, R82, UR4, R12 ;  /* 0x00000004520c7c10 */ /* 0x000fe2000febe00c */
[----:B------:R-:W0:Y:S03]  /*39c0*/  LDC.64 R44, c[0x0][0x408] ;  /* 0x00010200ff2c7b82 */ /* 0x000e260000000a00 */
[----:B------:R-:W-:Y:S01]  /*39d0*/  IADD3.X R13, R36, UR5, R13, P5, P6 ;  /* 0x00000005240d7c10 */ /* 0x000fe2000afec40d */
[----:B------:R-:W-:Y:S01]  /*39e0*/  ULDC.64 UR4, c[0x0][0x400] ;  /* 0x0001000000047ab9 */ /* 0x000fe20000000a00 */
[----:B0-----:R-:W-:-:S04]  /*39f0*/  IMAD.WIDE.U32 R14, R44, 0x60, R14 ;  /* 0x000000602c0e7825 */ /* 0x001fc800078e000e */
[----:B------:R-:W-:Y:S01]  /*3a00*/  IMAD R11, R45, 0x60, RZ ;  /* 0x000000602d0b7824 */ /* 0x000fe200078e02ff */
[----:B------:R-:W-:-:S03]  /*3a10*/  IADD3 R14, P5, P6, R86, UR4, R14 ;  /* 0x00000004560e7c10 */ /* 0x000fc6000febe00e */
[----:B------:R-:W-:-:S05]  /*3a20*/  IMAD.IADD R11, R15, 0x1, R11 ;  /* 0x000000010f0b7824 */ /* 0x000fca00078e020b */
        /* <DEDUP_REMOVED lines=9> */
.L_x_504:
[----:B------:R-:W-:Y:S05]  /*3ac0*/  BSYNC B1 ;  /* 0x0000000000017941 */ /* 0x000fea0003800000 */
.L_x_503:
[----:B------:R-:W-:Y:S01]  /*3ad0*/  UISETP.NE.AND UP0, UPT, UR60, 0x3, UPT ;  /* 0x000000033c00788c */ /* 0x000fe2000bf05270 */
[----:B------:R-:W-:Y:S01]  /*3ae0*/  IMAD.MOV.U32 R114, RZ, RZ, R70 ;  /* 0x000000ffff727224 */ /* 0x000fe200078e0046 */
[----:B------:R-:W-:Y:S01]  /*3af0*/  MOV R116, R74 ;  /* 0x0000004a00747202 */ /* 0x000fe20000000f00 */
[----:B-----5:R-:W-:Y:S01]  /*3b00*/  IMAD.MOV.U32 R110, RZ, RZ, R60 ;  /* 0x000000ffff6e7224 */ /* 0x020fe200078e003c */
[----:B------:R-:W-:Y:S01]  /*3b10*/  MOV R105, R52 ;  /* 0x0000003400697202 */ /* 0x000fe20000000f00 */
[----:B------:R-:W-:Y:S01]  /*3b20*/  IMAD.MOV.U32 R112, RZ, RZ, R64 ;  /* 0x000000ffff707224 */ /* 0x000fe200078e0040 */
[----:B------:R-:W-:Y:S01]  /*3b30*/  PLOP3.LUT P5, PT, PT, PT, UP0, 0x80, 0x0 ;  /* 0x000000000000781c */ /* 0x000fe20003faf008 */
[----:B------:R-:W-:Y:S01]  /*3b40*/  IMAD.MOV.U32 R111, RZ, RZ, R62 ;  /* 0x000000ffff6f7224 */ /* 0x000fe200078e003e */
[----:B------:R-:W-:Y:S01]  /*3b50*/  MOV R78, R48 ;  /* 0x00000030004e7202 */ /* 0x000fe20000000f00 */
[----:B------:R-:W-:Y:S02]  /*3b60*/  IMAD.MOV.U32 R113, RZ, RZ, R66 ;  /* 0x000000ffff717224 */ /* 0x000fe400078e0042 */
[----:B------:R-:W-:-:S02]  /*3b70*/  IMAD.MOV.U32 R108, RZ, RZ, R56 ;  /* 0x000000ffff6c7224 */ /* 0x000fc400078e0038 */
[----:B------:R-:W-:Y:S02]  /*3b80*/  IMAD.MOV.U32 R106, RZ, RZ, R54 ;  /* 0x000000ffff6a7224 */ /* 0x000fe400078e0036 */
[----:B------:R-:W-:Y:S02]  /*3b90*/  IMAD.MOV.U32 R109, RZ, RZ, R58 ;  /* 0x000000ffff6d7224 */ /* 0x000fe400078e003a */
[----:B------:R-:W-:Y:S02]  /*3ba0*/  IMAD.MOV.U32 R76, RZ, RZ, R44 ;  /* 0x000000ffff4c7224 */ /* 0x000fe400078e002c */
[----:B------:R-:W-:Y:S02]  /*3bb0*/  IMAD.MOV.U32 R77, RZ, RZ, R46 ;  /* 0x000000ffff4d7224 */ /* 0x000fe400078e002e */
[----:B------:R-:W-:Y:S01]  /*3bc0*/  IMAD.MOV.U32 R79, RZ, RZ, R50 ;  /* 0x000000ffff4f7224 */ /* 0x000fe200078e0032 */
[----:B------:R-:W-:Y:S06]  /*3bd0*/  @!P5 BRA `(.L_x_505) ;  /* 0x000000000004d947 */ /* 0x000fec0003800000 */
[----:B------:R-:W-:Y:S01]  /*3be0*/  BPT.TRAP 0x1 ;  /* 0x000000040000795c */ /* 0x000fe20000300000 */
.L_x_505:
[----:B------:R-:W-:Y:S01]  /*3bf0*/  IMAD R81, R216, 0x8, R19 ;  /* 0x00000008d8517824 */ /* 0x000fe200078e0213 */
[----:B------:R-:W-:Y:S01]  /*3c00*/  SHF.L.U32 R100, R221, 0x1f, RZ ;  /* 0x0000001fdd647819 */ /* 0x000fe200000006ff */
[----:B------:R-:W-:Y:S03]  /*3c10*/  BSSY B1, `(.L_x_506) ;  /* 0x0000003000017945 */ /* 0x000fe60003800000 */
[----:B------:R-:W1:Y:S02]  /*3c20*/  SYNCS.PHASECHK.TRANS64.TRYWAIT P6, [R81+URZ+0x38890], R100 ;  /* 0x03889064510075a7 */ /* 0x000e6400080c017f */
[----:B-1----:R-:W-:Y:S05]  /*3c30*/  @!P6 BRA `(.L_x_507) ;  /* 0x0000026c0008e947 */ /* 0x002fea0003800000 */
.L_x_831:
[----:B------:R-:W-:Y:S05]  /*3c40*/  BSYNC B1 ;  /* 0x0000000000017941 */ /* 0x000fea0003800000 */
.L_x_506:
[----:B------:R-:W-:-:S03]  /*3c50*/  UMOV UR4, 0xffffffff ;  /* 0xffffffff00047882 */ /* 0x000fc60000000000 */
[----:B------:R-:W-:Y:S05]  /*3c60*/  BRA.DIV UR4, `(.L_x_508) ;  /* 0x0000026e04107947 */ /* 0x000fea000b800000 */
[----:B------:R2:W3:Y:S04]  /*3c70*/  SHFL.IDX PT, R115, R102, RZ, 0x181f ;  /* 0x00181fff66737589 */ /* 0x0004e800000e0000 */
[----:B------:R2:W4:Y:S02]  /*3c80*/  SHFL.IDX PT, R11, R101, RZ, 0x181f ;  /* 0x00181fff650b7589 */ /* 0x00052400000e0000 */
.L_x_835:
[----:B------:R-:W5:Y:S01]  /*3c90*/  LDL R125, [R1] ;  /* 0x00000000017d7983 */ /* 0x000f620000100800 */
[----:B------:R-:W-:Y:S01]  /*3ca0*/  BSSY B1, `(.L_x_509) ;  /* 0x00000ea000017945 */ /* 0x000fe20003800000 */
[----:B-----5:R-:W-:-:S13]  /*3cb0*/  LOP3.LUT P6, RZ, R125, 0x1, RZ, 0xc0, !PT ;  /* 0x000000017dff7812 */ /* 0x020fda00078cc0ff */
[----:B------:R-:W-:Y:S05]  /*3cc0*/  @P6 BRA `(.L_x_510) ;  /* 0x0000000c009c6947 */ /* 0x000fea0003800000 */
[----:B------:R-:W-:Y:S04]  /*3cd0*/  BSSY B2, `(.L_x_511) ;  /* 0x0000075000027945 */ /* 0x000fe80003800000 */
[----:B------:R-:W-:Y:S05]  /*3ce0*/  @P1 BRA `(.L_x_512) ;  /* 0x0000000400cc1947 */ /* 0x000fea0003800000 */
[----:B0-----:R0:W0:Y:S01]  /*3cf0*/  LDS.128 R12, [R90+0x28400] ;  /* 0x028400005a0c7984 */ /* 0x0010220000000c00 */
[----:B------:R-:W-:Y:S01]  /*3d00*/  ISETP.GE.AND P6, PT, R22, R103, PT ;  /* 0x000000671600720c */ /* 0x000fe20003fc6270 */
[----:B------:R-:W-:-:S12]  /*3d10*/  BSSY B3, `(.L_x_513) ;  /* 0x000006d000037945 */ /* 0x000fd80003800000 */
[----:B------:R-:W-:Y:S05]  /*3d20*/  @P6 BRA `(.L_x_514) ;  /* 0x0000000400ac6947 */ /* 0x000fea0003800000 */
[--C-:B------:R-:W-:Y:S02]  /*3d30*/  SHF.R.U32.HI R72, RZ, 0x8, R73.reuse ;  /* 0x00000008ff487819 */ /* 0x100fe40000011649 */
[----:B------:R-:W-:Y:S02]  /*3d40*/  SHF.R.U32.HI R74, RZ, 0x10, R73 ;  /* 0x00000010ff4a7819 */ /* 0x000fe40000011649 */
[----:B------:R-:W-:Y:S01]  /*3d50*/  LOP3.LUT R73, R73, 0xff0000ff, RZ, 0xc0, !PT ;  /* 0xff0000ff49497812 */ /* 0x000fe200078ec0ff */
[----:B------:R-:W-:Y:S01]  /*3d60*/  IMAD.SHL.U32 R117, R72, 0x100, RZ ;  /* 0x0000010048757824 */ /* 0x000fe200078e00ff */
[----:B------:R-:W-:Y:S01]  /*3d70*/  SHF.R.U32.HI R118, RZ, 0x8, R75 ;  /* 0x00000008ff767819 */ /* 0x000fe2000001164b */
[----:B------:R-:W-:Y:S01]  /*3d80*/  IMAD.U32 R74, R74, 0x10000, RZ ;  /* 0x000100004a4a7824 */ /* 0x000fe200078e00ff */
[----:B------:R-:W-:Y:S02]  /*3d90*/  LOP3.LUT R119, R75, 0xff0000ff, RZ, 0xc0, !PT ;  /* 0xff0000ff4b777812 */ /* 0x000fe400078ec0ff */
[----:B------:R-:W-:-:S02]  /*3da0*/  LOP3.LUT R73, R73, 0xff00, R117, 0xf8, !PT ;  /* 0x0000ff0049497812 */ /* 0x000fc400078ef875 */
[----:B------:R-:W-:Y:S02]  /*3db0*/  SHF.L.U32 R118, R118, 0x8, RZ ;  /* 0x0000000876767819 */ /* 0x000fe400000006ff */
[----:B------:R-:W-:Y:S02]  /*3dc0*/  LOP3.LUT R73, R73, 0xff0000, R74, 0xf8, !PT ;  /* 0x00ff000049497812 */ /* 0x000fe400078ef84a */
[-C--:B------:R-:W-:Y:S02]  /*3dd0*/  F2FP.F16.E4M3.UNPACK_B R74, R116.reuse.H1 ;  /* 0x00000074ff4a723e */ /* 0x080fe400030006ff */
[----:B0-----:R-:W-:Y:S02]  /*3de0*/  F2FP.F16.E4M3.UNPACK_B R117, R13 ;  /* 0x0000000dff75723e */ /* 0x001fe400020006ff */
[----:B------:R-:W-:Y:S01]  /*3df0*/  SHF.R.U32.HI R72, RZ, 0x10, R75 ;  /* 0x00000010ff487819 */ /* 0x000fe2000001164b */
[----:B------:R-:W-:Y:S01]  /*3e00*/  HADD2.F32 R121, -RZ, R74.H0_H0 ;  /* 0x2000004aff797230 */ /* 0x000fe20000004100 */
[----:B------:R-:W-:Y:S01]  /*3e10*/  LOP3.LUT R119, R119, 0xff00, R118, 0xf8, !PT ;  /* 0x0000ff0077777812 */ /* 0x000fe200078ef876 */
[--C-:B------:R-:W-:Y:S01]  /*3e20*/  HADD2.F32 R75, -RZ, R117.reuse.H1_H1 ;  /* 0x30000075ff4b7230 */ /* 0x100fe20000004100 */
[----:B------:R-:W-:Y:S01]  /*3e30*/  F2FP.F16.E4M3.UNPACK_B R118, R107.H1 ;  /* 0x0000006bff76723e */ /* 0x000fe200030006ff */
[----:B------:R-:W-:Y:S01]  /*3e40*/  HADD2.F32 R117, -RZ, R117.H0_H0 ;  /* 0x20000075ff757230 */ /* 0x000fe20000004100 */
[----:B------:R-:W-:-:S02]  /*3e50*/  F2FP.F16.E4M3.UNPACK_B R116, R116 ;  /* 0x00000074ff74723e */ /* 0x000fc400020006ff */
[-C--:B------:R-:W-:Y:S01]  /*3e60*/  FMUL.FTZ R122, R75, R121.reuse ;  /* 0x000000794b7a7220 */ /* 0x080fe20000410000 */
[--C-:B------:R-:W-:Y:S02]  /*3e70*/  HADD2.F32 R120, -RZ, R118.reuse.H0_H0 ;  /* 0x20000076ff787230 */ /* 0x100fe40000004100 */
[----:B------:R-:W-:Y:S01]  /*3e80*/  FMUL.FTZ R121, R117, R121 ;  /* 0x0000007975797220 */ /* 0x000fe20000410000 */
[----:B------:R-:W-:Y:S01]  /*3e90*/  HADD2.F32 R118, -RZ, R118.H1_H1 ;  /* 0x30000076ff767230 */ /* 0x000fe20000004100 */
[----:B------:R-:W-:Y:S02]  /*3ea0*/  F2FP.F16.E4M3.UNPACK_B R107, R107 ;  /* 0x0000006bff6b723e */ /* 0x000fe400020006ff */
[-C--:B------:R-:W-:Y:S01]  /*3eb0*/  FFMA.FTZ R75, R75, R120.reuse, R121 ;  /* 0x000000784b4b7223 */ /* 0x080fe20000010079 */
[----:B------:R-:W-:Y:S01]  /*3ec0*/  F2FP.F16.E4M3.UNPACK_B R121, R13.H1 ;  /* 0x0000000dff79723e */ /* 0x000fe200030006ff */
[----:B------:R-:W-:Y:S01]  /*3ed0*/  FFMA.FTZ R117, R117, R120, -R122 ;  /* 0x0000007875757223 */ /* 0x000fe2000001087a */
[----:B------:R-:W-:-:S03]  /*3ee0*/  HADD2.F32 R120, -RZ, R74.H1_H1 ;  /* 0x3000004aff787230 */ /* 0x000fc60000004100 */
[--C-:B------:R-:W-:Y:S02]  /*3ef0*/  HADD2.F32 R13, -RZ, R121.reuse.H1_H1 ;  /* 0x30000079ff0d7230 */ /* 0x100fe40000004100 */
[----:B------:R-:W-:-:S03]  /*3f00*/  HADD2.F32 R74, -RZ, R121.H0_H0 ;  /* 0x20000079ff4a7230 */ /* 0x000fc60000004100 */
[CC--:B------:R-:W-:Y:S02]  /*3f10*/  FMUL.FTZ R121, R13.reuse, R120.reuse ;  /* 0x000000780d797220 */ /* 0x0c0fe40000410000 */
[C---:B------:R-:W-:Y:S02]  /*3f20*/  FMUL.FTZ R120, R74.reuse, R120 ;  /* 0x000000784a787220 */ /* 0x040fe40000410000 */
[-C--:B------:R-:W-:Y:S02]  /*3f30*/  FFMA.FTZ R74, R74, R118.reuse, -R121 ;  /* 0x000000764a4a7223 */ /* 0x080fe40000010879 */
[----:B------:R-:W-:Y:S01]  /*3f40*/  FFMA.FTZ R118, R13, R118, R120 ;  /* 0x000000760d767223 */ /* 0x000fe20000010078 */
[----:B------:R-:W-:Y:S02]  /*3f50*/  IMAD.U32 R13, R72, 0x10000, RZ ;  /* 0x00010000480d7824 */ /* 0x000fe400078e00ff */
[----:B------:R-:W-:Y:S01]  /*3f60*/  IMAD.MOV.U32 R72, RZ, RZ, R15 ;  /* 0x000000ffff487224 */ /* 0x000fe200078e000f */
[----:B------:R-:W-:-:S02]  /*3f70*/  F2FP.F16.E4M3.UNPACK_B R15, R73.H1 ;  /* 0x00000049ff0f723e */ /* 0x000fc400030006ff */
[----:B------:R-:W-:Y:S02]  /*3f80*/  LOP3.LUT R13, R119, 0xff0000, R13, 0xf8, !PT ;  /* 0x00ff0000770d7812 */ /* 0x000fe400078ef80d */
[-C--:B------:R-:W-:Y:S01]  /*3f90*/  F2FP.F16.E4M3.UNPACK_B R122, R72.reuse ;  /* 0x00000048ff7a723e */ /* 0x080fe200020006ff */
[--C-:B------:R-:W-:Y:S01]  /*3fa0*/  HADD2.F32 R121, -RZ, R15.reuse.H0_H0 ;  /* 0x2000000fff797230 */ /* 0x100fe20000004100 */
[-C--:B------:R-:W-:Y:S01]  /*3fb0*/  F2FP.F16.E4M3.UNPACK_B R119, R13.reuse.H1 ;  /* 0x0000000dff77723e */ /* 0x080fe200030006ff */
[----:B------:R-:W-:Y:S01]  /*3fc0*/  HADD2.F32 R15, -RZ, R15.H1_H1 ;  /* 0x3000000fff0f7230 */ /* 0x000fe20000004100 */
[----:B------:R-:W-:Y:S01]  /*3fd0*/  F2FP.F16.E4M3.UNPACK_B R72, R72.H1 ;  /* 0x00000048ff48723e */ /* 0x000fe200030006ff */
[--C-:B------:R-:W-:Y:S01]  /*3fe0*/  HADD2.F32 R120, -RZ, R122.reuse.H1_H1 ;  /* 0x3000007aff787230 */ /* 0x100fe20000004100 */
[----:B------:R-:W-:Y:S01]  /*3ff0*/  F2FP.SATFINITE.E4M3.F32.PACK_AB_MERGE_C R74, R118, R74, RZ ;  /* 0x0000004a764a723e */ /* 0x000fe200048070ff */
[--C-:B------:R-:W-:Y:S01]  /*4000*/  HADD2.F32 R123, -RZ, R119.reuse.H0_H0 ;  /* 0x20000077ff7b7230 */ /* 0x100fe20000004100 */
[----:B------:R-:W-:Y:S01]  /*4010*/  F2FP.F16.E4M3.UNPACK_B R13, R13 ;  /* 0x0000000dff0d723e */ /* 0x000fe200020006ff */
[----:B------:R-:W-:Y:S01]  /*4020*/  HADD2.F32 R122, -RZ, R122.H0_H0 ;  /* 0x2000007aff7a7230 */ /* 0x000fe20000004100 */
[----:B------:R-:W-:Y:S01]  /*4030*/  F2FP.SATFINITE.E4M3.F32.PACK_AB_MERGE_C R75, R75, R117, R74 ;  /* 0x000000754b4b723e */ /* 0x000fe2000480704a */
[----:B------:R-:W-:-:S02]  /*4040*/  HADD2.F32 R119, -RZ, R119.H1_H1 ;  /* 0x30000077ff777230 */ /* 0x000fc40000004100 */
[----:B------:R-:W-:Y:S01]  /*4050*/  FMUL.FTZ R124, R120, R123 ;  /* 0x0000007b787c7220 */ /* 0x000fe20000410000 */
[-C--:B------:R-:W-:Y:S02]  /*4060*/  F2FP.F16.E4M3.UNPACK_B R74, R14.reuse ;  /* 0x0000000eff4a723e */ /* 0x080fe400020006ff */
[----:B------:R-:W-:Y:S01]  /*4070*/  F2FP.F16.E4M3.UNPACK_B R73, R73 ;  /* 0x00000049ff49723e */ /* 0x000fe200020006ff */
[C---:B------:R-:W-:Y:S01]  /*4080*/  FFMA.FTZ R124, R122.reuse, R121, -R124 ;  /* 0x000000797a7c7223 */ /* 0x040fe2000001087c */
[----:B------:R-:W-:Y:S01]  /*4090*/  FMUL.FTZ R122, R122, R123 ;  /* 0x0000007b7a7a7220 */ /* 0x000fe20000410000 */
[----:B------:R-:W-:Y:S02]  /*40a0*/  F2FP.F16.E4M3.UNPACK_B R14, R14.H1 ;  /* 0x0000000eff0e723e */ /* 0x000fe400030006ff */
[----:B------:R-:W-:Y:S02]  /*40b0*/  HADD2.F32 R117, -RZ, R73.H0_H0 ;  /* 0x20000049ff757230 */ /* 0x000fe40000004100 */
[----:B------:R-:W-:Y:S01]  /*40c0*/  FFMA.FTZ R122, R120, R121, R122 ;  /* 0x00000079787a7223 */ /* 0x000fe2000001007a */
[----:B------:R-:W-:-:S02]  /*40d0*/  HADD2.F32 R120, -RZ, R72.H1_H1 ;  /* 0x30000048ff787230 */ /* 0x000fc40000004100 */
[----:B------:R-:W-:Y:S02]  /*40e0*/  HADD2.F32 R72, -RZ, R72.H0_H0 ;  /* 0x20000048ff487230 */ /* 0x000fe40000004100 */
[----:B------:R-:W-:Y:S02]  /*40f0*/  HADD2.F32 R73, -RZ, R73.H1_H1 ;  /* 0x30000049ff497230 */ /* 0x000fe40000004100 */
[----:B------:R-:W-:-:S04]  /*4100*/  FMUL.FTZ R121, R120, R119 ;  /* 0x0000007778797220 */ /* 0x000fc80000410000 */
[C---:B------:R-:W-:Y:S01]  /*4110*/  FFMA.FTZ R121, R72.reuse, R15, -R121 ;  /* 0x0000000f48797223 */ /* 0x040fe20000010879 */
[----:B------:R-:W-:Y:S01]  /*4120*/  FMUL.FTZ R72, R72, R119 ;  /* 0x0000007748487220 */ /* 0x000fe20000410000 */
[--C-:B------:R-:W-:Y:S02]  /*4130*/  HADD2.F32 R119, -RZ, R13.reuse.H0_H0 ;  /* 0x2000000dff777230 */ /* 0x100fe40000004100 */
[----:B------:R-:W-:Y:S02]  /*4140*/  HADD2.F32 R13, -RZ, R13.H1_H1 ;  /* 0x3000000dff0d7230 */ /* 0x000fe40000004100 */
[----:B------:R-:W-:Y:S01]  /*4150*/  FFMA.FTZ R72, R120, R15, R72 ;  /* 0x0000000f78487223 */ /* 0x000fe20000010048 */
[--C-:B------:R-:W-:Y:S02]  /*4160*/  HADD2.F32 R15, -RZ, R74.reuse.H1_H1 ;  /* 0x3000004aff0f7230 */ /* 0x100fe40000004100 */
[----:B------:R-:W-:Y:S02]  /*4170*/  HADD2.F32 R74, -RZ, R74.H0_H0 ;  /* 0x2000004aff4a7230 */ /* 0x000fe40000004100 */
[----:B------:R-:W-:-:S02]  /*4180*/  HADD2.F32 R120, -RZ, R116.H1_H1 ;  /* 0x30000074ff787230 */ /* 0x000fc40000004100 */
[CC--:B------:R-:W-:Y:S01]  /*4190*/  FMUL.FTZ R118, R15.reuse, R119.reuse ;  /* 0x000000770f767220 */ /* 0x0c0fe20000410000 */
[----:B------:R-:W-:Y:S02]  /*41a0*/  HADD2.F32 R116, -RZ, R116.H0_H0 ;  /* 0x20000074ff747230 */ /* 0x000fe40000004100 */
[----:B------:R-:W-:Y:S01]  /*41b0*/  FMUL.FTZ R119, R74, R119 ;  /* 0x000000774a777220 */ /* 0x000fe20000410000 */
[----:B------:R-:W-:Y:S01]  /*41c0*/  F2FP.SATFINITE.E4M3.F32.PACK_AB_MERGE_C R72, R72, R121, RZ ;  /* 0x000000794848723e */ /* 0x000fe200048070ff */
[-C--:B------:R-:W-:Y:S02]  /*41d0*/  FFMA.FTZ R118, R74, R117.reuse, -R118 ;  /* 0x000000754a767223 */ /* 0x080fe40000010876 */
[----:B------:R-:W-:Y:S01]  /*41e0*/  FFMA.FTZ R119, R15, R117, R119 ;  /* 0x000000750f777223 */ /* 0x000fe20000010077 */
[--C-:B------:R-:W-:Y:S01]  /*41f0*/  HADD2.F32 R15, -RZ, R14.reuse.H1_H1 ;  /* 0x3000000eff0f7230 */ /* 0x100fe20000004100 */
[----:B------:R-:W-:Y:S01]  /*4200*/  F2FP.SATFINITE.E4M3.F32.PACK_AB_MERGE_C R72, R122, R124, R72 ;  /* 0x0000007c7a48723e */ /* 0x000fe20004807048 */
[----:B------:R-:W-:-:S03]  /*4210*/  HADD2.F32 R14, -RZ, R14.H0_H0 ;  /* 0x2000000eff0e7230 */ /* 0x000fc60000004100 */
[CC--:B------:R-:W-:Y:S02]  /*4220*/  FMUL.FTZ R74, R15.reuse, R13.reuse ;  /* 0x0000000d0f4a7220 */ /* 0x0c0fe40000410000 */
[C---:B------:R-:W-:Y:S02]  /*4230*/  FMUL.FTZ R117, R14.reuse, R13 ;  /* 0x0000000d0e757220 */ /* 0x040fe40000410000 */
[-C--:B------:R-:W-:Y:S01]  /*4240*/  FFMA.FTZ R13, R14, R73.reuse, -R74 ;  /* 0x000000490e0d7223 */ /* 0x080fe2000001084a */
[----:B------:R-:W-:Y:S01]  /*4250*/  F2FP.F16.E4M3.UNPACK_B R74, R12.H1 ;  /* 0x0000000cff4a723e */ /* 0x000fe200030006ff */
[----:B------:R-:W-:Y:S01]  /*4260*/  FFMA.FTZ R14, R15, R73, R117 ;  /* 0x000000490f0e7223 */ /* 0x000fe20000010075 */
[--C-:B------:R-:W-:Y:S02]  /*4270*/  HADD2.F32 R73, -RZ, R107.reuse.H1_H1 ;  /* 0x3000006bff497230 */ /* 0x100fe40000004100 */
[----:B------:R-:W-:Y:S02]  /*4280*/  HADD2.F32 R107, -RZ, R107.H0_H0 ;  /* 0x2000006bff6b7230 */ /* 0x000fe40000004100 */
[--C-:B------:R-:W-:Y:S01]  /*4290*/  HADD2.F32 R15, -RZ, R74.reuse.H1_H1 ;  /* 0x3000004aff0f7230 */ /* 0x100fe20000004100 */
[----:B------:R-:W-:Y:S01]  /*42a0*/  F2FP.SATFINITE.E4M3.F32.PACK_AB_MERGE_C R13, R14, R13, RZ ;  /* 0x0000000d0e0d723e */ /* 0x000fe200048070ff */
[----:B------:R-:W-:-:S03]  /*42b0*/  HADD2.F32 R74, -RZ, R74.H0_H0 ;  /* 0x2000004aff4a7230 */ /* 0x000fc60000004100 */
[----:B------:R-:W-:Y:S01]  /*42c0*/  FMUL.FTZ R117, R15, R120 ;  /* 0x000000780f757220 */ /* 0x000fe20000410000 */
[----:B------:R-:W-:Y:S01]  /*42d0*/  F2FP.SATFINITE.E4M3.F32.PACK_AB_MERGE_C R118, R119, R118, R13 ;  /* 0x000000767776723e */ /* 0x000fe2000480700d */
[C---:B------:R-:W-:Y:S01]  /*42e0*/  FMUL.FTZ R120, R74.reuse, R120 ;  /* 0x000000784a787220 */ /* 0x040fe20000410000 */
[----:B------:R-:W-:Y:S01]  /*42f0*/  MOV R13, R75 ;  /* 0x0000004b000d7202 */ /* 0x000fe20000000f00 */
[-C--:B------:R-:W-:Y:S02]  /*4300*/  FFMA.FTZ R117, R74, R73.reuse, -R117 ;  /* 0x000000494a757223 */ /* 0x080fe40000010875 */
[----:B------:R-:W-:Y:S01]  /*4310*/  FFMA.FTZ R120, R15, R73, R120 ;  /* 0x000000490f787223 */ /* 0x000fe20000010078 */
[----:B------:R-:W-:Y:S01]  /*4320*/  F2FP.F16.E4M3.UNPACK_B R15, R12 ;  /* 0x0000000cff0f723e */ /* 0x000fe200020006ff */
[----:B------:R-:W-:-:S03]  /*4330*/  IMAD.MOV.U32 R14, RZ, RZ, R118 ;  /* 0x000000ffff0e7224 */ /* 0x000fc600078e0076 */
[----:B------:R-:W-:Y:S01]  /*4340*/  F2FP.SATFINITE.E4M3.F32.PACK_AB_MERGE_C R117, R120, R117, RZ ;  /* 0x000000757875723e */ /* 0x000fe200048070ff */
[--C-:B------:R-:W-:Y:S02]  /*4350*/  HADD2.F32 R12, -RZ, R15.reuse.H1_H1 ;  /* 0x3000000fff0c7230 */ /* 0x100fe40000004100 */
[----:B------:R-:W-:-:S03]  /*4360*/  HADD2.F32 R15, -RZ, R15.H0_H0 ;  /* 0x2000000fff0f7230 */ /* 0x000fc60000004100 */
[CC--:B------:R-:W-:Y:S02]  /*4370*/  FMUL.FTZ R73, R12.reuse, R116.reuse ;  /* 0x000000740c497220 */ /* 0x0c0fe40000410000 */
[C---:B------:R-:W-:Y:S02]  /*4380*/  FMUL.FTZ R116, R15.reuse, R116 ;  /* 0x000000740f747220 */ /* 0x040fe40000410000 */
[-C--:B------:R-:W-:Y:S01]  /*4390*/  FFMA.FTZ R73, R15, R107.reuse, -R73 ;  /* 0x0000006b0f497223 */ /* 0x080fe20000010849 */
[----:B------:R-:W-:Y:S02]  /*43a0*/  IMAD.MOV.U32 R15, RZ, RZ, R72 ;  /* 0x000000ffff0f7224 */ /* 0x000fe400078e0048 */
[----:B------:R-:W-:-:S05]  /*43b0*/  FFMA.FTZ R116, R12, R107, R116 ;  /* 0x0000006b0c747223 */ /* 0x000fca0000010074 */
[----:B------:R-:W-:-:S05]  /*43c0*/  F2FP.SATFINITE.E4M3.F32.PACK_AB_MERGE_C R73, R116, R73, R117 ;  /* 0x000000497449723e */ /* 0x000fca0004807075 */
[----:B------:R-:W-:-:S07]  /*43d0*/  IMAD.MOV.U32 R12, RZ, RZ, R73 ;  /* 0x000000ffff0c7224 */ /* 0x000fce00078e0049 */
.L_x_514:
[----:B------:R-:W-:Y:S05]  /*43e0*/  BSYNC B3 ;  /* 0x0000000000037941 */ /* 0x000fea0003800000 */
.L_x_513:
[----:B----4-:R-:W-:-:S05]  /*43f0*/  IADD3 R72, P6, R16, R11, RZ ;  /* 0x0000000b10487210 */ /* 0x010fca0007fde0ff */
[----:B---3--:R-:W-:-:S05]  /*4400*/  IMAD.X R73, R115, 0x1, R17, P6 ;  /* 0x0000000173497824 */ /* 0x008fca00030e0611 */
[----:B0-----:R0:W-:Y:S03]  /*4410*/  ST.E.128 desc[UR36][R72.64], R12 ;  /* 0x0000000c48007985 */ /* 0x0011e6000c101d24 */
.L_x_512:
[----:B------:R-:W-:Y:S05]  /*4420*/  BSYNC B2 ;  /* 0x0000000000027941 */ /* 0x000fea0003800000 */
.L_x_511:
[----:B------:R-:W-:-:S13]  /*4430*/  LOP3.LUT P6, RZ, R125, 0x2, RZ, 0xc0, !PT ;  /* 0x000000027dff7812 */ /* 0x000fda00078cc0ff */
[----:B------:R-:W-:Y:S05]  /*4440*/  @P6 BRA `(.L_x_510) ;  /* 0x0000000400bc6947 */ /* 0x000fea0003800000 */
[----:B0-----:R0:W0:Y:S01]  /*4450*/  LDS.128 R12, [R90+0x2c400] ;  /* 0x02c400005a0c7984 */ /* 0x0010220000000c00 */
[----:B----4-:R-:W-:Y:S01]  /*4460*/  IADD3 R72, P6, R18, R11, RZ ;  /* 0x0000000b12487210 */ /* 0x010fe20007fde0ff */
[----:B------:R-:W-:Y:S04]  /*4470*/  BSSY B2, `(.L_x_515) ;  /* 0x000006b000027945 */ /* 0x000fe80003800000 */
[----:B---3--:R-:W-:Y:S01]  /*4480*/  IMAD.X R73, R115, 0x1, R217, P6 ;  /* 0x0000000173497824 */ /* 0x008fe200030e06d9 */
[----:B------:R-:W-:-:S13]  /*4490*/  ISETP.GE.AND P6, PT, R218, R103, PT ;  /* 0x00000067da00720c */ /* 0x000fda0003fc6270 */
[----:B------:R-:W-:Y:S05]  /*44a0*/  @P6 BRA `(.L_x_516) ;  /* 0x00000004009c6947 */ /* 0x000fea0003800000 */
[--C-:B------:R-:W-:Y:S02]  /*44b0*/  SHF.R.U32.HI R70, RZ, 0x8, R69.reuse ;  /* 0x00000008ff467819 */ /* 0x100fe40000011645 */
[----:B------:R-:W-:Y:S02]  /*44c0*/  LOP3.LUT R68, R69, 0xff0000ff, RZ, 0xc0, !PT ;  /* 0xff0000ff45447812 */ /* 0x000fe400078ec0ff */
[----:B------:R-:W-:Y:S02]  /*44d0*/  SHF.R.U32.HI R69, RZ, 0x10, R69 ;  /* 0x00000010ff457819 */ /* 0x000fe40000011645 */
[----:B------:R-:W-:Y:S02]  /*44e0*/  SHF.L.U32 R70, R70, 0x8, RZ ;  /* 0x0000000846467819 */ /* 0x000fe400000006ff */
[----:B------:R-:W-:Y:S01]  /*44f0*/  SHF.R.U32.HI R74, RZ, 0x8, R71 ;  /* 0x00000008ff4a7819 */ /* 0x000fe20000011647 */
[----:B------:R-:W-:Y:S01]  /*4500*/  IMAD.U32 R69, R69, 0x10000, RZ ;  /* 0x0001000045457824 */ /* 0x000fe200078e00ff */
[----:B------:R-:W-:-:S02]  /*4510*/  LOP3.LUT R68, R68, 0xff00, R70, 0xf8, !PT ;  /* 0x0000ff0044447812 */ /* 0x000fc400078ef846 */
[----:B------:R-:W-:Y:S01]  /*4520*/  LOP3.LUT R75, R71, 0xff0000ff, RZ, 0xc0, !PT ;  /* 0xff0000ff474b7812 */ /* 0x000fe200078ec0ff */
[----:B------:R-:W-:Y:S01]  /*4530*/  IMAD.SHL.U32 R74, R74, 0x100, RZ ;  /* 0x000001004a4a7824 */ /* 0x000fe200078e00ff */
[----:B------:R-:W-:Y:S02]  /*4540*/  SHF.R.U32.HI R11, RZ, 0x10, R71 ;  /* 0x00000010ff0b7819 */ /* 0x000fe40000011647 */
[----:B------:R-:W-:Y:S02]  /*4550*/  LOP3.LUT R68, R68, 0xff0000, R69, 0xf8, !PT ;  /* 0x00ff000044447812 */ /* 0x000fe400078ef845 */
[----:B------:R-:W-:Y:S01]  /*4560*/  F2FP.F16.E4M3.UNPACK_B R69, R114.H1 ;  /* 0x00000072ff45723e */ /* 0x000fe200030006ff */
[----:B------:R-:W-:Y:S01]  /*4570*/  IMAD.U32 R11, R11, 0x10000, RZ ;  /* 0x000100000b0b7824 */ /* 0x000fe200078e00ff */
[----:B0-----:R-:W-:Y:S02]  /*4580*/  F2FP.F16.E4M3.UNPACK_B R71, R13 ;  /* 0x0000000dff47723e */ /* 0x001fe400020006ff */
[----:B------:R-:W-:Y:S01]  /*4590*/  LOP3.LUT R75, R75, 0xff00, R74, 0xf8, !PT ;  /* 0x0000ff004b4b7812 */ /* 0x000fe200078ef84a */
[----:B------:R-:W-:Y:S01]  /*45a0*/  HADD2.F32 R115, -RZ, R69.H0_H0 ;  /* 0x20000045ff737230 */ /* 0x000fe20000004100 */
[----:B------:R-:W-:Y:S01]  /*45b0*/  F2FP.F16.E4M3.UNPACK_B R74, R104.H1 ;  /* 0x00000068ff4a723e */ /* 0x000fe200030006ff */
[--C-:B------:R-:W-:Y:S01]  /*45c0*/  HADD2.F32 R70, -RZ, R71.reuse.H1_H1 ;  /* 0x30000047ff467230 */ /* 0x100fe20000004100 */
[----:B------:R-:W-:Y:S01]  /*45d0*/  LOP3.LUT R11, R75, 0xff0000, R11, 0xf8, !PT ;  /* 0x00ff00004b0b7812 */ /* 0x000fe200078ef80b */
[----:B------:R-:W-:Y:S01]  /*45e0*/  HADD2.F32 R71, -RZ, R71.H0_H0 ;  /* 0x20000047ff477230 */ /* 0x000fe20000004100 */
[----:B------:R-:W-:Y:S01]  /*45f0*/  F2FP.F16.E4M3.UNPACK_B R114, R114 ;  /* 0x00000072ff72723e */ /* 0x000fe200020006ff */
[----:B------:R-:W-:-:S02]  /*4600*/  HADD2.F32 R107, -RZ, R74.H0_H0 ;  /* 0x2000004aff6b7230 */ /* 0x000fc40000004100 */
[CC--:B------:R-:W-:Y:S01]  /*4610*/  FMUL.FTZ R116, R70.reuse, R115.reuse ;  /* 0x0000007346747220 */ /* 0x0c0fe20000410000 */
[----:B------:R-:W-:Y:S02]  /*4620*/  HADD2.F32 R74, -RZ, R74.H1_H1 ;  /* 0x3000004aff4a7230 */ /* 0x000fe40000004100 */
[C---:B------:R-:W-:Y:S01]  /*4630*/  FMUL.FTZ R115, R71.reuse, R115 ;  /* 0x0000007347737220 */ /* 0x040fe20000410000 */
[----:B------:R-:W-:Y:S01]  /*4640*/  F2FP.F16.E4M3.UNPACK_B R75, R11.H1 ;  /* 0x0000000bff4b723e */ /* 0x000fe200030006ff */
[----:B------:R-:W-:Y:S01]  /*4650*/  FFMA.FTZ R71, R71, R107, -R116 ;  /* 0x0000006b47477223 */ /* 0x000fe20000010874 */
[----:B------:R-:W-:Y:S01]  /*4660*/  F2FP.F16.E4M3.UNPACK_B R116, R15 ;  /* 0x0000000fff74723e */ /* 0x000fe200020006ff */
[----:B------:R-:W-:Y:S01]  /*4670*/  FFMA.FTZ R70, R70, R107, R115 ;  /* 0x0000006b46467223 */ /* 0x000fe20000010073 */
[----:B------:R-:W-:Y:S01]  /*4680*/  F2FP.F16.E4M3.UNPACK_B R115, R13.H1 ;  /* 0x0000000dff73723e */ /* 0x000fe200030006ff */
[----:B------:R-:W-:Y:S01]  /*4690*/  HADD2.F32 R107, -RZ, R69.H1_H1 ;  /* 0x30000045ff6b7230 */ /* 0x000fe20000004100 */
[----:B------:R-:W-:Y:S01]  /*46a0*/  F2FP.F16.E4M3.UNPACK_B R15, R15.H1 ;  /* 0x0000000fff0f723e */ /* 0x000fe200030006ff */
[----:B------:R-:W-:Y:S01]  /*46b0*/  HADD2.F32 R117, -RZ, R75.H0_H0 ;  /* 0x2000004bff757230 */ /* 0x000fe20000004100 */
[----:B------:R-:W-:Y:S01]  /*46c0*/  F2FP.F16.E4M3.UNPACK_B R11, R11 ;  /* 0x0000000bff0b723e */ /* 0x000fe200020006ff */
[--C-:B------:R-:W-:Y:S01]  /*46d0*/  HADD2.F32 R13, -RZ, R115.reuse.H1_H1 ;  /* 0x30000073ff0d7230 */ /* 0x100fe20000004100 */
[----:B------:R-:W-:Y:S01]  /*46e0*/  F2FP.F16.E4M3.UNPACK_B R104, R104 ;  /* 0x00000068ff68723e */ /* 0x000fe200020006ff */
[----:B------:R-:W-:-:S02]  /*46f0*/  HADD2.F32 R69, -RZ, R115.H0_H0 ;  /* 0x20000073ff457230 */ /* 0x000fc40000004100 */
[----:B------:R-:W-:Y:S02]  /*4700*/  HADD2.F32 R75, -RZ, R75.H1_H1 ;  /* 0x3000004bff4b7230 */ /* 0x000fe40000004100 */
[-C--:B------:R-:W-:Y:S01]  /*4710*/  FMUL.FTZ R115, R13, R107.reuse ;  /* 0x0000006b0d737220 */ /* 0x080fe20000410000 */
[----:B------:R-:W-:-:S03]  /*4720*/  FMUL.FTZ R107, R69, R107 ;  /* 0x0000006b456b7220 */ /* 0x000fc60000410000 */
[-C--:B------:R-:W-:Y:S01]  /*4730*/  FFMA.FTZ R69, R69, R74.reuse, -R115 ;  /* 0x0000004a45457223 */ /* 0x080fe20000010873 */
[----:B------:R-:W-:Y:S01]  /*4740*/  FFMA.FTZ R74, R13, R74, R107 ;  /* 0x0000004a0d4a7223 */ /* 0x000fe2000001006b */
[-C--:B------:R-:W-:Y:S01]  /*4750*/  F2FP.F16.E4M3.UNPACK_B R13, R68.reuse.H1 ;  /* 0x00000044ff0d723e */ /* 0x080fe200030006ff */
[--C-:B------:R-:W-:Y:S01]  /*4760*/  HADD2.F32 R107, -RZ, R116.reuse.H1_H1 ;  /* 0x30000074ff6b7230 */ /* 0x100fe20000004100 */
[----:B------:R-:W-:Y:S01]  /*4770*/  F2FP.F16.E4M3.UNPACK_B R68, R68 ;  /* 0x00000044ff44723e */ /* 0x000fe200020006ff */
[----:B------:R-:W-:Y:S01]  /*4780*/  HADD2.F32 R116, -RZ, R116.H0_H0 ;  /* 0x20000074ff747230 */ /* 0x000fe20000004100 */
[----:B------:R-:W-:Y:S01]  /*4790*/  F2FP.SATFINITE.E4M3.F32.PACK_AB_MERGE_C R69, R74, R69, RZ ;  /* 0x000000454a45723e */ /* 0x000fe200048070ff */
[--C-:B------:R-:W-:Y:S02]  /*47a0*/  HADD2.F32 R115, -RZ, R13.reuse.H0_H0 ;  /* 0x2000000dff737230 */ /* 0x100fe40000004100 */
[----:B------:R-:W-:Y:S01]  /*47b0*/  FMUL.FTZ R118, R107, R117 ;  /* 0x000000756b767220 */ /* 0x000fe20000410000 */
[----:B------:R-:W-:Y:S01]  /*47c0*/  HADD2.F32 R13, -RZ, R13.H1_H1 ;  /* 0x3000000dff0d7230 */ /* 0x000fe20000004100 */
[----:B------:R-:W-:Y:S01]  /*47d0*/  F2FP.SATFINITE.E4M3.F32.PACK_AB_MERGE_C R70, R70, R71, R69 ;  /* 0x000000474646723e */ /* 0x000fe20004807045 */
[----:B------:R-:W-:-:S02]  /*47e0*/  HADD2.F32 R71, -RZ, R68.H0_H0 ;  /* 0x20000044ff477230 */ /* 0x000fc40000004100 */
[C---:B------:R-:W-:Y:S01]  /*47f0*/  FFMA.FTZ R118, R116.reuse, R115, -R118 ;  /* 0x0000007374767223 */ /* 0x040fe20000010876 */
[----:B------:R-:W-:Y:S01]  /*4800*/  FMUL.FTZ R116, R116, R117 ;  /* 0x0000007574747220 */ /* 0x000fe20000410000 */
[-C--:B------:R-:W-:Y:S01]  /*4810*/  F2FP.F16.E4M3.UNPACK_B R69, R14.reuse ;  /* 0x0000000eff45723e */ /* 0x080fe200020006ff */
[----:B------:R-:W-:Y:S01]  /*4820*/  HADD2.F32 R68, -RZ, R68.H1_H1 ;  /* 0x30000044ff447230 */ /* 0x000fe20000004100 */
[----:B------:R-:W-:Y:S01]  /*4830*/  F2FP.F16.E4M3.UNPACK_B R14, R14.H1 ;  /* 0x0000000eff0e723e */ /* 0x000fe200030006ff */
[----:B------:R-:W-:Y:S01]  /*4840*/  FFMA.FTZ R116, R107, R115, R116 ;  /* 0x000000736b747223 */ /* 0x000fe20000010074 */
[--C-:B------:R-:W-:Y:S02]  /*4850*/  HADD2.F32 R107, -RZ, R15.reuse.H1_H1 ;  /* 0x3000000fff6b7230 */ /* 0x100fe40000004100 */
[----:B------:R-:W-:-:S03]  /*4860*/  HADD2.F32 R15, -RZ, R15.H0_H0 ;  /* 0x2000000fff0f7230 */ /* 0x000fc60000004100 */
        /* <DEDUP_REMOVED lines=9> */
[-C--:B------:R-:W-:Y:S01]  /*4900*/  FMUL.FTZ R74, R13, R75.reuse ;  /* 0x0000004b0d4a7220 */ /* 0x080fe20000410000 */
        /* <DEDUP_REMOVED lines=10> */
[----:B------:R-:W-:Y:S01]  /*49b0*/  FFMA.FTZ R11, R14, R68, -R69 ;  /* 0x000000440e0b7223 */ /* 0x000fe20000010845 */
[----:B------:R-:W-:Y:S01]  /*49c0*/  F2FP.F16.E4M3.UNPACK_B R69, R12.H1 ;  /* 0x0000000cff45723e */ /* 0x000fe200030006ff */
[----:B------:R-:W-:Y:S01]  /*49d0*/  FFMA.FTZ R13, R13, R68, R71 ;  /* 0x000000440d0d7223 */ /* 0x000fe20000010047 */
[--C-:B------:R-:W-:Y:S02]  /*49e0*/  HADD2.F32 R68, -RZ, R104.reuse.H1_H1 ;  /* 0x30000068ff447230 */ /* 0x100fe40000004100 */
[----:B------:R-:W-:Y:S02]  /*49f0*/  HADD2.F32 R104, -RZ, R104.H0_H0 ;  /* 0x20000068ff687230 */ /* 0x000fe40000004100 */
[--C-:B------:R-:W-:Y:S01]  /*4a00*/  HADD2.F32 R14, -RZ, R69.reuse.H1_H1 ;  /* 0x30000045ff0e7230 */ /* 0x100fe20000004100 */
[----:B------:R-:W-:Y:S01]  /*4a10*/  F2FP.SATFINITE.E4M3.F32.PACK_AB_MERGE_C R11, R13, R11, RZ ;  /* 0x0000000b0d0b723e */ /* 0x000fe200048070ff */
[----:B------:R-:W-:-:S02]  /*4a20*/  HADD2.F32 R69, -RZ, R69.H0_H0 ;  /* 0x20000045ff457230 */ /* 0x000fc40000004100 */
[----:B------:R-:W-:Y:S02]  /*4a30*/  IMAD.MOV.U32 R13, RZ, RZ, R70 ;  /* 0x000000ffff0d7224 */ /* 0x000fe400078e0046 */
[-C--:B------:R-:W-:Y:S01]  /*4a40*/  FMUL.FTZ R71, R14, R107.reuse ;  /* 0x0000006b0e477220 */ /* 0x080fe20000410000 */
[----:B------:R-:W-:-:S03]  /*4a50*/  FMUL.FTZ R107, R69, R107 ;  /* 0x0000006b456b7220 */ /* 0x000fc60000410000 */
[-C--:B------:R-:W-:Y:S01]  /*4a60*/  FFMA.FTZ R71, R69, R68.reuse, -R71 ;  /* 0x0000004445477223 */ /* 0x080fe20000010847 */
[----:B------:R-:W-:Y:S01]  /*4a70*/  FFMA.FTZ R107, R14, R68, R107 ;  /* 0x000000440e6b7223 */ /* 0x000fe2000001006b */
[----:B------:R-:W-:-:S04]  /*4a80*/  F2FP.F16.E4M3.UNPACK_B R14, R12 ;  /* 0x0000000cff0e723e */ /* 0x000fc800020006ff */
[----:B------:R-:W-:Y:S01]  /*4a90*/  F2FP.SATFINITE.E4M3.F32.PACK_AB_MERGE_C R71, R107, R71, RZ ;  /* 0x000000476b47723e */ /* 0x000fe200048070ff */
[--C-:B------:R-:W-:Y:S02]  /*4aa0*/  HADD2.F32 R12, -RZ, R14.reuse.H1_H1 ;  /* 0x3000000eff0c7230 */ /* 0x100fe40000004100 */
[----:B------:R-:W-:-:S03]  /*4ab0*/  HADD2.F32 R14, -RZ, R14.H0_H0 ;  /* 0x2000000eff0e7230 */ /* 0x000fc60000004100 */
[-C--:B------:R-:W-:Y:S02]  /*4ac0*/  FMUL.FTZ R68, R12, R114.reuse ;  /* 0x000000720c447220 */ /* 0x080fe40000410000 */
[C---:B------:R-:W-:Y:S02]  /*4ad0*/  FMUL.FTZ R114, R14.reuse, R114 ;  /* 0x000000720e727220 */ /* 0x040fe40000410000 */
[----:B------:R-:W-:Y:S01]  /*4ae0*/  FFMA.FTZ R68, R14, R104, -R68 ;  /* 0x000000680e447223 */ /* 0x000fe20000010844 */
[----:B------:R-:W-:Y:S01]  /*4af0*/  F2FP.SATFINITE.E4M3.F32.PACK_AB_MERGE_C R14, R75, R74, R11 ;  /* 0x0000004a4b0e723e */ /* 0x000fe2000480700b */
[----:B------:R-:W-:-:S05]  /*4b00*/  FFMA.FTZ R114, R12, R104, R114 ;  /* 0x000000680c727223 */ /* 0x000fca0000010072 */
[----:B------:R-:W-:-:S07]  /*4b10*/  F2FP.SATFINITE.E4M3.F32.PACK_AB_MERGE_C R12, R114, R68, R71 ;  /* 0x00000044720c723e */ /* 0x000fce0004807047 */
.L_x_516:
[----:B------:R-:W-:Y:S05]  /*4b20*/  BSYNC B2 ;  /* 0x0000000000027941 */ /* 0x000fea0003800000 */
.L_x_515:
[----:B0-----:R0:W-:Y:S02]  /*4b30*/  ST.E.128 desc[UR36][R72.64], R12 ;  /* 0x0000000c48007985 */ /* 0x0011e4000c101d24 */
.L_x_510:
[----:B------:R-:W-:Y:S05]  /*4b40*/  BSYNC B1 ;  /* 0x0000000000017941 */ /* 0x000fea0003800000 */
.L_x_509:
[----:B------:R-:W-:-:S03]  /*4b50*/  UMOV UR4, 0xffffffff ;  /* 0xffffffff00047882 */ /* 0x000fc60000000000 */
[----:B------:R-:W-:Y:S05]  /*4b60*/  BRA.DIV UR4, `(.L_x_517) ;  /* 0x0000025e049c7947 */ /* 0x000fea000b800000 */
[----:B------:R0:W0:Y:S04]  /*4b70*/  SHFL.IDX PT, R70, R102, 0x1, 0x181f ;  /* 0x00381f0066467f89 */ /* 0x00002800000e0000 */
[----:B----4-:R4:W0:Y:S02]  /*4b80*/  SHFL.IDX PT, R11, R101, 0x1, 0x181f ;  /* 0x00381f00650b7f89 */ /* 0x01082400000e0000 */
.L_x_839:
[----:B------:R-:W-:Y:S04]  /*4b90*/  BSSY B1, `(.L_x_518) ;  /* 0x00000e8000017945 */ /* 0x000fe80003800000 */
[----:B------:R-:W-:Y:S05]  /*4ba0*/  @P2 BRA `(.L_x_519) ;  /* 0x0000000c00982947 */ /* 0x000fea0003800000 */
[----:B------:R-:W-:Y:S04]  /*4bb0*/  BSSY B2, `(.L_x_520) ;  /* 0x0000072000027945 */ /* 0x000fe80003800000 */
[----:B------:R-:W-:Y:S05]  /*4bc0*/  @P1 BRA `(.L_x_521) ;  /* 0x0000000400c01947 */ /* 0x000fea0003800000 */
[----:B0-----:R0:W0:Y:S01]  /*4bd0*/  LDS.128 R12, [R90+0x29400] ;  /* 0x029400005a0c7984 */ /* 0x0010220000000c00 */
[----:B------:R-:W-:Y:S01]  /*4be0*/  IADD3 R68, P2, R16, R11, RZ ;  /* 0x0000000b10447210 */ /* 0x000fe20007f5e0ff */
[----:B------:R-:W-:Y:S03]  /*4bf0*/  BSSY B3, `(.L_x_522) ;  /* 0x000006c000037945 */ /* 0x000fe60003800000 */
[----:B------:R-:W-:Y:S02]  /*4c00*/  IADD3.X R69, R70, R17, RZ, P2, !PT ;  /* 0x0000001146457210 */ /* 0x000fe400017fe4ff */
[----:B------:R-:W-:-:S13]  /*4c10*/  ISETP.GE.AND P2, PT, R22, R103, PT ;  /* 0x000000671600720c */ /* 0x000fda0003f46270 */
[----:B------:R-:W-:Y:S05]  /*4c20*/  @P2 BRA `(.L_x_523) ;  /* 0x0000000400a02947 */ /* 0x000fea0003800000 */
[----:B0-----:R-:W-:Y:S01]  /*4c30*/  IMAD.MOV.U32 R64, RZ, RZ, R13 ;  /* 0x000000ffff407224 */ /* 0x001fe200078e000d */
[----:B------:R-:W-:Y:S02]  /*4c40*/  F2FP.F16.E4M3.UNPACK_B R13, R113.H1 ;  /* 0x00000071ff0d723e */ /* 0x000fe400030006ff */
[----:B------:R-:W-:Y:S02]  /*4c50*/  F2FP.F16.E4M3.UNPACK_B R71, R112.H1 ;  /* 0x00000070ff47723e */ /* 0x000fe400030006ff */
[-C--:B------:R-:W-:Y:S01]  /*4c60*/  F2FP.F16.E4M3.UNPACK_B R72, R64.reuse ;  /* 0x00000040ff48723e */ /* 0x080fe200020006ff */
[----:B------:R-:W-:Y:S01]  /*4c70*/  HADD2.F32 R75, -RZ, R13.H0_H0 ;  /* 0x2000000dff4b7230 */ /* 0x000fe20000004100 */
[----:B------:R-:W-:Y:S01]  /*4c80*/  F2FP.F16.E4M3.UNPACK_B R64, R64.H1 ;  /* 0x00000040ff40723e */ /* 0x000fe200030006ff */
[----:B------:R-:W-:Y:S01]  /*4c90*/  HADD2.F32 R73, -RZ, R71.H0_H0 ;  /* 0x20000047ff497230 */ /* 0x000fe20000004100 */
[-C--:B------:R-:W-:Y:S01]  /*4ca0*/  F2FP.F16.E4M3.UNPACK_B R104, R12.reuse.H1 ;  /* 0x0000000cff68723e */ /* 0x080fe200030006ff */
        /* <DEDUP_REMOVED lines=8> */
[----:B------:R-:W-:Y:S02]  /*4d30*/  HADD2.F32 R66, -RZ, R13.H1_H1 ;  /* 0x3000000dff427230 */ /* 0x000fe40000004100 */
[--C-:B------:R-:W-:Y:S02]  /*4d40*/  HADD2.F32 R13, -RZ, R64.reuse.H1_H1 ;  /* 0x30000040ff0d7230 */ /* 0x100fe40000004100 */
[----:B------:R-:W-:-:S03]  /*4d50*/  HADD2.F32 R64, -RZ, R64.H0_H0 ;  /* 0x20000040ff407230 */ /* 0x000fc60000004100 */
[CC--:B------:R-:W-:Y:S02]  /*4d60*/  FMUL.FTZ R72, R13.reuse, R66.reuse ;  /* 0x000000420d487220 */ /* 0x0c0fe40000410000 */
[C---:B------:R-:W-:Y:S02]  /*4d70*/  FMUL.FTZ R66, R64.reuse, R66 ;  /* 0x0000004240427220 */ /* 0x040fe40000410000 */
[-C--:B------:R-:W-:Y:S01]  /*4d80*/  FFMA.FTZ R64, R64, R71.reuse, -R72 ;  /* 0x0000004740407223 */ /* 0x080fe20000010848 */
[--C-:B------:R-:W-:Y:S02]  /*4d90*/  HADD2.F32 R72, -RZ, R104.reuse.H1_H1 ;  /* 0x30000068ff487230 */ /* 0x100fe40000004100 */
[----:B------:R-:W-:Y:S01]  /*4da0*/  FFMA.FTZ R13, R13, R71, R66 ;  /* 0x000000470d0d7223 */ /* 0x000fe20000010042 */
[----:B------:R-:W-:Y:S01]  /*4db0*/  F2FP.F16.E4M3.UNPACK_B R66, R113 ;  /* 0x00000071ff42723e */ /* 0x000fe200020006ff */
[----:B------:R-:W-:Y:S01]  /*4dc0*/  HADD2.F32 R104, -RZ, R104.H0_H0 ;  /* 0x20000068ff687230 */ /* 0x000fe20000004100 */
[----:B------:R-:W-:-:S02]  /*4dd0*/  F2FP.F16.E4M3.UNPACK_B R71, R112 ;  /* 0x00000070ff47723e */ /* 0x000fc400020006ff */
[----:B------:R-:W-:Y:S01]  /*4de0*/  F2FP.SATFINITE.E4M3.F32.PACK_AB_MERGE_C R64, R13, R64, RZ ;  /* 0x000000400d40723e */ /* 0x000fe200048070ff */
[--C-:B------:R-:W-:Y:S02]  /*4df0*/  HADD2.F32 R112, -RZ, R66.reuse.H1_H1 ;  /* 0x30000042ff707230 */ /* 0x100fe40000004100 */
[----:B------:R-:W-:Y:S01]  /*4e00*/  HADD2.F32 R73, -RZ, R71.H1_H1 ;  /* 0x30000047ff497230 */ /* 0x000fe20000004100 */
[----:B------:R-:W-:Y:S01]  /*4e10*/  F2FP.SATFINITE.E4M3.F32.PACK_AB_MERGE_C R74, R75, R74, R64 ;  /* 0x0000004a4b4a723e */ /* 0x000fe20004807040 */
[----:B------:R-:W-:Y:S02]  /*4e20*/  HADD2.F32 R13, -RZ, R66.H0_H0 ;  /* 0x20000042ff0d7230 */ /* 0x000fe40000004100 */
[-C--:B------:R-:W-:Y:S01]  /*4e30*/  FMUL.FTZ R107, R72, R112.reuse ;  /* 0x00000070486b7220 */ /* 0x080fe20000410000 */
[----:B------:R-:W-:Y:S01]  /*4e40*/  FMUL.FTZ R112, R104, R112 ;  /* 0x0000007068707220 */ /* 0x000fe20000410000 */
[--C-:B------:R-:W-:Y:S01]  /*4e50*/  HADD2.F32 R66, -RZ, R12.reuse.H1_H1 ;  /* 0x3000000cff427230 */ /* 0x100fe20000004100 */
[----:B------:R-:W-:Y:S01]  /*4e60*/  SHF.R.U32.HI R64, RZ, 0x8, R65 ;  /* 0x00000008ff407819 */ /* 0x000fe20000011641 */
[----:B------:R-:W-:-:S02]  /*4e70*/  HADD2.F32 R12, -RZ, R12.H0_H0 ;  /* 0x2000000cff0c7230 */ /* 0x000fc40000004100 */
[-C--:B------:R-:W-:Y:S01]  /*4e80*/  FFMA.FTZ R112, R72, R73.reuse, R112 ;  /* 0x0000004948707223 */ /* 0x080fe20000010070 */
[----:B------:R-:W-:Y:S02]  /*4e90*/  HADD2.F32 R71, -RZ, R71.H0_H0 ;  /* 0x20000047ff477230 */ /* 0x000fe40000004100 */
[----:B------:R-:W-:Y:S01]  /*4ea0*/  FFMA.FTZ R107, R104, R73, -R107 ;  /* 0x00000049686b7223 */ /* 0x000fe2000001086b */
[-C--:B------:R-:W-:Y:S01]  /*4eb0*/  FMUL.FTZ R72, R66, R13.reuse ;  /* 0x0000000d42487220 */ /* 0x080fe20000410000 */
[----:B------:R-:W-:-:S03]  /*4ec0*/  FMUL.FTZ R73, R12, R13 ;  /* 0x0000000d0c497220 */ /* 0x000fc60000410000 */
[-C--:B------:R-:W-:Y:S01]  /*4ed0*/  FFMA.FTZ R13, R12, R71.reuse, -R72 ;  /* 0x000000470c0d7223 */ /* 0x080fe20000010848 */
[----:B------:R-:W-:Y:S01]  /*4ee0*/  FFMA.FTZ R12, R66, R71, R73 ;  /* 0x00000047420c7223 */ /* 0x000fe20000010049 */
[----:B------:R-:W-:Y:S01]  /*4ef0*/  SHF.R.U32.HI R71, RZ, 0x8, R67 ;  /* 0x00000008ff477819 */ /* 0x000fe20000011643 */
[----:B------:R-:W-:Y:S01]  /*4f00*/  IMAD.SHL.U32 R73, R64, 0x100, RZ ;  /* 0x0000010040497824 */ /* 0x000fe200078e00ff */
[----:B------:R-:W-:Y:S02]  /*4f10*/  LOP3.LUT R66, R65, 0xff0000ff, RZ, 0xc0, !PT ;  /* 0xff0000ff41427812 */ /* 0x000fe400078ec0ff */
[----:B------:R-:W-:Y:S01]  /*4f20*/  SHF.R.U32.HI R65, RZ, 0x10, R65 ;  /* 0x00000010ff417819 */ /* 0x000fe20000011641 */
[----:B------:R-:W-:Y:S01]  /*4f30*/  IMAD.SHL.U32 R71, R71, 0x100, RZ ;  /* 0x0000010047477824 */ /* 0x000fe200078e00ff */
[----:B------:R-:W-:Y:S02]  /*4f40*/  LOP3.LUT R72, R67, 0xff0000ff, RZ, 0xc0, !PT ;  /* 0xff0000ff43487812 */ /* 0x000fe400078ec0ff */
[----:B------:R-:W-:Y:S01]  /*4f50*/  SHF.R.U32.HI R67, RZ, 0x10, R67 ;  /* 0x00000010ff437819 */ /* 0x000fe20000011643 */
[----:B------:R-:W-:Y:S01]  /*4f60*/  IMAD.U32 R65, R65, 0x10000, RZ ;  /* 0x0001000041417824 */ /* 0x000fe200078e00ff */
[----:B------:R-:W-:-:S02]  /*4f70*/  LOP3.LUT R64, R66, 0xff00, R73, 0xf8, !PT ;  /* 0x0000ff0042407812 */ /* 0x000fc400078ef849 */
[----:B------:R-:W-:Y:S02]  /*4f80*/  LOP3.LUT R71, R72, 0xff00, R71, 0xf8, !PT ;  /* 0x0000ff0048477812 */ /* 0x000fe400078ef847 */
[----:B------:R-:W-:Y:S02]  /*4f90*/  SHF.L.U32 R66, R67, 0x10, RZ ;  /* 0x0000001043427819 */ /* 0x000fe400000006ff */
[----:B------:R-:W-:Y:S02]  /*4fa0*/  LOP3.LUT R64, R64, 0xff0000, R65, 0xf8, !PT ;  /* 0x00ff000040407812 */ /* 0x000fe400078ef841 */
[----:B------:R-:W-:Y:S02]  /*4fb0*/  LOP3.LUT R65, R71, 0xff0000, R66, 0xf8, !PT ;  /* 0x00ff000047417812 */ /* 0x000fe400078ef842 */
[----:B------:R-:W-:Y:S02]  /*4fc0*/  F2FP.F16.E4M3.UNPACK_B R72, R15 ;  /* 0x0000000fff48723e */ /* 0x000fe400020006ff */
[----:B------:R-:W-:-:S02]  /*4fd0*/  F2FP.F16.E4M3.UNPACK_B R66, R65.H1 ;  /* 0x00000041ff42723e */ /* 0x000fc400030006ff */
[-C--:B------:R-:W-:Y:S01]  /*4fe0*/  F2FP.F16.E4M3.UNPACK_B R71, R64.reuse.H1 ;  /* 0x00000040ff47723e */ /* 0x080fe200030006ff */
[----:B------:R-:W-:Y:S01]  /*4ff0*/  HADD2.F32 R67, -RZ, R72.H1_H1 ;  /* 0x30000048ff437230 */ /* 0x000fe20000004100 */
[----:B------:R-:W-:Y:S01]  /*5000*/  F2FP.F16.E4M3.UNPACK_B R15, R15.H1 ;  /* 0x0000000fff0f723e */ /* 0x000fe200030006ff */
[----:B------:R-:W-:Y:S01]  /*5010*/  HADD2.F32 R104, -RZ, R66.H0_H0 ;  /* 0x20000042ff687230 */ /* 0x000fe20000004100 */
[----:B------:R-:W-:Y:S01]  /*5020*/  F2FP.F16.E4M3.UNPACK_B R65, R65 ;  /* 0x00000041ff41723e */ /* 0x000fe200020006ff */
[----:B------:R-:W-:Y:S01]  /*5030*/  HADD2.F32 R72, -RZ, R72.H0_H0 ;  /* 0x20000048ff487230 */ /* 0x000fe20000004100 */
[----:B------:R-:W-:Y:S01]  /*5040*/  F2FP.F16.E4M3.UNPACK_B R64, R64 ;  /* 0x00000040ff40723e */ /* 0x000fe200020006ff */
[--C-:B------:R-:W-:Y:S02]  /*5050*/  HADD2.F32 R73, -RZ, R71.reuse.H0_H0 ;  /* 0x20000047ff497230 */ /* 0x100fe40000004100 */
[----:B------:R-:W-:Y:S01]  /*5060*/  FMUL.FTZ R75, R67, R104 ;  /* 0x00000068434b7220 */ /* 0x000fe20000410000 */
[----:B------:R-:W-:-:S02]  /*5070*/  HADD2.F32 R71, -RZ, R71.H1_H1 ;  /* 0x30000047ff477230 */ /* 0x000fc40000004100 */
[C---:B------:R-:W-:Y:S01]  /*5080*/  FMUL.FTZ R104, R72.reuse, R104 ;  /* 0x0000006848687220 */ /* 0x040fe20000410000 */
[----:B------:R-:W-:Y:S02]  /*5090*/  HADD2.F32 R113, -RZ, R65.H1_H1 ;  /* 0x30000041ff717230 */ /* 0x000fe40000004100 */
[----:B------:R-:W-:Y:S01]  /*50a0*/  FFMA.FTZ R75, R72, R73, -R75 ;  /* 0x00000049484b7223 */ /* 0x000fe2000001084b */
[----:B------:R-:W-:Y:S01]  /*50b0*/  F2FP.SATFINITE.E4M3.F32.PACK_AB_MERGE_C R107, R112, R107, RZ ;  /* 0x0000006b706b723e */ /* 0x000fe200048070ff */
[----:B------:R-:W-:Y:S01]  /*50c0*/  FFMA.FTZ R104, R67, R73, R104 ;  /* 0x0000004943687223 */ /* 0x000fe20000010068 */
[----:B------:R-:W-:Y:S02]  /*50d0*/  HADD2.F32 R67, -RZ, R66.H1_H1 ;  /* 0x30000042ff437230 */ /* 0x000fe40000004100 */
[--C-:B------:R-:W-:Y:S01]  /*50e0*/  HADD2.F32 R66, -RZ, R15.reuse.H1_H1 ;  /* 0x3000000fff427230 */ /* 0x100fe20000004100 */
[----:B------:R-:W-:Y:S01]  /*50f0*/  F2FP.SATFINITE.E4M3.F32.PACK_AB_MERGE_C R12, R12, R13, R107 ;  /* 0x0000000d0c0c723e */ /* 0x000fe2000480706b */
[----:B------:R-:W-:-:S02]  /*5100*/  HADD2.F32 R15, -RZ, R15.H0_H0 ;  /* 0x2000000fff0f7230 */ /* 0x000fc40000004100 */
[----:B------:R-:W-:Y:S02]  /*5110*/  IMAD.MOV.U32 R13, RZ, RZ, R74 ;  /* 0x000000ffff0d7224 */ /* 0x000fe400078e004a */
[-C--:B------:R-:W-:Y:S01]  /*5120*/  FMUL.FTZ R72, R66, R67.reuse ;  /* 0x0000004342487220 */ /* 0x080fe20000410000 */
[----:B------:R-:W-:-:S03]  /*5130*/  FMUL.FTZ R67, R15, R67 ;  /* 0x000000430f437220 */ /* 0x000fc60000410000 */
        /* <DEDUP_REMOVED lines=8> */
[C---:B------:R-:W-:Y:S01]  /*51c0*/  FMUL.FTZ R73, R67.reuse, R113 ;  /* 0x0000007143497220 */ /* 0x040fe20000410000 */
[----:B------:R-:W-:Y:S01]  /*51d0*/  F2FP.SATFINITE.E4M3.F32.PACK_AB_MERGE_C R15, R104, R75, R15 ;  /* 0x0000004b680f723e */ /* 0x000fe2000480700f */
[C---:B------:R-:W-:Y:S02]  /*51e0*/  FMUL.FTZ R113, R72.reuse, R113 ;  /* 0x0000007148717220 */ /* 0x040fe40000410000 */
[-C--:B------:R-:W-:Y:S02]  /*51f0*/  FFMA.FTZ R73, R72, R71.reuse, -R73 ;  /* 0x0000004748497223 */ /* 0x080fe40000010849 */
[----:B------:R-:W-:Y:S01]  /*5200*/  FFMA.FTZ R113, R67, R71, R113 ;  /* 0x0000004743717223 */ /* 0x000fe20000010071 */
[----:B------:R-:W-:Y:S01]  /*5210*/  F2FP.F16.E4M3.UNPACK_B R71, R14 ;  /* 0x0000000eff47723e */ /* 0x000fe200020006ff */
[----:B------:R-:W-:-:S03]  /*5220*/  HADD2.F32 R67, -RZ, R65.H0_H0 ;  /* 0x20000041ff437230 */ /* 0x000fc60000004100 */
[----:B------:R-:W-:Y:S01]  /*5230*/  F2FP.SATFINITE.E4M3.F32.PACK_AB_MERGE_C R73, R113, R73, RZ ;  /* 0x000000497149723e */ /* 0x000fe200048070ff */
[--C-:B------:R-:W-:Y:S02]  /*5240*/  HADD2.F32 R14, -RZ, R71.reuse.H1_H1 ;  /* 0x30000047ff0e7230 */ /* 0x100fe40000004100 */
[----:B------:R-:W-:-:S03]  /*5250*/  HADD2.F32 R65, -RZ, R71.H0_H0 ;  /* 0x20000047ff417230 */ /* 0x000fc60000004100 */
[CC--:B------:R-:W-:Y:S02]  /*5260*/  FMUL.FTZ R71, R14.reuse, R67.reuse ;  /* 0x000000430e477220 */ /* 0x0c0fe40000410000 */
[C---:B------:R-:W-:Y:S02]  /*5270*/  FMUL.FTZ R67, R65.reuse, R67 ;  /* 0x0000004341437220 */ /* 0x040fe40000410000 */
[-C--:B------:R-:W-:Y:S02]  /*5280*/  FFMA.FTZ R71, R65, R64.reuse, -R71 ;  /* 0x0000004041477223 */ /* 0x080fe40000010847 */
[----:B------:R-:W-:-:S05]  /*5290*/  FFMA.FTZ R14, R14, R64, R67 ;  /* 0x000000400e0e7223 */ /* 0x000fca0000010043 */
[----:B------:R-:W-:-:S07]  /*52a0*/  F2FP.SATFINITE.E4M3.F32.PACK_AB_MERGE_C R14, R14, R71, R73 ;  /* 0x000000470e0e723e */ /* 0x000fce0004807049 */
.L_x_523:
[----:B------:R-:W-:Y:S05]  /*52b0*/  BSYNC B3 ;  /* 0x0000000000037941 */ /* 0x000fea0003800000 */
.L_x_522:
[----:B0-----:R0:W-:Y:S02]  /*52c0*/  ST.E.128 desc[UR36][R68.64], R12 ;  /* 0x0000000c44007985 */ /* 0x0011e4000c101d24 */
.L_x_521:
[----:B------:R-:W-:Y:S05]  /*52d0*/  BSYNC B2 ;  /* 0x0000000000027941 */ /* 0x000fea0003800000 */
.L_x_520:
[----:B------:R-:W-:-:S13]  /*52e0*/  LOP3.LUT P2, RZ, R125, 0x2, RZ, 0xc0, !PT ;  /* 0x000000027dff7812 */ /* 0x000fda000784c0ff */
[----:B------:R-:W-:Y:S05]  /*52f0*/  @P2 BRA `(.L_x_519) ;  /* 0x0000000400c42947 */ /* 0x000fea0003800000 */
[----:B0-----:R0:W0:Y:S01]  /*5300*/  LDS.128 R12, [R90+0x2d400] ;  /* 0x02d400005a0c7984 */ /* 0x0010220000000c00 */
[----:B------:R-:W-:Y:S01]  /*5310*/  IADD3 R64, P2, R18, R11, RZ ;  /* 0x0000000b12407210 */ /* 0x000fe20007f5e0ff */
[----:B------:R-:W-:Y:S04]  /*5320*/  BSSY B2, `(.L_x_524) ;  /* 0x000006d000027945 */ /* 0x000fe80003800000 */
[----:B------:R-:W-:Y:S01]  /*5330*/  IMAD.X R65, R70, 0x1, R217, P2 ;  /* 0x0000000146417824 */ /* 0x000fe200010e06d9 */
[----:B------:R-:W-:-:S13]  /*5340*/  ISETP.GE.AND P2, PT, R218, R103, PT ;  /* 0x00000067da00720c */ /* 0x000fda0003f46270 */
[----:B------:R-:W-:Y:S05]  /*5350*/  @P2 BRA `(.L_x_525) ;  /* 0x0000000400a42947 */ /* 0x000fea0003800000 */
[----:B0-----:R-:W-:Y:S01]  /*5360*/  IMAD.MOV.U32 R66, RZ, RZ, R13 ;  /* 0x000000ffff427224 */ /* 0x001fe200078e000d */
[----:B------:R-:W-:Y:S02]  /*5370*/  F2FP.F16.E4M3.UNPACK_B R62, R111.H1 ;  /* 0x0000006fff3e723e */ /* 0x000fe400030006ff */
[----:B------:R-:W-:Y:S02]  /*5380*/  F2FP.F16.E4M3.UNPACK_B R13, R110.H1 ;  /* 0x0000006eff0d723e */ /* 0x000fe400030006ff */
[----:B------:R-:W-:Y:S01]  /*5390*/  F2FP.F16.E4M3.UNPACK_B R11, R66 ;  /* 0x00000042ff0b723e */ /* 0x000fe200020006ff */
[----:B------:R-:W-:Y:S02]  /*53a0*/  HADD2.F32 R60, -RZ, R62.H0_H0 ;  /* 0x2000003eff3c7230 */ /* 0x000fe40000004100 */
[----:B------:R-:W-:Y:S02]  /*53b0*/  HADD2.F32 R68, -RZ, R13.H0_H0 ;  /* 0x2000000dff447230 */ /* 0x000fe40000004100 */
[----:B------:R-:W-:-:S02]  /*53c0*/  HADD2.F32 R67, -RZ, R11.H1_H1 ;  /* 0x3000000bff437230 */ /* 0x000fc40000004100 */
[----:B------:R-:W-:Y:S02]  /*53d0*/  HADD2.F32 R11, -RZ, R11.H0_H0 ;  /* 0x2000000bff0b7230 */ /* 0x000fe40000004100 */
[----:B------:R-:W-:Y:S02]  /*53e0*/  HADD2.F32 R13, -RZ, R13.H1_H1 ;  /* 0x3000000dff0d7230 */ /* 0x000fe40000004100 */
[-C--:B------:R-:W-:Y:S01]  /*53f0*/  FMUL.FTZ R70, R67, R60.reuse ;  /* 0x0000003c43467220 */ /* 0x080fe20000410000 */
[----:B------:R-:W-:-:S03]  /*5400*/  FMUL.FTZ R72, R11, R60 ;  /* 0x0000003c0b487220 */ /* 0x000fc60000410000 */
[-C--:B------:R-:W-:Y:S01]  /*5410*/  FFMA.FTZ R60, R11, R68.reuse, -R70 ;  /* 0x000000440b3c7223 */ /* 0x080fe20000010846 */
[----:B------:R-:W-:Y:S01]  /*5420*/  FFMA.FTZ R11, R67, R68, R72 ;  /* 0x00000044430b7223 */ /* 0x000fe20000010048 */
[----:B------:R-:W-:Y:S01]  /*5430*/  F2FP.F16.E4M3.UNPACK_B R67, R66.H1 ;  /* 0x00000042ff43723e */ /* 0x000fe200030006ff */
[----:B------:R-:W-:Y:S02]  /*5440*/  IMAD.MOV.U32 R66, RZ, RZ, R12 ;  /* 0x000000ffff427224 */ /* 0x000fe400078e000c */
[----:B------:R-:W-:Y:S02]  /*5450*/  HADD2.F32 R12, -RZ, R62.H1_H1 ;  /* 0x3000003eff0c7230 */ /* 0x000fe40000004100 */
[--C-:B------:R-:W-:Y:S02]  /*5460*/  HADD2.F32 R62, -RZ, R67.reuse.H1_H1 ;  /* 0x30000043ff3e7230 */ /* 0x100fe40000004100 */
[----:B------:R-:W-:-:S03]  /*5470*/  HADD2.F32 R67, -RZ, R67.H0_H0 ;  /* 0x20000043ff437230 */ /* 0x000fc60000004100 */
[CC--:B------:R-:W-:Y:S02]  /*5480*/  FMUL.FTZ R68, R62.reuse, R12.reuse ;  /* 0x0000000c3e447220 */ /* 0x0c0fe40000410000 */
[C---:B------:R-:W-:Y:S02]  /*5490*/  FMUL.FTZ R69, R67.reuse, R12 ;  /* 0x0000000c43457220 */ /* 0x040fe40000410000 */
[----:B------:R-:W-:Y:S01]  /*54a0*/  FFMA.FTZ R12, R67, R13, -R68 ;  /* 0x0000000d430c7223 */ /* 0x000fe20000010844 */
[----:B------:R-:W-:Y:S01]  /*54b0*/  F2FP.F16.E4M3.UNPACK_B R68, R111 ;  /* 0x0000006fff44723e */ /* 0x000fe200020006ff */
[----:B------:R-:W-:Y:S01]  /*54c0*/  FFMA.FTZ R13, R62, R13, R69 ;  /* 0x0000000d3e0d7223 */ /* 0x000fe20000010045 */
[----:B------:R-:W-:Y:S02]  /*54d0*/  F2FP.F16.E4M3.UNPACK_B R62, R66.H1 ;  /* 0x00000042ff3e723e */ /* 0x000fe400030006ff */
[----:B------:R-:W-:Y:S01]  /*54e0*/  F2FP.F16.E4M3.UNPACK_B R67, R110 ;  /* 0x0000006eff43723e */ /* 0x000fe200020006ff */
[----:B------:R-:W-:Y:S01]  /*54f0*/  HADD2.F32 R71, -RZ, R68.H1_H1 ;  /* 0x30000044ff477230 */ /* 0x000fe20000004100 */
[----:B------:R-:W-:Y:S01]  /*5500*/  F2FP.F16.E4M3.UNPACK_B R66, R66 ;  /* 0x00000042ff42723e */ /* 0x000fe200020006ff */
[--C-:B------:R-:W-:Y:S01]  /*5510*/  HADD2.F32 R69, -RZ, R62.reuse.H1_H1 ;  /* 0x3000003eff457230 */ /* 0x100fe20000004100 */
[----:B------:R-:W-:Y:S01]  /*5520*/  F2FP.SATFINITE.E4M3.F32.PACK_AB_MERGE_C R12, R13, R12, RZ ;  /* 0x0000000c0d0c723e */ /* 0x000fe200048070ff */
[----:B------:R-:W-:-:S02]  /*5530*/  HADD2.F32 R62, -RZ, R62.H0_H0 ;  /* 0x2000003eff3e7230 */ /* 0x000fc40000004100 */
[--C-:B------:R-:W-:Y:S02]  /*5540*/  HADD2.F32 R70, -RZ, R67.reuse.H1_H1 ;  /* 0x30000043ff467230 */ /* 0x100fe40000004100 */
[-C--:B------:R-:W-:Y:S01]  /*5550*/  FMUL.FTZ R73, R69, R71.reuse ;  /* 0x0000004745497220 */ /* 0x080fe20000410000 */
[----:B------:R-:W-:Y:S01]  /*5560*/  F2FP.SATFINITE.E4M3.F32.PACK_AB_MERGE_C R13, R11, R60, R12 ;  /* 0x0000003c0b0d723e */ /* 0x000fe2000480700c */
[C---:B------:R-:W-:Y:S01]  /*5570*/  FMUL.FTZ R72, R62.reuse, R71 ;  /* 0x000000473e487220 */ /* 0x040fe20000410000 */
[----:B------:R-:W-:Y:S02]  /*5580*/  HADD2.F32 R71, -RZ, R67.H0_H0 ;  /* 0x20000043ff477230 */ /* 0x000fe40000004100 */
[-C--:B------:R-:W-:Y:S01]  /*5590*/  FFMA.FTZ R62, R62, R70.reuse, -R73 ;  /* 0x000000463e3e7223 */ /* 0x080fe20000010849 */
[----:B------:R-:W-:Y:S02]  /*55a0*/  HADD2.F32 R73, -RZ, R68.H0_H0 ;  /* 0x20000044ff497230 */ /* 0x000fe40000004100 */
[----:B------:R-:W-:Y:S01]  /*55b0*/  FFMA.FTZ R69, R69, R70, R72 ;  /* 0x0000004645457223 */ /* 0x000fe20000010048 */
[--C-:B------:R-:W-:Y:S01]  /*55c0*/  HADD2.F32 R68, -RZ, R66.reuse.H1_H1 ;  /* 0x30000042ff447230 */ /* 0x100fe20000004100 */
[----:B------:R-:W-:Y:S01]  /*55d0*/  LOP3.LUT R72, R63, 0xff0000ff, RZ, 0xc0, !PT ;  /* 0xff0000ff3f487812 */ /* 0x000fe200078ec0ff */
[----:B------:R-:W-:Y:S01]  /*55e0*/  HADD2.F32 R66, -RZ, R66.H0_H0 ;  /* 0x20000042ff427230 */ /* 0x000fe20000004100 */
[----:B------:R-:W-:-:S02]  /*55f0*/  LOP3.LUT R70, R61, 0xff0000ff, RZ, 0xc0, !PT ;  /* 0xff0000ff3d467812 */ /* 0x000fc400078ec0ff */
[-C--:B------:R-:W-:Y:S01]  /*5600*/  FMUL.FTZ R67, R68, R73.reuse ;  /* 0x0000004944437220 */ /* 0x080fe20000410000 */
[----:B------:R-:W-:Y:S01]  /*5610*/  F2FP.SATFINITE.E4M3.F32.PACK_AB_MERGE_C R62, R69, R62, RZ ;  /* 0x0000003e453e723e */ /* 0x000fe200048070ff */
[C---:B------:R-:W-:Y:S02]  /*5620*/  FMUL.FTZ R73, R66.reuse, R73 ;  /* 0x0000004942497220 */ /* 0x040fe40000410000 */
[-C--:B------:R-:W-:Y:S02]  /*5630*/  FFMA.FTZ R67, R66, R71.reuse, -R67 ;  /* 0x0000004742437223 */ /* 0x080fe40000010843 */
[----:B------:R-:W-:Y:S01]  /*5640*/  FFMA.FTZ R66, R68, R71, R73 ;  /* 0x0000004744427223 */ /* 0x000fe20000010049 */
[----:B------:R-:W-:Y:S02]  /*5650*/  SHF.R.U32.HI R71, RZ, 0x8, R63 ;  /* 0x00000008ff477819 */ /* 0x000fe4000001163f */
[----:B------:R-:W-:Y:S02]  /*5660*/  SHF.R.U32.HI R73, RZ, 0x8, R61 ;  /* 0x00000008ff497819 */ /* 0x000fe4000001163d */
[----:B------:R-:W-:-:S02]  /*5670*/  SHF.R.U32.HI R68, RZ, 0x10, R63 ;  /* 0x00000010ff447819 */ /* 0x000fc4000001163f */
[----:B------:R-:W-:Y:S02]  /*5680*/  SHF.L.U32 R71, R71, 0x8, RZ ;  /* 0x0000000847477819 */ /* 0x000fe400000006ff */
[----:B------:R-:W-:Y:S01]  /*5690*/  SHF.R.U32.HI R63, RZ, 0x10, R61 ;  /* 0x00000010ff3f7819 */ /* 0x000fe2000001163d */
[----:B------:R-:W-:Y:S01]  /*56a0*/  IMAD.SHL.U32 R61, R73, 0x100, RZ ;  /* 0x00000100493d7824 */ /* 0x000fe200078e00ff */
[----:B------:R-:W-:Y:S01]  /*56b0*/  LOP3.LUT R71, R72, 0xff00, R71, 0xf8, !PT ;  /* 0x0000ff0048477812 */ /* 0x000fe200078ef847 */
[----:B------:R-:W-:Y:S01]  /*56c0*/  IMAD.U32 R68, R68, 0x10000, RZ ;  /* 0x0001000044447824 */ /* 0x000fe200078e00ff */
[----:B------:R-:W-:Y:S01]  /*56d0*/  F2FP.SATFINITE.E4M3.F32.PACK_AB_MERGE_C R12, R66, R67, R62 ;  /* 0x00000043420c723e */ /* 0x000fe2000480703e */
[----:B------:R-:W-:Y:S01]  /*56e0*/  IMAD.U32 R63, R63, 0x10000, RZ ;  /* 0x000100003f3f7824 */ /* 0x000fe200078e00ff */
[----:B------:R-:W-:Y:S01]  /*56f0*/  LOP3.LUT R70, R70, 0xff00, R61, 0xf8, !PT ;  /* 0x0000ff0046467812 */ /* 0x000fe200078ef83d */
[----:B------:R-:W-:Y:S01]  /*5700*/  IMAD.MOV.U32 R72, RZ, RZ, R15 ;  /* 0x000000ffff487224 */ /* 0x000fe200078e000f */
[----:B------:R-:W-:-:S02]  /*5710*/  LOP3.LUT R71, R71, 0xff0000, R68, 0xf8, !PT ;  /* 0x00ff000047477812 */ /* 0x000fc400078ef844 */
[----:B------:R-:W-:Y:S02]  /*5720*/  LOP3.LUT R63, R70, 0xff0000, R63, 0xf8, !PT ;  /* 0x00ff0000463f7812 */ /* 0x000fe400078ef83f */
[-C--:B------:R-:W-:Y:S02]  /*5730*/  F2FP.F16.E4M3.UNPACK_B R15, R72.reuse ;  /* 0x00000048ff0f723e */ /* 0x080fe400020006ff */
[----:B------:R-:W-:Y:S02]  /*5740*/  F2FP.F16.E4M3.UNPACK_B R70, R71.H1 ;  /* 0x00000047ff46723e */ /* 0x000fe400030006ff */
[----:B------:R-:W-:Y:S01]  /*5750*/  F2FP.F16.E4M3.UNPACK_B R61, R63.H1 ;  /* 0x0000003fff3d723e */ /* 0x000fe200030006ff */
[--C-:B------:R-:W-:Y:S01]  /*5760*/  HADD2.F32 R68, -RZ, R15.reuse.H1_H1 ;  /* 0x3000000fff447230 */ /* 0x100fe20000004100 */
[----:B------:R-:W-:Y:S01]  /*5770*/  F2FP.F16.E4M3.UNPACK_B R72, R72.H1 ;  /* 0x00000048ff48723e */ /* 0x000fe200030006ff */
[----:B------:R-:W-:Y:S01]  /*5780*/  HADD2.F32 R75, -RZ, R70.H0_H0 ;  /* 0x20000046ff4b7230 */ /* 0x000fe20000004100 */
[----:B------:R-:W-:Y:S01]  /*5790*/  F2FP.F16.E4M3.UNPACK_B R71, R71 ;  /* 0x00000047ff47723e */ /* 0x000fe200020006ff */
[----:B------:R-:W-:-:S02]  /*57a0*/  HADD2.F32 R74, -RZ, R15.H0_H0 ;  /* 0x2000000fff4a7230 */ /* 0x000fc40000004100 */
[----:B------:R-:W-:Y:S02]  /*57b0*/  HADD2.F32 R73, -RZ, R61.H0_H0 ;  /* 0x2000003dff497230 */ /* 0x000fe40000004100 */
[-C--:B------:R-:W-:Y:S01]  /*57c0*/  FMUL.FTZ R15, R68, R75.reuse ;  /* 0x0000004b440f7220 */ /* 0x080fe20000410000 */
[----:B------:R-:W-:-:S03]  /*57d0*/  FMUL.FTZ R75, R74, R75 ;  /* 0x0000004b4a4b7220 */ /* 0x000fc60000410000 */
[-C--:B------:R-:W-:Y:S01]  /*57e0*/  FFMA.FTZ R15, R74, R73.reuse, -R15 ;  /* 0x000000494a0f7223 */ /* 0x080fe2000001080f */
[----:B------:R-:W-:Y:S01]  /*57f0*/  FFMA.FTZ R68, R68, R73, R75 ;  /* 0x0000004944447223 */ /* 0x000fe2000001004b */
[----:B------:R-:W-:Y:S02]  /*5800*/  HADD2.F32 R75, -RZ, R70.H1_H1 ;  /* 0x30000046ff4b7230 */ /* 0x000fe40000004100 */
[--C-:B------:R-:W-:Y:S02]  /*5810*/  HADD2.F32 R70, -RZ, R72.reuse.H1_H1 ;  /* 0x30000048ff467230 */ /* 0x100fe40000004100 */
[----:B------:R-:W-:Y:S02]  /*5820*/  HADD2.F32 R72, -RZ, R72.H0_H0 ;  /* 0x20000048ff487230 */ /* 0x000fe40000004100 */
[----:B------:R-:W-:Y:S02]  /*5830*/  HADD2.F32 R73, -RZ, R61.H1_H1 ;  /* 0x3000003dff497230 */ /* 0x000fe40000004100 */
[-C--:B------:R-:W-:Y:S01]  /*5840*/  FMUL.FTZ R61, R70, R75.reuse ;  /* 0x0000004b463d7220 */ /* 0x080fe20000410000 */
[----:B------:R-:W-:-:S03]  /*5850*/  FMUL.FTZ R75, R72, R75 ;  /* 0x0000004b484b7220 */ /* 0x000fc60000410000 */
[----:B------:R-:W-:Y:S01]  /*5860*/  FFMA.FTZ R61, R72, R73, -R61 ;  /* 0x00000049483d7223 */ /* 0x000fe2000001083d */
[----:B------:R-:W-:Y:S01]  /*5870*/  F2FP.F16.E4M3.UNPACK_B R72, R63 ;  /* 0x0000003fff48723e */ /* 0x000fe200020006ff */
[----:B------:R-:W-:Y:S01]  /*5880*/  FFMA.FTZ R70, R70, R73, R75 ;  /* 0x0000004946467223 */ /* 0x000fe2000001004b */
[----:B------:R-:W-:Y:S01]  /*5890*/  F2FP.F16.E4M3.UNPACK_B R73, R14.H1 ;  /* 0x0000000eff49723e */ /* 0x000fe200030006ff */
[--C-:B------:R-:W-:Y:S02]  /*58a0*/  HADD2.F32 R63, -RZ, R71.reuse.H1_H1 ;  /* 0x30000047ff3f7230 */ /* 0x100fe40000004100 */
[----:B------:R-:W-:Y:S01]  /*58b0*/  HADD2.F32 R71, -RZ, R71.H0_H0 ;  /* 0x20000047ff477230 */ /* 0x000fe20000004100 */
[----:B------:R-:W-:Y:S01]  /*58c0*/  F2FP.SATFINITE.E4M3.F32.PACK_AB_MERGE_C R61, R70, R61, RZ ;  /* 0x0000003d463d723e */ /* 0x000fe200048070ff */
[--C-:B------:R-:W-:Y:S02]  /*58d0*/  HADD2.F32 R74, -RZ, R73.reuse.H1_H1 ;  /* 0x30000049ff4a7230 */ /* 0x100fe40000004100 */
[----:B------:R-:W-:Y:S01]  /*58e0*/  HADD2.F32 R104, -RZ, R73.H0_H0 ;  /* 0x20000049ff687230 */ /* 0x000fe20000004100 */
[----:B------:R-:W-:Y:S01]  /*58f0*/  F2FP.SATFINITE.E4M3.F32.PACK_AB_MERGE_C R15, R68, R15, R61 ;  /* 0x0000000f440f723e */ /* 0x000fe2000480703d */
[----:B------:R-:W-:-:S02]  /*5900*/  HADD2.F32 R73, -RZ, R72.H1_H1 ;  /* 0x30000048ff497230 */ /* 0x000fc40000004100 */
[-C--:B------:R-:W-:Y:S01]  /*5910*/  FMUL.FTZ R75, R74, R63.reuse ;  /* 0x0000003f4a4b7220 */ /* 0x080fe20000410000 */
[----:B------:R-:W-:Y:S02]  /*5920*/  HADD2.F32 R72, -RZ, R72.H0_H0 ;  /* 0x20000048ff487230 */ /* 0x000fe40000004100 */
[C---:B------:R-:W-:Y:S01]  /*5930*/  FMUL.FTZ R107, R104.reuse, R63 ;  /* 0x0000003f686b7220 */ /* 0x040fe20000410000 */
[----:B------:R-:W-:-:S03]  /*5940*/  FFMA.FTZ R63, R104, R73, -R75 ;  /* 0x00000049683f7223 */ /* 0x000fc6000001084b */
[----:B------:R-:W-:Y:S01]  /*5950*/  FFMA.FTZ R74, R74, R73, R107 ;  /* 0x000000494a4a7223 */ /* 0x000fe2000001006b */
[----:B------:R-:W-:-:S04]  /*5960*/  F2FP.F16.E4M3.UNPACK_B R73, R14 ;  /* 0x0000000eff49723e */ /* 0x000fc800020006ff */
        /* <DEDUP_REMOVED lines=8> */
.L_x_525:
[----:B------:R-:W-:Y:S05]  /*59f0*/  BSYNC B2 ;  /* 0x0000000000027941 */ /* 0x000fea0003800000 */
.L_x_524:
[----:B0-----:R0:W-:Y:S02]  /*5a00*/  ST.E.128 desc[UR36][R64.64], R12 ;  /* 0x0000000c40007985 */ /* 0x0011e4000c101d24 */
.L_x_519:
[----:B------:R-:W-:Y:S05]  /*5a10*/  BSYNC B1 ;  /* 0x0000000000017941 */ /* 0x000fea0003800000 */
.L_x_518:
[----:B------:R-:W-:-:S03]  /*5a20*/  UMOV UR4, 0xffffffff ;  /* 0xffffffff00047882 */ /* 0x000fc60000000000 */
[----:B------:R-:W-:Y:S05]  /*5a30*/  BRA.DIV UR4, `(.L_x_526) ;  /* 0x0000025204347947 */ /* 0x000fea000b800000 */
[----:B------:R0:W0:Y:S04]  /*5a40*/  SHFL.IDX PT, R62, R102, 0x2, 0x181f ;  /* 0x00581f00663e7f89 */ /* 0x00002800000e0000 */
[----:B------:R0:W0:Y:S02]  /*5a50*/  SHFL.IDX PT, R63, R101, 0x2, 0x181f ;  /* 0x00581f00653f7f89 */ /* 0x00002400000e0000 */
.L_x_843:
        /* <DEDUP_REMOVED lines=10> */
[----:B0-----:R-:W-:Y:S02]  /*5b00*/  F2FP.F16.E4M3.UNPACK_B R11, R13 ;  /* 0x0000000dff0b723e */ /* 0x001fe400020006ff */
[-C--:B------:R-:W-:Y:S02]  /*5b10*/  F2FP.F16.E4M3.UNPACK_B R67, R109.reuse.H1 ;  /* 0x0000006dff43723e */ /* 0x080fe400030006ff */
[----:B------:R-:W-:Y:S01]  /*5b20*/  F2FP.F16.E4M3.UNPACK_B R65, R108.H1 ;  /* 0x0000006cff41723e */ /* 0x000fe200030006ff */
[--C-:B------:R-:W-:Y:S01]  /*5b30*/  HADD2.F32 R56, -RZ, R11.reuse.H0_H0 ;  /* 0x2000000bff387230 */ /* 0x100fe20000004100 */
[--C-:B------:R-:W-:Y:S01]  /*5b40*/  SHF.R.U32.HI R66, RZ, 0x8, R57.reuse ;  /* 0x00000008ff427819 */ /* 0x100fe20000011639 */
[----:B------:R-:W-:Y:S01]  /*5b50*/  HADD2.F32 R11, -RZ, R11.H1_H1 ;  /* 0x3000000bff0b7230 */ /* 0x000fe20000004100 */
[----:B------:R-:W-:Y:S01]  /*5b60*/  SHF.R.U32.HI R58, RZ, 0x10, R57 ;  /* 0x00000010ff3a7819 */ /* 0x000fe20000011639 */
[----:B------:R-:W-:Y:S01]  /*5b70*/  HADD2.F32 R68, -RZ, R67.H0_H0 ;  /* 0x20000043ff447230 */ /* 0x000fe20000004100 */
[----:B------:R-:W-:Y:S01]  /*5b80*/  LOP3.LUT R57, R57, 0xff0000ff, RZ, 0xc0, !PT ;  /* 0xff0000ff39397812 */ /* 0x000fe200078ec0ff */
[----:B------:R-:W-:Y:S01]  /*5b90*/  HADD2.F32 R64, -RZ, R65.H0_H0 ;  /* 0x20000041ff407230 */ /* 0x000fe20000004100 */
[----:B------:R-:W-:Y:S01]  /*5ba0*/  F2FP.F16.E4M3.UNPACK_B R109, R109 ;  /* 0x0000006dff6d723e */ /* 0x000fe200020006ff */
[----:B------:R-:W-:-:S02]  /*5bb0*/  IMAD.SHL.U32 R66, R66, 0x100, RZ ;  /* 0x0000010042427824 */ /* 0x000fc400078e00ff */
[CC--:B------:R-:W-:Y:S01]  /*5bc0*/  FMUL.FTZ R69, R11.reuse, R68.reuse ;  /* 0x000000440b457220 */ /* 0x0c0fe20000410000 */
[C---:B------:R-:W-:Y:S01]  /*5bd0*/  FMUL.FTZ R68, R56.reuse, R68 ;  /* 0x0000004438447220 */ /* 0x040fe20000410000 */
[----:B------:R-:W-:Y:S01]  /*5be0*/  HADD2.F32 R71, -RZ, R67.H1_H1 ;  /* 0x30000043ff477230 */ /* 0x000fe20000004100 */
[----:B------:R-:W-:Y:S01]  /*5bf0*/  F2FP.F16.E4M3.UNPACK_B R108, R108 ;  /* 0x0000006cff6c723e */ /* 0x000fe200020006ff */
[-C--:B------:R-:W-:Y:S01]  /*5c00*/  FFMA.FTZ R56, R56, R64.reuse, -R69 ;  /* 0x0000004038387223 */ /* 0x080fe20000010845 */
[----:B------:R-:W-:Y:S01]  /*5c10*/  F2FP.F16.E4M3.UNPACK_B R69, R13.H1 ;  /* 0x0000000dff45723e */ /* 0x000fe200030006ff */
[----:B------:R-:W-:Y:S01]  /*5c20*/  FFMA.FTZ R11, R11, R64, R68 ;  /* 0x000000400b0b7223 */ /* 0x000fe20000010044 */
[----:B------:R-:W-:Y:S01]  /*5c30*/  IMAD.MOV.U32 R67, RZ, RZ, R12 ;  /* 0x000000ffff437224 */ /* 0x000fe200078e000c */
[--C-:B------:R-:W-:Y:S01]  /*5c40*/  SHF.R.U32.HI R64, RZ, 0x8, R59.reuse ;  /* 0x00000008ff407819 */ /* 0x100fe2000001163b */
[----:B------:R-:W-:Y:S01]  /*5c50*/  HADD2.F32 R70, -RZ, R65.H1_H1 ;  /* 0x30000041ff467230 */ /* 0x000fe20000004100 */
[----:B------:R-:W-:Y:S01]  /*5c60*/  LOP3.LUT R65, R57, 0xff00, R66, 0xf8, !PT ;  /* 0x0000ff0039417812 */ /* 0x000fe200078ef842 */
[--C-:B------:R-:W-:Y:S01]  /*5c70*/  HADD2.F32 R68, -RZ, R69.reuse.H1_H1 ;  /* 0x30000045ff447230 */ /* 0x100fe20000004100 */
[----:B------:R-:W-:Y:S01]  /*5c80*/  F2FP.F16.E4M3.UNPACK_B R66, R67.H1 ;  /* 0x00000043ff42723e */ /* 0x000fe200030006ff */
[----:B------:R-:W-:Y:S01]  /*5c90*/  HADD2.F32 R69, -RZ, R69.H0_H0 ;  /* 0x20000045ff457230 */ /* 0x000fe20000004100 */
[----:B------:R-:W-:Y:S01]  /*5ca0*/  SHF.R.U32.HI R13, RZ, 0x10, R59 ;  /* 0x00000010ff0d7819 */ /* 0x000fe2000001163b */
[----:B------:R-:W-:-:S02]  /*5cb0*/  IMAD.U32 R58, R58, 0x10000, RZ ;  /* 0x000100003a3a7824 */ /* 0x000fc400078e00ff */
[CC--:B------:R-:W-:Y:S01]  /*5cc0*/  FMUL.FTZ R12, R68.reuse, R71.reuse ;  /* 0x00000047440c7220 */ /* 0x0c0fe20000410000 */
[----:B------:R-:W-:Y:S01]  /*5cd0*/  LOP3.LUT R59, R59, 0xff0000ff, RZ, 0xc0, !PT ;  /* 0xff0000ff3b3b7812 */ /* 0x000fe200078ec0ff */
[C---:B------:R-:W-:Y:S01]  /*5ce0*/  FMUL.FTZ R57, R69.reuse, R71 ;  /* 0x0000004745397220 */ /* 0x040fe20000410000 */
[----:B------:R-:W-:Y:S01]  /*5cf0*/  F2FP.F16.E4M3.UNPACK_B R67, R67 ;  /* 0x00000043ff43723e */ /* 0x000fe200020006ff */
[-C--:B------:R-:W-:Y:S01]  /*5d00*/  FFMA.FTZ R12, R69, R70.reuse, -R12 ;  /* 0x00000046450c7223 */ /* 0x080fe2000001080c */
[----:B------:R-:W-:Y:S02]  /*5d10*/  HADD2.F32 R69, -RZ, R66.H0_H0 ;  /* 0x20000042ff457230 */ /* 0x000fe40000004100 */
[----:B------:R-:W-:Y:S01]  /*5d20*/  FFMA.FTZ R57, R68, R70, R57 ;  /* 0x0000004644397223 */ /* 0x000fe20000010039 */
[----:B------:R-:W-:Y:S01]  /*5d30*/  IMAD.SHL.U32 R70, R64, 0x100, RZ ;  /* 0x0000010040467824 */ /* 0x000fe200078e00ff */
[----:B------:R-:W-:Y:S01]  /*5d40*/  SHF.L.U32 R13, R13, 0x10, RZ ;  /* 0x000000100d0d7819 */ /* 0x000fe200000006ff */
[----:B------:R-:W-:-:S02]  /*5d50*/  HADD2.F32 R64, -RZ, R109.H1_H1 ;  /* 0x3000006dff407230 */ /* 0x000fc40000004100 */
[----:B------:R-:W-:Y:S01]  /*5d60*/  HADD2.F32 R68, -RZ, R66.H1_H1 ;  /* 0x30000042ff447230 */ /* 0x000fe20000004100 */
[----:B------:R-:W-:Y:S01]  /*5d70*/  LOP3.LUT R66, R59, 0xff00, R70, 0xf8, !PT ;  /* 0x0000ff003b427812 */ /* 0x000fe200078ef846 */
[--C-:B------:R-:W-:Y:S02]  /*5d80*/  HADD2.F32 R59, -RZ, R108.reuse.H1_H1 ;  /* 0x3000006cff3b7230 */ /* 0x100fe40000004100 */
[-C--:B------:R-:W-:Y:S01]  /*5d90*/  FMUL.FTZ R71, R69, R64.reuse ;  /* 0x0000004045477220 */ /* 0x080fe20000410000 */
[----:B------:R-:W-:Y:S02]  /*5da0*/  HADD2.F32 R109, -RZ, R109.H0_H0 ;  /* 0x2000006dff6d7230 */ /* 0x000fe40000004100 */
[----:B------:R-:W-:Y:S01]  /*5db0*/  FMUL.FTZ R70, R68, R64 ;  /* 0x0000004044467220 */ /* 0x000fe20000410000 */
[----:B------:R-:W-:Y:S01]  /*5dc0*/  LOP3.LUT R64, R65, 0xff0000, R58, 0xf8, !PT ;  /* 0x00ff000041407812 */ /* 0x000fe200078ef83a */
[----:B------:R-:W-:Y:S01]  /*5dd0*/  HADD2.F32 R108, -RZ, R108.H0_H0 ;  /* 0x2000006cff6c7230 */ /* 0x000fe20000004100 */
[----:B------:R-:W-:Y:S01]  /*5de0*/  LOP3.LUT R65, R66, 0xff0000, R13, 0xf8, !PT ;  /* 0x00ff000042417812 */ /* 0x000fe200078ef80d */
[-C--:B------:R-:W-:Y:S01]  /*5df0*/  FFMA.FTZ R58, R69, R59.reuse, -R70 ;  /* 0x0000003b453a7223 */ /* 0x080fe20000010846 */
[----:B------:R-:W-:Y:S01]  /*5e00*/  FFMA.FTZ R59, R68, R59, R71 ;  /* 0x0000003b443b7223 */ /* 0x000fe20000010047 */
[--C-:B------:R-:W-:Y:S01]  /*5e10*/  HADD2.F32 R69, -RZ, R67.reuse.H1_H1 ;  /* 0x30000043ff457230 */ /* 0x100fe20000004100 */
[----:B------:R-:W-:Y:S01]  /*5e20*/  F2FP.F16.E4M3.UNPACK_B R70, R65.H1 ;  /* 0x00000041ff46723e */ /* 0x000fe200030006ff */
[----:B------:R-:W-:Y:S01]  /*5e30*/  HADD2.F32 R68, -RZ, R67.H0_H0 ;  /* 0x20000043ff447230 */ /* 0x000fe20000004100 */
[----:B------:R-:W-:Y:S01]  /*5e40*/  F2FP.SATFINITE.E4M3.F32.PACK_AB_MERGE_C R57, R57, R12, RZ ;  /* 0x0000000c3939723e */ /* 0x000fe200048070ff */
[----:B------:R-:W-:-:S02]  /*5e50*/  IMAD.MOV.U32 R67, RZ, RZ, R15 ;  /* 0x000000ffff437224 */ /* 0x000fc400078e000f */
[-C--:B------:R-:W-:Y:S01]  /*5e60*/  FMUL.FTZ R71, R69, R109.reuse ;  /* 0x0000006d45477220 */ /* 0x080fe20000410000 */
[----:B------:R-:W-:Y:S01]  /*5e70*/  F2FP.SATFINITE.E4M3.F32.PACK_AB_MERGE_C R58, R59, R58, RZ ;  /* 0x0000003a3b3a723e */ /* 0x000fe200048070ff */
[C---:B------:R-:W-:Y:S01]  /*5e80*/  FMUL.FTZ R66, R68.reuse, R109 ;  /* 0x0000006d44427220 */ /* 0x040fe20000410000 */
[----:B------:R-:W-:Y:S01]  /*5e90*/  F2FP.SATFINITE.E4M3.F32.PACK_AB_MERGE_C R59, R11, R56, R57 ;  /* 0x000000380b3b723e */ /* 0x000fe20004807039 */
[-C--:B------:R-:W-:Y:S01]  /*5ea0*/  FFMA.FTZ R13, R68, R108.reuse, -R71 ;  /* 0x0000006c440d7223 */ /* 0x080fe20000010847 */
[----:B------:R-:W-:Y:S01]  /*5eb0*/  F2FP.F16.E4M3.UNPACK_B R15, R67 ;  /* 0x00000043ff0f723e */ /* 0x000fe200020006ff */
[----:B------:R-:W-:Y:S01]  /*5ec0*/  FFMA.FTZ R66, R69, R108, R66 ;  /* 0x0000006c45427223 */ /* 0x000fe20000010042 */
[-C--:B------:R-:W-:Y:S01]  /*5ed0*/  F2FP.F16.E4M3.UNPACK_B R69, R64.reuse.H1 ;  /* 0x00000040ff45723e */ /* 0x080fe200030006ff */
[----:B------:R-:W-:Y:S01]  /*5ee0*/  HADD2.F32 R71, -RZ, R70.H0_H0 ;  /* 0x20000046ff477230 */ /* 0x000fe20000004100 */
[----:B------:R-:W-:Y:S01]  /*5ef0*/  F2FP.F16.E4M3.UNPACK_B R64, R64 ;  /* 0x00000040ff40723e */ /* 0x000fe200020006ff */
[--C-:B------:R-:W-:Y:S01]  /*5f00*/  HADD2.F32 R68, -RZ, R15.reuse.H1_H1 ;  /* 0x3000000fff447230 */ /* 0x100fe20000004100 */
[----:B------:R-:W-:Y:S01]  /*5f10*/  F2FP.SATFINITE.E4M3.F32.PACK_AB_MERGE_C R58, R66, R13, R58 ;  /* 0x0000000d423a723e */ /* 0x000fe2000480703a */
[----:B------:R-:W-:-:S02]  /*5f20*/  HADD2.F32 R15, -RZ, R15.H0_H0 ;  /* 0x2000000fff0f7230 */ /* 0x000fc40000004100 */
[----:B------:R-:W-:Y:S02]  /*5f30*/  HADD2.F32 R72, -RZ, R69.H0_H0 ;  /* 0x20000045ff487230 */ /* 0x000fe40000004100 */
[CC--:B------:R-:W-:Y:S01]  /*5f40*/  FMUL.FTZ R74, R68.reuse, R71.reuse ;  /* 0x00000047444a7220 */ /* 0x0c0fe20000410000 */
[----:B------:R-:W-:Y:S02]  /*5f50*/  IMAD.MOV.U32 R13, RZ, RZ, R59 ;  /* 0x000000ffff0d7224 */ /* 0x000fe400078e003b */
[C---:B------:R-:W-:Y:S01]  /*5f60*/  FMUL.FTZ R73, R15.reuse, R71 ;  /* 0x000000470f497220 */ /* 0x040fe20000410000 */
[----:B------:R-:W-:Y:S01]  /*5f70*/  F2FP.F16.E4M3.UNPACK_B R71, R67.H1 ;  /* 0x00000043ff47723e */ /* 0x000fe200030006ff */
[-C--:B------:R-:W-:Y:S01]  /*5f80*/  FFMA.FTZ R15, R15, R72.reuse, -R74 ;  /* 0x000000480f0f7223 */ /* 0x080fe2000001084a */
[----:B------:R-:W-:Y:S02]  /*5f90*/  IMAD.MOV.U32 R67, RZ, RZ, R14 ;  /* 0x000000ffff437224 */ /* 0x000fe400078e000e */
[----:B------:R-:W-:Y:S01]  /*5fa0*/  FFMA.FTZ R68, R68, R72, R73 ;  /* 0x0000004844447223 */ /* 0x000fe20000010049 */
[----:B------:R-:W-:-:S02]  /*5fb0*/  HADD2.F32 R73, -RZ, R70.H1_H1 ;  /* 0x30000046ff497230 */ /* 0x000fc40000004100 */
[--C-:B------:R-:W-:Y:S02]  /*5fc0*/  HADD2.F32 R70, -RZ, R71.reuse.H1_H1 ;  /* 0x30000047ff467230 */ /* 0x100fe40000004100 */
[----:B------:R-:W-:Y:S02]  /*5fd0*/  HADD2.F32 R71, -RZ, R71.H0_H0 ;  /* 0x20000047ff477230 */ /* 0x000fe40000004100 */
[----:B------:R-:W-:Y:S02]  /*5fe0*/  HADD2.F32 R72, -RZ, R69.H1_H1 ;  /* 0x30000045ff487230 */ /* 0x000fe40000004100 */
[C---:B------:R-:W-:Y:S01]  /*5ff0*/  FMUL.FTZ R14, R70.reuse, R73 ;  /* 0x00000049460e7220 */ /* 0x040fe20000410000 */
[----:B------:R-:W-:Y:S01]  /*6000*/  F2FP.F16.E4M3.UNPACK_B R69, R65 ;  /* 0x00000041ff45723e */ /* 0x000fe200020006ff */
[C---:B------:R-:W-:Y:S02]  /*6010*/  FMUL.FTZ R73, R71.reuse, R73 ;  /* 0x0000004947497220 */ /* 0x040fe40000410000 */
[-C--:B------:R-:W-:Y:S01]  /*6020*/  FFMA.FTZ R14, R71, R72.reuse, -R14 ;  /* 0x00000048470e7223 */ /* 0x080fe2000001080e */
[----:B------:R-:W-:Y:S01]  /*6030*/  F2FP.F16.E4M3.UNPACK_B R71, R67.H1 ;  /* 0x00000043ff47723e */ /* 0x000fe200030006ff */
[----:B------:R-:W-:Y:S01]  /*6040*/  FFMA.FTZ R65, R70, R72, R73 ;  /* 0x0000004846417223 */ /* 0x000fe20000010049 */
[----:B------:R-:W-:-:S02]  /*6050*/  HADD2.F32 R70, -RZ, R69.H1_H1 ;  /* 0x30000045ff467230 */ /* 0x000fc40000004100 */
[--C-:B------:R-:W-:Y:S02]  /*6060*/  HADD2.F32 R73, -RZ, R64.reuse.H1_H1 ;  /* 0x30000040ff497230 */ /* 0x100fe40000004100 */
[--C-:B------:R-:W-:Y:S01]  /*6070*/  HADD2.F32 R72, -RZ, R71.reuse.H1_H1 ;  /* 0x30000047ff487230 */ /* 0x100fe20000004100 */
[----:B------:R-:W-:Y:S01]  /*6080*/  F2FP.SATFINITE.E4M3.F32.PACK_AB_MERGE_C R65, R65, R14, RZ ;  /* 0x0000000e4141723e */ /* 0x000fe200048070ff */
[----:B------:R-:W-:Y:S02]  /*6090*/  HADD2.F32 R71, -RZ, R71.H0_H0 ;  /* 0x20000047ff477230 */ /* 0x000fe40000004100 */
[----:B------:R-:W-:Y:S02]  /*60a0*/  HADD2.F32 R64, -RZ, R64.H0_H0 ;  /* 0x20000040ff407230 */ /* 0x000fe40000004100 */
[-C--:B------:R-:W-:Y:S01]  /*60b0*/  FMUL.FTZ R74, R72, R70.reuse ;  /* 0x00000046484a7220 */ /* 0x080fe20000410000 */
[----:B------:R-:W-:Y:S01]  /*60c0*/  F2FP.SATFINITE.E4M3.F32.PACK_AB_MERGE_C R15, R68, R15, R65 ;  /* 0x0000000f440f723e */ /* 0x000fe20004807041 */
[----:B------:R-:W-:-:S02]  /*60d0*/  FMUL.FTZ R75, R71, R70 ;  /* 0x00000046474b7220 */ /* 0x000fc40000410000 */
[----:B------:R-:W-:Y:S01]  /*60e0*/  FFMA.FTZ R70, R71, R73, -R74 ;  /* 0x0000004947467223 */ /* 0x000fe2000001084a */
[----:B------:R-:W-:Y:S01]  /*60f0*/  F2FP.F16.E4M3.UNPACK_B R71, R67 ;  /* 0x00000043ff47723e */ /* 0x000fe200020006ff */
[----:B------:R-:W-:Y:S01]  /*6100*/  FFMA.FTZ R67, R72, R73, R75 ;  /* 0x0000004948437223 */ /* 0x000fe2000001004b */
[----:B------:R-:W-:-:S03]  /*6110*/  HADD2.F32 R72, -RZ, R69.H0_H0 ;  /* 0x20000045ff487230 */ /* 0x000fc60000004100 */
[--C-:B------:R-:W-:Y:S01]  /*6120*/  HADD2.F32 R69, -RZ, R71.reuse.H1_H1 ;  /* 0x30000047ff457230 */ /* 0x100fe20000004100 */
[----:B------:R-:W-:Y:S01]  /*6130*/  F2FP.SATFINITE.E4M3.F32.PACK_AB_MERGE_C R67, R67, R70, RZ ;  /* 0x000000464343723e */ /* 0x000fe200048070ff */
[----:B------:R-:W-:-:S03]  /*6140*/  HADD2.F32 R71, -RZ, R71.H0_H0 ;  /* 0x20000047ff477230 */ /* 0x000fc60000004100 */
[-C--:B------:R-:W-:Y:S02]  /*6150*/  FMUL.FTZ R12, R69, R72.reuse ;  /* 0x00000048450c7220 */ /* 0x080fe40000410000 */
[C---:B------:R-:W-:Y:S02]  /*6160*/  FMUL.FTZ R72, R71.reuse, R72 ;  /* 0x0000004847487220 */ /* 0x040fe40000410000 */
[-C--:B------:R-:W-:Y:S02]  /*6170*/  FFMA.FTZ R12, R71, R64.reuse, -R12 ;  /* 0x00000040470c7223 */ /* 0x080fe4000001080c */
[----:B------:R-:W-:-:S05]  /*6180*/  FFMA.FTZ R69, R69, R64, R72 ;  /* 0x0000004045457223 */ /* 0x000fca0000010048 */
[----:B------:R-:W-:Y:S01]  /*6190*/  F2FP.SATFINITE.E4M3.F32.PACK_AB_MERGE_C R14, R69, R12, R67 ;  /* 0x0000000c450e723e */ /* 0x000fe20004807043 */
[----:B------:R-:W-:-:S07]  /*61a0*/  IMAD.MOV.U32 R12, RZ, RZ, R58 ;  /* 0x000000ffff0c7224 */ /* 0x000fce00078e003a */
.L_x_532:
[----:B------:R-:W-:Y:S05]  /*61b0*/  BSYNC B3 ;  /* 0x0000000000037941 */ /* 0x000fea0003800000 */
.L_x_531:
[----:B0-----:R0:W-:Y:S02]  /*61c0*/  ST.E.128 desc[UR36][R60.64], R12 ;  /* 0x0000000c3c007985 */ /* 0x0011e4000c101d24 */
.L_x_530:
[----:B------:R-:W-:Y:S05]  /*61d0*/  BSYNC B2 ;  /* 0x0000000000027941 */ /* 0x000fea0003800000 */
.L_x_529:
[----:B------:R-:W-:-:S13]  /*61e0*/  LOP3.LUT P2, RZ, R125, 0x2, RZ, 0xc0, !PT ;  /* 0x000000027dff7812 */ /* 0x000fda000784c0ff */
[----:B------:R-:W-:Y:S05]  /*61f0*/  @P2 BRA `(.L_x_528) ;  /* 0x0000000400c02947 */ /* 0x000fea0003800000 */
[----:B0-----:R0:W0:Y:S01]  /*6200*/  LDS.128 R12, [R90+0x2e400] ;  /* 0x02e400005a0c7984 */ /* 0x0010220000000c00 */
[----:B------:R-:W-:Y:S01]  /*6210*/  IADD3 R56, P2, R18, R63, RZ ;  /* 0x0000003f12387210 */ /* 0x000fe20007f5e0ff */
[----:B------:R-:W-:Y:S03]  /*6220*/  BSSY B2, `(.L_x_533) ;  /* 0x000006c000027945 */ /* 0x000fe60003800000 */
[----:B------:R-:W-:Y:S02]  /*6230*/  IADD3.X R57, R62, R217, RZ, P2, !PT ;  /* 0x000000d93e397210 */ /* 0x000fe400017fe4ff */
[----:B------:R-:W-:-:S13]  /*6240*/  ISETP.GE.AND P2, PT, R218, R103, PT ;  /* 0x00000067da00720c */ /* 0x000fda0003f46270 */
[----:B------:R-:W-:Y:S05]  /*6250*/  @P2 BRA `(.L_x_534) ;  /* 0x0000000400a02947 */ /* 0x000fea0003800000 */
[----:B------:R-:W-:Y:S02]  /*6260*/  SHF.R.U32.HI R11, RZ, 0x8, R53 ;  /* 0x00000008ff0b7819 */ /* 0x000fe40000011635 */
[--C-:B------:R-:W-:Y:S02]  /*6270*/  SHF.R.U32.HI R59, RZ, 0x8, R55.reuse ;  /* 0x00000008ff3b7819 */ /* 0x100fe40000011637 */
[----:B------:R-:W-:Y:S02]  /*6280*/  LOP3.LUT R54, R55, 0xff0000ff, RZ, 0xc0, !PT ;  /* 0xff0000ff37367812 */ /* 0x000fe400078ec0ff */
[----:B------:R-:W-:Y:S01]  /*6290*/  SHF.R.U32.HI R58, RZ, 0x10, R55 ;  /* 0x00000010ff3a7819 */ /* 0x000fe20000011637 */
[----:B------:R-:W-:Y:S01]  /*62a0*/  IMAD.SHL.U32 R55, R11, 0x100, RZ ;  /* 0x000001000b377824 */ /* 0x000fe200078e00ff */
[----:B------:R-:W-:Y:S01]  /*62b0*/  LOP3.LUT R52, R53, 0xff0000ff, RZ, 0xc0, !PT ;  /* 0xff0000ff35347812 */ /* 0x000fe200078ec0ff */
[----:B------:R-:W-:Y:S01]  /*62c0*/  IMAD.SHL.U32 R59, R59, 0x100, RZ ;  /* 0x000001003b3b7824 */ /* 0x000fe200078e00ff */
[----:B------:R-:W-:Y:S01]  /*62d0*/  SHF.R.U32.HI R60, RZ, 0x10, R53 ;  /* 0x00000010ff3c7819 */ /* 0x000fe20000011635 */
[----:B0-----:R-:W-:Y:S01]  /*62e0*/  IMAD.MOV.U32 R11, RZ, RZ, R13 ;  /* 0x000000ffff0b7224 */ /* 0x001fe200078e000d */
[----:B------:R-:W-:Y:S01]  /*62f0*/  LOP3.LUT R13, R52, 0xff00, R55, 0xf8, !PT ;  /* 0x0000ff00340d7812 */ /* 0x000fe200078ef837 */
[----:B------:R-:W-:Y:S01]  /*6300*/  IMAD.MOV.U32 R53, RZ, RZ, R12 ;  /* 0x000000ffff357224 */ /* 0x000fe200078e000c */
[----:B------:R-:W-:Y:S01]  /*6310*/  LOP3.LUT R54, R54, 0xff00, R59, 0xf8, !PT ;  /* 0x0000ff0036367812 */ /* 0x000fe200078ef83b */
[----:B------:R-:W-:Y:S01]  /*6320*/  IMAD.U32 R59, R58, 0x10000, RZ ;  /* 0x000100003a3b7824 */ /* 0x000fe200078e00ff */
[----:B------:R-:W-:-:S02]  /*6330*/  SHF.L.U32 R52, R60, 0x10, RZ ;  /* 0x000000103c347819 */ /* 0x000fc400000006ff */
[----:B------:R-:W-:Y:S02]  /*6340*/  F2FP.F16.E4M3.UNPACK_B R55, R106.H1 ;  /* 0x0000006aff37723e */ /* 0x000fe400030006ff */
[----:B------:R-:W-:Y:S02]  /*6350*/  F2FP.F16.E4M3.UNPACK_B R12, R11 ;  /* 0x0000000bff0c723e */ /* 0x000fe400020006ff */
[----:B------:R-:W-:Y:S01]  /*6360*/  LOP3.LUT R13, R13, 0xff0000, R52, 0xf8, !PT ;  /* 0x00ff00000d0d7812 */ /* 0x000fe200078ef834 */
[--C-:B------:R-:W-:Y:S01]  /*6370*/  HADD2.F32 R63, -RZ, R55.reuse.H0_H0 ;  /* 0x20000037ff3f7230 */ /* 0x100fe20000004100 */
[----:B------:R-:W-:Y:S01]  /*6380*/  LOP3.LUT R52, R54, 0xff0000, R59, 0xf8, !PT ;  /* 0x00ff000036347812 */ /* 0x000fe200078ef83b */
[--C-:B------:R-:W-:Y:S01]  /*6390*/  HADD2.F32 R54, -RZ, R12.reuse.H1_H1 ;  /* 0x3000000cff367230 */ /* 0x100fe20000004100 */
[----:B------:R-:W-:Y:S01]  /*63a0*/  F2FP.F16.E4M3.UNPACK_B R59, R105.H1 ;  /* 0x00000069ff3b723e */ /* 0x000fe200030006ff */
[----:B------:R-:W-:Y:S01]  /*63b0*/  HADD2.F32 R12, -RZ, R12.H0_H0 ;  /* 0x2000000cff0c7230 */ /* 0x000fe20000004100 */
[----:B------:R-:W-:Y:S01]  /*63c0*/  F2FP.F16.E4M3.UNPACK_B R11, R11.H1 ;  /* 0x0000000bff0b723e */ /* 0x000fe200030006ff */
[----:B------:R-:W-:-:S02]  /*63d0*/  HADD2.F32 R60, -RZ, R55.H1_H1 ;  /* 0x30000037ff3c7230 */ /* 0x000fc40000004100 */
[-C--:B------:R-:W-:Y:S01]  /*63e0*/  FMUL.FTZ R65, R54, R63.reuse ;  /* 0x0000003f36417220 */ /* 0x080fe20000410000 */
[----:B------:R-:W-:Y:S02]  /*63f0*/  HADD2.F32 R61, -RZ, R59.H0_H0 ;  /* 0x2000003bff3d7230 */ /* 0x000fe40000004100 */
[C---:B------:R-:W-:Y:S01]  /*6400*/  FMUL.FTZ R63, R12.reuse, R63 ;  /* 0x0000003f0c3f7220 */ /* 0x040fe20000410000 */
[--C-:B------:R-:W-:Y:S01]  /*6410*/  HADD2.F32 R55, -RZ, R11.reuse.H1_H1 ;  /* 0x3000000bff377230 */ /* 0x100fe20000004100 */
[----:B------:R-:W-:Y:S01]  /*6420*/  F2FP.F16.E4M3.UNPACK_B R106, R106 ;  /* 0x0000006aff6a723e */ /* 0x000fe200020006ff */
[----:B------:R-:W-:Y:S02]  /*6430*/  HADD2.F32 R58, -RZ, R11.H0_H0 ;  /* 0x2000000bff3a7230 */ /* 0x000fe40000004100 */
[-C--:B------:R-:W-:Y:S01]  /*6440*/  FFMA.FTZ R11, R12, R61.reuse, -R65 ;  /* 0x0000003d0c0b7223 */ /* 0x080fe20000010841 */
[----:B------:R-:W-:Y:S02]  /*6450*/  HADD2.F32 R59, -RZ, R59.H1_H1 ;  /* 0x3000003bff3b7230 */ /* 0x000fe40000004100 */
[CC--:B------:R-:W-:Y:S01]  /*6460*/  FMUL.FTZ R65, R55.reuse, R60.reuse ;  /* 0x0000003c37417220 */ /* 0x0c0fe20000410000 */
[----:B------:R-:W-:Y:S01]  /*6470*/  FFMA.FTZ R12, R54, R61, R63 ;  /* 0x0000003d360c7223 */ /* 0x000fe2000001003f */
[C---:B------:R-:W-:Y:S01]  /*6480*/  FMUL.FTZ R60, R58.reuse, R60 ;  /* 0x0000003c3a3c7220 */ /* 0x040fe20000410000 */
[----:B------:R-:W-:Y:S01]  /*6490*/  F2FP.F16.E4M3.UNPACK_B R54, R53.H1 ;  /* 0x00000035ff36723e */ /* 0x000fe200030006ff */
[----:B------:R-:W-:Y:S01]  /*64a0*/  FFMA.FTZ R58, R58, R59, -R65 ;  /* 0x0000003b3a3a7223 */ /* 0x000fe20000010841 */
[----:B------:R-:W-:Y:S01]  /*64b0*/  F2FP.F16.E4M3.UNPACK_B R53, R53 ;  /* 0x00000035ff35723e */ /* 0x000fe200020006ff */
[----:B------:R-:W-:Y:S01]  /*64c0*/  FFMA.FTZ R65, R55, R59, R60 ;  /* 0x0000003b37417223 */ /* 0x000fe2000001003c */
[----:B------:R-:W-:Y:S01]  /*64d0*/  F2FP.F16.E4M3.UNPACK_B R105, R105 ;  /* 0x00000069ff69723e */ /* 0x000fe200020006ff */
[----:B------:R-:W-:-:S02]  /*64e0*/  HADD2.F32 R61, -RZ, R106.H1_H1 ;  /* 0x3000006aff3d7230 */ /* 0x000fc40000004100 */
[--C-:B------:R-:W-:Y:S01]  /*64f0*/  HADD2.F32 R60, -RZ, R54.reuse.H1_H1 ;  /* 0x30000036ff3c7230 */ /* 0x100fe20000004100 */
[----:B------:R-:W-:Y:S01]  /*6500*/  F2FP.SATFINITE.E4M3.F32.PACK_AB_MERGE_C R58, R65, R58, RZ ;  /* 0x0000003a413a723e */ /* 0x000fe200048070ff */
[----:B------:R-:W-:Y:S02]  /*6510*/  HADD2.F32 R59, -RZ, R54.H0_H0 ;  /* 0x20000036ff3b7230 */ /* 0x000fe40000004100 */
[----:B------:R-:W-:Y:S02]  /*6520*/  HADD2.F32 R106, -RZ, R106.H0_H0 ;  /* 0x2000006aff6a7230 */ /* 0x000fe40000004100 */
[-C--:B------:R-:W-:Y:S01]  /*6530*/  FMUL.FTZ R62, R60, R61.reuse ;  /* 0x0000003d3c3e7220 */ /* 0x080fe20000410000 */
[--C-:B------:R-:W-:Y:S02]  /*6540*/  HADD2.F32 R55, -RZ, R53.reuse.H1_H1 ;  /* 0x30000035ff377230 */ /* 0x100fe40000004100 */
[----:B------:R-:W-:Y:S01]  /*6550*/  FMUL.FTZ R63, R59, R61 ;  /* 0x0000003d3b3f7220 */ /* 0x000fe20000410000 */
[----:B------:R-:W-:-:S02]  /*6560*/  HADD2.F32 R54, -RZ, R53.H0_H0 ;  /* 0x20000035ff367230 */ /* 0x000fc40000004100 */
[--C-:B------:R-:W-:Y:S02]  /*6570*/  HADD2.F32 R53, -RZ, R105.reuse.H1_H1 ;  /* 0x30000069ff357230 */ /* 0x100fe40000004100 */
[-C--:B------:R-:W-:Y:S01]  /*6580*/  FMUL.FTZ R61, R55, R106.reuse ;  /* 0x0000006a373d7220 */ /* 0x080fe20000410000 */
[----:B------:R-:W-:Y:S02]  /*6590*/  HADD2.F32 R105, -RZ, R105.H0_H0 ;  /* 0x20000069ff697230 */ /* 0x000fe40000004100 */
[----:B------:R-:W-:Y:S01]  /*65a0*/  FMUL.FTZ R106, R54, R106 ;  /* 0x0000006a366a7220 */ /* 0x000fe20000410000 */
[-C--:B------:R-:W-:Y:S01]  /*65b0*/  FFMA.FTZ R62, R59, R53.reuse, -R62 ;  /* 0x000000353b3e7223 */ /* 0x080fe2000001083e */
[----:B------:R-:W-:Y:S01]  /*65c0*/  FFMA.FTZ R63, R60, R53, R63 ;  /* 0x000000353c3f7223 */ /* 0x000fe2000001003f */
[----:B------:R-:W-:Y:S01]  /*65d0*/  F2FP.F16.E4M3.UNPACK_B R59, R15.H1 ;  /* 0x0000000fff3b723e */ /* 0x000fe200030006ff */
[-C--:B------:R-:W-:Y:S01]  /*65e0*/  FFMA.FTZ R53, R54, R105.reuse, -R61 ;  /* 0x0000006936357223 */ /* 0x080fe2000001083d */
[----:B------:R-:W-:Y:S01]  /*65f0*/  F2FP.F16.E4M3.UNPACK_B R61, R52.H1 ;  /* 0x00000034ff3d723e */ /* 0x000fe200030006ff */
[----:B------:R-:W-:Y:S01]  /*6600*/  FFMA.FTZ R54, R55, R105, R106 ;  /* 0x0000006937367223 */ /* 0x000fe2000001006a */
[----:B------:R-:W-:Y:S01]  /*6610*/  F2FP.SATFINITE.E4M3.F32.PACK_AB_MERGE_C R55, R63, R62, RZ ;  /* 0x0000003e3f37723e */ /* 0x000fe200048070ff */
[--C-:B------:R-:W-:Y:S01]  /*6620*/  HADD2.F32 R65, -RZ, R59.reuse.H0_H0 ;  /* 0x2000003bff417230 */ /* 0x100fe20000004100 */
[----:B------:R-:W-:Y:S01]  /*6630*/  F2FP.F16.E4M3.UNPACK_B R62, R14.H1 ;  /* 0x0000000eff3e723e */ /* 0x000fe200030006ff */
[----:B------:R-:W-:Y:S01]  /*6640*/  HADD2.F32 R66, -RZ, R59.H1_H1 ;  /* 0x3000003bff427230 */ /* 0x000fe20000004100 */
[-C--:B------:R-:W-:Y:S01]  /*6650*/  F2FP.F16.E4M3.UNPACK_B R59, R13.reuse.H1 ;  /* 0x0000000dff3b723e */ /* 0x080fe200030006ff */
[----:B------:R-:W-:Y:S01]  /*6660*/  HADD2.F32 R67, -RZ, R61.H1_H1 ;  /* 0x3000003dff437230 */ /* 0x000fe20000004100 */
[----:B------:R-:W-:Y:S01]  /*6670*/  F2FP.F16.E4M3.UNPACK_B R60, R52 ;  /* 0x00000034ff3c723e */ /* 0x000fe200020006ff */
[----:B------:R-:W-:Y:S01]  /*6680*/  HADD2.F32 R64, -RZ, R62.H1_H1 ;  /* 0x3000003eff407230 */ /* 0x000fe20000004100 */
[----:B------:R-:W-:Y:S01]  /*6690*/  F2FP.F16.E4M3.UNPACK_B R52, R13 ;  /* 0x0000000dff34723e */ /* 0x000fe200020006ff */
[----:B------:R-:W-:-:S02]  /*66a0*/  HADD2.F32 R68, -RZ, R59.H1_H1 ;  /* 0x3000003bff447230 */ /* 0x000fc40000004100 */
[-C--:B------:R-:W-:Y:S01]  /*66b0*/  FMUL.FTZ R70, R66, R67.reuse ;  /* 0x0000004342467220 */ /* 0x080fe20000410000 */
[----:B------:R-:W-:Y:S02]  /*66c0*/  HADD2.F32 R69, -RZ, R60.H1_H1 ;  /* 0x3000003cff457230 */ /* 0x000fe40000004100 */
[C---:B------:R-:W-:Y:S01]  /*66d0*/  FMUL.FTZ R71, R65.reuse, R67 ;  /* 0x0000004341477220 */ /* 0x040fe20000410000 */
[----:B------:R-:W-:Y:S02]  /*66e0*/  HADD2.F32 R63, -RZ, R62.H0_H0 ;  /* 0x2000003eff3f7230 */ /* 0x000fe40000004100 */
[----:B------:R-:W-:Y:S01]  /*66f0*/  FFMA.FTZ R13, R65, R68, -R70 ;  /* 0x00000044410d7223 */ /* 0x000fe20000010846 */
[----:B------:R-:W-:Y:S02]  /*6700*/  HADD2.F32 R67, -RZ, R52.H1_H1 ;  /* 0x30000034ff437230 */ /* 0x000fe40000004100 */
[----:B------:R-:W-:Y:S01]  /*6710*/  FMUL.FTZ R70, R64, R69 ;  /* 0x0000004540467220 */ /* 0x000fe20000410000 */
[----:B------:R-:W-:Y:S01]  /*6720*/  F2FP.F16.E4M3.UNPACK_B R65, R15 ;  /* 0x0000000fff41723e */ /* 0x000fe200020006ff */
[C---:B------:R-:W-:Y:S01]  /*6730*/  FMUL.FTZ R69, R63.reuse, R69 ;  /* 0x000000453f457220 */ /* 0x040fe20000410000 */
[----:B------:R-:W-:Y:S01]  /*6740*/  F2FP.F16.E4M3.UNPACK_B R14, R14 ;  /* 0x0000000eff0e723e */ /* 0x000fe200020006ff */
[----:B------:R-:W-:Y:S01]  /*6750*/  FFMA.FTZ R62, R66, R68, R71 ;  /* 0x00000044423e7223 */ /* 0x000fe20000010047 */
[----:B------:R-:W-:Y:S01]  /*6760*/  FFMA.FTZ R15, R63, R67, -R70 ;  /* 0x000000433f0f7223 */ /* 0x000fe20000010846 */
[----:B------:R-:W-:-:S02]  /*6770*/  HADD2.F32 R63, -RZ, R65.H0_H0 ;  /* 0x20000041ff3f7230 */ /* 0x000fc40000004100 */
[----:B------:R-:W-:Y:S01]  /*6780*/  FFMA.FTZ R68, R64, R67, R69 ;  /* 0x0000004340447223 */ /* 0x000fe20000010045 */
[----:B------:R-:W-:Y:S01]  /*6790*/  HADD2.F32 R66, -RZ, R61.H0_H0 ;  /* 0x2000003dff427230 */ /* 0x000fe20000004100 */
[----:B------:R-:W-:Y:S01]  /*67a0*/  F2FP.SATFINITE.E4M3.F32.PACK_AB_MERGE_C R62, R62, R13, RZ ;  /* 0x0000000d3e3e723e */ /* 0x000fe200048070ff */
[----:B------:R-:W-:Y:S01]  /*67b0*/  HADD2.F32 R65, -RZ, R65.H1_H1 ;  /* 0x30000041ff417230 */ /* 0x000fe20000004100 */
[----:B------:R-:W-:Y:S01]  /*67c0*/  F2FP.SATFINITE.E4M3.F32.PACK_AB_MERGE_C R13, R12, R11, R58 ;  /* 0x0000000b0c0d723e */ /* 0x000fe2000480703a */
[--C-:B------:R-:W-:Y:S02]  /*67d0*/  HADD2.F32 R61, -RZ, R14.reuse.H0_H0 ;  /* 0x2000000eff3d7230 */ /* 0x100fe40000004100 */
[-C--:B------:R-:W-:Y:S01]  /*67e0*/  FMUL.FTZ R72, R63, R66.reuse ;  /* 0x000000423f487220 */ /* 0x080fe20000410000 */
[----:B------:R-:W-:Y:S02]  /*67f0*/  HADD2.F32 R14, -RZ, R14.H1_H1 ;  /* 0x3000000eff0e7230 */ /* 0x000fe40000004100 */
[----:B------:R-:W-:Y:S01]  /*6800*/  FMUL.FTZ R70, R65, R66 ;  /* 0x0000004241467220 */ /* 0x000fe20000410000 */
[----:B------:R-:W-:Y:S01]  /*6810*/  HADD2.F32 R64, -RZ, R60.H0_H0 ;  /* 0x2000003cff407230 */ /* 0x000fe20000004100 */
[----:B------:R-:W-:Y:S01]  /*6820*/  F2FP.SATFINITE.E4M3.F32.PACK_AB_MERGE_C R15, R68, R15, RZ ;  /* 0x0000000f440f723e */ /* 0x000fe200048070ff */
[----:B------:R-:W-:Y:S01]  /*6830*/  HADD2.F32 R60, -RZ, R59.H0_H0 ;  /* 0x2000003bff3c7230 */ /* 0x000fe20000004100 */
[----:B------:R-:W-:Y:S01]  /*6840*/  F2FP.SATFINITE.E4M3.F32.PACK_AB_MERGE_C R12, R54, R53, R55 ;  /* 0x00000035360c723e */ /* 0x000fe20004807037 */
[----:B------:R-:W-:-:S02]  /*6850*/  HADD2.F32 R52, -RZ, R52.H0_H0 ;  /* 0x20000034ff347230 */ /* 0x000fc40000004100 */
[CC--:B------:R-:W-:Y:S01]  /*6860*/  FMUL.FTZ R66, R14.reuse, R64.reuse ;  /* 0x000000400e427220 */ /* 0x0c0fe20000410000 */
[----:B------:R-:W-:Y:S01]  /*6870*/  FMUL.FTZ R59, R61, R64 ;  /* 0x000000403d3b7220 */ /* 0x000fe20000410000 */
[-C--:B------:R-:W-:Y:S01]  /*6880*/  FFMA.FTZ R70, R63, R60.reuse, -R70 ;  /* 0x0000003c3f467223 */ /* 0x080fe20000010846 */
[----:B------:R-:W-:Y:S01]  /*6890*/  FFMA.FTZ R65, R65, R60, R72 ;  /* 0x0000003c41417223 */ /* 0x000fe20000010048 */
[-C--:B------:R-:W-:Y:S01]  /*68a0*/  FFMA.FTZ R66, R61, R52.reuse, -R66 ;  /* 0x000000343d427223 */ /* 0x080fe20000010842 */
[----:B------:R-:W-:-:S05]  /*68b0*/  FFMA.FTZ R59, R14, R52, R59 ;  /* 0x000000340e3b7223 */ /* 0x000fca000001003b */
[----:B------:R-:W-:Y:S02]  /*68c0*/  F2FP.SATFINITE.E4M3.F32.PACK_AB_MERGE_C R14, R59, R66, R15 ;  /* 0x000000423b0e723e */ /* 0x000fe4000480700f */
[----:B------:R-:W-:-:S07]  /*68d0*/  F2FP.SATFINITE.E4M3.F32.PACK_AB_MERGE_C R15, R65, R70, R62 ;  /* 0x00000046410f723e */ /* 0x000fce000480703e */
.L_x_534:
[----:B------:R-:W-:Y:S05]  /*68e0*/  BSYNC B2 ;  /* 0x0000000000027941 */ /* 0x000fea0003800000 */
.L_x_533:
[----:B0-----:R0:W-:Y:S02]  /*68f0*/  ST.E.128 desc[UR36][R56.64], R12 ;  /* 0x0000000c38007985 */ /* 0x0011e4000c101d24 */
.L_x_528:
[----:B------:R-:W-:Y:S05]  /*6900*/  BSYNC B1 ;  /* 0x0000000000017941 */ /* 0x000fea0003800000 */
.L_x_527:
[----:B------:R-:W-:-:S03]  /*6910*/  UMOV UR4, 0xffffffff ;  /* 0xffffffff00047882 */ /* 0x000fc60000000000 */
[----:B------:R-:W-:Y:S05]  /*6920*/  BRA.DIV UR4, `(.L_x_535) ;  /* 0x0000024204c47947 */ /* 0x000fea000b800000 */
[----:B0-2---:R-:W0:Y:S04]  /*6930*/  SHFL.IDX PT, R102, R102, 0x3, 0x181f ;  /* 0x00781f0066667f89 */ /* 0x005e2800000e0000 */
[----:B----4-:R-:W2:Y:S02]  /*6940*/  SHFL.IDX PT, R101, R101, 0x3, 0x181f ;  /* 0x00781f0065657f89 */ /* 0x010ea400000e0000 */
.L_x_847:
[----:B------:R-:W-:Y:S05]  /*6950*/  @P4 BRA `(.L_x_536) ;  /* 0x0000005800e44947 */ /* 0x000fea0003800000 */
[----:B------:R-:W-:Y:S04]  /*6960*/  BSSY B1, `(.L_x_537) ;  /* 0x0000072000017945 */ /* 0x000fe80003800000 */
[----:B------:R-:W-:Y:S05]  /*6970*/  @P1 BRA `(.L_x_538) ;  /* 0x0000000400c01947 */ /* 0x000fea0003800000 */
[----:B------:R4:W1:Y:S01]  /*6980*/  LDS.128 R12, [R90+0x2b400] ;  /* 0x02b400005a0c7984 */ /* 0x0008620000000c00 */
[----:B--2---:R-:W-:Y:S01]  /*6990*/  IADD3 R52, P2, R16, R101, RZ ;  /* 0x0000006510347210 */ /* 0x004fe20007f5e0ff */
[----:B------:R-:W-:Y:S04]  /*69a0*/  BSSY B2, `(.L_x_539) ;  /* 0x000006c000027945 */ /* 0x000fe80003800000 */
[----:B0-----:R-:W-:Y:S01]  /*69b0*/  IMAD.X R53, R102, 0x1, R17, P2 ;  /* 0x0000000166357824 */ /* 0x001fe200010e0611 */
[----:B------:R-:W-:-:S13]  /*69c0*/  ISETP.GE.AND P2, PT, R22, R103, PT ;  /* 0x000000671600720c */ /* 0x000fda0003f46270 */
[----:B----4-:R-:W-:Y:S05]  /*69d0*/  @P2 BRA `(.L_x_540) ;  /* 0x0000000400a02947 */ /* 0x010fea0003800000 */
        /* <DEDUP_REMOVED lines=8> */
[----:B-1----:R-:W-:Y:S01]  /*6a60*/  IMAD.MOV.U32 R49, RZ, RZ, R12 ;  /* 0x000000ffff317224 */ /* 0x002fe200078e000c */
[----:B------:R-:W-:-:S02]  /*6a70*/  MOV R11, R13 ;  /* 0x0000000d000b7202 */ /* 0x000fc40000000f00 */
[----:B------:R-:W-:Y:S01]  /*6a80*/  LOP3.LUT R13, R48, 0xff00, R51, 0xf8, !PT ;  /* 0x0000ff00300d7812 */ /* 0x000fe200078ef833 */
[----:B------:R-:W-:Y:S01]  /*6a90*/  IMAD.U32 R48, R56, 0x10000, RZ ;  /* 0x0001000038307824 */ /* 0x000fe200078e00ff */
[----:B------:R-:W-:Y:S01]  /*6aa0*/  LOP3.LUT R50, R50, 0xff00, R55, 0xf8, !PT ;  /* 0x0000ff0032327812 */ /* 0x000fe200078ef837 */
[----:B------:R-:W-:Y:S01]  /*6ab0*/  IMAD.U32 R55, R54, 0x10000, RZ ;  /* 0x0001000036377824 */ /* 0x000fe200078e00ff */
[----:B------:R-:W-:Y:S02]  /*6ac0*/  F2FP.F16.E4M3.UNPACK_B R51, R79.H1 ;  /* 0x0000004fff33723e */ /* 0x000fe400030006ff */
[-C--:B------:R-:W-:Y:S02]  /*6ad0*/  F2FP.F16.E4M3.UNPACK_B R12, R11.reuse ;  /* 0x0000000bff0c723e */ /* 0x080fe400020006ff */
        /* <DEDUP_REMOVED lines=16> */
[----:B------:R-:W-:Y:S01]  /*6be0*/  FFMA.FTZ R12, R50, R57, R59 ;  /* 0x00000039320c7223 */ /* 0x000fe2000001003b */
[CC--:B------:R-:W-:Y:S01]  /*6bf0*/  FMUL.FTZ R58, R54.reuse, R56.reuse ;  /* 0x00000038363a7220 */ /* 0x0c0fe20000410000 */
[C---:B------:R-:W-:Y:S01]  /*6c00*/  FMUL.FTZ R61, R51.reuse, R56 ;  /* 0x00000038333d7220 */ /* 0x040fe20000410000 */
[-C--:B------:R-:W-:Y:S01]  /*6c10*/  F2FP.F16.E4M3.UNPACK_B R50, R49.reuse.H1 ;  /* 0x00000031ff32723e */ /* 0x080fe200030006ff */
[----:B------:R-:W-:Y:S01]  /*6c20*/  HADD2.F32 R56, -RZ, R79.H1_H1 ;  /* 0x3000004fff387230 */ /* 0x000fe20000004100 */
[----:B------:R-:W-:Y:S01]  /*6c30*/  F2FP.F16.E4M3.UNPACK_B R49, R49 ;  /* 0x00000031ff31723e */ /* 0x000fe200020006ff */
[-C--:B------:R-:W-:Y:S01]  /*6c40*/  FFMA.FTZ R60, R51, R55.reuse, -R58 ;  /* 0x00000037333c7223 */ /* 0x080fe2000001083a */
[----:B------:R-:W-:Y:S01]  /*6c50*/  FFMA.FTZ R61, R54, R55, R61 ;  /* 0x00000037363d7223 */ /* 0x000fe2000001003d */
[----:B------:R-:W-:Y:S01]  /*6c60*/  F2FP.F16.E4M3.UNPACK_B R78, R78 ;  /* 0x0000004eff4e723e */ /* 0x000fe200020006ff */
[--C-:B------:R-:W-:Y:S01]  /*6c70*/  HADD2.F32 R54, -RZ, R50.reuse.H0_H0 ;  /* 0x20000032ff367230 */ /* 0x100fe20000004100 */
[----:B------:R-:W-:Y:S01]  /*6c80*/  F2FP.F16.E4M3.UNPACK_B R62, R48.H1 ;  /* 0x00000030ff3e723e */ /* 0x000fe200030006ff */
[----:B------:R-:W-:-:S02]  /*6c90*/  HADD2.F32 R55, -RZ, R50.H1_H1 ;  /* 0x30000032ff377230 */ /* 0x000fc40000004100 */
[----:B------:R-:W-:Y:S02]  /*6ca0*/  HADD2.F32 R79, -RZ, R79.H0_H0 ;  /* 0x2000004fff4f7230 */ /* 0x000fe40000004100 */
[-C--:B------:R-:W-:Y:S01]  /*6cb0*/  FMUL.FTZ R58, R54, R56.reuse ;  /* 0x00000038363a7220 */ /* 0x080fe20000410000 */
[--C-:B------:R-:W-:Y:S02]  /*6cc0*/  HADD2.F32 R51, -RZ, R49.reuse.H1_H1 ;  /* 0x30000031ff337230 */ /* 0x100fe40000004100 */
[----:B------:R-:W-:Y:S01]  /*6cd0*/  FMUL.FTZ R59, R55, R56 ;  /* 0x00000038373b7220 */ /* 0x000fe20000410000 */
[----:B------:R-:W-:Y:S02]  /*6ce0*/  HADD2.F32 R50, -RZ, R49.H0_H0 ;  /* 0x20000031ff327230 */ /* 0x000fe40000004100 */
[--C-:B------:R-:W-:Y:S02]  /*6cf0*/  HADD2.F32 R49, -RZ, R78.reuse.H1_H1 ;  /* 0x3000004eff317230 */ /* 0x100fe40000004100 */
[----:B------:R-:W-:Y:S01]  /*6d00*/  FMUL.FTZ R57, R51, R79 ;  /* 0x0000004f33397220 */ /* 0x000fe20000410000 */
[----:B------:R-:W-:-:S02]  /*6d10*/  HADD2.F32 R78, -RZ, R78.H0_H0 ;  /* 0x2000004eff4e7230 */ /* 0x000fc40000004100 */
[----:B------:R-:W-:Y:S01]  /*6d20*/  FMUL.FTZ R56, R50, R79 ;  /* 0x0000004f32387220 */ /* 0x000fe20000410000 */
[--C-:B------:R-:W-:Y:S02]  /*6d30*/  HADD2.F32 R64, -RZ, R62.reuse.H1_H1 ;  /* 0x3000003eff407230 */ /* 0x100fe40000004100 */
[-C--:B------:R-:W-:Y:S01]  /*6d40*/  FFMA.FTZ R54, R54, R49.reuse, -R59 ;  /* 0x0000003136367223 */ /* 0x080fe2000001083b */
[----:B------:R-:W-:Y:S01]  /*6d50*/  FFMA.FTZ R55, R55, R49, R58 ;  /* 0x0000003137377223 */ /* 0x000fe2000001003a */
[-C--:B------:R-:W-:Y:S01]  /*6d60*/  FFMA.FTZ R49, R50, R78.reuse, -R57 ;  /* 0x0000004e32317223 */ /* 0x080fe20000010839 */
[----:B------:R-:W-:Y:S01]  /*6d70*/  FFMA.FTZ R50, R51, R78, R56 ;  /* 0x0000004e33327223 */ /* 0x000fe20000010038 */
[----:B------:R-:W-:Y:S01]  /*6d80*/  F2FP.F16.E4M3.UNPACK_B R56, R15.H1 ;  /* 0x0000000fff38723e */ /* 0x000fe200030006ff */
[----:B------:R-:W-:Y:S01]  /*6d90*/  HADD2.F32 R62, -RZ, R62.H0_H0 ;  /* 0x2000003eff3e7230 */ /* 0x000fe20000004100 */
[----:B------:R-:W-:Y:S02]  /*6da0*/  F2FP.SATFINITE.E4M3.F32.PACK_AB_MERGE_C R51, R61, R60, RZ ;  /* 0x0000003c3d33723e */ /* 0x000fe400048070ff */
[----:B------:R-:W-:Y:S01]  /*6db0*/  F2FP.SATFINITE.E4M3.F32.PACK_AB_MERGE_C R54, R55, R54, RZ ;  /* 0x000000363736723e */ /* 0x000fe200048070ff */
[--C-:B------:R-:W-:Y:S01]  /*6dc0*/  HADD2.F32 R57, -RZ, R56.reuse.H0_H0 ;  /* 0x20000038ff397230 */ /* 0x100fe20000004100 */
[----:B------:R-:W-:Y:S01]  /*6dd0*/  F2FP.F16.E4M3.UNPACK_B R59, R13.H1 ;  /* 0x0000000dff3b723e */ /* 0x000fe200030006ff */
[----:B------:R-:W-:Y:S01]  /*6de0*/  HADD2.F32 R56, -RZ, R56.H1_H1 ;  /* 0x30000038ff387230 */ /* 0x000fe20000004100 */
[----:B------:R-:W-:-:S02]  /*6df0*/  F2FP.F16.E4M3.UNPACK_B R55, R14.H1 ;  /* 0x0000000eff37723e */ /* 0x000fc400030006ff */
[----:B------:R-:W-:Y:S01]  /*6e00*/  F2FP.F16.E4M3.UNPACK_B R61, R48 ;  /* 0x00000030ff3d723e */ /* 0x000fe200020006ff */
[----:B------:R-:W-:Y:S01]  /*6e10*/  HADD2.F32 R60, -RZ, R59.H1_H1 ;  /* 0x3000003bff3c7230 */ /* 0x000fe20000004100 */
[----:B------:R-:W-:Y:S01]  /*6e20*/  F2FP.F16.E4M3.UNPACK_B R58, R13 ;  /* 0x0000000dff3a723e */ /* 0x000fe200020006ff */
[----:B------:R-:W-:Y:S02]  /*6e30*/  HADD2.F32 R48, -RZ, R55.H1_H1 ;  /* 0x30000037ff307230 */ /* 0x000fe40000004100 */
[-C--:B------:R-:W-:Y:S01]  /*6e40*/  FMUL.FTZ R66, R56, R64.reuse ;  /* 0x0000004038427220 */ /* 0x080fe20000410000 */
[----:B------:R-:W-:Y:S02]  /*6e50*/  HADD2.F32 R63, -RZ, R61.H1_H1 ;  /* 0x3000003dff3f7230 */ /* 0x000fe40000004100 */
[C---:B------:R-:W-:Y:S01]  /*6e60*/  FMUL.FTZ R65, R57.reuse, R64 ;  /* 0x0000004039417220 */ /* 0x040fe20000410000 */
[----:B------:R-:W-:Y:S02]  /*6e70*/  HADD2.F32 R55, -RZ, R55.H0_H0 ;  /* 0x20000037ff377230 */ /* 0x000fe40000004100 */
[----:B------:R-:W-:Y:S01]  /*6e80*/  FFMA.FTZ R13, R57, R60, -R66 ;  /* 0x0000003c390d7223 */ /* 0x000fe20000010842 */
[----:B------:R-:W-:-:S02]  /*6e90*/  HADD2.F32 R57, -RZ, R58.H1_H1 ;  /* 0x3000003aff397230 */ /* 0x000fc40000004100 */
[C---:B------:R-:W-:Y:S01]  /*6ea0*/  FMUL.FTZ R64, R48.reuse, R63 ;  /* 0x0000003f30407220 */ /* 0x040fe20000410000 */
[----:B------:R-:W-:Y:S01]  /*6eb0*/  F2FP.F16.E4M3.UNPACK_B R15, R15 ;  /* 0x0000000fff0f723e */ /* 0x000fe200020006ff */
[C---:B------:R-:W-:Y:S01]  /*6ec0*/  FMUL.FTZ R63, R55.reuse, R63 ;  /* 0x0000003f373f7220 */ /* 0x040fe20000410000 */
[----:B------:R-:W-:Y:S01]  /*6ed0*/  F2FP.F16.E4M3.UNPACK_B R14, R14 ;  /* 0x0000000eff0e723e */ /* 0x000fe200020006ff */
[-C--:B------:R-:W-:Y:S01]  /*6ee0*/  FFMA.FTZ R64, R55, R57.reuse, -R64 ;  /* 0x0000003937407223 */ /* 0x080fe20000010840 */
[----:B------:R-:W-:Y:S02]  /*6ef0*/  HADD2.F32 R61, -RZ, R61.H0_H0 ;  /* 0x2000003dff3d7230 */ /* 0x000fe40000004100 */
[----:B------:R-:W-:Y:S01]  /*6f00*/  FFMA.FTZ R63, R48, R57, R63 ;  /* 0x00000039303f7223 */ /* 0x000fe2000001003f */
[--C-:B------:R-:W-:Y:S02]  /*6f10*/  HADD2.F32 R48, -RZ, R15.reuse.H0_H0 ;  /* 0x2000000fff307230 */ /* 0x100fe40000004100 */
[----:B------:R-:W-:Y:S01]  /*6f20*/  FFMA.FTZ R60, R56, R60, R65 ;  /* 0x0000003c383c7223 */ /* 0x000fe20000010041 */
[----:B------:R-:W-:-:S02]  /*6f30*/  HADD2.F32 R55, -RZ, R15.H1_H1 ;  /* 0x3000000fff377230 */ /* 0x000fc40000004100 */
[--C-:B------:R-:W-:Y:S01]  /*6f40*/  HADD2.F32 R15, -RZ, R14.reuse.H0_H0 ;  /* 0x2000000eff0f7230 */ /* 0x100fe20000004100 */
[----:B------:R-:W-:Y:S01]  /*6f50*/  F2FP.SATFINITE.E4M3.F32.PACK_AB_MERGE_C R63, R63, R64, RZ ;  /* 0x000000403f3f723e */ /* 0x000fe200048070ff */
[----:B------:R-:W-:Y:S02]  /*6f60*/  HADD2.F32 R14, -RZ, R14.H1_H1 ;  /* 0x3000000eff0e7230 */ /* 0x000fe40000004100 */
[-C--:B------:R-:W-:Y:S01]  /*6f70*/  FMUL.FTZ R57, R55, R62.reuse ;  /* 0x0000003e37397220 */ /* 0x080fe20000410000 */
[----:B------:R-:W-:Y:S02]  /*6f80*/  HADD2.F32 R59, -RZ, R59.H0_H0 ;  /* 0x2000003bff3b7230 */ /* 0x000fe40000004100 */
[----:B------:R-:W-:Y:S01]  /*6f90*/  FMUL.FTZ R62, R48, R62 ;  /* 0x0000003e303e7220 */ /* 0x000fe20000410000 */
[----:B------:R-:W-:Y:S02]  /*6fa0*/  HADD2.F32 R58, -RZ, R58.H0_H0 ;  /* 0x2000003aff3a7230 */ /* 0x000fe40000004100 */
[-C--:B------:R-:W-:Y:S01]  /*6fb0*/  FMUL.FTZ R56, R14, R61.reuse ;  /* 0x0000003d0e387220 */ /* 0x080fe20000410000 */
[----:B------:R-:W-:Y:S01]  /*6fc0*/  FMUL.FTZ R61, R15, R61 ;  /* 0x0000003d0f3d7220 */ /* 0x000fe20000410000 */
[-C--:B------:R-:W-:Y:S01]  /*6fd0*/  FFMA.FTZ R57, R48, R59.reuse, -R57 ;  /* 0x0000003b30397223 */ /* 0x080fe20000010839 */
[----:B------:R-:W-:Y:S01]  /*6fe0*/  FFMA.FTZ R62, R55, R59, R62 ;  /* 0x0000003b373e7223 */ /* 0x000fe2000001003e */
[-C--:B------:R-:W-:Y:S01]  /*6ff0*/  FFMA.FTZ R56, R15, R58.reuse, -R56 ;  /* 0x0000003a0f387223 */ /* 0x080fe20000010838 */
[----:B------:R-:W-:Y:S01]  /*7000*/  FFMA.FTZ R61, R14, R58, R61 ;  /* 0x0000003a0e3d7223 */ /* 0x000fe2000001003d */
[----:B------:R-:W-:-:S02]  /*7010*/  F2FP.SATFINITE.E4M3.F32.PACK_AB_MERGE_C R60, R60, R13, RZ ;  /* 0x0000000d3c3c723e */ /* 0x000fc400048070ff */
[----:B------:R-:W-:Y:S02]  /*7020*/  F2FP.SATFINITE.E4M3.F32.PACK_AB_MERGE_C R13, R12, R11, R51 ;  /* 0x0000000b0c0d723e */ /* 0x000fe40004807033 */
[----:B------:R-:W-:Y:S02]  /*7030*/  F2FP.SATFINITE.E4M3.F32.PACK_AB_MERGE_C R12, R50, R49, R54 ;  /* 0x00000031320c723e */ /* 0x000fe40004807036 */
[----:B------:R-:W-:Y:S02]  /*7040*/  F2FP.SATFINITE.E4M3.F32.PACK_AB_MERGE_C R14, R61, R56, R63 ;  /* 0x000000383d0e723e */ /* 0x000fe4000480703f */
[----:B------:R-:W-:-:S07]  /*7050*/  F2FP.SATFINITE.E4M3.F32.PACK_AB_MERGE_C R15, R62, R57, R60 ;  /* 0x000000393e0f723e */ /* 0x000fce000480703c */
.L_x_540:
[----:B------:R-:W-:Y:S05]  /*7060*/  BSYNC B2 ;  /* 0x0000000000027941 */ /* 0x000fea0003800000 */
.L_x_539:
[----:B-1----:R4:W-:Y:S02]  /*7070*/  ST.E.128 desc[UR36][R52.64], R12 ;  /* 0x0000000c34007985 */ /* 0x0029e4000c101d24 */
.L_x_538:
[----:B------:R-:W-:Y:S05]  /*7080*/  BSYNC B1 ;  /* 0x0000000000017941 */ /* 0x000fea0003800000 */
.L_x_537:
[----:B------:R-:W-:-:S13]  /*7090*/  LOP3.LUT P2, RZ, R125, 0x2, RZ, 0xc0, !PT ;  /* 0x000000027dff7812 */ /* 0x000fda000784c0ff */
[----:B------:R-:W-:Y:S05]  /*70a0*/  @P2 BRA `(.L_x_536) ;  /* 0x0000005400102947 */ /* 0x000fea0003800000 */
[----:B----4-:R4:W1:Y:S01]  /*70b0*/  LDS.128 R12, [R90+0x2f400] ;  /* 0x02f400005a0c7984 */ /* 0x0108620000000c00 */
[----:B--2---:R-:W-:Y:S01]  /*70c0*/  IADD3 R48, P2, R18, R101, RZ ;  /* 0x0000006512307210 */ /* 0x004fe20007f5e0ff */
[----:B------:R-:W-:Y:S04]  /*70d0*/  BSSY B1, `(.L_x_541) ;  /* 0x000006c000017945 */ /* 0x000fe80003800000 */
[----:B0-----:R-:W-:Y:S01]  /*70e0*/  IMAD.X R49, R102, 0x1, R217, P2 ;  /* 0x0000000166317824 */ /* 0x001fe200010e06d9 */
[----:B------:R-:W-:-:S13]  /*70f0*/  ISETP.GE.AND P2, PT, R218, R103, PT ;  /* 0x00000067da00720c */ /* 0x000fda0003f46270 */
[----:B----4-:R-:W-:Y:S05]  /*7100*/  @P2 BRA `(.L_x_542) ;  /* 0x0000000400a02947 */ /* 0x010fea0003800000 */
[----:B------:R-:W-:Y:S01]  /*7110*/  SHF.R.U32.HI R46, RZ, 0x8, R47 ;  /* 0x00000008ff2e7819 */ /* 0x000fe2000001162f */
[----:B-1----:R-:W-:Y:S01]  /*7120*/  IMAD.MOV.U32 R11, RZ, RZ, R13 ;  /* 0x000000ffff0b7224 */ /* 0x002fe200078e000d */
[--C-:B------:R-:W-:Y:S02]  /*7130*/  SHF.R.U32.HI R44, RZ, 0x8, R45.reuse ;  /* 0x00000008ff2c7819 */ /* 0x100fe4000001162d */
[----:B------:R-:W-:Y:S01]  /*7140*/  SHF.R.U32.HI R52, RZ, 0x10, R45 ;  /* 0x00000010ff347819 */ /* 0x000fe2000001162d */
[----:B------:R-:W-:Y:S01]  /*7150*/  IMAD.SHL.U32 R46, R46, 0x100, RZ ;  /* 0x000001002e2e7824 */ /* 0x000fe200078e00ff */
[----:B------:R-:W-:Y:S01]  /*7160*/  LOP3.LUT R51, R45, 0xff0000ff, RZ, 0xc0, !PT ;  /* 0xff0000ff2d337812 */ /* 0x000fe200078ec0ff */
[----:B------:R-:W-:Y:S01]  /*7170*/  IMAD.MOV.U32 R45, RZ, RZ, R12 ;  /* 0x000000ffff2d7224 */ /* 0x000fe200078e000c */
[----:B------:R-:W-:Y:S01]  /*7180*/  SHF.R.U32.HI R50, RZ, 0x10, R47 ;  /* 0x00000010ff327819 */ /* 0x000fe2000001162f */
[----:B------:R-:W-:Y:S01]  /*7190*/  IMAD.U32 R13, R52, 0x10000, RZ ;  /* 0x00010000340d7824 */ /* 0x000fe200078e00ff */
[----:B------:R-:W-:-:S02]  /*71a0*/  SHF.L.U32 R44, R44, 0x8, RZ ;  /* 0x000000082c2c7819 */ /* 0x000fc400000006ff */
[----:B------:R-:W-:Y:S02]  /*71b0*/  LOP3.LUT R47, R47, 0xff0000ff, RZ, 0xc0, !PT ;  /* 0xff0000ff2f2f7812 */ /* 0x000fe400078ec0ff */
[----:B------:R-:W-:Y:S02]  /*71c0*/  LOP3.LUT R44, R51, 0xff00, R44, 0xf8, !PT ;  /* 0x0000ff00332c7812 */ /* 0x000fe400078ef82c */
[----:B------:R-:W-:Y:S02]  /*71d0*/  LOP3.LUT R51, R47, 0xff00, R46, 0xf8, !PT ;  /* 0x0000ff002f337812 */ /* 0x000fe400078ef82e */
[----:B------:R-:W-:Y:S02]  /*71e0*/  SHF.L.U32 R46, R50, 0x10, RZ ;  /* 0x00000010322e7819 */ /* 0x000fe400000006ff */
[----:B------:R-:W-:Y:S02]  /*71f0*/  F2FP.F16.E4M3.UNPACK_B R47, R77.H1 ;  /* 0x0000004dff2f723e */ /* 0x000fe400030006ff */
[----:B------:R-:W-:-:S02]  /*7200*/  F2FP.F16.E4M3.UNPACK_B R12, R11 ;  /* 0x0000000bff0c723e */ /* 0x000fc400020006ff */
[----:B------:R-:W-:Y:S01]  /*7210*/  LOP3.LUT R13, R44, 0xff0000, R13, 0xf8, !PT ;  /* 0x00ff00002c0d7812 */ /* 0x000fe200078ef80d */
[--C-:B------:R-:W-:Y:S01]  /*7220*/  HADD2.F32 R55, -RZ, R47.reuse.H0_H0 ;  /* 0x2000002fff377230 */ /* 0x100fe20000004100 */
[----:B------:R-:W-:Y:S01]  /*7230*/  LOP3.LUT R44, R51, 0xff0000, R46, 0xf8, !PT ;  /* 0x00ff0000332c7812 */ /* 0x000fe200078ef82e */
[--C-:B------:R-:W-:Y:S01]  /*7240*/  HADD2.F32 R46, -RZ, R12.reuse.H1_H1 ;  /* 0x3000000cff2e7230 */ /* 0x100fe20000004100 */
[----:B------:R-:W-:Y:S01]  /*7250*/  F2FP.F16.E4M3.UNPACK_B R51, R76.H1 ;  /* 0x0000004cff33723e */ /* 0x000fe200030006ff */
[----:B------:R-:W-:Y:S01]  /*7260*/  HADD2.F32 R12, -RZ, R12.H0_H0 ;  /* 0x2000000cff0c7230 */ /* 0x000fe20000004100 */
[----:B------:R-:W-:Y:S01]  /*7270*/  F2FP.F16.E4M3.UNPACK_B R11, R11.H1 ;  /* 0x0000000bff0b723e */ /* 0x000fe200030006ff */
[----:B------:R-:W-:Y:S02]  /*7280*/  HADD2.F32 R52, -RZ, R47.H1_H1 ;  /* 0x3000002fff347230 */ /* 0x000fe40000004100 */
[----:B------:R-:W-:Y:S01]  /*7290*/  FMUL.FTZ R57, R46, R55 ;  /* 0x000000372e397220 */ /* 0x000fe20000410000 */
[----:B------:R-:W-:-:S02]  /*72a0*/  HADD2.F32 R53, -RZ, R51.H0_H0 ;  /* 0x20000033ff357230 */ /* 0x000fc40000004100 */
        /* <DEDUP_REMOVED lines=39> */
[----:B------:R-:W-:-:S02]  /*7520*/  F2FP.F16.E4M3.UNPACK_B R57, R44 ;  /* 0x0000002cff39723e */ /* 0x000fc400020006ff */
[-C--:B------:R-:W-:Y:S01]  /*7530*/  F2FP.F16.E4M3.UNPACK_B R54, R13.reuse ;  /* 0x0000000dff36723e */ /* 0x080fe200020006ff */
[----:B------:R-:W-:Y:S01]  /*7540*/  HADD2.F32 R44, -RZ, R51.H1_H1 ;  /* 0x30000033ff2c7230 */ /* 0x000fe20000004100 */
[----:B------:R-:W-:Y:S01]  /*7550*/  F2FP.F16.E4M3.UNPACK_B R55, R13.H1 ;  /* 0x0000000dff37723e */ /* 0x000fe200030006ff */
[----:B------:R-:W-:Y:S02]  /*7560*/  HADD2.F32 R59, -RZ, R57.H1_H1 ;  /* 0x30000039ff3b7230 */ /* 0x000fe40000004100 */
[-C--:B------:R-:W-:Y:S01]  /*7570*/  FMUL.FTZ R62, R52, R60.reuse ;  /* 0x0000003c343e7220 */ /* 0x080fe20000410000 */
[----:B------:R-:W-:Y:S02]  /*7580*/  HADD2.F32 R51, -RZ, R51.H0_H0 ;  /* 0x20000033ff337230 */ /* 0x000fe40000004100 */
[----:B------:R-:W-:Y:S01]  /*7590*/  FMUL.FTZ R61, R53, R60 ;  /* 0x0000003c353d7220 */ /* 0x000fe20000410000 */
[----:B------:R-:W-:Y:S02]  /*75a0*/  HADD2.F32 R13, -RZ, R54.H1_H1 ;  /* 0x30000036ff0d7230 */ /* 0x000fe40000004100 */
[----:B------:R-:W-:Y:S01]  /*75b0*/  FMUL.FTZ R60, R44, R59 ;  /* 0x0000003b2c3c7220 */ /* 0x000fe20000410000 */
[----:B------:R-:W-:Y:S01]  /*75c0*/  F2FP.F16.E4M3.UNPACK_B R15, R15 ;  /* 0x0000000fff0f723e */ /* 0x000fe200020006ff */
[C---:B------:R-:W-:Y:S01]  /*75d0*/  FMUL.FTZ R59, R51.reuse, R59 ;  /* 0x0000003b333b7220 */ /* 0x040fe20000410000 */
[----:B------:R-:W-:Y:S01]  /*75e0*/  F2FP.F16.E4M3.UNPACK_B R14, R14 ;  /* 0x0000000eff0e723e */ /* 0x000fe200020006ff */
[----:B------:R-:W-:Y:S01]  /*75f0*/  FFMA.FTZ R60, R51, R13, -R60 ;  /* 0x0000000d333c7223 */ /* 0x000fe2000001083c */
[----:B------:R-:W-:-:S02]  /*7600*/  HADD2.F32 R56, -RZ, R55.H1_H1 ;  /* 0x30000037ff387230 */ /* 0x000fc40000004100 */
[----:B------:R-:W-:Y:S01]  /*7610*/  FFMA.FTZ R59, R44, R13, R59 ;  /* 0x0000000d2c3b7223 */ /* 0x000fe2000001003b */
[--C-:B------:R-:W-:Y:S02]  /*7620*/  HADD2.F32 R44, -RZ, R15.reuse.H0_H0 ;  /* 0x2000000fff2c7230 */ /* 0x100fe40000004100 */
[--C-:B------:R-:W-:Y:S02]  /*7630*/  HADD2.F32 R13, -RZ, R14.reuse.H0_H0 ;  /* 0x2000000eff0d7230 */ /* 0x100fe40000004100 */
[-C--:B------:R-:W-:Y:S01]  /*7640*/  FFMA.FTZ R61, R52, R56.reuse, R61 ;  /* 0x00000038343d7223 */ /* 0x080fe2000001003d */
[----:B------:R-:W-:Y:S02]  /*7650*/  HADD2.F32 R15, -RZ, R15.H1_H1 ;  /* 0x3000000fff0f7230 */ /* 0x000fe40000004100 */
[----:B------:R-:W-:Y:S01]  /*7660*/  FFMA.FTZ R62, R53, R56, -R62 ;  /* 0x00000038353e7223 */ /* 0x000fe2000001083e */
[----:B------:R-:W-:Y:S01]  /*7670*/  HADD2.F32 R14, -RZ, R14.H1_H1 ;  /* 0x3000000eff0e7230 */ /* 0x000fe20000004100 */
[----:B------:R-:W-:Y:S01]  /*7680*/  F2FP.SATFINITE.E4M3.F32.PACK_AB_MERGE_C R59, R59, R60, RZ ;  /* 0x0000003c3b3b723e */ /* 0x000fe200048070ff */
[----:B------:R-:W-:-:S02]  /*7690*/  HADD2.F32 R57, -RZ, R57.H0_H0 ;  /* 0x20000039ff397230 */ /* 0x000fc40000004100 */
        /* <DEDUP_REMOVED lines=15> */
.L_x_542:
[----:B------:R-:W-:Y:S05]  /*7790*/  BSYNC B1 ;  /* 0x0000000000017941 */ /* 0x000fea0003800000 */
.L_x_541:
[----:B-1----:R0:W-:Y:S01]  /*77a0*/  ST.E.128 desc[UR36][R48.64], R12 ;  /* 0x0000000c30007985 */ /* 0x0021e2000c101d24 */
[----:B------:R-:W-:Y:S05]  /*77b0*/  BRA `(.L_x_536) ;  /* 0x0000004c004c7947 */ /* 0x000fea0003800000 */
.L_x_496:
[C---:B------:R-:W-:Y:S01]  /*77c0*/  ISETP.GE.AND P5, PT, R219.reuse, R99, PT ;  /* 0x00000063db00720c */ /* 0x040fe20003fa6270 */
[C---:B------:R-:W-:Y:S01]  /*77d0*/  VIADD R44, R219.reuse, 0x60 ;  /* 0x00000060db2c7836 */ /* 0x040fe20000000000 */
[----:B------:R-:W-:Y:S01]  /*77e0*/  P2R R49, PR, RZ, 0x1 ;  /* 0x00000001ff317803 */ /* 0x000fe20000000000 */
[C---:B------:R-:W-:Y:S01]  /*77f0*/  VIADD R48, R219.reuse, 0x20 ;  /* 0x00000020db307836 */ /* 0x040fe20000000000 */
[----:B------:R-:W-:Y:S01]  /*7800*/  ISETP.GE.OR P5, PT, R16, R103, P5 ;  /* 0x000000671000720c */ /* 0x000fe20002fa6670 */
[----:B------:R-:W-:-:S12]  /*7810*/  VIADD R50, R219, 0x40 ;  /* 0x00000040db327836 */ /* 0x000fd80000000000 */
[----:B------:R-:W0:Y:S08]  /*7820*/  @!P5 LDC.64 R52, c[0x0][0x3e8] ;  /* 0x0000fa00ff34db82 */ /* 0x000e300000000a00 */
[----:B------:R-:W1:Y:S01]  /*7830*/  @!P5 LDC.64 R54, c[0x0][0x400] ;  /* 0x00010000ff36db82 */ /* 0x000e620000000a00 */
[----:B0-----:R-:W-:-:S04]  /*7840*/  @!P5 IADD3 R52, P2, P3, R84, R52, R12 ;  /* 0x000000345434d210 */ /* 0x001fc80007b5e00c */
[----:B------:R-:W-:Y:S02]  /*7850*/  @!P5 IADD3.X R53, R37, R53, R81, P2, P3 ;  /* 0x000000352535d210 */ /* 0x000fe400017e6451 */
[----:B------:R-:W-:-:S04]  /*7860*/  ISETP.GE.AND P2, PT, R44, R99, PT ;  /* 0x000000632c00720c */ /* 0x000fc80003f46270 */
[----:B------:R-:W-:-:S13]  /*7870*/  ISETP.GE.OR P2, PT, R16, R103, P2 ;  /* 0x000000671000720c */ /* 0x000fda0001746670 */
[----:B------:R-:W0:Y:S01]  /*7880*/  @!P2 LDC.64 R44, c[0x0][0x3f8] ;  /* 0x0000fe00ff2cab82 */ /* 0x000e220000000a00 */
[----:B------:R-:W-:Y:S02]  /*7890*/  @!P2 IMAD.MOV.U32 R13, RZ, RZ, R81 ;  /* 0x000000ffff0da224 */ /* 0x000fe400078e0051 */
[----:B------:R-:W-:-:S05]  /*78a0*/  @!P2 IMAD.MOV.U32 R15, RZ, RZ, R11 ;  /* 0x000000ffff0fa224 */ /* 0x000fca00078e000b */
[----:B------:R-:W2:Y:S08]  /*78b0*/  @!P2 LDC.64 R76, c[0x0][0x3e8] ;  /* 0x0000fa00ff4cab82 */ /* 0x000eb00000000a00 */
[----:B------:R-:W3:Y:S01]  /*78c0*/  @!P2 LDC.64 R78, c[0x0][0x400] ;  /* 0x00010000ff4eab82 */ /* 0x000ee20000000a00 */
[----:B0-----:R-:W-:-:S04]  /*78d0*/  @!P2 IMAD.WIDE.U32 R46, R44, 0x60, R12 ;  /* 0x000000602c2ea825 */ /* 0x001fc800078e000c */
[----:B------:R-:W-:-:S04]  /*78e0*/  @!P2 IMAD R45, R45, 0x60, RZ ;  /* 0x000000602d2da824 */ /* 0x000fc800078e02ff */
[----:B------:R-:W-:Y:S01]  /*78f0*/  @!P2 IMAD.IADD R44, R47, 0x1, R45 ;  /* 0x000000012f2ca824 */ /* 0x000fe200078e022d */
[----:B--2---:R-:W-:-:S04]  /*7900*/  @!P2 IADD3 R76, P3, P4, R84, R76, R46 ;  /* 0x0000004c544ca210 */ /* 0x004fc80007c7e02e */
[----:B------:R-:W-:Y:S02]  /*7910*/  @!P2 IADD3.X R77, R37, R77, R44, P3, P4 ;  /* 0x0000004d254da210 */ /* 0x000fe40001fe842c */
[----:B------:R-:W0:Y:S02]  /*7920*/  @!P2 LDC.64 R44, c[0x0][0x408] ;  /* 0x00010200ff2cab82 */ /* 0x000e240000000a00 */
[----:B0-----:R-:W-:-:S04]  /*7930*/  @!P2 IMAD.WIDE.U32 R46, R44, 0x60, R14 ;  /* 0x000000602c2ea825 */ /* 0x001fc800078e000e */
[----:B------:R-:W-:Y:S01]  /*7940*/  @!P2 IMAD R45, R45, 0x60, RZ ;  /* 0x000000602d2da824 */ /* 0x000fe200078e02ff */
[----:B---3--:R-:W-:-:S04]  /*7950*/  @!P2 IADD3 R78, P3, P4, R88, R78, R46 ;  /* 0x0000004e584ea210 */ /* 0x008fc80007c7e02e */
[----:B------:R-:W-:-:S04]  /*7960*/  @!P2 IADD3 R45, R47, R45, RZ ;  /* 0x0000002d2f2da210 */ /* 0x000fc80007ffe0ff */
[----:B------:R-:W-:Y:S02]  /*7970*/  @!P2 IADD3.X R79, R40, R79, R45, P3, P4 ;  /* 0x0000004f284fa210 */ /* 0x000fe40001fe842d */
[----:B-1----:R-:W-:-:S04]  /*7980*/  @!P5 IADD3 R54, P3, P4, R88, R54, R14 ;  /* 0x000000365836d210 */ /* 0x002fc80007c7e00e */
[----:B------:R-:W-:Y:S02]  /*7990*/  @!P5 IADD3.X R55, R40, R55, R11, P3, P4 ;  /* 0x000000372837d210 */ /* 0x000fe40001fe840b */
[----:B------:R-:W-:-:S04]  /*79a0*/  ISETP.GE.AND P4, PT, R48, R99, PT ;  /* 0x000000633000720c */ /* 0x000fc80003f86270 */
[----:B------:R-:W-:-:S13]  /*79b0*/  ISETP.GE.OR P4, PT, R16, R103, P4 ;  /* 0x000000671000720c */ /* 0x000fda0002786670 */
[----:B------:R-:W-:Y:S01]  /*79c0*/  @!P4 IADD3 R47, P3, P6, R84, R12, R20 ;  /* 0x0000000c542fc210 */ /* 0x000fe20007e7e014 */
[----:B------:R-:W0:Y:S03]  /*79d0*/  @!P4 LDC.64 R60, c[0x0][0x3e8] ;  /* 0x0000fa00ff3ccb82 */ /* 0x000e260000000a00 */
[----:B------:R-:W-:Y:S02]  /*79e0*/  @!P4 IADD3.X R48, R37, R81, R8, P3, P6 ;  /* 0x000000512530c210 */ /* 0x000fe40001fec408 */
[----:B------:R-:W-:Y:S02]  /*79f0*/  ISETP.GE.AND P3, PT, R50, R99, PT ;  /* 0x000000633200720c */ /* 0x000fe40003f66270 */
[----:B------:R-:W-:Y:S01]  /*7a00*/  CS2R R50, SRZ ;  /* 0x0000000000327805 */ /* 0x000fe2000001ff00 */
[----:B------:R-:W1:Y:S01]  /*7a10*/  @!P4 LDC.64 R62, c[0x0][0x400] ;  /* 0x00010000ff3ecb82 */ /* 0x000e620000000a00 */
[----:B------:R-:W-:-:S13]  /*7a20*/  ISETP.GE.OR P3, PT, R16, R103, P3 ;  /* 0x000000671000720c */ /* 0x000fda0001f66670 */
[----:B------:R-:W-:-:S04]  /*7a30*/  @!P3 IADD3 R15, P0, P6, R84, R21, R12 ;  /* 0x00000015540fb210 */ /* 0x000fc80007e1e00c */
[----:B------:R-:W-:Y:S02]  /*7a40*/  @!P3 IADD3.X R46, R37, R9, R81, P0, P6 ;  /* 0x00000009252eb210 */ /* 0x000fe400007ec451 */
[----:B------:R-:W-:-:S04]  /*7a50*/  @!P4 IADD3 R13, P0, P6, R88, R14, R31 ;  /* 0x0000000e580dc210 */ /* 0x000fc80007e1e01f */
[----:B------:R-:W-:Y:S02]  /*7a60*/  @!P4 IADD3.X R12, R40, R11, R28, P0, P6 ;  /* 0x0000000b280cc210 */ /* 0x000fe400007ec41c */
[----:B------:R-:W-:-:S04]  /*7a70*/  @!P3 IADD3 R45, P0, P6, R88, R32, R14 ;  /* 0x00000020582db210 */ /* 0x000fc80007e1e00e */
[----:B------:R-:W-:Y:S02]  /*7a80*/  @!P3 IADD3.X R44, R40, R29, R11, P0, P6 ;  /* 0x0000001d282cb210 */ /* 0x000fe400007ec40b */
[----:B0-----:R-:W-:Y:S02]  /*7a90*/  @!P4 IADD3 R60, P6, R47, R60, RZ ;  /* 0x0000003c2f3cc210 */ /* 0x001fe40007fde0ff */
[----:B------:R-:W-:-:S03]  /*7aa0*/  ISETP.NE.AND P0, PT, R49, RZ, PT ;  /* 0x000000ff3100720c */ /* 0x000fc60003f05270 */
[----:B------:R-:W-:Y:S01]  /*7ab0*/  @!P4 IMAD.X R61, R48, 0x1, R61, P6 ;  /* 0x00000001303dc824 */ /* 0x000fe200030e063d */
[----:B-1----:R-:W-:Y:S02]  /*7ac0*/  @!P4 IADD3 R62, P6, R13, R62, RZ ;  /* 0x0000003e0d3ec210 */ /* 0x002fe40007fde0ff */
[----:B------:R-:W-:-:S03]  /*7ad0*/  CS2R R48, SRZ ;  /* 0x0000000000307805 */ /* 0x000fc6000001ff00 */
[----:B------:R-:W-:Y:S02]  /*7ae0*/  @!P4 IMAD.X R63, R12, 0x1, R63, P6 ;  /* 0x000000010c3fc824 */ /* 0x000fe400030e063f */
[----:B------:R-:W0:Y:S01]  /*7af0*/  @!P3 LDC.64 R12, c[0x0][0x3e8] ;  /* 0x0000fa00ff0cbb82 */ /* 0x000e220000000a00 */
[----:B------:R1:W2:Y:S01]  /*7b00*/  @!P5 LDG.E.128 R48, desc[UR36][R54.64] ;  /* 0x000000243630d981 */ /* 0x0002a2000c1e1d00 */
[----:B0-----:R-:W-:-:S06]  /*7b10*/  @!P3 IADD3 R12, P6, R15, R12, RZ ;  /* 0x0000000c0f0cb210 */ /* 0x001fcc0007fde0ff */
[----:B------:R-:W0:Y:S01]  /*7b20*/  @!P3 LDC.64 R14, c[0x0][0x400] ;  /* 0x00010000ff0ebb82 */ /* 0x000e220000000a00 */
[----:B------:R-:W-:Y:S02]  /*7b30*/  @!P3 IADD3.X R13, R46, R13, RZ, P6, !PT ;  /* 0x0000000d2e0db210 */ /* 0x000fe400037fe4ff */
[----:B------:R-:W-:Y:S02]  /*7b40*/  CS2R R46, SRZ ;  /* 0x00000000002e7805 */ /* 0x000fe4000001ff00 */
[----:B-1----:R-:W-:Y:S02]  /*7b50*/  CS2R R54, SRZ ;  /* 0x0000000000367805 */ /* 0x002fe4000001ff00 */
[----:B------:R-:W-:Y:S02]  /*7b60*/  CS2R R56, SRZ ;  /* 0x0000000000387805 */ /* 0x000fe4000001ff00 */
[----:B------:R-:W-:Y:S02]  /*7b70*/  CS2R R58, SRZ ;  /* 0x00000000003a7805 */ /* 0x000fe4000001ff00 */
[----:B------:R-:W-:-:S02]  /*7b80*/  CS2R R64, SRZ ;  /* 0x0000000000407805 */ /* 0x000fc4000001ff00 */
[----:B------:R-:W-:Y:S02]  /*7b90*/  CS2R R66, SRZ ;  /* 0x0000000000427805 */ /* 0x000fe4000001ff00 */
[----:B------:R-:W-:Y:S02]  /*7ba0*/  CS2R R68, SRZ ;  /* 0x0000000000447805 */ /* 0x000fe4000001ff00 */
[----:B------:R-:W-:Y:S02]  /*7bb0*/  CS2R R70, SRZ ;  /* 0x0000000000467805 */ /* 0x000fe4000001ff00 */
[----:B------:R-:W-:Y:S01]  /*7bc0*/  CS2R R72, SRZ ;  /* 0x0000000000487805 */ /* 0x000fe2000001ff00 */
[----:B------:R1:W3:Y:S01]  /*7bd0*/  @!P4 LDG.E.128 R56, desc[UR36][R62.64] ;  /* 0x000000243e38c981 */ /* 0x0002e2000c1e1d00 */
[----:B------:R-:W-:-:S03]  /*7be0*/  CS2R R74, SRZ ;  /* 0x00000000004a7805 */ /* 0x000fc6000001ff00 */
[----:B------:R-:W4:Y:S04]  /*7bf0*/  @!P2 LDG.E.128 R68, desc[UR36][R76.64] ;  /* 0x000000244c44a981 */ /* 0x000f28000c1e1d00 */
[----:B------:R-:W5:Y:S01]  /*7c00*/  @!P2 LDG.E.128 R72, desc[UR36][R78.64] ;  /* 0x000000244e48a981 */ /* 0x000f62000c1e1d00 */
[----:B0-----:R-:W-:-:S05]  /*7c10*/  @!P3 IADD3 R14, P6, R45, R14, RZ ;  /* 0x0000000e2d0eb210 */ /* 0x001fca0007fde0ff */
[----:B------:R-:W-:Y:S01]  /*7c20*/  @!P3 IMAD.X R15, R44, 0x1, R15, P6 ;  /* 0x000000012c0fb824 */ /* 0x000fe200030e060f */
[----:B------:R-:W-:Y:S02]  /*7c30*/  CS2R R44, SRZ ;  /* 0x00000000002c7805 */ /* 0x000fe4000001ff00 */
[----:B-1----:R-:W-:Y:S02]  /*7c40*/  CS2R R62, SRZ ;  /* 0x00000000003e7805 */ /* 0x002fe4000001ff00 */
[----:B------:R-:W5:Y:S04]  /*7c50*/  @!P3 LDG.E.128 R64, desc[UR36][R14.64] ;  /* 0x000000240e40b981 */ /* 0x000f68000c1e1d00 */
[----:B------:R0:W5:Y:S02]  /*7c60*/  @!P5 LDG.E.128 R44, desc[UR36][R52.64] ;  /* 0x00000024342cd981 */ /* 0x000164000c1e1d00 */
[----:B0-----:R-:W-:-:S06]  /*7c70*/  CS2R R52, SRZ ;  /* 0x0000000000347805 */ /* 0x001fcc000001ff00 */
[----:B------:R0:W5:Y:S02]  /*7c80*/  @!P4 LDG.E.128 R52, desc[UR36][R60.64] ;  /* 0x000000243c34c981 */ /* 0x000164000c1e1d00 */
[----:B0-----:R-:W-:-:S06]  /*7c90*/  CS2R R60, SRZ ;  /* 0x00000000003c7805 */ /* 0x001fcc000001ff00 */
[----:B------:R-:W5:Y:S01]  /*7ca0*/  @!P3 LDG.E.128 R60, desc[UR36][R12.64] ;  /* 0x000000240c3cb981 */ /* 0x000f62000c1e1d00 */
[----:B------:R-:W-:-:S06]  /*7cb0*/  UISETP.NE.AND UP0, UPT, UR60, 0x3, UPT ;  /* 0x000000033c00788c */ /* 0x000fcc000bf05270 */
[----:B------:R-:W-:Y:S02]  /*7cc0*/  PLOP3.LUT P5, PT, PT, PT, UP0, 0x80, 0x0 ;  /* 0x000000000000781c */ /* 0x000fe40003faf008 */
[----:B------:R-:W-:Y:S01]  /*7cd0*/  ISETP.GE.AND P2, PT, R16, R103, PT ;  /* 0x000000671000720c */ /* 0x000fe20003f46270 */
[----:B--2---:R-:W-:Y:S01]  /*7ce0*/  IMAD.MOV.U32 R119, RZ, RZ, R48 ;  /* 0x000000ffff777224 */ /* 0x004fe200078e0030 */
[----:B------:R-:W-:Y:S01]  /*7cf0*/  MOV R120, R50 ;  /* 0x0000003200787202 */ /* 0x000fe20000000f00 */
[----:B---3--:R-:W-:Y:S02]  /*7d00*/  IMAD.MOV.U32 R116, RZ, RZ, R56 ;  /* 0x000000ffff747224 */ /* 0x008fe400078e0038 */
[----:B------:R-:W-:Y:S02]  /*7d10*/  IMAD.MOV.U32 R117, RZ, RZ, R58 ;  /* 0x000000ffff757224 */ /* 0x000fe400078e003a */
[----:B----4-:R-:W-:Y:S01]  /*7d20*/  IMAD.MOV.U32 R103, RZ, RZ, R68 ;  /* 0x000000ffff677224 */ /* 0x010fe200078e0044 */
[----:B------:R-:W-:Y:S01]  /*7d30*/  MOV R104, R70 ;  /* 0x0000004600687202 */ /* 0x000fe20000000f00 */
[----:B-----5:R-:W-:-:S02]  /*7d40*/  IMAD.MOV.U32 R105, RZ, RZ, R72 ;  /* 0x000000ffff697224 */ /* 0x020fc400078e0048 */
[----:B------:R-:W-:Y:S02]  /*7d50*/  IMAD.MOV.U32 R106, RZ, RZ, R74 ;  /* 0x000000ffff6a7224 */ /* 0x000fe400078e004a */
[----:B------:R-:W-:Y:S02]  /*7d60*/  IMAD.MOV.U32 R111, RZ, RZ, R64 ;  /* 0x000000ffff6f7224 */ /* 0x000fe400078e0040 */
[----:B------:R-:W-:Y:S02]  /*7d70*/  IMAD.MOV.U32 R112, RZ, RZ, R66 ;  /* 0x000000ffff707224 */ /* 0x000fe400078e0042 */
[----:B------:R-:W-:Y:S02]  /*7d80*/  IMAD.MOV.U32 R118, RZ, RZ, R44 ;  /* 0x000000ffff767224 */ /* 0x000fe400078e002c */
[----:B------:R-:W-:Y:S02]  /*7d90*/  IMAD.MOV.U32 R121, RZ, RZ, R46 ;  /* 0x000000ffff797224 */ /* 0x000fe400078e002e */
[----:B------:R-:W-:-:S02]  /*7da0*/  IMAD.MOV.U32 R114, RZ, RZ, R52 ;  /* 0x000000ffff727224 */ /* 0x000fc400078e0034 */
[----:B------:R-:W-:Y:S01]  /*7db0*/  IMAD.MOV.U32 R115, RZ, RZ, R54 ;  /* 0x000000ffff737224 */ /* 0x000fe200078e0036 */
[----:B------:R-:W-:Y:S01]  /*7dc0*/  MOV R109, R60 ;  /* 0x0000003c006d7202 */ /* 0x000fe20000000f00 */
[----:B------:R-:W-:Y:S01]  /*7dd0*/  IMAD.MOV.U32 R110, RZ, RZ, R62 ;  /* 0x000000ffff6e7224 */ /* 0x000fe200078e003e */
[----:B------:R-:W-:Y:S06]  /*7de0*/  @!P5 BRA `(.L_x_543) ;  /* 0x000000000004d947 */ /* 0x000fec0003800000 */
[----:B------:R-:W-:Y:S01]  /*7df0*/  BPT.TRAP 0x1 ;  /* 0x000000040000795c */ /* 0x000fe20000300000 */
.L_x_543:
[----:B------:R-:W-:Y:S01]  /*7e00*/  IMAD R81, R216, 0x8, R19 ;  /* 0x00000008d8517824 */ /* 0x000fe200078e0213 */
[----:B------:R-:W-:Y:S01]  /*7e10*/  SHF.L.U32 R100, R221, 0x1f, RZ ;  /* 0x0000001fdd647819 */ /* 0x000fe200000006ff */
[----:B------:R-:W0:Y:S01]  /*7e20*/  LDC R107, c[0x0][0x2f4] ;  /* 0x0000bd00ff6b7b82 */ /* 0x000e220000000800 */
[----:B------:R-:W-:Y:S02]  /*7e30*/  BSSY B1, `(.L_x_544) ;  /* 0x0000003000017945 */ /* 0x000fe40003800000 */
[----:B------:R-:W1:Y:S02]  /*7e40*/  SYNCS.PHASECHK.TRANS64.TRYWAIT P3, [R81+URZ+0x38890], R100 ;  /* 0x03889064510075a7 */ /* 0x000e64000806017f */
[----:B-1----:R-:W-:Y:S05]  /*7e50*/  @!P3 BRA `(.L_x_545) ;  /* 0x0000022c00c4b947 */ /* 0x002fea0003800000 */
.L_x_848:
[----:B------:R-:W-:Y:S05]  /*7e60*/  BSYNC B1 ;  /* 0x0000000000017941 */ /* 0x000fea0003800000 */
.L_x_544:
[----:B------:R-:W-:Y:S01]  /*7e70*/  UMOV UR4, 0xffffffff ;  /* 0xffffffff00047882 */ /* 0x000fe20000000000 */
[----:B0-----:R-:W-:Y:S02]  /*7e80*/  IMAD.IADD R108, R107, 0x1, -R34 ;  /* 0x000000016b6c7824 */ /* 0x001fe400078e0a22 */
[----:B------:R-:W-:Y:S05]  /*7e90*/  BRA.DIV UR4, `(.L_x_546) ;  /* 0x0000022e04c87947 */ /* 0x000fea000b800000 */
[----:B------:R0:W2:Y:S04]  /*7ea0*/  SHFL.IDX PT, R113, R102, RZ, 0x181f ;  /* 0x00181fff66717589 */ /* 0x0000a800000e0000 */
[----:B------:R0:W3:Y:S02]  /*7eb0*/  SHFL.IDX PT, R11, R101, RZ, 0x181f ;  /* 0x00181fff650b7589 */ /* 0x0000e400000e0000 */
.L_x_852:
[----:B------:R-:W-:Y:S01]  /*7ec0*/  ISETP.GE.OR P3, PT, R219, R99, P1 ;  /* 0x00000063db00720c */ /* 0x000fe20000f66670 */
[----:B------:R-:W-:-:S12]  /*7ed0*/  BSSY B1, `(.L_x_547) ;  /* 0x00000fb000017945 */ /* 0x000fd80003800000 */
[----:B------:R-:W-:Y:S05]  /*7ee0*/  @P3 BRA `(.L_x_548) ;  /* 0x0000000c00e43947 */ /* 0x000fea0003800000 */
[----:B------:R-:W4:Y:S01]  /*7ef0*/  LDL R14, [R1+0x2c] ;  /* 0x00002c00010e7983 */ /* 0x000f220000100800 */
[----:B------:R-:W-:Y:S01]  /*7f00*/  SEL R12, R34, R108, !P0 ;  /* 0x0000006c220c7207 */ /* 0x000fe20004000000 */
[C---:B------:R-:W-:Y:S01]  /*7f10*/  IMAD.SHL.U32 R76, R219.reuse, 0x80, RZ ;  /* 0x00000080db4c7824 */ /* 0x040fe200078e00ff */
[----:B------:R-:W-:Y:S01]  /*7f20*/  SHF.L.U32 R15, R219, 0x7, RZ ;  /* 0x00000007db0f7819 */ /* 0x000fe200000006ff */
[----:B------:R-:W-:Y:S01]  /*7f30*/  BSSY B2, `(.L_x_549) ;  /* 0x00000ed000027945 */ /* 0x000fe20003800000 */
[----:B------:R-:W-:Y:S02]  /*7f40*/  SHF.R.S32.HI R13, RZ, 0x1f, R12 ;  /* 0x0000001fff0d7819 */ /* 0x000fe4000001140c */
[----:B------:R-:W-:Y:S02]  /*7f50*/  LOP3.LUT R15, R15, 0x380, RZ, 0xc0, !PT ;  /* 0x000003800f0f7812 */ /* 0x000fe400078ec0ff */
[----:B------:R-:W-:Y:S02]  /*7f60*/  LEA.HI R13, R13, R12, RZ, 0x5 ;  /* 0x0000000c0d0d7211 */ /* 0x000fe400078f28ff */
[----:B------:R-:W-:-:S02]  /*7f70*/  LOP3.LUT R76, R76, 0x380, RZ, 0xc0, !PT ;  /* 0x000003804c4c7812 */ /* 0x000fc400078ec0ff */
[----:B------:R-:W-:Y:S02]  /*7f80*/  LEA.HI.SX32 R122, R13, R42, 0x1b ;  /* 0x0000002a0d7a7211 */ /* 0x000fe400078fdaff */
[----:B------:R-:W-:Y:S02]  /*7f90*/  SHF.R.U32.HI R15, RZ, 0x3, R15 ;  /* 0x00000003ff0f7819 */ /* 0x000fe4000001160f */
[----:B------:R-:W-:-:S04]  /*7fa0*/  SHF.R.S32.HI R12, RZ, 0x1f, R122 ;  /* 0x0000001fff0c7819 */ /* 0x000fc8000001147a */
[----:B------:R-:W-:Y:S01]  /*7fb0*/  LEA.HI R12, R12, R122, RZ, 0x3 ;  /* 0x0000007a0c0c7211 */ /* 0x000fe200078f18ff */
[----:B------:R-:W-:-:S04]  /*7fc0*/  IMAD.SHL.U32 R122, R122, 0x10, RZ ;  /* 0x000000107a7a7824 */ /* 0x000fc800078e00ff */
[----:B------:R-:W-:Y:S01]  /*7fd0*/  IMAD.SHL.U32 R12, R12, 0x800, RZ ;  /* 0x000008000c0c7824 */ /* 0x000fe200078e00ff */
[----:B------:R-:W-:-:S04]  /*7fe0*/  LOP3.LUT R13, R76, 0x70, R122, 0xf8, !PT ;  /* 0x000000704c0d7812 */ /* 0x000fc800078ef87a */
[----:B------:R-:W-:Y:S02]  /*7ff0*/  LOP3.LUT R13, R13, R15, RZ, 0x3c, !PT ;  /* 0x0000000f0d0d7212 */ /* 0x000fe400078e3cff */
[----:B------:R-:W-:-:S04]  /*8000*/  LOP3.LUT R12, R12, 0xffffc000, RZ, 0xc0, !PT ;  /* 0xffffc0000c0c7812 */ /* 0x000fc800078ec0ff */
[----:B----4-:R-:W-:-:S05]  /*8010*/  IADD3 R12, R13, R12, R14 ;  /* 0x0000000c0d0c7210 */ /* 0x010fca0007ffe00e */
[C---:B------:R-:W-:Y:S01]  /*8020*/  IMAD R76, R216.reuse, 0x8000, R12 ;  /* 0x00008000d84c7824 */ /* 0x040fe200078e020c */
[----:B------:R-:W-:-:S03]  /*8030*/  LEA R12, R216, R4, 0xf ;  /* 0x00000004d80c7211 */ /* 0x000fc600078e78ff */
[C---:B------:R-:W-:Y:S02]  /*8040*/  IMAD.IADD R76, R19.reuse, 0x1, R76 ;  /* 0x00000001134c7824 */ /* 0x040fe400078e024c */
[----:B------:R-:W-:-:S04]  /*8050*/  IMAD.IADD R12, R19, 0x1, R12 ;  /* 0x00000001130c7824 */ /* 0x000fc800078e020c */
[----:B------:R-:W4:Y:S04]  /*8060*/  LDS.128 R76, [R76+0x28400] ;  /* 0x028400004c4c7984 */ /* 0x000f280000000c00 */
[----:B------:R-:W0:Y:S01]  /*8070*/  LDS.128 R12, [R12+0x28400] ;  /* 0x028400000c0c7984 */ /* 0x000e220000000c00 */
[----:B------:R-:W-:Y:S05]  /*8080*/  @P2 BRA `(.L_x_550) ;  /* 0x0000000c005c2947 */ /* 0x000fea0003800000 */
[----:B------:R-:W-:Y:S02]  /*8090*/  SHF.R.U32.HI R46, RZ, 0x8, R45 ;  /* 0x00000008ff2e7819 */ /* 0x000fe4000001162d */
[----:B------:R-:W-:Y:S02]  /*80a0*/  SHF.R.U32.HI R125, RZ, 0x8, R49 ;  /* 0x00000008ff7d7819 */ /* 0x000fe40000011631 */
[----:B------:R-:W-:Y:S01]  /*80b0*/  SHF.R.U32.HI R50, RZ, 0x10, R45 ;  /* 0x00000010ff327819 */ /* 0x000fe2000001162d */
[----:B------:R-:W-:Y:S01]  /*80c0*/  IMAD.SHL.U32 R127, R46, 0x100, RZ ;  /* 0x000001002e7f7824 */ /* 0x000fe200078e00ff */
[----:B------:R-:W-:Y:S02]  /*80d0*/  SHF.R.U32.HI R126, RZ, 0x10, R49 ;  /* 0x00000010ff7e7819 */ /* 0x000fe40000011631 */
[----:B------:R-:W-:Y:S01]  /*80e0*/  LOP3.LUT R48, R45, 0xff0000ff, RZ, 0xc0, !PT ;  /* 0xff0000ff2d307812 */ /* 0x000fe200078ec0ff */
[----:B------:R-:W-:Y:S01]  /*80f0*/  IMAD.U32 R50, R50, 0x10000, RZ ;  /* 0x0001000032327824 */ /* 0x000fe200078e00ff */
[----:B------:R-:W-:Y:S01]  /*8100*/  SHF.R.U32.HI R124, RZ, 0x8, R47 ;  /* 0x00000008ff7c7819 */ /* 0x000fe2000001162f */
[----:B------:R-:W-:Y:S01]  /*8110*/  IMAD.U32 R126, R126, 0x10000, RZ ;  /* 0x000100007e7e7824 */ /* 0x000fe200078e00ff */
[----:B------:R-:W-:-:S02]  /*8120*/  LOP3.LUT R123, R47, 0xff0000ff, RZ, 0xc0, !PT ;  /* 0xff0000ff2f7b7812 */ /* 0x000fc400078ec0ff */
[----:B------:R-:W-:Y:S02]  /*8130*/  SHF.R.U32.HI R44, RZ, 0x10, R47 ;  /* 0x00000010ff2c7819 */ /* 0x000fe4000001162f */
[----:B------:R-:W-:Y:S02]  /*8140*/  LOP3.LUT R47, R49, 0xff0000ff, RZ, 0xc0, !PT ;  /* 0xff0000ff312f7812 */ /* 0x000fe400078ec0ff */
[----:B------:R-:W-:Y:S01]  /*8150*/  SHF.L.U32 R125, R125, 0x8, RZ ;  /* 0x000000087d7d7819 */ /* 0x000fe200000006ff */
[----:B------:R-:W-:Y:S01]  /*8160*/  IMAD.U32 R44, R44, 0x10000, RZ ;  /* 0x000100002c2c7824 */ /* 0x000fe200078e00ff */
[----:B------:R-:W-:Y:S02]  /*8170*/  LOP3.LUT R48, R48, 0xff00, R127, 0xf8, !PT ;  /* 0x0000ff0030307812 */ /* 0x000fe400078ef87f */
[----:B------:R-:W-:Y:S02]  /*8180*/  LOP3.LUT R47, R47, 0xff00, R125, 0xf8, !PT ;  /* 0x0000ff002f2f7812 */ /* 0x000fe400078ef87d */
[----:B------:R-:W-:-:S02]  /*8190*/  SHF.R.U32.HI R45, RZ, 0x8, R51 ;  /* 0x00000008ff2d7819 */ /* 0x000fc40000011633 */
[----:B------:R-:W-:Y:S02]  /*81a0*/  LOP3.LUT R46, R51, 0xff0000ff, RZ, 0xc0, !PT ;  /* 0xff0000ff332e7812 */ /* 0x000fe400078ec0ff */
[----:B------:R-:W-:Y:S01]  /*81b0*/  SHF.R.U32.HI R49, RZ, 0x10, R51 ;  /* 0x00000010ff317819 */ /* 0x000fe20000011633 */
[----:B------:R-:W-:Y:S01]  /*81c0*/  IMAD.SHL.U32 R51, R124, 0x100, RZ ;  /* 0x000001007c337824 */ /* 0x000fe200078e00ff */
[----:B------:R-:W-:Y:S01]  /*81d0*/  LOP3.LUT R125, R48, 0xff0000, R50, 0xf8, !PT ;  /* 0x00ff0000307d7812 */ /* 0x000fe200078ef832 */
[----:B------:R-:W-:Y:S01]  /*81e0*/  IMAD.SHL.U32 R45, R45, 0x100, RZ ;  /* 0x000001002d2d7824 */ /* 0x000fe200078e00ff */
[----:B------:R-:W-:Y:S02]  /*81f0*/  LOP3.LUT R50, R47, 0xff0000, R126, 0xf8, !PT ;  /* 0x00ff00002f327812 */ /* 0x000fe400078ef87e */
[----:B------:R-:W-:Y:S02]  /*8200*/  LOP3.LUT R51, R123, 0xff00, R51, 0xf8, !PT ;  /* 0x0000ff007b337812 */ /* 0x000fe400078ef833 */
[----:B----4-:R-:W-:-:S02]  /*8210*/  F2FP.F16.E4M3.UNPACK_B R123, R77 ;  /* 0x0000004dff7b723e */ /* 0x010fc400020006ff */
[----:B------:R-:W-:Y:S02]  /*8220*/  F2FP.F16.E4M3.UNPACK_B R126, R50 ;  /* 0x00000032ff7e723e */ /* 0x000fe400020006ff */
[----:B0-----:R-:W-:Y:S01]  /*8230*/  F2FP.F16.E4M3.UNPACK_B R47, R13 ;  /* 0x0000000dff2f723e */ /* 0x001fe200020006ff */
[----:B------:R-:W-:Y:S01]  /*8240*/  HADD2.F32 R48, -RZ, R123.H0_H0 ;  /* 0x2000007bff307230 */ /* 0x000fe20000004100 */
[----:B------:R-:W-:Y:S01]  /*8250*/  F2FP.F16.E4M3.UNPACK_B R127, R125 ;  /* 0x0000007dff7f723e */ /* 0x000fe200020006ff */
[--C-:B------:R-:W-:Y:S01]  /*8260*/  HADD2.F32 R129, -RZ, R126.reuse.H0_H0 ;  /* 0x2000007eff817230 */ /* 0x100fe20000004100 */
[----:B------:R-:W-:Y:S01]  /*8270*/  F2FP.F16.E4M3.UNPACK_B R77, R77.H1 ;  /* 0x0000004dff4d723e */ /* 0x000fe200030006ff */
[----:B------:R-:W-:Y:S01]  /*8280*/  HADD2.F32 R124, -RZ, R47.H0_H0 ;  /* 0x2000002fff7c7230 */ /* 0x000fe20000004100 */
[----:B------:R-:W-:Y:S01]  /*8290*/  F2FP.F16.E4M3.UNPACK_B R125, R125.H1 ;  /* 0x0000007dff7d723e */ /* 0x000fe200030006ff */
[----:B------:R-:W-:Y:S02]  /*82a0*/  HADD2.F32 R128, -RZ, R127.H0_H0 ;  /* 0x2000007fff807230 */ /* 0x000fe40000004100 */
[----:B------:R-:W-:Y:S01]  /*82b0*/  FMUL.FTZ R130, R48, R129 ;  /* 0x0000008130827220 */ /* 0x000fe20000410000 */
[----:B------:R-:W-:-:S02]  /*82c0*/  HADD2.F32 R126, -RZ, R126.H1_H1 ;  /* 0x3000007eff7e7230 */ /* 0x000fc40000004100 */
[C---:B------:R-:W-:Y:S01]  /*82d0*/  FMUL.FTZ R129, R124.reuse, R129 ;  /* 0x000000817c817220 */ /* 0x040fe20000410000 */
[----:B------:R-:W-:Y:S02]  /*82e0*/  HADD2.F32 R47, -RZ, R47.H1_H1 ;  /* 0x3000002fff2f7230 */ /* 0x000fe40000004100 */
[-C--:B------:R-:W-:Y:S01]  /*82f0*/  FFMA.FTZ R124, R124, R128.reuse, -R130 ;  /* 0x000000807c7c7223 */ /* 0x080fe20000010882 */
[----:B------:R-:W-:Y:S02]  /*8300*/  HADD2.F32 R127, -RZ, R127.H1_H1 ;  /* 0x3000007fff7f7230 */ /* 0x000fe40000004100 */
[----:B------:R-:W-:Y:S01]  /*8310*/  FFMA.FTZ R48, R48, R128, R129 ;  /* 0x0000008030307223 */ /* 0x000fe20000010081 */
[----:B------:R-:W-:Y:S01]  /*8320*/  HADD2.F32 R128, -RZ, R123.H1_H1 ;  /* 0x3000007bff807230 */ /* 0x000fe20000004100 */
[----:B------:R-:W-:Y:S01]  /*8330*/  LOP3.LUT R46, R46, 0xff00, R45, 0xf8, !PT ;  /* 0x0000ff002e2e7812 */ /* 0x000fe200078ef82d */
[----:B------:R-:W-:Y:S01]  /*8340*/  IMAD.MOV.U32 R45, RZ, RZ, R79 ;  /* 0x000000ffff2d7224 */ /* 0x000fe200078e004f */
[----:B------:R-:W-:Y:S01]  /*8350*/  SHF.L.U32 R49, R49, 0x10, RZ ;  /* 0x0000001031317819 */ /* 0x000fe200000006ff */
[----:B------:R-:W-:-:S02]  /*8360*/  IMAD.MOV.U32 R79, RZ, RZ, R15 ;  /* 0x000000ffff4f7224 */ /* 0x000fc400078e000f */
[CC--:B------:R-:W-:Y:S01]  /*8370*/  FMUL.FTZ R123, R128.reuse, R126.reuse ;  /* 0x0000007e807b7220 */ /* 0x0c0fe20000410000 */
[----:B------:R-:W-:Y:S01]  /*8380*/  FMUL.FTZ R126, R47, R126 ;  /* 0x0000007e2f7e7220 */ /* 0x000fe20000410000 */
[----:B------:R-:W-:Y:S02]  /*8390*/  LOP3.LUT R51, R51, 0xff0000, R44, 0xf8, !PT ;  /* 0x00ff000033337812 */ /* 0x000fe400078ef82c */
[-C--:B------:R-:W-:Y:S01]  /*83a0*/  FFMA.FTZ R123, R47, R127.reuse, -R123 ;  /* 0x0000007f2f7b7223 */ /* 0x080fe2000001087b */
[----:B------:R-:W-:Y:S01]  /*83b0*/  FFMA.FTZ R47, R128, R127, R126 ;  /* 0x0000007f802f7223 */ /* 0x000fe2000001007e */
[----:B------:R-:W-:Y:S01]  /*83c0*/  F2FP.F16.E4M3.UNPACK_B R126, R50.H1 ;  /* 0x00000032ff7e723e */ /* 0x000fe200030006ff */
[----:B------:R-:W-:Y:S01]  /*83d0*/  HADD2.F32 R128, -RZ, R125.H0_H0 ;  /* 0x2000007dff807230 */ /* 0x000fe20000004100 */
[----:B------:R-:W-:Y:S01]  /*83e0*/  F2FP.F16.E4M3.UNPACK_B R127, R13.H1 ;  /* 0x0000000dff7f723e */ /* 0x000fe200030006ff */
[----:B------:R-:W-:Y:S01]  /*83f0*/  HADD2.F32 R13, -RZ, R77.H0_H0 ;  /* 0x2000004dff0d7230 */ /* 0x000fe20000004100 */
[----:B------:R-:W-:Y:S01]  /*8400*/  LOP3.LUT R44, R46, 0xff0000, R49, 0xf8, !PT ;  /* 0x00ff00002e2c7812 */ /* 0x000fe200078ef831 */
[----:B------:R-:W-:Y:S01]  /*8410*/  HADD2.F32 R129, -RZ, R126.H0_H0 ;  /* 0x2000007eff817230 */ /* 0x000fe20000004100 */
[----:B------:R-:W-:Y:S01]  /*8420*/  F2FP.F16.E4M3.UNPACK_B R46, R45 ;  /* 0x0000002dff2e723e */ /* 0x000fe200020006ff */
[----:B------:R-:W-:Y:S01]  /*8430*/  HADD2.F32 R50, -RZ, R127.H0_H0 ;  /* 0x2000007fff327230 */ /* 0x000fe20000004100 */
[----:B------:R-:W-:Y:S01]  /*8440*/  F2FP.F16.E4M3.UNPACK_B R15, R79 ;  /* 0x0000004fff0f723e */ /* 0x000fe200020006ff */
[----:B------:R-:W-:-:S02]  /*8450*/  HADD2.F32 R77, -RZ, R77.H1_H1 ;  /* 0x3000004dff4d7230 */ /* 0x000fc40000004100 */
[CC--:B------:R-:W-:Y:S01]  /*8460*/  FMUL.FTZ R130, R13.reuse, R129.reuse ;  /* 0x000000810d827220 */ /* 0x0c0fe20000410000 */
[----:B------:R-:W-:Y:S02]  /*8470*/  HADD2.F32 R126, -RZ, R126.H1_H1 ;  /* 0x3000007eff7e7230 */ /* 0x000fe40000004100 */
[C---:B------:R-:W-:Y:S01]  /*8480*/  FMUL.FTZ R129, R50.reuse, R129 ;  /* 0x0000008132817220 */ /* 0x040fe20000410000 */
[----:B------:R-:W-:Y:S01]  /*8490*/  F2FP.F16.E4M3.UNPACK_B R45, R45.H1 ;  /* 0x0000002dff2d723e */ /* 0x000fe200030006ff */
[-C--:B------:R-:W-:Y:S01]  /*84a0*/  FFMA.FTZ R50, R50, R128.reuse, -R130 ;  /* 0x0000008032327223 */ /* 0x080fe20000010882 */
[----:B------:R-:W-:Y:S02]  /*84b0*/  HADD2.F32 R130, -RZ, R15.H0_H0 ;  /* 0x2000000fff827230 */ /* 0x000fe40000004100 */
[----:B------:R-:W-:Y:S01]  /*84c0*/  FFMA.FTZ R13, R13, R128, R129 ;  /* 0x000000800d0d7223 */ /* 0x000fe20000010081 */
[----:B------:R-:W-:Y:S02]  /*84d0*/  HADD2.F32 R128, -RZ, R127.H1_H1 ;  /* 0x3000007fff807230 */ /* 0x000fe40000004100 */
[----:B------:R-:W-:-:S02]  /*84e0*/  HADD2.F32 R127, -RZ, R125.H1_H1 ;  /* 0x3000007dff7f7230 */ /* 0x000fc40000004100 */
[CC--:B------:R-:W-:Y:S01]  /*84f0*/  FMUL.FTZ R125, R77.reuse, R126.reuse ;  /* 0x0000007e4d7d7220 */ /* 0x0c0fe20000410000 */
[----:B------:R-:W-:Y:S02]  /*8500*/  HADD2.F32 R15, -RZ, R15.H1_H1 ;  /* 0x3000000fff0f7230 */ /* 0x000fe40000004100 */
[C---:B------:R-:W-:Y:S01]  /*8510*/  FMUL.FTZ R126, R128.reuse, R126 ;  /* 0x0000007e807e7220 */ /* 0x040fe20000410000 */
[-C--:B------:R-:W-:Y:S01]  /*8520*/  FFMA.FTZ R125, R128, R127.reuse, -R125 ;  /* 0x0000007f807d7223 */ /* 0x080fe2000001087d */
[----:B------:R-:W-:Y:S02]  /*8530*/  HADD2.F32 R128, -RZ, R46.H0_H0 ;  /* 0x2000002eff807230 */ /* 0x000fe40000004100 */
[----:B------:R-:W-:Y:S01]  /*8540*/  FFMA.FTZ R77, R77, R127, R126 ;  /* 0x0000007f4d4d7223 */ /* 0x000fe2000001007e */
[----:B------:R-:W-:Y:S02]  /*8550*/  F2FP.F16.E4M3.UNPACK_B R126, R44 ;  /* 0x0000002cff7e723e */ /* 0x000fe400020006ff */
[----:B------:R-:W-:-:S02]  /*8560*/  F2FP.F16.E4M3.UNPACK_B R127, R51 ;  /* 0x00000033ff7f723e */ /* 0x000fc400020006ff */
[----:B------:R-:W-:Y:S01]  /*8570*/  F2FP.F16.E4M3.UNPACK_B R44, R44.H1 ;  /* 0x0000002cff2c723e */ /* 0x000fe200030006ff */
[--C-:B------:R-:W-:Y:S01]  /*8580*/  HADD2.F32 R49, -RZ, R126.reuse.H0_H0 ;  /* 0x2000007eff317230 */ /* 0x100fe20000004100 */
[----:B------:R-:W-:Y:S01]  /*8590*/  F2FP.F16.E4M3.UNPACK_B R51, R51.H1 ;  /* 0x00000033ff33723e */ /* 0x000fe200030006ff */
[--C-:B------:R-:W-:Y:S01]  /*85a0*/  HADD2.F32 R129, -RZ, R127.reuse.H0_H0 ;  /* 0x2000007fff817230 */ /* 0x100fe20000004100 */
[----:B------:R-:W-:Y:S01]  /*85b0*/  F2FP.SATFINITE.E4M3.F32.PACK_AB_MERGE_C R50, R125, R50, RZ ;  /* 0x000000327d32723e */ /* 0x000fe200048070ff */
[----:B------:R-:W-:Y:S02]  /*85c0*/  HADD2.F32 R126, -RZ, R126.H1_H1 ;  /* 0x3000007eff7e7230 */ /* 0x000fe40000004100 */
[-C--:B------:R-:W-:Y:S01]  /*85d0*/  FMUL.FTZ R131, R128, R49.reuse ;  /* 0x0000003180837220 */ /* 0x080fe20000410000 */
[C---:B------:R-:W-:Y:S01]  /*85e0*/  FMUL.FTZ R49, R130.reuse, R49 ;  /* 0x0000003182317220 */ /* 0x040fe20000410000 */
[----:B------:R-:W-:Y:S01]  /*85f0*/  HADD2.F32 R127, -RZ, R127.H1_H1 ;  /* 0x3000007fff7f7230 */ /* 0x000fe20000004100 */
[----:B------:R-:W-:Y:S01]  /*8600*/  F2FP.SATFINITE.E4M3.F32.PACK_AB_MERGE_C R123, R123, R124, R50 ;  /* 0x0000007c7b7b723e */ /* 0x000fe20004807032 */
[-C--:B------:R-:W-:Y:S01]  /*8610*/  FFMA.FTZ R131, R130, R129.reuse, -R131 ;  /* 0x0000008182837223 */ /* 0x080fe20000010883 */
[----:B------:R-:W-:Y:S01]  /*8620*/  FFMA.FTZ R128, R128, R129, R49 ;  /* 0x0000008180807223 */ /* 0x000fe20000010031 */
[----:B------:R-:W-:Y:S01]  /*8630*/  HADD2.F32 R49, -RZ, R46.H1_H1 ;  /* 0x3000002eff317230 */ /* 0x000fe20000004100 */
[----:B------:R-:W-:Y:S01]  /*8640*/  F2FP.F16.E4M3.UNPACK_B R50, R76.H1 ;  /* 0x0000004cff32723e */ /* 0x000fe200030006ff */
[--C-:B------:R-:W-:Y:S01]  /*8650*/  HADD2.F32 R129, -RZ, R44.reuse.H0_H0 ;  /* 0x2000002cff817230 */ /* 0x100fe20000004100 */
[----:B------:R-:W-:Y:S01]  /*8660*/  F2FP.SATFINITE.E4M3.F32.PACK_AB_MERGE_C R13, R77, R13, RZ ;  /* 0x0000000d4d0d723e */ /* 0x000fe200048070ff */
[----:B------:R-:W-:-:S02]  /*8670*/  HADD2.F32 R44, -RZ, R44.H1_H1 ;  /* 0x3000002cff2c7230 */ /* 0x000fc40000004100 */
[----:B------:R-:W-:Y:S01]  /*8680*/  FMUL.FTZ R46, R49, R126 ;  /* 0x0000007e312e7220 */ /* 0x000fe20000410000 */
[----:B------:R-:W-:Y:S02]  /*8690*/  F2FP.F16.E4M3.UNPACK_B R77, R118.H1 ;  /* 0x00000076ff4d723e */ /* 0x000fe400030006ff */
[----:B------:R-:W-:Y:S01]  /*86a0*/  F2FP.F16.E4M3.UNPACK_B R76, R76 ;  /* 0x0000004cff4c723e */ /* 0x000fe200020006ff */
[CC--:B------:R-:W-:Y:S01]  /*86b0*/  FFMA.FTZ R46, R15.reuse, R127.reuse, -R46 ;  /* 0x0000007f0f2e7223 */ /* 0x0c0fe2000001082e */
[----:B------:R-:W-:Y:S01]  /*86c0*/  FMUL.FTZ R15, R15, R126 ;  /* 0x0000007e0f0f7220 */ /* 0x000fe20000410000 */
[--C-:B------:R-:W-:Y:S01]  /*86d0*/  HADD2.F32 R126, -RZ, R51.reuse.H0_H0 ;  /* 0x20000033ff7e7230 */ /* 0x100fe20000004100 */
[----:B------:R-:W-:Y:S01]  /*86e0*/  F2FP.F16.E4M3.UNPACK_B R118, R118 ;  /* 0x00000076ff76723e */ /* 0x000fe200020006ff */
[----:B------:R-:W-:Y:S02]  /*86f0*/  HADD2.F32 R51, -RZ, R51.H1_H1 ;  /* 0x30000033ff337230 */ /* 0x000fe40000004100 */
[----:B------:R-:W-:Y:S01]  /*8700*/  FFMA.FTZ R15, R49, R127, R15 ;  /* 0x0000007f310f7223 */ /* 0x000fe2000001000f */
[----:B------:R-:W-:Y:S01]  /*8710*/  F2FP.F16.E4M3.UNPACK_B R49, R79.H1 ;  /* 0x0000004fff31723e */ /* 0x000fe200030006ff */
[--C-:B------:R-:W-:Y:S01]  /*8720*/  HADD2.F32 R79, -RZ, R45.reuse.H0_H0 ;  /* 0x2000002dff4f7230 */ /* 0x100fe20000004100 */
[----:B------:R-:W-:Y:S01]  /*8730*/  F2FP.SATFINITE.E4M3.F32.PACK_AB_MERGE_C R47, R47, R48, R13 ;  /* 0x000000302f2f723e */ /* 0x000fe2000480700d */
[----:B------:R-:W-:Y:S01]  /*8740*/  HADD2.F32 R45, -RZ, R45.H1_H1 ;  /* 0x3000002dff2d7230 */ /* 0x000fe20000004100 */
[----:B------:R-:W-:Y:S01]  /*8750*/  MOV R13, R123 ;  /* 0x0000007b000d7202 */ /* 0x000fe20000000f00 */
[----:B------:R-:W-:-:S02]  /*8760*/  HADD2.F32 R127, -RZ, R49.H0_H0 ;  /* 0x20000031ff7f7230 */ /* 0x000fc40000004100 */
[-C--:B------:R-:W-:Y:S01]  /*8770*/  FMUL.FTZ R130, R79, R129.reuse ;  /* 0x000000814f827220 */ /* 0x080fe20000410000 */
[----:B------:R-:W-:Y:S02]  /*8780*/  HADD2.F32 R49, -RZ, R49.H1_H1 ;  /* 0x30000031ff317230 */ /* 0x000fe40000004100 */
[--C-:B------:R-:W-:Y:S02]  /*8790*/  HADD2.F32 R125, -RZ, R77.reuse.H0_H0 ;  /* 0x2000004dff7d7230 */ /* 0x100fe40000004100 */
[C---:B------:R-:W-:Y:S01]  /*87a0*/  FFMA.FTZ R130, R127.reuse, R126, -R130 ;  /* 0x0000007e7f827223 */ /* 0x040fe20000010882 */
[----:B------:R-:W-:Y:S01]  /*87b0*/  FMUL.FTZ R127, R127, R129 ;  /* 0x000000817f7f7220 */ /* 0x000fe20000410000 */
[----:B------:R-:W-:-:S03]  /*87c0*/  HADD2.F32 R77, -RZ, R77.H1_H1 ;  /* 0x3000004dff4d7230 */ /* 0x000fc60000004100 */
[----:B------:R-:W-:Y:S01]  /*87d0*/  FFMA.FTZ R127, R79, R126, R127 ;  /* 0x0000007e4f7f7223 */ /* 0x000fe2000001007f */
[-C--:B------:R-:W-:Y:S01]  /*87e0*/  FMUL.FTZ R79, R45, R44.reuse ;  /* 0x0000002c2d4f7220 */ /* 0x080fe20000410000 */
[----:B------:R-:W-:-:S03]  /*87f0*/  FMUL.FTZ R44, R49, R44 ;  /* 0x0000002c312c7220 */ /* 0x000fc60000410000 */
[-C--:B------:R-:W-:Y:S01]  /*8800*/  FFMA.FTZ R79, R49, R51.reuse, -R79 ;  /* 0x00000033314f7223 */ /* 0x080fe2000001084f */
[----:B------:R-:W-:Y:S01]  /*8810*/  FFMA.FTZ R45, R45, R51, R44 ;  /* 0x000000332d2d7223 */ /* 0x000fe2000001002c */
[-C--:B------:R-:W-:Y:S01]  /*8820*/  F2FP.F16.E4M3.UNPACK_B R44, R119.reuse.H1 ;  /* 0x00000077ff2c723e */ /* 0x080fe200030006ff */
[--C-:B------:R-:W-:Y:S01]  /*8830*/  HADD2.F32 R51, -RZ, R50.reuse.H0_H0 ;  /* 0x20000032ff337230 */ /* 0x100fe20000004100 */
[-C--:B------:R-:W-:Y:S01]  /*8840*/  F2FP.F16.E4M3.UNPACK_B R49, R12.reuse.H1 ;  /* 0x0000000cff31723e */ /* 0x080fe200030006ff */
[----:B------:R-:W-:Y:S01]  /*8850*/  HADD2.F32 R50, -RZ, R50.H1_H1 ;  /* 0x30000032ff327230 */ /* 0x000fe20000004100 */
[----:B------:R-:W-:Y:S01]  /*8860*/  F2FP.F16.E4M3.UNPACK_B R119, R119 ;  /* 0x00000077ff77723e */ /* 0x000fe200020006ff */
[--C-:B------:R-:W-:Y:S01]  /*8870*/  HADD2.F32 R129, -RZ, R44.reuse.H0_H0 ;  /* 0x2000002cff817230 */ /* 0x100fe20000004100 */
[----:B------:R-:W-:Y:S01]  /*8880*/  F2FP.F16.E4M3.UNPACK_B R12, R12 ;  /* 0x0000000cff0c723e */ /* 0x000fe200020006ff */
[----:B------:R-:W-:Y:S01]  /*8890*/  HADD2.F32 R124, -RZ, R49.H0_H0 ;  /* 0x20000031ff7c7230 */ /* 0x000fe20000004100 */
[----:B------:R-:W-:Y:S01]  /*88a0*/  F2FP.SATFINITE.E4M3.F32.PACK_AB_MERGE_C R79, R79, R130, RZ ;  /* 0x000000824f4f723e */ /* 0x000fe200048070ff */
[----:B------:R-:W-:-:S02]  /*88b0*/  HADD2.F32 R44, -RZ, R44.H1_H1 ;  /* 0x3000002cff2c7230 */ /* 0x000fc40000004100 */
[-C--:B------:R-:W-:Y:S01]  /*88c0*/  FMUL.FTZ R126, R51, R129.reuse ;  /* 0x00000081337e7220 */ /* 0x080fe20000410000 */
[----:B------:R-:W-:Y:S02]  /*88d0*/  HADD2.F32 R49, -RZ, R49.H1_H1 ;  /* 0x30000031ff317230 */ /* 0x000fe40000004100 */
[C---:B------:R-:W-:Y:S01]  /*88e0*/  FMUL.FTZ R129, R124.reuse, R129 ;  /* 0x000000817c817220 */ /* 0x040fe20000410000 */
[----:B------:R-:W-:Y:S01]  /*88f0*/  F2FP.SATFINITE.E4M3.F32.PACK_AB_MERGE_C R45, R45, R127, RZ ;  /* 0x0000007f2d2d723e */ /* 0x000fe200048070ff */
[----:B------:R-:W-:Y:S01]  /*8900*/  FFMA.FTZ R126, R124, R125, -R126 ;  /* 0x0000007d7c7e7223 */ /* 0x000fe2000001087e */
[----:B------:R-:W-:Y:S01]  /*8910*/  F2FP.SATFINITE.E4M3.F32.PACK_AB_MERGE_C R46, R46, R131, R79 ;  /* 0x000000832e2e723e */ /* 0x000fe2000480704f */
[----:B------:R-:W-:Y:S01]  /*8920*/  FFMA.FTZ R129, R51, R125, R129 ;  /* 0x0000007d33817223 */ /* 0x000fe20000010081 */
[CC--:B------:R-:W-:Y:S01]  /*8930*/  FMUL.FTZ R51, R50.reuse, R44.reuse ;  /* 0x0000002c32337220 */ /* 0x0c0fe20000410000 */
[----:B------:R-:W-:Y:S01]  /*8940*/  FMUL.FTZ R44, R49, R44 ;  /* 0x0000002c312c7220 */ /* 0x000fe20000410000 */
[----:B------:R-:W-:Y:S01]  /*8950*/  HADD2.F32 R125, -RZ, R119.H0_H0 ;  /* 0x20000077ff7d7230 */ /* 0x000fe20000004100 */
[----:B------:R-:W-:Y:S01]  /*8960*/  F2FP.SATFINITE.E4M3.F32.PACK_AB_MERGE_C R45, R15, R128, R45 ;  /* 0x000000800f2d723e */ /* 0x000fe2000480702d */
[-C--:B------:R-:W-:Y:S01]  /*8970*/  FFMA.FTZ R49, R49, R77.reuse, -R51 ;  /* 0x0000004d31317223 */ /* 0x080fe20000010833 */
[----:B------:R-:W-:Y:S01]  /*8980*/  FFMA.FTZ R44, R50, R77, R44 ;  /* 0x0000004d322c7223 */ /* 0x000fe2000001002c */
[----:B------:R-:W-:-:S02]  /*8990*/  HADD2.F32 R50, -RZ, R76.H0_H0 ;  /* 0x2000004cff327230 */ /* 0x000fc40000004100 */
[----:B------:R-:W-:Y:S01]  /*89a0*/  HADD2.F32 R77, -RZ, R12.H0_H0 ;  /* 0x2000000cff4d7230 */ /* 0x000fe20000004100 */
[----:B------:R-:W-:Y:S01]  /*89b0*/  F2FP.SATFINITE.E4M3.F32.PACK_AB_MERGE_C R49, R49, R126, RZ ;  /* 0x0000007e3131723e */ /* 0x000fe200048070ff */
[----:B------:R-:W-:Y:S02]  /*89c0*/  HADD2.F32 R51, -RZ, R118.H0_H0 ;  /* 0x20000076ff337230 */ /* 0x000fe40000004100 */
[-C--:B------:R-:W-:Y:S01]  /*89d0*/  FMUL.FTZ R124, R50, R125.reuse ;  /* 0x0000007d327c7220 */ /* 0x080fe20000410000 */
[----:B------:R-:W-:Y:S02]  /*89e0*/  HADD2.F32 R119, -RZ, R119.H1_H1 ;  /* 0x30000077ff777230 */ /* 0x000fe40000004100 */
[C---:B------:R-:W-:Y:S01]  /*89f0*/  FMUL.FTZ R125, R77.reuse, R125 ;  /* 0x0000007d4d7d7220 */ /* 0x040fe20000410000 */
[----:B------:R-:W-:Y:S02]  /*8a00*/  HADD2.F32 R76, -RZ, R76.H1_H1 ;  /* 0x3000004cff4c7230 */ /* 0x000fe40000004100 */
[----:B------:R-:W-:Y:S01]  /*8a10*/  FFMA.FTZ R124, R77, R51, -R124 ;  /* 0x000000334d7c7223 */ /* 0x000fe2000001087c */
[----:B------:R-:W-:-:S02]  /*8a20*/  HADD2.F32 R12, -RZ, R12.H1_H1 ;  /* 0x3000000cff0c7230 */ /* 0x000fc40000004100 */
[----:B------:R-:W-:Y:S01]  /*8a30*/  FFMA.FTZ R125, R50, R51, R125 ;  /* 0x00000033327d7223 */ /* 0x000fe2000001007d */
[----:B------:R-:W-:Y:S02]  /*8a40*/  HADD2.F32 R118, -RZ, R118.H1_H1 ;  /* 0x30000076ff767230 */ /* 0x000fe40000004100 */
[-C--:B------:R-:W-:Y:S01]  /*8a50*/  FMUL.FTZ R50, R76, R119.reuse ;  /* 0x000000774c327220 */ /* 0x080fe20000410000 */
[----:B------:R-:W-:Y:S01]  /*8a60*/  F2FP.F16.E4M3.UNPACK_B R51, R78.H1 ;  /* 0x0000004eff33723e */ /* 0x000fe200030006ff */
[C---:B------:R-:W-:Y:S01]  /*8a70*/  FMUL.FTZ R119, R12.reuse, R119 ;  /* 0x000000770c777220 */ /* 0x040fe20000410000 */
[-C--:B------:R-:W-:Y:S01]  /*8a80*/  F2FP.F16.E4M3.UNPACK_B R77, R121.reuse.H1 ;  /* 0x00000079ff4d723e */ /* 0x080fe200030006ff */
[----:B------:R-:W-:Y:S01]  /*8a90*/  FFMA.FTZ R50, R12, R118, -R50 ;  /* 0x000000760c327223 */ /* 0x000fe20000010832 */
[----:B------:R-:W-:Y:S01]  /*8aa0*/  F2FP.F16.E4M3.UNPACK_B R78, R78 ;  /* 0x0000004eff4e723e */ /* 0x000fe200020006ff */
[----:B------:R-:W-:Y:S01]  /*8ab0*/  FFMA.FTZ R12, R76, R118, R119 ;  /* 0x000000764c0c7223 */ /* 0x000fe20000010077 */
[----:B------:R-:W-:Y:S01]  /*8ac0*/  HADD2.F32 R76, -RZ, R51.H0_H0 ;  /* 0x20000033ff4c7230 */ /* 0x000fe20000004100 */
[----:B------:R-:W-:Y:S01]  /*8ad0*/  F2FP.F16.E4M3.UNPACK_B R121, R121 ;  /* 0x00000079ff79723e */ /* 0x000fe200020006ff */
[----:B------:R-:W-:Y:S01]  /*8ae0*/  HADD2.F32 R119, -RZ, R77.H0_H0 ;  /* 0x2000004dff777230 */ /* 0x000fe20000004100 */
[----:B------:R-:W-:Y:S01]  /*8af0*/  F2FP.SATFINITE.E4M3.F32.PACK_AB_MERGE_C R124, R50, R124, R49 ;  /* 0x0000007c327c723e */ /* 0x000fe20004807031 */
[----:B------:R-:W-:Y:S01]  /*8b00*/  IMAD.MOV.U32 R49, RZ, RZ, R14 ;  /* 0x000000ffff317224 */ /* 0x000fe200078e000e */
[-C--:B------:R-:W-:Y:S01]  /*8b10*/  F2FP.F16.E4M3.UNPACK_B R14, R120.reuse.H1 ;  /* 0x00000078ff0e723e */ /* 0x080fe200030006ff */
[----:B------:R-:W-:Y:S01]  /*8b20*/  HADD2.F32 R51, -RZ, R51.H1_H1 ;  /* 0x30000033ff337230 */ /* 0x000fe20000004100 */
[----:B------:R-:W-:Y:S01]  /*8b30*/  F2FP.F16.E4M3.UNPACK_B R120, R120 ;  /* 0x00000078ff78723e */ /* 0x000fe200020006ff */
[----:B------:R-:W-:Y:S01]  /*8b40*/  HADD2.F32 R77, -RZ, R77.H1_H1 ;  /* 0x3000004dff4d7230 */ /* 0x000fe20000004100 */
[-C--:B------:R-:W-:Y:S01]  /*8b50*/  F2FP.F16.E4M3.UNPACK_B R50, R49.reuse.H1 ;  /* 0x00000031ff32723e */ /* 0x080fe200030006ff */
[--C-:B------:R-:W-:Y:S01]  /*8b60*/  HADD2.F32 R130, -RZ, R14.reuse.H0_H0 ;  /* 0x2000000eff827230 */ /* 0x100fe20000004100 */
[----:B------:R-:W-:Y:S01]  /*8b70*/  F2FP.F16.E4M3.UNPACK_B R49, R49 ;  /* 0x00000031ff31723e */ /* 0x000fe200020006ff */
[----:B------:R-:W-:Y:S01]  /*8b80*/  HADD2.F32 R14, -RZ, R14.H1_H1 ;  /* 0x3000000eff0e7230 */ /* 0x000fe20000004100 */
[----:B------:R-:W-:Y:S01]  /*8b90*/  F2FP.SATFINITE.E4M3.F32.PACK_AB_MERGE_C R44, R44, R129, RZ ;  /* 0x000000812c2c723e */ /* 0x000fe200048070ff */
[----:B------:R-:W-:-:S02]  /*8ba0*/  HADD2.F32 R118, -RZ, R50.H0_H0 ;  /* 0x20000032ff767230 */ /* 0x000fc40000004100 */
[-C--:B------:R-:W-:Y:S01]  /*8bb0*/  FMUL.FTZ R126, R76, R130.reuse ;  /* 0x000000824c7e7220 */ /* 0x080fe20000410000 */
[----:B------:R-:W-:Y:S01]  /*8bc0*/  HADD2.F32 R50, -RZ, R50.H1_H1 ;  /* 0x30000032ff327230 */ /* 0x000fe20000004100 */
[----:B------:R-:W-:Y:S01]  /*8bd0*/  F2FP.SATFINITE.E4M3.F32.PACK_AB_MERGE_C R44, R12, R125, R44 ;  /* 0x0000007d0c2c723e */ /* 0x000fe2000480702c */
[----:B------:R-:W-:Y:S02]  /*8be0*/  IMAD.MOV.U32 R12, RZ, RZ, R124 ;  /* 0x000000ffff0c7224 */ /* 0x000fe400078e007c */
[C---:B------:R-:W-:Y:S01]  /*8bf0*/  FMUL.FTZ R130, R118.reuse, R130 ;  /* 0x0000008276827220 */ /* 0x040fe20000410000 */
[-C--:B------:R-:W-:Y:S01]  /*8c00*/  FFMA.FTZ R126, R118, R119.reuse, -R126 ;  /* 0x00000077767e7223 */ /* 0x080fe2000001087e */
[----:B------:R-:W-:Y:S02]  /*8c10*/  IMAD.MOV.U32 R15, RZ, RZ, R46 ;  /* 0x000000ffff0f7224 */ /* 0x000fe400078e002e */
[----:B------:R-:W-:Y:S01]  /*8c20*/  FFMA.FTZ R130, R76, R119, R130 ;  /* 0x000000774c827223 */ /* 0x000fe20000010082 */
[-C--:B------:R-:W-:Y:S01]  /*8c30*/  FMUL.FTZ R76, R51, R14.reuse ;  /* 0x0000000e334c7220 */ /* 0x080fe20000410000 */
[----:B------:R-:W-:Y:S01]  /*8c40*/  FMUL.FTZ R14, R50, R14 ;  /* 0x0000000e320e7220 */ /* 0x000fe20000410000 */
[----:B------:R-:W-:-:S02]  /*8c50*/  HADD2.F32 R119, -RZ, R120.H0_H0 ;  /* 0x20000078ff777230 */ /* 0x000fc40000004100 */
[-C--:B------:R-:W-:Y:S01]  /*8c60*/  FFMA.FTZ R50, R50, R77.reuse, -R76 ;  /* 0x0000004d32327223 */ /* 0x080fe2000001084c */
[----:B------:R-:W-:Y:S01]  /*8c70*/  FFMA.FTZ R14, R51, R77, R14 ;  /* 0x0000004d330e7223 */ /* 0x000fe2000001000e */
[----:B------:R-:W-:Y:S02]  /*8c80*/  HADD2.F32 R51, -RZ, R78.H0_H0 ;  /* 0x2000004eff337230 */ /* 0x000fe40000004100 */
[----:B------:R-:W-:Y:S01]  /*8c90*/  HADD2.F32 R77, -RZ, R49.H0_H0 ;  /* 0x20000031ff4d7230 */ /* 0x000fe20000004100 */
[----:B------:R-:W-:Y:S01]  /*8ca0*/  F2FP.SATFINITE.E4M3.F32.PACK_AB_MERGE_C R50, R50, R126, RZ ;  /* 0x0000007e3232723e */ /* 0x000fe200048070ff */
[----:B------:R-:W-:Y:S02]  /*8cb0*/  HADD2.F32 R76, -RZ, R121.H0_H0 ;  /* 0x20000079ff4c7230 */ /* 0x000fe40000004100 */
[-C--:B------:R-:W-:Y:S01]  /*8cc0*/  FMUL.FTZ R118, R51, R119.reuse ;  /* 0x0000007733767220 */ /* 0x080fe20000410000 */
[----:B------:R-:W-:Y:S02]  /*8cd0*/  HADD2.F32 R120, -RZ, R120.H1_H1 ;  /* 0x30000078ff787230 */ /* 0x000fe40000004100 */
[----:B------:R-:W-:Y:S01]  /*8ce0*/  FMUL.FTZ R119, R77, R119 ;  /* 0x000000774d777220 */ /* 0x000fe20000410000 */
[----:B------:R-:W-:-:S02]  /*8cf0*/  HADD2.F32 R78, -RZ, R78.H1_H1 ;  /* 0x3000004eff4e7230 */ /* 0x000fc40000004100 */
[-C--:B------:R-:W-:Y:S01]  /*8d00*/  FFMA.FTZ R118, R77, R76.reuse, -R118 ;  /* 0x0000004c4d767223 */ /* 0x080fe20000010876 */
[----:B------:R-:W-:Y:S02]  /*8d10*/  HADD2.F32 R49, -RZ, R49.H1_H1 ;  /* 0x30000031ff317230 */ /* 0x000fe40000004100 */
[----:B------:R-:W-:Y:S01]  /*8d20*/  FFMA.FTZ R119, R51, R76, R119 ;  /* 0x0000004c33777223 */ /* 0x000fe20000010077 */
[----:B------:R-:W-:Y:S02]  /*8d30*/  HADD2.F32 R121, -RZ, R121.H1_H1 ;  /* 0x30000079ff797230 */ /* 0x000fe40000004100 */
[----:B------:R-:W-:Y:S01]  /*8d40*/  FMUL.FTZ R51, R78, R120 ;  /* 0x000000784e337220 */ /* 0x000fe20000410000 */
[----:B------:R-:W-:Y:S01]  /*8d50*/  F2FP.SATFINITE.E4M3.F32.PACK_AB_MERGE_C R14, R14, R130, RZ ;  /* 0x000000820e0e723e */ /* 0x000fe200048070ff */
[C---:B------:R-:W-:Y:S01]  /*8d60*/  FMUL.FTZ R120, R49.reuse, R120 ;  /* 0x0000007831787220 */ /* 0x040fe20000410000 */
[----:B------:R-:W-:Y:S02]  /*8d70*/  IMAD.MOV.U32 R76, RZ, RZ, R44 ;  /* 0x000000ffff4c7224 */ /* 0x000fe400078e002c */
[----:B------:R-:W-:Y:S01]  /*8d80*/  FFMA.FTZ R51, R49, R121, -R51 ;  /* 0x0000007931337223 */ /* 0x000fe20000010833 */
[----:B------:R-:W-:-:S02]  /*8d90*/  IMAD.MOV.U32 R77, RZ, RZ, R47 ;  /* 0x000000ffff4d7224 */ /* 0x000fc400078e002f */
[----:B------:R-:W-:Y:S01]  /*8da0*/  FFMA.FTZ R120, R78, R121, R120 ;  /* 0x000000794e787223 */ /* 0x000fe20000010078 */
[----:B------:R-:W-:Y:S01]  /*8db0*/  IMAD.MOV.U32 R79, RZ, RZ, R45 ;  /* 0x000000ffff4f7224 */ /* 0x000fe200078e002d */
[----:B------:R-:W-:-:S03]  /*8dc0*/  F2FP.SATFINITE.E4M3.F32.PACK_AB_MERGE_C R50, R51, R118, R50 ;  /* 0x000000763332723e */ /* 0x000fc60004807032 */
[----:B------:R-:W-:Y:S02]  /*8dd0*/  F2FP.SATFINITE.E4M3.F32.PACK_AB_MERGE_C R119, R120, R119, R14 ;  /* 0x000000777877723e */ /* 0x000fe4000480700e */
[----:B------:R-:W-:Y:S02]  /*8de0*/  IMAD.MOV.U32 R14, RZ, RZ, R50 ;  /* 0x000000ffff0e7224 */ /* 0x000fe400078e0032 */
[----:B------:R-:W-:-:S07]  /*8df0*/  MOV R78, R119 ;  /* 0x00000077004e7202 */ /* 0x000fce0000000f00 */
.L_x_550:
[----:B------:R-:W-:Y:S05]  /*8e00*/  BSYNC B2 ;  /* 0x0000000000027941 */ /* 0x000fea0003800000 */
.L_x_549:
[----:B------:R-:W-:-:S13]  /*8e10*/  ISETP.GE.AND P3, PT, R122, R107, PT ;  /* 0x0000006b7a00720c */ /* 0x000fda0003f66270 */
[----:B---3--:R-:W-:-:S04]  /*8e20*/  @!P3 IADD3 R44, P4, R11, R122, RZ ;  /* 0x0000007a0b2cb210 */ /* 0x008fc80007f9e0ff */
[----:B--2---:R-:W-:Y:S02]  /*8e30*/  @!P3 LEA.HI.X.SX32 R45, R122, R113, 0x1, P4 ;  /* 0x000000717a2db211 */ /* 0x004fe400020f0eff */
[----:B------:R-:W-:-:S05]  /*8e40*/  IADD3 R46, P4, R39, R11, RZ ;  /* 0x0000000b272e7210 */ /* 0x000fca0007f9e0ff */
[----:B------:R-:W-:-:S05]  /*8e50*/  IMAD.X R47, R113, 0x1, R80, P4 ;  /* 0x00000001712f7824 */ /* 0x000fca00020e0650 */
[----:B0-----:R0:W-:Y:S04]  /*8e60*/  ST.E.128 desc[UR36][R46.64], R12 ;  /* 0x0000000c2e007985 */ /* 0x0011e8000c101d24 */
[----:B----4-:R0:W-:Y:S02]  /*8e70*/  @!P3 ST.E.128 desc[UR36][R44.64], R76 ;  /* 0x0000004c2c00b985 */ /* 0x0101e4000c101d24 */
.L_x_548:
[----:B------:R-:W-:Y:S05]  /*8e80*/  BSYNC B1 ;  /* 0x0000000000017941 */ /* 0x000fea0003800000 */
.L_x_547:
[----:B------:R-:W-:-:S03]  /*8e90*/  UMOV UR4, 0xffffffff ;  /* 0xffffffff00047882 */ /* 0x000fc60000000000 */
[----:B------:R-:W-:Y:S05]  /*8ea0*/  BRA.DIV UR4, `(.L_x_551) ;  /* 0x0000022204107947 */ /* 0x000fea000b800000 */
[----:B------:R4:W0:Y:S04]  /*8eb0*/  SHFL.IDX PT, R51, R102, 0x1, 0x181f ;  /* 0x00381f0066337f89 */ /* 0x00082800000e0000 */
[----:B------:R4:W0:Y:S02]  /*8ec0*/  SHFL.IDX PT, R50, R101, 0x1, 0x181f ;  /* 0x00381f0065327f89 */ /* 0x00082400000e0000 */
.L_x_856:
[----:B---3--:R-:W-:Y:S01]  /*8ed0*/  VIADD R11, R219, 0x20 ;  /* 0x00000020db0b7836 */ /* 0x008fe20000000000 */
[----:B------:R-:W-:Y:S04]  /*8ee0*/  BSSY B1, `(.L_x_552) ;  /* 0x00000fc000017945 */ /* 0x000fe80003800000 */
[----:B------:R-:W-:-:S13]  /*8ef0*/  ISETP.GE.OR P3, PT, R11, R99, P1 ;  /* 0x000000630b00720c */ /* 0x000fda0000f66670 */
[----:B------:R-:W-:Y:S05]  /*8f00*/  @P3 BRA `(.L_x_553) ;  /* 0x0000000c00e43947 */ /* 0x000fea0003800000 */
[----:B0-----:R-:W3:Y:S01]  /*8f10*/  LDL R14, [R1+0x28] ;  /* 0x00002800010e7983 */ /* 0x001ee20000100800 */
[----:B------:R-:W-:Y:S01]  /*8f20*/  SEL R11, R34, R108, !P0 ;  /* 0x0000006c220b7207 */ /* 0x000fe20004000000 */
[C---:B------:R-:W-:Y:S01]  /*8f30*/  VIADD R15, R219.reuse, 0x20 ;  /* 0x00000020db0f7836 */ /* 0x040fe20000000000 */
[----:B------:R-:W-:Y:S01]  /*8f40*/  BSSY B2, `(.L_x_554) ;  /* 0x00000ee000027945 */ /* 0x000fe20003800000 */
[----:B------:R-:W-:Y:S01]  /*8f50*/  VIADD R44, R219, 0x20 ;  /* 0x00000020db2c7836 */ /* 0x000fe20000000000 */
[----:B------:R-:W-:Y:S02]  /*8f60*/  SHF.R.S32.HI R12, RZ, 0x1f, R11 ;  /* 0x0000001fff0c7819 */ /* 0x000fe4000001140b */
[----:B------:R-:W-:Y:S01]  /*8f70*/  SHF.L.U32 R15, R15, 0x7, RZ ;  /* 0x000000070f0f7819 */ /* 0x000fe200000006ff */
[----:B------:R-:W-:Y:S01]  /*8f80*/  IMAD.SHL.U32 R44, R44, 0x80, RZ ;  /* 0x000000802c2c7824 */ /* 0x000fe200078e00ff */
[----:B------:R-:W-:Y:S02]  /*8f90*/  LEA.HI R11, R12, R11, RZ, 0x5 ;  /* 0x0000000b0c0b7211 */ /* 0x000fe400078f28ff */
[----:B------:R-:W-:-:S02]  /*8fa0*/  LOP3.LUT R15, R15, 0x380, RZ, 0xc0, !PT ;  /* 0x000003800f0f7812 */ /* 0x000fc400078ec0ff */
[----:B------:R-:W-:Y:S02]  /*8fb0*/  LEA.HI.SX32 R11, R11, R42, 0x1b ;  /* 0x0000002a0b0b7211 */ /* 0x000fe400078fdaff */
[----:B------:R-:W-:Y:S02]  /*8fc0*/  LOP3.LUT R44, R44, 0x380, RZ, 0xc0, !PT ;  /* 0x000003802c2c7812 */ /* 0x000fe400078ec0ff */
[----:B------:R-:W-:Y:S02]  /*8fd0*/  SHF.R.S32.HI R12, RZ, 0x1f, R11 ;  /* 0x0000001fff0c7819 */ /* 0x000fe4000001140b */
[----:B------:R-:W-:Y:S02]  /*8fe0*/  SHF.R.U32.HI R15, RZ, 0x3, R15 ;  /* 0x00000003ff0f7819 */ /* 0x000fe4000001160f */
[----:B------:R-:W-:Y:S01]  /*8ff0*/  LEA.HI R12, R12, R11, RZ, 0x3 ;  /* 0x0000000b0c0c7211 */ /* 0x000fe200078f18ff */
[----:B------:R-:W-:-:S04]  /*9000*/  IMAD.SHL.U32 R11, R11, 0x10, RZ ;  /* 0x000000100b0b7824 */ /* 0x000fc800078e00ff */
[----:B------:R-:W-:Y:S01]  /*9010*/  IMAD.SHL.U32 R13, R12, 0x800, RZ ;  /* 0x000008000c0d7824 */ /* 0x000fe200078e00ff */
[----:B------:R-:W-:-:S04]  /*9020*/  LOP3.LUT R12, R44, 0x70, R11, 0xf8, !PT ;  /* 0x000000702c0c7812 */ /* 0x000fc800078ef80b */
[----:B------:R-:W-:Y:S02]  /*9030*/  LOP3.LUT R12, R12, R15, RZ, 0x3c, !PT ;  /* 0x0000000f0c0c7212 */ /* 0x000fe400078e3cff */
[----:B------:R-:W-:-:S04]  /*9040*/  LOP3.LUT R13, R13, 0xffffc000, RZ, 0xc0, !PT ;  /* 0xffffc0000d0d7812 */ /* 0x000fc800078ec0ff */
[----:B---3--:R-:W-:Y:S01]  /*9050*/  IADD3 R13, R12, R13, R14 ;  /* 0x0000000d0c0d7210 */ /* 0x008fe20007ffe00e */
[----:B------:R-:W-:-:S03]  /*9060*/  IMAD R12, R216, 0x8000, R5 ;  /* 0x00008000d80c7824 */ /* 0x000fc600078e0205 */
[----:B------:R-:W-:Y:S01]  /*9070*/  LEA R14, R216, R13, 0xf ;  /* 0x0000000dd80e7211 */ /* 0x000fe200078e78ff */
[----:B------:R-:W-:-:S04]  /*9080*/  IMAD.IADD R12, R19, 0x1, R12 ;  /* 0x00000001130c7824 */ /* 0x000fc800078e020c */
[----:B------:R-:W-:Y:S02]  /*9090*/  IMAD.IADD R44, R19, 0x1, R14 ;  /* 0x00000001132c7824 */ /* 0x000fe400078e020e */
[----:B------:R-:W0:Y:S04]  /*90a0*/  LDS.128 R12, [R12+0x28400] ;  /* 0x028400000c0c7984 */ /* 0x000e280000000c00 */
[----:B------:R-:W3:Y:S01]  /*90b0*/  LDS.128 R44, [R44+0x28400] ;  /* 0x028400002c2c7984 */ /* 0x000ee20000000c00 */
[----:B------:R-:W-:Y:S05]  /*90c0*/  @P2 BRA `(.L_x_555) ;  /* 0x0000000c00542947 */ /* 0x000fea0003800000 */
[----:B------:R-:W-:Y:S02]  /*90d0*/  SHF.R.U32.HI R76, RZ, 0x8, R57 ;  /* 0x00000008ff4c7819 */ /* 0x000fe40000011639 */
[----:B------:R-:W-:Y:S02]  /*90e0*/  SHF.R.U32.HI R54, RZ, 0x8, R55 ;  /* 0x00000008ff367819 */ /* 0x000fe40000011637 */
[----:B------:R-:W-:Y:S01]  /*90f0*/  SHF.R.U32.HI R56, RZ, 0x8, R53 ;  /* 0x00000008ff387819 */ /* 0x000fe20000011635 */
[----:B------:R-:W-:Y:S01]  /*9100*/  IMAD.SHL.U32 R76, R76, 0x100, RZ ;  /* 0x000001004c4c7824 */ /* 0x000fe200078e00ff */
[----:B------:R-:W-:Y:S02]  /*9110*/  SHF.R.U32.HI R58, RZ, 0x10, R57 ;  /* 0x00000010ff3a7819 */ /* 0x000fe40000011639 */
[----:B------:R-:W-:Y:S01]  /*9120*/  LOP3.LUT R77, R55, 0xff0000ff, RZ, 0xc0, !PT ;  /* 0xff0000ff374d7812 */ /* 0x000fe200078ec0ff */
[----:B------:R-:W-:Y:S01]  /*9130*/  IMAD.SHL.U32 R56, R56, 0x100, RZ ;  /* 0x0000010038387824 */ /* 0x000fe200078e00ff */
[----:B------:R-:W-:Y:S01]  /*9140*/  SHF.L.U32 R54, R54, 0x8, RZ ;  /* 0x0000000836367819 */ /* 0x000fe200000006ff */
[----:B------:R-:W-:Y:S01]  /*9150*/  IMAD.U32 R58, R58, 0x10000, RZ ;  /* 0x000100003a3a7824 */ /* 0x000fe200078e00ff */
[----:B------:R-:W-:-:S02]  /*9160*/  LOP3.LUT R78, R57, 0xff0000ff, RZ, 0xc0, !PT ;  /* 0xff0000ff394e7812 */ /* 0x000fc400078ec0ff */
[----:B------:R-:W-:Y:S02]  /*9170*/  SHF.R.U32.HI R49, RZ, 0x10, R53 ;  /* 0x00000010ff317819 */ /* 0x000fe40000011635 */
[----:B------:R-:W-:Y:S02]  /*9180*/  LOP3.LUT R77, R77, 0xff00, R54, 0xf8, !PT ;  /* 0x0000ff004d4d7812 */ /* 0x000fe400078ef836 */
[----:B------:R-:W-:Y:S01]  /*9190*/  LOP3.LUT R52, R53, 0xff0000ff, RZ, 0xc0, !PT ;  /* 0xff0000ff35347812 */ /* 0x000fe200078ec0ff */
[----:B------:R-:W-:Y:S01]  /*91a0*/  IMAD.U32 R49, R49, 0x10000, RZ ;  /* 0x0001000031317824 */ /* 0x000fe200078e00ff */
[----:B------:R-:W-:Y:S02]  /*91b0*/  LOP3.LUT R54, R78, 0xff00, R76, 0xf8, !PT ;  /* 0x0000ff004e367812 */ /* 0x000fe400078ef84c */
[----:B------:R-:W-:Y:S02]  /*91c0*/  LOP3.LUT R56, R52, 0xff00, R56, 0xf8, !PT ;  /* 0x0000ff0034387812 */ /* 0x000fe400078ef838 */
[----:B------:R-:W-:-:S02]  /*91d0*/  LOP3.LUT R54, R54, 0xff0000, R58, 0xf8, !PT ;  /* 0x00ff000036367812 */ /* 0x000fc400078ef83a */
[----:B------:R-:W-:Y:S02]  /*91e0*/  LOP3.LUT R56, R56, 0xff0000, R49, 0xf8, !PT ;  /* 0x00ff000038387812 */ /* 0x000fe400078ef831 */
[----:B---3--:R-:W-:Y:S02]  /*91f0*/  F2FP.F16.E4M3.UNPACK_B R58, R45 ;  /* 0x0000002dff3a723e */ /* 0x008fe400020006ff */
[----:B------:R-:W-:Y:S02]  /*9200*/  F2FP.F16.E4M3.UNPACK_B R76, R54 ;  /* 0x00000036ff4c723e */ /* 0x000fe400020006ff */
[----:B0-----:R-:W-:Y:S01]  /*9210*/  F2FP.F16.E4M3.UNPACK_B R49, R13 ;  /* 0x0000000dff31723e */ /* 0x001fe200020006ff */
[----:B------:R-:W-:Y:S01]  /*9220*/  HADD2.F32 R52, -RZ, R58.H0_H0 ;  /* 0x2000003aff347230 */ /* 0x000fe20000004100 */
[----:B------:R-:W-:Y:S01]  /*9230*/  SHF.R.U32.HI R48, RZ, 0x10, R55 ;  /* 0x00000010ff307819 */ /* 0x000fe20000011637 */
[--C-:B--2---:R-:W-:Y:S01]  /*9240*/  HADD2.F32 R113, -RZ, R76.reuse.H0_H0 ;  /* 0x2000004cff717230 */ /* 0x104fe20000004100 */
[--C-:B------:R-:W-:Y:S01]  /*9250*/  SHF.R.U32.HI R53, RZ, 0x10, R59.reuse ;  /* 0x00000010ff357819 */ /* 0x100fe2000001163b */
[----:B------:R-:W-:Y:S01]  /*9260*/  HADD2.F32 R76, -RZ, R76.H1_H1 ;  /* 0x3000004cff4c7230 */ /* 0x000fe20000004100 */
[----:B------:R-:W-:-:S02]  /*9270*/  SHF.R.U32.HI R55, RZ, 0x8, R59 ;  /* 0x00000008ff377819 */ /* 0x000fc4000001163b */
[----:B------:R-:W-:Y:S01]  /*9280*/  LOP3.LUT R57, R59, 0xff0000ff, RZ, 0xc0, !PT ;  /* 0xff0000ff3b397812 */ /* 0x000fe200078ec0ff */
[--C-:B------:R-:W-:Y:S01]  /*9290*/  HADD2.F32 R59, -RZ, R49.reuse.H0_H0 ;  /* 0x20000031ff3b7230 */ /* 0x100fe20000004100 */
[-C--:B------:R-:W-:Y:S01]  /*92a0*/  F2FP.F16.E4M3.UNPACK_B R78, R56.reuse ;  /* 0x00000038ff4e723e */ /* 0x080fe200020006ff */
[----:B------:R-:W-:Y:S01]  /*92b0*/  FMUL.FTZ R118, R52, R113 ;  /* 0x0000007134767220 */ /* 0x000fe20000410000 */
[----:B------:R-:W-:Y:S01]  /*92c0*/  HADD2.F32 R49, -RZ, R49.H1_H1 ;  /* 0x30000031ff317230 */ /* 0x000fe20000004100 */
[----:B------:R-:W-:Y:S01]  /*92d0*/  F2FP.F16.E4M3.UNPACK_B R45, R45.H1 ;  /* 0x0000002dff2d723e */ /* 0x000fe200030006ff */
[----:B------:R-:W-:Y:S01]  /*92e0*/  FMUL.FTZ R113, R59, R113 ;  /* 0x000000713b717220 */ /* 0x000fe20000410000 */
[--C-:B------:R-:W-:Y:S01]  /*92f0*/  HADD2.F32 R79, -RZ, R78.reuse.H0_H0 ;  /* 0x2000004eff4f7230 */ /* 0x100fe20000004100 */
[----:B------:R-:W-:Y:S01]  /*9300*/  F2FP.F16.E4M3.UNPACK_B R56, R56.H1 ;  /* 0x00000038ff38723e */ /* 0x000fe200030006ff */
[----:B------:R-:W-:Y:S01]  /*9310*/  HADD2.F32 R78, -RZ, R78.H1_H1 ;  /* 0x3000004eff4e7230 */ /* 0x000fe20000004100 */
[----:B------:R-:W-:Y:S01]  /*9320*/  SHF.L.U32 R48, R48, 0x10, RZ ;  /* 0x0000001030307819 */ /* 0x000fe200000006ff */
[----:B------:R-:W-:-:S02]  /*9330*/  IMAD.U32 R53, R53, 0x10000, RZ ;  /* 0x0001000035357824 */ /* 0x000fc400078e00ff */
[-C--:B------:R-:W-:Y:S01]  /*9340*/  FFMA.FTZ R59, R59, R79.reuse, -R118 ;  /* 0x0000004f3b3b7223 */ /* 0x080fe20000010876 */
[----:B------:R-:W-:Y:S01]  /*9350*/  FFMA.FTZ R52, R52, R79, R113 ;  /* 0x0000004f34347223 */ /* 0x000fe20000010071 */
[----:B------:R-:W-:-:S05]  /*9360*/  HADD2.F32 R79, -RZ, R58.H1_H1 ;  /* 0x3000003aff4f7230 */ /* 0x000fca0000004100 */
[-C--:B------:R-:W-:Y:S01]  /*9370*/  FMUL.FTZ R58, R79, R76.reuse ;  /* 0x0000004c4f3a7220 */ /* 0x080fe20000410000 */
[----:B------:R-:W-:-:S03]  /*9380*/  FMUL.FTZ R76, R49, R76 ;  /* 0x0000004c314c7220 */ /* 0x000fc60000410000 */
[-C--:B------:R-:W-:Y:S01]  /*9390*/  FFMA.FTZ R58, R49, R78.reuse, -R58 ;  /* 0x0000004e313a7223 */ /* 0x080fe2000001083a */
[----:B------:R-:W-:Y:S01]  /*93a0*/  FFMA.FTZ R49, R79, R78, R76 ;  /* 0x0000004e4f317223 */ /* 0x000fe2000001004c */
[----:B------:R-:W-:Y:S01]  /*93b0*/  F2FP.F16.E4M3.UNPACK_B R76, R54.H1 ;  /* 0x00000036ff4c723e */ /* 0x000fe200030006ff */
[----:B------:R-:W-:Y:S01]  /*93c0*/  HADD2.F32 R79, -RZ, R56.H0_H0 ;  /* 0x20000038ff4f7230 */ /* 0x000fe20000004100 */
[----:B------:R-:W-:Y:S01]  /*93d0*/  F2FP.F16.E4M3.UNPACK_B R78, R13.H1 ;  /* 0x0000000dff4e723e */ /* 0x000fe200030006ff */
[--C-:B------:R-:W-:Y:S02]  /*93e0*/  HADD2.F32 R13, -RZ, R45.reuse.H0_H0 ;  /* 0x2000002dff0d7230 */ /* 0x100fe40000004100 */
[----:B------:R-:W-:Y:S02]  /*93f0*/  HADD2.F32 R113, -RZ, R76.H0_H0 ;  /* 0x2000004cff717230 */ /* 0x000fe40000004100 */
[----:B------:R-:W-:Y:S02]  /*9400*/  HADD2.F32 R54, -RZ, R78.H0_H0 ;  /* 0x2000004eff367230 */ /* 0x000fe40000004100 */
[----:B------:R-:W-:-:S02]  /*9410*/  HADD2.F32 R45, -RZ, R45.H1_H1 ;  /* 0x3000002dff2d7230 */ /* 0x000fc40000004100 */
[CC--:B------:R-:W-:Y:S01]  /*9420*/  FMUL.FTZ R118, R13.reuse, R113.reuse ;  /* 0x000000710d767220 */ /* 0x0c0fe20000410000 */
[----:B------:R-:W-:Y:S02]  /*9430*/  HADD2.F32 R76, -RZ, R76.H1_H1 ;  /* 0x3000004cff4c7230 */ /* 0x000fe40000004100 */
[C---:B------:R-:W-:Y:S01]  /*9440*/  FMUL.FTZ R113, R54.reuse, R113 ;  /* 0x0000007136717220 */ /* 0x040fe20000410000 */
[----:B------:R-:W-:Y:S02]  /*9450*/  HADD2.F32 R78, -RZ, R78.H1_H1 ;  /* 0x3000004eff4e7230 */ /* 0x000fe40000004100 */
[-C--:B------:R-:W-:Y:S01]  /*9460*/  FFMA.FTZ R54, R54, R79.reuse, -R118 ;  /* 0x0000004f36367223 */ /* 0x080fe20000010876 */
[----:B------:R-:W-:Y:S02]  /*9470*/  HADD2.F32 R56, -RZ, R56.H1_H1 ;  /* 0x30000038ff387230 */ /* 0x000fe40000004100 */
[----:B------:R-:W-:Y:S01]  /*9480*/  FFMA.FTZ R13, R13, R79, R113 ;  /* 0x0000004f0d0d7223 */ /* 0x000fe20000010071 */
[-C--:B------:R-:W-:Y:S01]  /*9490*/  FMUL.FTZ R79, R45, R76.reuse ;  /* 0x0000004c2d4f7220 */ /* 0x080fe20000410000 */
[----:B------:R-:W-:-:S03]  /*94a0*/  FMUL.FTZ R113, R78, R76 ;  /* 0x0000004c4e717220 */ /* 0x000fc60000410000 */
[-C--:B------:R-:W-:Y:S01]  /*94b0*/  FFMA.FTZ R76, R78, R56.reuse, -R79 ;  /* 0x000000384e4c7223 */ /* 0x080fe2000001084f */
[----:B------:R-:W-:Y:S01]  /*94c0*/  FFMA.FTZ R56, R45, R56, R113 ;  /* 0x000000382d387223 */ /* 0x000fe20000010071 */
[----:B------:R-:W-:Y:S01]  /*94d0*/  IMAD.SHL.U32 R45, R55, 0x100, RZ ;  /* 0x00000100372d7824 */ /* 0x000fe200078e00ff */
[----:B------:R-:W-:Y:S02]  /*94e0*/  LOP3.LUT R55, R77, 0xff0000, R48, 0xf8, !PT ;  /* 0x00ff00004d377812 */ /* 0x000fe400078ef830 */
[----:B------:R-:W-:Y:S02]  /*94f0*/  F2FP.F16.E4M3.UNPACK_B R48, R47 ;  /* 0x0000002fff30723e */ /* 0x000fe400020006ff */
[----:B------:R-:W-:Y:S01]  /*9500*/  LOP3.LUT R45, R57, 0xff00, R45, 0xf8, !PT ;  /* 0x0000ff00392d7812 */ /* 0x000fe200078ef82d */
[----:B------:R-:W-:Y:S01]  /*9510*/  IMAD.MOV.U32 R57, RZ, RZ, R15 ;  /* 0x000000ffff397224 */ /* 0x000fe200078e000f */
[----:B------:R-:W-:Y:S01]  /*9520*/  F2FP.F16.E4M3.UNPACK_B R78, R55 ;  /* 0x00000037ff4e723e */ /* 0x000fe200020006ff */
[----:B------:R-:W-:Y:S01]  /*9530*/  HADD2.F32 R79, -RZ, R48.H0_H0 ;  /* 0x20000030ff4f7230 */ /* 0x000fe20000004100 */
[----:B------:R-:W-:-:S02]  /*9540*/  LOP3.LUT R45, R45, 0xff0000, R53, 0xf8, !PT ;  /* 0x00ff00002d2d7812 */ /* 0x000fc400078ef835 */
[----:B------:R-:W-:Y:S01]  /*9550*/  F2FP.F16.E4M3.UNPACK_B R15, R57 ;  /* 0x00000039ff0f723e */ /* 0x000fe200020006ff */
[--C-:B------:R-:W-:Y:S01]  /*9560*/  HADD2.F32 R113, -RZ, R78.reuse.H0_H0 ;  /* 0x2000004eff717230 */ /* 0x100fe20000004100 */
[----:B------:R-:W-:Y:S01]  /*9570*/  F2FP.F16.E4M3.UNPACK_B R77, R45 ;  /* 0x0000002dff4d723e */ /* 0x000fe200020006ff */
[----:B------:R-:W-:Y:S01]  /*9580*/  HADD2.F32 R78, -RZ, R78.H1_H1 ;  /* 0x3000004eff4e7230 */ /* 0x000fe20000004100 */
[----:B------:R-:W-:Y:S01]  /*9590*/  F2FP.F16.E4M3.UNPACK_B R47, R47.H1 ;  /* 0x0000002fff2f723e */ /* 0x000fe200030006ff */
[----:B------:R-:W-:Y:S01]  /*95a0*/  HADD2.F32 R118, -RZ, R15.H0_H0 ;  /* 0x2000000fff767230 */ /* 0x000fe20000004100 */
[----:B------:R-:W-:Y:S01]  /*95b0*/  F2FP.F16.E4M3.UNPACK_B R45, R45.H1 ;  /* 0x0000002dff2d723e */ /* 0x000fe200030006ff */
[--C-:B------:R-:W-:Y:S01]  /*95c0*/  HADD2.F32 R53, -RZ, R77.reuse.H0_H0 ;  /* 0x2000004dff357230 */ /* 0x100fe20000004100 */
[----:B------:R-:W-:Y:S01]  /*95d0*/  F2FP.F16.E4M3.UNPACK_B R55, R55.H1 ;  /* 0x00000037ff37723e */ /* 0x000fe200030006ff */
[----:B------:R-:W-:Y:S01]  /*95e0*/  HADD2.F32 R77, -RZ, R77.H1_H1 ;  /* 0x3000004dff4d7230 */ /* 0x000fe20000004100 */
[----:B------:R-:W-:Y:S01]  /*95f0*/  F2FP.SATFINITE.E4M3.F32.PACK_AB_MERGE_C R54, R76, R54, RZ ;  /* 0x000000364c36723e */ /* 0x000fe200048070ff */
[----:B------:R-:W-:-:S02]  /*9600*/  HADD2.F32 R15, -RZ, R15.H1_H1 ;  /* 0x3000000fff0f7230 */ /* 0x000fc40000004100 */
[CC--:B------:R-:W-:Y:S01]  /*9610*/  FMUL.FTZ R119, R79.reuse, R53.reuse ;  /* 0x000000354f777220 */ /* 0x0c0fe20000410000 */
[----:B------:R-:W-:Y:S01]  /*9620*/  FMUL.FTZ R53, R118, R53 ;  /* 0x0000003576357220 */ /* 0x000fe20000410000 */
[----:B------:R-:W-:Y:S02]  /*9630*/  F2FP.SATFINITE.E4M3.F32.PACK_AB_MERGE_C R58, R58, R59, R54 ;  /* 0x0000003b3a3a723e */ /* 0x000fe40004807036 */
[-C--:B------:R-:W-:Y:S01]  /*9640*/  FFMA.FTZ R119, R118, R113.reuse, -R119 ;  /* 0x0000007176777223 */ /* 0x080fe20000010877 */
[----:B------:R-:W-:Y:S01]  /*9650*/  FFMA.FTZ R79, R79, R113, R53 ;  /* 0x000000714f4f7223 */ /* 0x000fe20000010035 */
[----:B------:R-:W-:Y:S01]  /*9660*/  HADD2.F32 R53, -RZ, R48.H1_H1 ;  /* 0x30000030ff357230 */ /* 0x000fe20000004100 */
[----:B------:R-:W-:Y:S01]  /*9670*/  F2FP.F16.E4M3.UNPACK_B R54, R44.H1 ;  /* 0x0000002cff36723e */ /* 0x000fe200030006ff */
[--C-:B------:R-:W-:Y:S01]  /*9680*/  HADD2.F32 R113, -RZ, R45.reuse.H0_H0 ;  /* 0x2000002dff717230 */ /* 0x100fe20000004100 */
[----:B------:R-:W-:Y:S01]  /*9690*/  F2FP.SATFINITE.E4M3.F32.PACK_AB_MERGE_C R13, R56, R13, RZ ;  /* 0x0000000d380d723e */ /* 0x000fe200048070ff */
[----:B------:R-:W-:-:S02]  /*96a0*/  HADD2.F32 R45, -RZ, R45.H1_H1 ;  /* 0x3000002dff2d7230 */ /* 0x000fc40000004100 */
[-C--:B------:R-:W-:Y:S01]  /*96b0*/  FMUL.FTZ R48, R53, R77.reuse ;  /* 0x0000004d35307220 */ /* 0x080fe20000410000 */
[----:B------:R-:W-:Y:S02]  /*96c0*/  F2FP.F16.E4M3.UNPACK_B R56, R114.H1 ;  /* 0x00000072ff38723e */ /* 0x000fe400030006ff */
[----:B------:R-:W-:Y:S01]  /*96d0*/  F2FP.F16.E4M3.UNPACK_B R44, R44 ;  /* 0x0000002cff2c723e */ /* 0x000fe200020006ff */
[C---:B------:R-:W-:Y:S01]  /*96e0*/  FFMA.FTZ R48, R15.reuse, R78, -R48 ;  /* 0x0000004e0f307223 */ /* 0x040fe20000010830 */
        /* <DEDUP_REMOVED lines=11> */
[----:B------:R-:W-:Y:S01]  /*97a0*/  FMUL.FTZ R118, R57, R113 ;  /* 0x0000007139767220 */ /* 0x000fe20000410000 */
        /* <DEDUP_REMOVED lines=10> */
[----:B------:R-:W-:Y:S01]  /*9850*/  F2FP.F16.E4M3.UNPACK_B R45, R116.H1 ;  /* 0x00000074ff2d723e */ /* 0x000fe200030006ff */
[--C-:B------:R-:W-:Y:S01]  /*9860*/  HADD2.F32 R55, -RZ, R54.reuse.H0_H0 ;  /* 0x20000036ff377230 */ /* 0x100fe20000004100 */
[----:B------:R-:W-:Y:S01]  /*9870*/  F2FP.F16.E4M3.UNPACK_B R53, R12.H1 ;  /* 0x0000000cff35723e */ /* 0x000fe200030006ff */
[----:B------:R-:W-:Y:S01]  /*9880*/  HADD2.F32 R54, -RZ, R54.H1_H1 ;  /* 0x30000036ff367230 */ /* 0x000fe20000004100 */
[----:B------:R-:W-:Y:S01]  /*9890*/  F2FP.F16.E4M3.UNPACK_B R116, R116 ;  /* 0x00000074ff74723e */ /* 0x000fe200020006ff */
[----:B------:R-:W-:Y:S01]  /*98a0*/  HADD2.F32 R113, -RZ, R45.H0_H0 ;  /* 0x2000002dff717230 */ /* 0x000fe20000004100 */
[----:B------:R-:W-:Y:S01]  /*98b0*/  F2FP.F16.E4M3.UNPACK_B R12, R12 ;  /* 0x0000000cff0c723e */ /* 0x000fe200020006ff */
[----:B------:R-:W-:Y:S01]  /*98c0*/  HADD2.F32 R59, -RZ, R53.H0_H0 ;  /* 0x20000035ff3b7230 */ /* 0x000fe20000004100 */
[----:B------:R-:W-:Y:S01]  /*98d0*/  F2FP.SATFINITE.E4M3.F32.PACK_AB_MERGE_C R57, R57, R118, RZ ;  /* 0x000000763939723e */ /* 0x000fe200048070ff */
[----:B------:R-:W-:-:S02]  /*98e0*/  HADD2.F32 R45, -RZ, R45.H1_H1 ;  /* 0x3000002dff2d7230 */ /* 0x000fc40000004100 */
[-C--:B------:R-:W-:Y:S01]  /*98f0*/  FMUL.FTZ R77, R55, R113.reuse ;  /* 0x00000071374d7220 */ /* 0x080fe20000410000 */
[----:B------:R-:W-:Y:S02]  /*9900*/  HADD2.F32 R53, -RZ, R53.H1_H1 ;  /* 0x30000035ff357230 */ /* 0x000fe40000004100 */
[----:B------:R-:W-:Y:S01]  /*9910*/  FMUL.FTZ R113, R59, R113 ;  /* 0x000000713b717220 */ /* 0x000fe20000410000 */
[----:B------:R-:W-:Y:S01]  /*9920*/  F2FP.SATFINITE.E4M3.F32.PACK_AB_MERGE_C R78, R47, R78, RZ ;  /* 0x0000004e2f4e723e */ /* 0x000fe200048070ff */
[-C--:B------:R-:W-:Y:S01]  /*9930*/  FFMA.FTZ R77, R59, R76.reuse, -R77 ;  /* 0x0000004c3b4d7223 */ /* 0x080fe2000001084d */
        /* <DEDUP_REMOVED lines=21> */
[-C--:B------:R-:W-:Y:S01]  /*9a90*/  F2FP.F16.E4M3.UNPACK_B R56, R115.reuse.H1 ;  /* 0x00000073ff38723e */ /* 0x080fe200030006ff */
[C---:B------:R-:W-:Y:S01]  /*9aa0*/  FMUL.FTZ R116, R12.reuse, R116 ;  /* 0x000000740c747220 */ /* 0x040fe20000410000 */
[----:B------:R-:W-:Y:S01]  /*9ab0*/  F2FP.F16.E4M3.UNPACK_B R115, R115 ;  /* 0x00000073ff73723e */ /* 0x000fe200020006ff */
[-C--:B------:R-:W-:Y:S01]  /*9ac0*/  FFMA.FTZ R54, R12, R114.reuse, -R54 ;  /* 0x000000720c367223 */ /* 0x080fe20000010836 */
[----:B------:R-:W-:Y:S01]  /*9ad0*/  F2FP.SATFINITE.E4M3.F32.PACK_AB_MERGE_C R45, R45, R113, RZ ;  /* 0x000000712d2d723e */ /* 0x000fe200048070ff */
[----:B------:R-:W-:Y:S01]  /*9ae0*/  FFMA.FTZ R12, R44, R114, R116 ;  /* 0x000000722c0c7223 */ /* 0x000fe20000010074 */
[----:B------:R-:W-:Y:S01]  /*9af0*/  IMAD.MOV.U32 R44, RZ, RZ, R14 ;  /* 0x000000ffff2c7224 */ /* 0x000fe200078e000e */
[----:B------:R-:W-:Y:S01]  /*9b00*/  F2FP.F16.E4M3.UNPACK_B R14, R117.H1 ;  /* 0x00000075ff0e723e */ /* 0x000fe200030006ff */
[--C-:B------:R-:W-:Y:S01]  /*9b10*/  HADD2.F32 R114, -RZ, R56.reuse.H0_H0 ;  /* 0x20000038ff727230 */ /* 0x100fe20000004100 */
[----:B------:R-:W-:Y:S01]  /*9b20*/  F2FP.SATFINITE.E4M3.F32.PACK_AB_MERGE_C R59, R54, R59, R53 ;  /* 0x0000003b363b723e */ /* 0x000fe20004807035 */
[----:B------:R-:W-:Y:S01]  /*9b30*/  HADD2.F32 R56, -RZ, R56.H1_H1 ;  /* 0x30000038ff387230 */ /* 0x000fe20000004100 */
[----:B------:R-:W-:Y:S01]  /*9b40*/  F2FP.F16.E4M3.UNPACK_B R54, R46.H1 ;  /* 0x0000002eff36723e */ /* 0x000fe200030006ff */
[--C-:B------:R-:W-:Y:S01]  /*9b50*/  HADD2.F32 R118, -RZ, R14.reuse.H0_H0 ;  /* 0x2000000eff767230 */ /* 0x100fe20000004100 */
[----:B------:R-:W-:Y:S01]  /*9b60*/  F2FP.F16.E4M3.UNPACK_B R53, R44.H1 ;  /* 0x0000002cff35723e */ /* 0x000fe200030006ff */
[----:B------:R-:W-:Y:S01]  /*9b70*/  HADD2.F32 R14, -RZ, R14.H1_H1 ;  /* 0x3000000eff0e7230 */ /* 0x000fe20000004100 */
[----:B------:R-:W-:Y:S01]  /*9b80*/  F2FP.F16.E4M3.UNPACK_B R117, R117 ;  /* 0x00000075ff75723e */ /* 0x000fe200020006ff */
[--C-:B------:R-:W-:Y:S01]  /*9b90*/  HADD2.F32 R55, -RZ, R54.reuse.H0_H0 ;  /* 0x20000036ff377230 */ /* 0x100fe20000004100 */
[----:B------:R-:W-:Y:S01]  /*9ba0*/  F2FP.F16.E4M3.UNPACK_B R46, R46 ;  /* 0x0000002eff2e723e */ /* 0x000fe200020006ff */
[----:B------:R-:W-:Y:S01]  /*9bb0*/  HADD2.F32 R77, -RZ, R53.H0_H0 ;  /* 0x20000035ff4d7230 */ /* 0x000fe20000004100 */
[----:B------:R-:W-:Y:S01]  /*9bc0*/  F2FP.F16.E4M3.UNPACK_B R44, R44 ;  /* 0x0000002cff2c723e */ /* 0x000fe200020006ff */
[----:B------:R-:W-:-:S02]  /*9bd0*/  HADD2.F32 R54, -RZ, R54.H1_H1 ;  /* 0x30000036ff367230 */ /* 0x000fc40000004100 */
[-C--:B------:R-:W-:Y:S01]  /*9be0*/  FMUL.FTZ R116, R55, R118.reuse ;  /* 0x0000007637747220 */ /* 0x080fe20000410000 */
[----:B------:R-:W-:Y:S02]  /*9bf0*/  HADD2.F32 R53, -RZ, R53.H1_H1 ;  /* 0x30000035ff357230 */ /* 0x000fe40000004100 */
[C---:B------:R-:W-:Y:S01]  /*9c00*/  FMUL.FTZ R118, R77.reuse, R118 ;  /* 0x000000764d767220 */ /* 0x040fe20000410000 */
[----:B------:R-:W-:Y:S01]  /*9c10*/  F2FP.SATFINITE.E4M3.F32.PACK_AB_MERGE_C R45, R12, R76, R45 ;  /* 0x0000004c0c2d723e */ /* 0x000fe2000480702d */
        /* <DEDUP_REMOVED lines=20> */
[-C--:B------:R-:W-:Y:S01]  /*9d60*/  FMUL.FTZ R54, R46, R117.reuse ;  /* 0x000000752e367220 */ /* 0x080fe20000410000 */
        /* <DEDUP_REMOVED lines=11> */
.L_x_555:
[----:B------:R-:W-:Y:S05]  /*9e20*/  BSYNC B2 ;  /* 0x0000000000027941 */ /* 0x000fea0003800000 */
.L_x_554:
[----:B------:R-:W-:-:S05]  /*9e30*/  IADD3 R48, P3, R39, R50, RZ ;  /* 0x0000003227307210 */ /* 0x000fca0007f7e0ff */
[----:B------:R-:W-:Y:S01]  /*9e40*/  IMAD.X R49, R51, 0x1, R80, P3 ;  /* 0x0000000133317824 */ /* 0x000fe200018e0650 */
[----:B------:R-:W-:-:S04]  /*9e50*/  ISETP.GE.AND P3, PT, R11, R107, PT ;  /* 0x0000006b0b00720c */ /* 0x000fc80003f66270 */
[----:B0-----:R0:W-:Y:S09]  /*9e60*/  ST.E.128 desc[UR36][R48.64], R12 ;  /* 0x0000000c30007985 */ /* 0x0011f2000c101d24 */
[----:B------:R-:W-:-:S04]  /*9e70*/  @!P3 IADD3 R50, P4, R11, R50, RZ ;  /* 0x000000320b32b210 */ /* 0x000fc80007f9e0ff */
[----:B------:R-:W-:-:S05]  /*9e80*/  @!P3 LEA.HI.X.SX32 R51, R11, R51, 0x1, P4 ;  /* 0x000000330b33b211 */ /* 0x000fca00020f0eff */
[----:B---3--:R0:W-:Y:S04]  /*9e90*/  @!P3 ST.E.128 desc[UR36][R50.64], R44 ;  /* 0x0000002c3200b985 */ /* 0x0081e8000c101d24 */
.L_x_553:
[----:B------:R-:W-:Y:S05]  /*9ea0*/  BSYNC B1 ;  /* 0x0000000000017941 */ /* 0x000fea0003800000 */
.L_x_552:
[----:B------:R-:W-:-:S03]  /*9eb0*/  UMOV UR4, 0xffffffff ;  /* 0xffffffff00047882 */ /* 0x000fc60000000000 */
[----:B------:R-:W-:Y:S05]  /*9ec0*/  BRA.DIV UR4, `(.L_x_556) ;  /* 0x0000021204547947 */ /* 0x000fea000b800000 */
[----:B0-----:R0:W3:Y:S04]  /*9ed0*/  SHFL.IDX PT, R51, R102, 0x2, 0x181f ;  /* 0x00581f0066337f89 */ /* 0x0010e800000e0000 */
[----:B------:R0:W0:Y:S02]  /*9ee0*/  SHFL.IDX PT, R50, R101, 0x2, 0x181f ;  /* 0x00581f0065327f89 */ /* 0x00002400000e0000 */
.L_x_860:
[----:B------:R-:W-:Y:S01]  /*9ef0*/  VIADD R11, R219, 0x40 ;  /* 0x00000040db0b7836 */ /* 0x000fe20000000000 */
[----:B------:R-:W-:Y:S04]  /*9f00*/  BSSY B1, `(.L_x_557) ;  /* 0x00000f6000017945 */ /* 0x000fe80003800000 */
[----:B------:R-:W-:-:S13]  /*9f10*/  ISETP.GE.OR P3, PT, R11, R99, P1 ;  /* 0x000000630b00720c */ /* 0x000fda0000f66670 */
[----:B------:R-:W-:Y:S05]  /*9f20*/  @P3 BRA `(.L_x_558) ;  /* 0x0000000c00cc3947 */ /* 0x000fea0003800000 */
[----:B------:R-:W5:Y:S01]  /*9f30*/  LDL R14, [R1+0x24] ;  /* 0x00002400010e7983 */ /* 0x000f620000100800 */
[----:B------:R-:W-:Y:S01]  /*9f40*/  SEL R11, R34, R108, !P0 ;  /* 0x0000006c220b7207 */ /* 0x000fe20004000000 */
[C---:B------:R-:W-:Y:S01]  /*9f50*/  VIADD R44, R219.reuse, 0x40 ;  /* 0x00000040db2c7836 */ /* 0x040fe20000000000 */
[----:B------:R-:W-:Y:S01]  /*9f60*/  IADD3 R15, R219, 0x40, RZ ;  /* 0x00000040db0f7810 */ /* 0x000fe20007ffe0ff */
[----:B------:R-:W-:Y:S01]  /*9f70*/  BSSY B2, `(.L_x_559) ;  /* 0x00000e9000027945 */ /* 0x000fe20003800000 */
[----:B------:R-:W-:Y:S01]  /*9f80*/  SHF.R.S32.HI R12, RZ, 0x1f, R11 ;  /* 0x0000001fff0c7819 */ /* 0x000fe2000001140b */
[----:B------:R-:W-:Y:S01]  /*9f90*/  IMAD.SHL.U32 R44, R44, 0x80, RZ ;  /* 0x000000802c2c7824 */ /* 0x000fe200078e00ff */
[----:B0-----:R-:W-:Y:S01]  /*9fa0*/  IADD3 R48, P3, R39, R50, RZ ;  /* 0x0000003227307210 */ /* 0x001fe20007f7e0ff */
[----:B------:R-:W-:Y:S01]  /*9fb0*/  IMAD.SHL.U32 R15, R15, 0x80, RZ ;  /* 0x000000800f0f7824 */ /* 0x000fe200078e00ff */
[----:B------:R-:W-:Y:S02]  /*9fc0*/  LEA.HI R11, R12, R11, RZ, 0x5 ;  /* 0x0000000b0c0b7211 */ /* 0x000fe400078f28ff */
[----:B------:R-:W-:Y:S01]  /*9fd0*/  LOP3.LUT R44, R44, 0x380, RZ, 0xc0, !PT ;  /* 0x000003802c2c7812 */ /* 0x000fe200078ec0ff */
[----:B---3--:R-:W-:Y:S01]  /*9fe0*/  IMAD.X R49, R51, 0x1, R80, P3 ;  /* 0x0000000133317824 */ /* 0x008fe200018e0650 */
[----:B------:R-:W-:-:S02]  /*9ff0*/  LEA.HI.SX32 R12, R11, R42, 0x1b ;  /* 0x0000002a0b0c7211 */ /* 0x000fc400078fdaff */
[----:B------:R-:W-:Y:S02]  /*a000*/  LOP3.LUT R15, R15, 0x380, RZ, 0xc0, !PT ;  /* 0x000003800f0f7812 */ /* 0x000fe400078ec0ff */
[----:B------:R-:W-:Y:S01]  /*a010*/  SHF.R.S32.HI R13, RZ, 0x1f, R12 ;  /* 0x0000001fff0d7819 */ /* 0x000fe2000001140c */
[----:B------:R-:W-:Y:S01]  /*a020*/  IMAD.SHL.U32 R11, R12, 0x10, RZ ;  /* 0x000000100c0b7824 */ /* 0x000fe200078e00ff */
[----:B------:R-:W-:Y:S02]  /*a030*/  SHF.R.U32.HI R15, RZ, 0x3, R15 ;  /* 0x00000003ff0f7819 */ /* 0x000fe4000001160f */
[----:B------:R-:W-:Y:S02]  /*a040*/  LEA.HI R13, R13, R12, RZ, 0x3 ;  /* 0x0000000c0d0d7211 */ /* 0x000fe400078f18ff */
[----:B------:R-:W-:-:S03]  /*a050*/  LOP3.LUT R12, R44, 0x70, R11, 0xf8, !PT ;  /* 0x000000702c0c7812 */ /* 0x000fc600078ef80b */
[----:B------:R-:W-:Y:S01]  /*a060*/  IMAD.SHL.U32 R13, R13, 0x800, RZ ;  /* 0x000008000d0d7824 */ /* 0x000fe200078e00ff */
[----:B------:R-:W-:-:S04]  /*a070*/  LOP3.LUT R12, R12, R15, RZ, 0x3c, !PT ;  /* 0x0000000f0c0c7212 */ /* 0x000fc800078e3cff */
[----:B------:R-:W-:-:S04]  /*a080*/  LOP3.LUT R13, R13, 0xffffc000, RZ, 0xc0, !PT ;  /* 0xffffc0000d0d7812 */ /* 0x000fc800078ec0ff */
[----:B-----5:R-:W-:Y:S02]  /*a090*/  IADD3 R13, R12, R13, R14 ;  /* 0x0000000d0c0d7210 */ /* 0x020fe40007ffe00e */
[----:B------:R-:W-:-:S03]  /*a0a0*/  LEA R12, R216, R6, 0xf ;  /* 0x00000006d80c7211 */ /* 0x000fc600078e78ff */
[----:B------:R-:W-:Y:S02]  /*a0b0*/  IMAD R14, R216, 0x8000, R13 ;  /* 0x00008000d80e7824 */ /* 0x000fe400078e020d */
[C---:B------:R-:W-:Y:S02]  /*a0c0*/  IMAD.IADD R12, R19.reuse, 0x1, R12 ;  /* 0x00000001130c7824 */ /* 0x040fe400078e020c */
[----:B------:R-:W-:-:S04]  /*a0d0*/  IMAD.IADD R44, R19, 0x1, R14 ;  /* 0x00000001132c7824 */ /* 0x000fc800078e020e */
[----:B------:R-:W0:Y:S04]  /*a0e0*/  LDS.128 R12, [R12+0x28400] ;  /* 0x028400000c0c7984 */ /* 0x000e280000000c00 */
[----:B------:R-:W3:Y:S01]  /*a0f0*/  LDS.128 R44, [R44+0x28400] ;  /* 0x028400002c2c7984 */ /* 0x000ee20000000c00 */
[----:B------:R-:W-:Y:S05]  /*a100*/  @P2 BRA `(.L_x_560) ;  /* 0x0000000c003c2947 */ /* 0x000fea0003800000 */
[----:B---3--:R-:W-:Y:S01]  /*a110*/  IMAD.MOV.U32 R55, RZ, RZ, R44 ;  /* 0x000000ffff377224 */ /* 0x008fe200078e002c */
[----:B0-----:R-:W-:Y:S01]  /*a120*/  MOV R54, R12 ;  /* 0x0000000c00367202 */ /* 0x001fe20000000f00 */
[----:B------:R-:W-:Y:S01]  /*a130*/  IMAD.MOV.U32 R78, RZ, RZ, R46 ;  /* 0x000000ffff4e7224 */ /* 0x000fe200078e002e */
[----:B------:R-:W-:Y:S02]  /*a140*/  F2FP.F16.E4M3.UNPACK_B R52, R111.H1 ;  /* 0x0000006fff34723e */ /* 0x000fe400030006ff */
[----:B------:R-:W-:Y:S02]  /*a150*/  F2FP.F16.E4M3.UNPACK_B R53, R55.H1 ;  /* 0x00000037ff35723e */ /* 0x000fe400030006ff */
[-C--:B------:R-:W-:Y:S01]  /*a160*/  F2FP.F16.E4M3.UNPACK_B R56, R54.reuse.H1 ;  /* 0x00000036ff38723e */ /* 0x080fe200030006ff */
[----:B------:R-:W-:Y:S01]  /*a170*/  HADD2.F32 R59, -RZ, R52.H0_H0 ;  /* 0x20000034ff3b7230 */ /* 0x000fe20000004100 */
[----:B------:R-:W-:Y:S01]  /*a180*/  F2FP.F16.E4M3.UNPACK_B R57, R109.H1 ;  /* 0x0000006dff39723e */ /* 0x000fe200030006ff */
[----:B------:R-:W-:Y:S01]  /*a190*/  HADD2.F32 R12, -RZ, R53.H0_H0 ;  /* 0x20000035ff0c7230 */ /* 0x000fe20000004100 */
[----:B------:R-:W-:Y:S01]  /*a1a0*/  F2FP.F16.E4M3.UNPACK_B R54, R54 ;  /* 0x00000036ff36723e */ /* 0x000fe200020006ff */
[----:B------:R-:W-:Y:S01]  /*a1b0*/  HADD2.F32 R44, -RZ, R56.H0_H0 ;  /* 0x20000038ff2c7230 */ /* 0x000fe20000004100 */
[----:B------:R-:W-:Y:S01]  /*a1c0*/  LOP3.LUT R66, R65, 0xff0000ff, RZ, 0xc0, !PT ;  /* 0xff0000ff41427812 */ /* 0x000fe200078ec0ff */
[----:B------:R-:W-:-:S02]  /*a1d0*/  HADD2.F32 R58, -RZ, R57.H0_H0 ;  /* 0x20000039ff3a7230 */ /* 0x000fc40000004100 */
[-C--:B------:R-:W-:Y:S01]  /*a1e0*/  FMUL.FTZ R60, R12, R59.reuse ;  /* 0x0000003b0c3c7220 */ /* 0x080fe20000410000 */
[----:B------:R-:W-:Y:S02]  /*a1f0*/  HADD2.F32 R52, -RZ, R52.H1_H1 ;  /* 0x30000034ff347230 */ /* 0x000fe40000004100 */
[C---:B------:R-:W-:Y:S01]  /*a200*/  FMUL.FTZ R59, R44.reuse, R59 ;  /* 0x0000003b2c3b7220 */ /* 0x040fe20000410000 */
[----:B------:R-:W-:Y:S02]  /*a210*/  HADD2.F32 R56, -RZ, R56.H1_H1 ;  /* 0x30000038ff387230 */ /* 0x000fe40000004100 */
[-C--:B------:R-:W-:Y:S01]  /*a220*/  FFMA.FTZ R44, R44, R58.reuse, -R60 ;  /* 0x0000003a2c2c7223 */ /* 0x080fe2000001083c */
[----:B------:R-:W-:Y:S02]  /*a230*/  HADD2.F32 R57, -RZ, R57.H1_H1 ;  /* 0x30000039ff397230 */ /* 0x000fe40000004100 */
[----:B------:R-:W-:Y:S01]  /*a240*/  FFMA.FTZ R12, R12, R58, R59 ;  /* 0x0000003a0c0c7223 */ /* 0x000fe2000001003b */
[----:B------:R-:W-:Y:S01]  /*a250*/  HADD2.F32 R58, -RZ, R53.H1_H1 ;  /* 0x30000035ff3a7230 */ /* 0x000fe20000004100 */
[----:B------:R-:W-:-:S02]  /*a260*/  F2FP.F16.E4M3.UNPACK_B R59, R109 ;  /* 0x0000006dff3b723e */ /* 0x000fc400020006ff */
[----:B------:R-:W-:Y:S02]  /*a270*/  F2FP.F16.E4M3.UNPACK_B R46, R112.H1 ;  /* 0x00000070ff2e723e */ /* 0x000fe400030006ff */
[-C--:B------:R-:W-:Y:S01]  /*a280*/  FMUL.FTZ R53, R58, R52.reuse ;  /* 0x000000343a357220 */ /* 0x080fe20000410000 */
[C---:B------:R-:W-:Y:S01]  /*a290*/  FMUL.FTZ R52, R56.reuse, R52 ;  /* 0x0000003438347220 */ /* 0x040fe20000410000 */
[----:B------:R-:W-:Y:S01]  /*a2a0*/  HADD2.F32 R60, -RZ, R59.H0_H0 ;  /* 0x2000003bff3c7230 */ /* 0x000fe20000004100 */
[----:B------:R-:W-:Y:S01]  /*a2b0*/  F2FP.F16.E4M3.UNPACK_B R109, R78.H1 ;  /* 0x0000004eff6d723e */ /* 0x000fe200030006ff */
[-C--:B------:R-:W-:Y:S01]  /*a2c0*/  FFMA.FTZ R53, R56, R57.reuse, -R53 ;  /* 0x0000003938357223 */ /* 0x080fe20000010835 */
[----:B------:R-:W-:Y:S01]  /*a2d0*/  FFMA.FTZ R52, R58, R57, R52 ;  /* 0x000000393a347223 */ /* 0x000fe20000010034 */
[----:B------:R-:W-:Y:S01]  /*a2e0*/  F2FP.F16.E4M3.UNPACK_B R56, R111 ;  /* 0x0000006fff38723e */ /* 0x000fe200020006ff */
[--C-:B------:R-:W-:Y:S01]  /*a2f0*/  HADD2.F32 R58, -RZ, R54.reuse.H0_H0 ;  /* 0x20000036ff3a7230 */ /* 0x100fe20000004100 */
[----:B------:R-:W-:Y:S01]  /*a300*/  F2FP.F16.E4M3.UNPACK_B R57, R55 ;  /* 0x00000037ff39723e */ /* 0x000fe200020006ff */
[----:B------:R-:W-:Y:S01]  /*a310*/  HADD2.F32 R54, -RZ, R54.H1_H1 ;  /* 0x30000036ff367230 */ /* 0x000fe20000004100 */
[----:B------:R-:W-:Y:S01]  /*a320*/  F2FP.SATFINITE.E4M3.F32.PACK_AB_MERGE_C R44, R53, R44, RZ ;  /* 0x0000002c352c723e */ /* 0x000fe200048070ff */
[--C-:B------:R-:W-:Y:S01]  /*a330*/  HADD2.F32 R62, -RZ, R56.reuse.H0_H0 ;  /* 0x20000038ff3e7230 */ /* 0x100fe20000004100 */
[----:B------:R-:W-:Y:S01]  /*a340*/  F2FP.SATFINITE.E4M3.F32.PACK_AB_MERGE_C R52, R52, R12, RZ ;  /* 0x0000000c3434723e */ /* 0x000fe200048070ff */
[----:B------:R-:W-:Y:S01]  /*a350*/  HADD2.F32 R55, -RZ, R57.H0_H0 ;  /* 0x20000039ff377230 */ /* 0x000fe20000004100 */
[----:B------:R-:W-:Y:S01]  /*a360*/  F2FP.F16.E4M3.UNPACK_B R79, R14.H1 ;  /* 0x0000000eff4f723e */ /* 0x000fe200030006ff */
[----:B------:R-:W-:Y:S01]  /*a370*/  HADD2.F32 R56, -RZ, R56.H1_H1 ;  /* 0x30000038ff387230 */ /* 0x000fe20000004100 */
[----:B--2---:R-:W-:Y:S01]  /*a380*/  F2FP.F16.E4M3.UNPACK_B R113, R110.H1 ;  /* 0x0000006eff71723e */ /* 0x004fe200030006ff */
[----:B------:R-:W-:-:S02]  /*a390*/  HADD2.F32 R59, -RZ, R59.H1_H1 ;  /* 0x3000003bff3b7230 */ /* 0x000fc40000004100 */
[CC--:B------:R-:W-:Y:S01]  /*a3a0*/  FMUL.FTZ R64, R55.reuse, R62.reuse ;  /* 0x0000003e37407220 */ /* 0x0c0fe20000410000 */
[C---:B------:R-:W-:Y:S01]  /*a3b0*/  FMUL.FTZ R62, R58.reuse, R62 ;  /* 0x0000003e3a3e7220 */ /* 0x040fe20000410000 */
[----:B------:R-:W-:Y:S01]  /*a3c0*/  HADD2.F32 R117, -RZ, R46.H0_H0 ;  /* 0x2000002eff757230 */ /* 0x000fe20000004100 */
[----:B------:R-:W-:Y:S01]  /*a3d0*/  F2FP.F16.E4M3.UNPACK_B R112, R112 ;  /* 0x00000070ff70723e */ /* 0x000fe200020006ff */
[-C--:B------:R-:W-:Y:S01]  /*a3e0*/  FFMA.FTZ R58, R58, R60.reuse, -R64 ;  /* 0x0000003c3a3a7223 */ /* 0x080fe20000010840 */
[----:B------:R-:W-:Y:S01]  /*a3f0*/  FFMA.FTZ R55, R55, R60, R62 ;  /* 0x0000003c37377223 */ /* 0x000fe2000001003e */
[----:B------:R-:W-:Y:S01]  /*a400*/  HADD2.F32 R60, -RZ, R57.H1_H1 ;  /* 0x30000039ff3c7230 */ /* 0x000fe20000004100 */
[--C-:B------:R-:W-:Y:S01]  /*a410*/  SHF.R.U32.HI R64, RZ, 0x8, R65.reuse ;  /* 0x00000008ff407819 */ /* 0x100fe20000011641 */
[----:B------:R-:W-:Y:S01]  /*a420*/  HADD2.F32 R111, -RZ, R109.H0_H0 ;  /* 0x2000006dff6f7230 */ /* 0x000fe20000004100 */
[----:B------:R-:W-:Y:S01]  /*a430*/  SHF.R.U32.HI R65, RZ, 0x10, R65 ;  /* 0x00000010ff417819 */ /* 0x000fe20000011641 */
[----:B------:R-:W-:-:S02]  /*a440*/  HADD2.F32 R114, -RZ, R79.H0_H0 ;  /* 0x2000004fff727230 */ /* 0x000fc40000004100 */
[-C--:B------:R-:W-:Y:S01]  /*a450*/  FMUL.FTZ R57, R60, R56.reuse ;  /* 0x000000383c397220 */ /* 0x080fe20000410000 */
[----:B------:R-:W-:Y:S01]  /*a460*/  FMUL.FTZ R56, R54, R56 ;  /* 0x0000003836387220 */ /* 0x000fe20000410000 */
[----:B------:R-:W-:Y:S01]  /*a470*/  IMAD.SHL.U32 R64, R64, 0x100, RZ ;  /* 0x0000010040407824 */ /* 0x000fe200078e00ff */
[----:B------:R-:W-:Y:S01]  /*a480*/  SHF.R.U32.HI R62, RZ, 0x10, R61 ;  /* 0x00000010ff3e7819 */ /* 0x000fe2000001163d */
[-C--:B------:R-:W-:Y:S01]  /*a490*/  FFMA.FTZ R57, R54, R59.reuse, -R57 ;  /* 0x0000003b36397223 */ /* 0x080fe20000010839 */
[----:B------:R-:W-:Y:S01]  /*a4a0*/  FFMA.FTZ R54, R60, R59, R56 ;  /* 0x0000003b3c367223 */ /* 0x000fe20000010038 */
[----:B------:R-:W-:Y:S01]  /*a4b0*/  SHF.R.U32.HI R56, RZ, 0x8, R61 ;  /* 0x00000008ff387819 */ /* 0x000fe2000001163d */
[----:B------:R-:W-:Y:S01]  /*a4c0*/  IMAD.U32 R65, R65, 0x10000, RZ ;  /* 0x0001000041417824 */ /* 0x000fe200078e00ff */
[----:B------:R-:W-:Y:S01]  /*a4d0*/  LOP3.LUT R59, R61, 0xff0000ff, RZ, 0xc0, !PT ;  /* 0xff0000ff3d3b7812 */ /* 0x000fe200078ec0ff */
[----:B------:R-:W-:Y:S01]  /*a4e0*/  HADD2.F32 R115, -RZ, R113.H0_H0 ;  /* 0x20000071ff737230 */ /* 0x000fe20000004100 */
[----:B------:R-:W-:Y:S01]  /*a4f0*/  LOP3.LUT R64, R66, 0xff00, R64, 0xf8, !PT ;  /* 0x0000ff0042407812 */ /* 0x000fe200078ef840 */
[----:B------:R-:W-:Y:S01]  /*a500*/  IMAD.SHL.U32 R56, R56, 0x100, RZ ;  /* 0x0000010038387824 */ /* 0x000fe200078e00ff */
[----:B------:R-:W-:Y:S01]  /*a510*/  SHF.R.U32.HI R61, RZ, 0x8, R63 ;  /* 0x00000008ff3d7819 */ /* 0x000fe2000001163f */
[-C--:B------:R-:W-:Y:S01]  /*a520*/  FMUL.FTZ R116, R111, R117.reuse ;  /* 0x000000756f747220 */ /* 0x080fe20000410000 */
[----:B------:R-:W-:Y:S01]  /*a530*/  LOP3.LUT R64, R64, 0xff0000, R65, 0xf8, !PT ;  /* 0x00ff000040407812 */ /* 0x000fe200078ef841 */
[----:B------:R-:W-:Y:S01]  /*a540*/  FMUL.FTZ R117, R114, R117 ;  /* 0x0000007572757220 */ /* 0x000fe20000410000 */
[----:B------:R-:W-:Y:S01]  /*a550*/  LOP3.LUT R56, R59, 0xff00, R56, 0xf8, !PT ;  /* 0x0000ff003b387812 */ /* 0x000fe200078ef838 */
[----:B------:R-:W-:Y:S01]  /*a560*/  IMAD.U32 R59, R62, 0x10000, RZ ;  /* 0x000100003e3b7824 */ /* 0x000fe200078e00ff */
[----:B------:R-:W-:Y:S01]  /*a570*/  F2FP.SATFINITE.E4M3.F32.PACK_AB_MERGE_C R12, R57, R58, R44 ;  /* 0x0000003a390c723e */ /* 0x000fe2000480702c */
[----:B------:R-:W-:Y:S01]  /*a580*/  IMAD.SHL.U32 R61, R61, 0x100, RZ ;  /* 0x000001003d3d7824 */ /* 0x000fe200078e00ff */
[----:B------:R-:W-:Y:S01]  /*a590*/  F2FP.SATFINITE.E4M3.F32.PACK_AB_MERGE_C R44, R54, R55, R52 ;  /* 0x00000037362c723e */ /* 0x000fe20004807034 */
[----:B------:R-:W-:Y:S01]  /*a5a0*/  HADD2.F32 R46, -RZ, R46.H1_H1 ;  /* 0x3000002eff2e7230 */ /* 0x000fe20000004100 */
[----:B------:R-:W-:Y:S01]  /*a5b0*/  LOP3.LUT R60, R63, 0xff0000ff, RZ, 0xc0, !PT ;  /* 0xff0000ff3f3c7812 */ /* 0x000fe200078ec0ff */
[----:B------:R-:W-:Y:S01]  /*a5c0*/  HADD2.F32 R109, -RZ, R109.H1_H1 ;  /* 0x3000006dff6d7230 */ /* 0x000fe20000004100 */
[----:B------:R-:W-:Y:S01]  /*a5d0*/  LOP3.LUT R56, R56, 0xff0000, R59, 0xf8, !PT ;  /* 0x00ff000038387812 */ /* 0x000fe200078ef83b */
[----:B------:R-:W-:Y:S01]  /*a5e0*/  HADD2.F32 R79, -RZ, R79.H1_H1 ;  /* 0x3000004fff4f7230 */ /* 0x000fe20000004100 */
[----:B------:R-:W-:Y:S01]  /*a5f0*/  F2FP.F16.E4M3.UNPACK_B R54, R64 ;  /* 0x00000040ff36723e */ /* 0x000fe200020006ff */
[----:B------:R-:W-:Y:S01]  /*a600*/  FFMA.FTZ R117, R111, R115, R117 ;  /* 0x000000736f757223 */ /* 0x000fe20000010075 */
[----:B------:R-:W-:Y:S01]  /*a610*/  F2FP.F16.E4M3.UNPACK_B R58, R13 ;  /* 0x0000000dff3a723e */ /* 0x000fe200020006ff */
[----:B------:R-:W-:Y:S01]  /*a620*/  HADD2.F32 R113, -RZ, R113.H1_H1 ;  /* 0x30000071ff717230 */ /* 0x000fe20000004100 */
[----:B------:R-:W-:Y:S01]  /*a630*/  SHF.R.U32.HI R63, RZ, 0x10, R63 ;  /* 0x00000010ff3f7819 */ /* 0x000fe2000001163f */
[----:B------:R-:W-:Y:S01]  /*a640*/  FMUL.FTZ R111, R109, R46 ;  /* 0x0000002e6d6f7220 */ /* 0x000fe20000410000 */
[----:B------:R-:W-:Y:S01]  /*a650*/  F2FP.F16.E4M3.UNPACK_B R57, R45 ;  /* 0x0000002dff39723e */ /* 0x000fe200020006ff */
[----:B------:R-:W-:Y:S01]  /*a660*/  HADD2.F32 R52, -RZ, R58.H0_H0 ;  /* 0x2000003aff347230 */ /* 0x000fe20000004100 */
[----:B------:R-:W-:Y:S01]  /*a670*/  LOP3.LUT R60, R60, 0xff00, R61, 0xf8, !PT ;  /* 0x0000ff003c3c7812 */ /* 0x000fe200078ef83d */
[----:B------:R-:W-:Y:S01]  /*a680*/  HADD2.F32 R61, -RZ, R54.H0_H0 ;  /* 0x20000036ff3d7230 */ /* 0x000fe20000004100 */
[----:B------:R-:W-:Y:S01]  /*a690*/  F2FP.F16.E4M3.UNPACK_B R55, R56 ;  /* 0x00000038ff37723e */ /* 0x000fe200020006ff */
[----:B------:R-:W-:-:S02]  /*a6a0*/  IMAD.U32 R63, R63, 0x10000, RZ ;  /* 0x000100003f3f7824 */ /* 0x000fc400078e00ff */
[----:B------:R-:W-:Y:S01]  /*a6b0*/  FMUL.FTZ R46, R79, R46 ;  /* 0x0000002e4f2e7220 */ /* 0x000fe20000410000 */
[----:B------:R-:W-:Y:S02]  /*a6c0*/  HADD2.F32 R53, -RZ, R57.H0_H0 ;  /* 0x20000039ff357230 */ /* 0x000fe40000004100 */
[----:B------:R-:W-:Y:S01]  /*a6d0*/  FMUL.FTZ R62, R52, R61 ;  /* 0x0000003d343e7220 */ /* 0x000fe20000410000 */
[----:B------:R-:W-:Y:S01]  /*a6e0*/  HADD2.F32 R59, -RZ, R55.H0_H0 ;  /* 0x20000037ff3b7230 */ /* 0x000fe20000004100 */
[----:B------:R-:W-:Y:S01]  /*a6f0*/  F2FP.F16.E4M3.UNPACK_B R78, R78 ;  /* 0x0000004eff4e723e */ /* 0x000fe200020006ff */
[----:B------:R-:W-:Y:S01]  /*a700*/  FFMA.FTZ R116, R114, R115, -R116 ;  /* 0x0000007372747223 */ /* 0x000fe20000010874 */
[----:B------:R-:W-:Y:S01]  /*a710*/  LOP3.LUT R60, R60, 0xff0000, R63, 0xf8, !PT ;  /* 0x00ff00003c3c7812 */ /* 0x000fe200078ef83f */
[C---:B------:R-:W-:Y:S01]  /*a720*/  FMUL.FTZ R63, R53.reuse, R61 ;  /* 0x0000003d353f7220 */ /* 0x040fe20000410000 */
[----:B------:R-:W-:Y:S01]  /*a730*/  F2FP.F16.E4M3.UNPACK_B R14, R14 ;  /* 0x0000000eff0e723e */ /* 0x000fe200020006ff */
[----:B------:R-:W-:Y:S01]  /*a740*/  FFMA.FTZ R53, R53, R59, R62 ;  /* 0x0000003b35357223 */ /* 0x000fe2000001003e */
[----:B------:R-:W-:-:S02]  /*a750*/  HADD2.F32 R61, -RZ, R57.H1_H1 ;  /* 0x30000039ff3d7230 */ /* 0x000fc40000004100 */
[-C--:B------:R-:W-:Y:S01]  /*a760*/  FFMA.FTZ R46, R109, R113.reuse, R46 ;  /* 0x000000716d2e7223 */ /* 0x080fe2000001002e */
[----:B------:R-:W-:Y:S02]  /*a770*/  HADD2.F32 R62, -RZ, R54.H1_H1 ;  /* 0x30000036ff3e7230 */ /* 0x000fe40000004100 */
[----:B------:R-:W-:Y:S01]  /*a780*/  FFMA.FTZ R79, R79, R113, -R111 ;  /* 0x000000714f4f7223 */ /* 0x000fe2000001086f */
[----:B------:R-:W-:Y:S01]  /*a790*/  F2FP.F16.E4M3.UNPACK_B R110, R110 ;  /* 0x0000006eff6e723e */ /* 0x000fe200020006ff */
[----:B------:R-:W-:Y:S02]  /*a7a0*/  HADD2.F32 R115, -RZ, R112.H0_H0 ;  /* 0x20000070ff737230 */ /* 0x000fe40000004100 */
[----:B------:R-:W-:Y:S01]  /*a7b0*/  FFMA.FTZ R52, R52, R59, -R63 ;  /* 0x0000003b34347223 */ /* 0x000fe2000001083f */
[----:B------:R-:W-:Y:S01]  /*a7c0*/  HADD2.F32 R109, -RZ, R78.H0_H0 ;  /* 0x2000004eff6d7230 */ /* 0x000fe20000004100 */
[--C-:B------:R-:W-:Y:S01]  /*a7d0*/  SHF.R.U32.HI R76, RZ, 0x8, R67.reuse ;  /* 0x00000008ff4c7819 */ /* 0x100fe20000011643 */
[----:B------:R-:W-:Y:S01]  /*a7e0*/  HADD2.F32 R113, -RZ, R14.H0_H0 ;  /* 0x2000000eff717230 */ /* 0x000fe20000004100 */
[----:B------:R-:W-:Y:S01]  /*a7f0*/  F2FP.F16.E4M3.UNPACK_B R63, R64.H1 ;  /* 0x00000040ff3f723e */ /* 0x000fe200030006ff */
[----:B------:R-:W-:Y:S01]  /*a800*/  HADD2.F32 R59, -RZ, R58.H1_H1 ;  /* 0x3000003aff3b7230 */ /* 0x000fe20000004100 */
[----:B------:R-:W-:Y:S01]  /*a810*/  LOP3.LUT R77, R67, 0xff0000ff, RZ, 0xc0, !PT ;  /* 0xff0000ff434d7812 */ /* 0x000fe200078ec0ff */
[----:B------:R-:W-:Y:S01]  /*a820*/  HADD2.F32 R54, -RZ, R55.H1_H1 ;  /* 0x30000037ff367230 */ /* 0x000fe20000004100 */
[----:B------:R-:W-:Y:S01]  /*a830*/  F2FP.F16.E4M3.UNPACK_B R58, R45.H1 ;  /* 0x0000002dff3a723e */ /* 0x000fe200030006ff */
[----:B------:R-:W-:Y:S01]  /*a840*/  FMUL.FTZ R64, R61, R62 ;  /* 0x0000003e3d407220 */ /* 0x000fe20000410000 */
[----:B------:R-:W-:Y:S01]  /*a850*/  SHF.R.U32.HI R67, RZ, 0x10, R67 ;  /* 0x00000010ff437819 */ /* 0x000fe20000011643 */
[----:B------:R-:W-:-:S02]  /*a860*/  HADD2.F32 R111, -RZ, R110.H0_H0 ;  /* 0x2000006eff6f7230 */ /* 0x000fc40000004100 */
[-C--:B------:R-:W-:Y:S01]  /*a870*/  FMUL.FTZ R114, R109, R115.reuse ;  /* 0x000000736d727220 */ /* 0x080fe20000410000 */
[----:B------:R-:W-:Y:S01]  /*a880*/  FMUL.FTZ R115, R113, R115 ;  /* 0x0000007371737220 */ /* 0x000fe20000410000 */
[----:B------:R-:W-:Y:S01]  /*a890*/  HADD2.F32 R112, -RZ, R112.H1_H1 ;  /* 0x30000070ff707230 */ /* 0x000fe20000004100 */
[----:B------:R-:W-:Y:S01]  /*a8a0*/  SHF.L.U32 R76, R76, 0x8, RZ ;  /* 0x000000084c4c7819 */ /* 0x000fe200000006ff */
[----:B------:R-:W-:Y:S01]  /*a8b0*/  HADD2.F32 R78, -RZ, R78.H1_H1 ;  /* 0x3000004eff4e7230 */ /* 0x000fe20000004100 */
[----:B------:R-:W-:Y:S01]  /*a8c0*/  F2FP.F16.E4M3.UNPACK_B R57, R13.H1 ;  /* 0x0000000dff39723e */ /* 0x000fe200030006ff */
[----:B------:R-:W-:Y:S02]  /*a8d0*/  HADD2.F32 R14, -RZ, R14.H1_H1 ;  /* 0x3000000eff0e7230 */ /* 0x000fe40000004100 */
[----:B------:R-:W-:Y:S01]  /*a8e0*/  FMUL.FTZ R62, R59, R62 ;  /* 0x0000003e3b3e7220 */ /* 0x000fe20000410000 */
[----:B------:R-:W-:Y:S01]  /*a8f0*/  F2FP.F16.E4M3.UNPACK_B R56, R56.H1 ;  /* 0x00000038ff38723e */ /* 0x000fe200030006ff */
[----:B------:R-:W-:-:S02]  /*a900*/  HADD2.F32 R66, -RZ, R63.H0_H0 ;  /* 0x2000003fff427230 */ /* 0x000fc40000004100 */
[----:B------:R-:W-:Y:S01]  /*a910*/  FFMA.FTZ R45, R59, R54, -R64 ;  /* 0x000000363b2d7223 */ /* 0x000fe20000010840 */
[--C-:B------:R-:W-:Y:S02]  /*a920*/  HADD2.F32 R64, -RZ, R58.reuse.H1_H1 ;  /* 0x3000003aff407230 */ /* 0x100fe40000004100 */
[----:B------:R-:W-:Y:S01]  /*a930*/  FFMA.FTZ R115, R109, R111, R115 ;  /* 0x0000006f6d737223 */ /* 0x000fe20000010073 */
[----:B------:R-:W-:Y:S01]  /*a940*/  HADD2.F32 R63, -RZ, R63.H1_H1 ;  /* 0x3000003fff3f7230 */ /* 0x000fe20000004100 */
[----:B------:R-:W-:Y:S01]  /*a950*/  LOP3.LUT R76, R77, 0xff00, R76, 0xf8, !PT ;  /* 0x0000ff004d4c7812 */ /* 0x000fe200078ef84c */
[----:B------:R-:W-:Y:S02]  /*a960*/  IMAD.U32 R67, R67, 0x10000, RZ ;  /* 0x0001000043437824 */ /* 0x000fe400078e00ff */
[----:B------:R-:W-:Y:S01]  /*a970*/  FMUL.FTZ R109, R78, R112 ;  /* 0x000000704e6d7220 */ /* 0x000fe20000410000 */
[----:B------:R-:W-:Y:S02]  /*a980*/  HADD2.F32 R55, -RZ, R58.H0_H0 ;  /* 0x2000003aff377230 */ /* 0x000fe40000004100 */
[----:B------:R-:W-:Y:S01]  /*a990*/  FFMA.FTZ R54, R61, R54, R62 ;  /* 0x000000363d367223 */ /* 0x000fe2000001003e */
[----:B------:R-:W-:-:S02]  /*a9a0*/  HADD2.F32 R110, -RZ, R110.H1_H1 ;  /* 0x3000006eff6e7230 */ /* 0x000fc40000004100 */
[----:B------:R-:W-:Y:S01]  /*a9b0*/  FMUL.FTZ R112, R14, R112 ;  /* 0x000000700e707220 */ /* 0x000fe20000410000 */
[--C-:B------:R-:W-:Y:S02]  /*a9c0*/  HADD2.F32 R58, -RZ, R57.reuse.H1_H1 ;  /* 0x30000039ff3a7230 */ /* 0x100fe40000004100 */
[-C--:B------:R-:W-:Y:S01]  /*a9d0*/  FMUL.FTZ R59, R64, R63.reuse ;  /* 0x0000003f403b7220 */ /* 0x080fe20000410000 */
[--C-:B------:R-:W-:Y:S01]  /*a9e0*/  HADD2.F32 R61, -RZ, R56.reuse.H1_H1 ;  /* 0x30000038ff3d7230 */ /* 0x100fe20000004100 */
[----:B------:R-:W-:Y:S01]  /*a9f0*/  LOP3.LUT R76, R76, 0xff0000, R67, 0xf8, !PT ;  /* 0x00ff00004c4c7812 */ /* 0x000fe200078ef843 */
[----:B------:R-:W-:Y:S02]  /*aa00*/  HADD2.F32 R13, -RZ, R57.H0_H0 ;  /* 0x20000039ff0d7230 */ /* 0x000fe40000004100 */
[----:B------:R-:W-:Y:S01]  /*aa10*/  FFMA.FTZ R112, R78, R110, R112 ;  /* 0x0000006e4e707223 */ /* 0x000fe20000010070 */
[----:B------:R-:W-:Y:S01]  /*aa20*/  FMUL.FTZ R63, R58, R63 ;  /* 0x0000003f3a3f7220 */ /* 0x000fe20000410000 */
[----:B------:R-:W-:-:S02]  /*aa30*/  HADD2.F32 R62, -RZ, R56.H0_H0 ;  /* 0x20000038ff3e7230 */ /* 0x000fc40000004100 */
[-C--:B------:R-:W-:Y:S01]  /*aa40*/  FMUL.FTZ R78, R55, R66.reuse ;  /* 0x00000042374e7220 */ /* 0x080fe20000410000 */
[----:B------:R-:W-:Y:S01]  /*aa50*/  FFMA.FTZ R58, R58, R61, -R59 ;  /* 0x0000003d3a3a7223 */ /* 0x000fe2000001083b */
[----:B------:R-:W-:Y:S01]  /*aa60*/  FMUL.FTZ R66, R13, R66 ;  /* 0x000000420d427220 */ /* 0x000fe20000410000 */
[----:B------:R-:W-:Y:S01]  /*aa70*/  F2FP.F16.E4M3.UNPACK_B R57, R47 ;  /* 0x0000002fff39723e */ /* 0x000fe200020006ff */
[----:B------:R-:W-:Y:S01]  /*aa80*/  FFMA.FTZ R64, R64, R61, R63 ;  /* 0x0000003d40407223 */ /* 0x000fe2000001003f */
[----:B------:R-:W-:Y:S01]  /*aa90*/  F2FP.F16.E4M3.UNPACK_B R59, R76 ;  /* 0x0000004cff3b723e */ /* 0x000fe200020006ff */
[-C--:B------:R-:W-:Y:S01]  /*aaa0*/  FFMA.FTZ R55, R55, R62.reuse, R66 ;  /* 0x0000003e37377223 */ /* 0x080fe20000010042 */
[----:B------:R-:W-:Y:S01]  /*aab0*/  F2FP.F16.E4M3.UNPACK_B R56, R15 ;  /* 0x0000000fff38723e */ /* 0x000fe200020006ff */
[----:B------:R-:W-:Y:S01]  /*aac0*/  FFMA.FTZ R13, R13, R62, -R78 ;  /* 0x0000003e0d0d7223 */ /* 0x000fe2000001084e */
[----:B------:R-:W-:Y:S01]  /*aad0*/  HADD2.F32 R61, -RZ, R57.H0_H0 ;  /* 0x20000039ff3d7230 */ /* 0x000fe20000004100 */
[----:B------:R-:W-:Y:S01]  /*aae0*/  F2FP.F16.E4M3.UNPACK_B R63, R60 ;  /* 0x0000003cff3f723e */ /* 0x000fe200020006ff */
[----:B------:R-:W-:Y:S01]  /*aaf0*/  HADD2.F32 R66, -RZ, R59.H0_H0 ;  /* 0x2000003bff427230 */ /* 0x000fe20000004100 */
[----:B------:R-:W-:Y:S01]  /*ab00*/  F2FP.F16.E4M3.UNPACK_B R76, R76.H1 ;  /* 0x0000004cff4c723e */ /* 0x000fe200030006ff */
[----:B------:R-:W-:-:S02]  /*ab10*/  HADD2.F32 R62, -RZ, R56.H0_H0 ;  /* 0x20000038ff3e7230 */ /* 0x000fc40000004100 */
[----:B------:R-:W-:Y:S01]  /*ab20*/  FFMA.FTZ R109, R14, R110, -R109 ;  /* 0x0000006e0e6d7223 */ /* 0x000fe2000001086d */
[----:B------:R-:W-:Y:S02]  /*ab30*/  HADD2.F32 R65, -RZ, R63.H0_H0 ;  /* 0x2000003fff417230 */ /* 0x000fe40000004100 */
[C---:B------:R-:W-:Y:S01]  /*ab40*/  FMUL.FTZ R67, R61.reuse, R66 ;  /* 0x000000423d437220 */ /* 0x040fe20000410000 */
[----:B------:R-:W-:Y:S01]  /*ab50*/  F2FP.F16.E4M3.UNPACK_B R60, R60.H1 ;  /* 0x0000003cff3c723e */ /* 0x000fe200030006ff */
[C---:B------:R-:W-:Y:S01]  /*ab60*/  FMUL.FTZ R66, R62.reuse, R66 ;  /* 0x000000423e427220 */ /* 0x040fe20000410000 */
[--C-:B------:R-:W-:Y:S02]  /*ab70*/  HADD2.F32 R110, -RZ, R76.reuse.H0_H0 ;  /* 0x2000004cff6e7230 */ /* 0x100fe40000004100 */
[-C--:B------:R-:W-:Y:S01]  /*ab80*/  FFMA.FTZ R62, R62, R65.reuse, -R67 ;  /* 0x000000413e3e7223 */ /* 0x080fe20000010843 */
[----:B------:R-:W-:Y:S02]  /*ab90*/  HADD2.F32 R76, -RZ, R76.H1_H1 ;  /* 0x3000004cff4c7230 */ /* 0x000fe40000004100 */
[----:B------:R-:W-:Y:S01]  /*aba0*/  FFMA.FTZ R61, R61, R65, R66 ;  /* 0x000000413d3d7223 */ /* 0x000fe20000010042 */
[----:B------:R-:W-:Y:S01]  /*abb0*/  F2FP.F16.E4M3.UNPACK_B R65, R47.H1 ;  /* 0x0000002fff41723e */ /* 0x000fe200030006ff */
[--C-:B------:R-:W-:Y:S01]  /*abc0*/  HADD2.F32 R67, -RZ, R60.reuse.H1_H1 ;  /* 0x3000003cff437230 */ /* 0x100fe20000004100 */
[----:B------:R-:W-:Y:S01]  /*abd0*/  F2FP.F16.E4M3.UNPACK_B R66, R15.H1 ;  /* 0x0000000fff42723e */ /* 0x000fe200030006ff */
[----:B------:R-:W-:Y:S01]  /*abe0*/  HADD2.F32 R78, -RZ, R60.H0_H0 ;  /* 0x2000003cff4e7230 */ /* 0x000fe20000004100 */
[----:B------:R-:W-:Y:S01]  /*abf0*/  F2FP.SATFINITE.E4M3.F32.PACK_AB_MERGE_C R46, R46, R117, RZ ;  /* 0x000000752e2e723e */ /* 0x000fe200048070ff */
[----:B------:R-:W-:-:S02]  /*ac00*/  HADD2.F32 R47, -RZ, R65.H0_H0 ;  /* 0x20000041ff2f7230 */ /* 0x000fc40000004100 */
[----:B------:R-:W-:Y:S01]  /*ac10*/  FFMA.FTZ R114, R113, R111, -R114 ;  /* 0x0000006f71727223 */ /* 0x000fe20000010872 */
[--C-:B------:R-:W-:Y:S01]  /*ac20*/  HADD2.F32 R15, -RZ, R66.reuse.H0_H0 ;  /* 0x20000042ff0f7230 */ /* 0x100fe20000004100 */
[----:B------:R-:W-:Y:S01]  /*ac30*/  F2FP.SATFINITE.E4M3.F32.PACK_AB_MERGE_C R46, R112, R115, R46 ;  /* 0x00000073702e723e */ /* 0x000fe2000480702e */
[----:B------:R-:W-:Y:S02]  /*ac40*/  HADD2.F32 R65, -RZ, R65.H1_H1 ;  /* 0x30000041ff417230 */ /* 0x000fe40000004100 */
[-C--:B------:R-:W-:Y:S01]  /*ac50*/  FMUL.FTZ R112, R47, R110.reuse ;  /* 0x0000006e2f707220 */ /* 0x080fe20000410000 */
[----:B------:R-:W-:Y:S02]  /*ac60*/  HADD2.F32 R66, -RZ, R66.H1_H1 ;  /* 0x30000042ff427230 */ /* 0x000fe40000004100 */
[----:B------:R-:W-:Y:S01]  /*ac70*/  FMUL.FTZ R110, R15, R110 ;  /* 0x0000006e0f6e7220 */ /* 0x000fe20000410000 */
[----:B------:R-:W-:Y:S02]  /*ac80*/  HADD2.F32 R57, -RZ, R57.H1_H1 ;  /* 0x30000039ff397230 */ /* 0x000fe40000004100 */
[----:B------:R-:W-:Y:S01]  /*ac90*/  FMUL.FTZ R77, R65, R76 ;  /* 0x0000004c414d7220 */ /* 0x000fe20000410000 */
[----:B------:R-:W-:-:S02]  /*aca0*/  HADD2.F32 R59, -RZ, R59.H1_H1 ;  /* 0x3000003bff3b7230 */ /* 0x000fc40000004100 */
[C---:B------:R-:W-:Y:S01]  /*acb0*/  FMUL.FTZ R76, R66.reuse, R76 ;  /* 0x0000004c424c7220 */ /* 0x040fe20000410000 */
[----:B------:R-:W-:Y:S02]  /*acc0*/  HADD2.F32 R56, -RZ, R56.H1_H1 ;  /* 0x30000038ff387230 */ /* 0x000fe40000004100 */
[-C--:B------:R-:W-:Y:S01]  /*acd0*/  FFMA.FTZ R60, R66, R67.reuse, -R77 ;  /* 0x00000043423c7223 */ /* 0x080fe2000001084d */
[----:B------:R-:W-:Y:S02]  /*ace0*/  HADD2.F32 R63, -RZ, R63.H1_H1 ;  /* 0x3000003fff3f7230 */ /* 0x000fe40000004100 */
[----:B------:R-:W-:Y:S01]  /*acf0*/  FFMA.FTZ R66, R65, R67, R76 ;  /* 0x0000004341427223 */ /* 0x000fe2000001004c */
[-C--:B------:R-:W-:Y:S01]  /*ad00*/  FFMA.FTZ R15, R15, R78.reuse, -R112 ;  /* 0x0000004e0f0f7223 */ /* 0x080fe20000010870 */
[----:B------:R-:W-:Y:S01]  /*ad10*/  FFMA.FTZ R47, R47, R78, R110 ;  /* 0x0000004e2f2f7223 */ /* 0x000fe2000001006e */
[-C--:B------:R-:W-:Y:S01]  /*ad20*/  FMUL.FTZ R65, R57, R59.reuse ;  /* 0x0000003b39417220 */ /* 0x080fe20000410000 */
[----:B------:R-:W-:Y:S01]  /*ad30*/  FMUL.FTZ R76, R56, R59 ;  /* 0x0000003b384c7220 */ /* 0x000fe20000410000 */
[----:B------:R-:W-:-:S02]  /*ad40*/  F2FP.SATFINITE.E4M3.F32.PACK_AB_MERGE_C R13, R58, R13, RZ ;  /* 0x0000000d3a0d723e */ /* 0x000fc400048070ff */
[-C--:B------:R-:W-:Y:S01]  /*ad50*/  FFMA.FTZ R65, R56, R63.reuse, -R65 ;  /* 0x0000003f38417223 */ /* 0x080fe20000010841 */
[----:B------:R-:W-:Y:S01]  /*ad60*/  FFMA.FTZ R76, R57, R63, R76 ;  /* 0x0000003f394c7223 */ /* 0x000fe2000001004c */
[----:B------:R-:W-:Y:S02]  /*ad70*/  F2FP.SATFINITE.E4M3.F32.PACK_AB_MERGE_C R14, R79, R116, RZ ;  /* 0x000000744f0e723e */ /* 0x000fe400048070ff */
[----:B------:R-:W-:Y:S02]  /*ad80*/  F2FP.SATFINITE.E4M3.F32.PACK_AB_MERGE_C R15, R60, R15, RZ ;  /* 0x0000000f3c0f723e */ /* 0x000fe400048070ff */
[----:B------:R-:W-:Y:S02]  /*ad90*/  F2FP.SATFINITE.E4M3.F32.PACK_AB_MERGE_C R55, R64, R55, RZ ;  /* 0x000000374037723e */ /* 0x000fe400048070ff */
[----:B------:R-:W-:Y:S02]  /*ada0*/  F2FP.SATFINITE.E4M3.F32.PACK_AB_MERGE_C R47, R66, R47, RZ ;  /* 0x0000002f422f723e */ /* 0x000fe400048070ff */
[----:B------:R-:W-:-:S02]  /*adb0*/  F2FP.SATFINITE.E4M3.F32.PACK_AB_MERGE_C R13, R45, R52, R13 ;  /* 0x000000342d0d723e */ /* 0x000fc4000480700d */
[----:B------:R-:W-:Y:S02]  /*adc0*/  F2FP.SATFINITE.E4M3.F32.PACK_AB_MERGE_C R14, R109, R114, R14 ;  /* 0x000000726d0e723e */ /* 0x000fe4000480700e */
[----:B------:R-:W-:Y:S02]  /*add0*/  F2FP.SATFINITE.E4M3.F32.PACK_AB_MERGE_C R15, R65, R62, R15 ;  /* 0x0000003e410f723e */ /* 0x000fe4000480700f */
[----:B------:R-:W-:Y:S02]  /*ade0*/  F2FP.SATFINITE.E4M3.F32.PACK_AB_MERGE_C R45, R54, R53, R55 ;  /* 0x00000035362d723e */ /* 0x000fe40004807037 */
[----:B------:R-:W-:-:S07]  /*adf0*/  F2FP.SATFINITE.E4M3.F32.PACK_AB_MERGE_C R47, R76, R61, R47 ;  /* 0x0000003d4c2f723e */ /* 0x000fce000480702f */
.L_x_560:
[----:B------:R-:W-:Y:S05]  /*ae00*/  BSYNC B2 ;  /* 0x0000000000027941 */ /* 0x000fea0003800000 */
.L_x_559:
[----:B------:R-:W-:Y:S01]  /*ae10*/  ISETP.GE.AND P3, PT, R11, R107, PT ;  /* 0x0000006b0b00720c */ /* 0x000fe20003f66270 */
[----:B0-----:R0:W-:-:S12]  /*ae20*/  ST.E.128 desc[UR36][R48.64], R12 ;  /* 0x0000000c30007985 */ /* 0x0011d8000c101d24 */
[----:B------:R-:W-:-:S04]  /*ae30*/  @!P3 IADD3 R50, P4, R11, R50, RZ ;  /* 0x000000320b32b210 */ /* 0x000fc80007f9e0ff */
[----:B------:R-:W-:-:S05]  /*ae40*/  @!P3 LEA.HI.X.SX32 R51, R11, R51, 0x1, P4 ;  /* 0x000000330b33b211 */ /* 0x000fca00020f0eff */
[----:B---3--:R0:W-:Y:S04]  /*ae50*/  @!P3 ST.E.128 desc[UR36][R50.64], R44 ;  /* 0x0000002c3200b985 */ /* 0x0081e8000c101d24 */
.L_x_558:
[----:B------:R-:W-:Y:S05]  /*ae60*/  BSYNC B1 ;  /* 0x0000000000017941 */ /* 0x000fea0003800000 */
.L_x_557:
[----:B------:R-:W-:-:S03]  /*ae70*/  UMOV UR4, 0xffffffff ;  /* 0xffffffff00047882 */ /* 0x000fc60000000000 */
[----:B------:R-:W-:Y:S05]  /*ae80*/  BRA.DIV UR4, `(.L_x_561) ;  /* 0x0000020204b07947 */ /* 0x000fea000b800000 */
[----:B0--3--:R0:W3:Y:S04]  /*ae90*/  SHFL.IDX PT, R51, R102, 0x3, 0x181f ;  /* 0x00781f0066337f89 */ /* 0x0090e800000e0000 */
[----:B------:R0:W0:Y:S02]  /*aea0*/  SHFL.IDX PT, R50, R101, 0x3, 0x181f ;  /* 0x00781f0065327f89 */ /* 0x00002400000e0000 */
.L_x_864:
[----:B------:R-:W-:-:S04]  /*aeb0*/  IADD3 R11, R219, 0x60, RZ ;  /* 0x00000060db0b7810 */ /* 0x000fc80007ffe0ff */
        /* <DEDUP_REMOVED lines=24> */
[----:B-----5:R-:W-:Y:S01]  /*b040*/  IADD3 R11, R11, R12, R13 ;  /* 0x0000000c0b0b7210 */ /* 0x020fe20007ffe00d */
[----:B------:R-:W-:-:S04]  /*b050*/  IMAD R12, R216, 0x8000, R7 ;  /* 0x00008000d80c7824 */ /* 0x000fc800078e0207 */
[----:B------:R-:W-:Y:S01]  /*b060*/  IMAD R14, R216, 0x8000, R11 ;  /* 0x00008000d80e7824 */ /* 0x000fe200078e020b */
[----:B------:R-:W-:-:S03]  /*b070*/  IADD3 R12, R19, R12, RZ ;  /* 0x0000000c130c7210 */ /* 0x000fc60007ffe0ff */
[----:B------:R-:W-:-:S03]  /*b080*/  IMAD.IADD R44, R19, 0x1, R14 ;  /* 0x00000001132c7824 */ /* 0x000fc600078e020e */
[----:B------:R-:W0:Y:S04]  /*b090*/  LDS.128 R12, [R12+0x28400] ;  /* 0x028400000c0c7984 */ /* 0x000e280000000c00 */
[----:B------:R-:W3:Y:S01]  /*b0a0*/  LDS.128 R44, [R44+0x28400] ;  /* 0x028400002c2c7984 */ /* 0x000ee20000000c00 */
[----:B------:R-:W-:Y:S05]  /*b0b0*/  @P2 BRA `(.L_x_563) ;  /* 0x0000000c00482947 */ /* 0x000fea0003800000 */
[----:B------:R-:W-:Y:S01]  /*b0c0*/  SHF.R.U32.HI R53, RZ, 0x8, R69 ;  /* 0x00000008ff357819 */ /* 0x000fe20000011645 */
[----:B0-----:R-:W-:Y:S01]  /*b0d0*/  IMAD.MOV.U32 R56, RZ, RZ, R12 ;  /* 0x000000ffff387224 */ /* 0x001fe200078e000c */
[----:B------:R-:W-:Y:S01]  /*b0e0*/  SHF.R.U32.HI R62, RZ, 0x8, R73 ;  /* 0x00000008ff3e7819 */ /* 0x000fe20000011649 */
[----:B---3--:R-:W-:Y:S01]  /*b0f0*/  IMAD.MOV.U32 R57, RZ, RZ, R44 ;  /* 0x000000ffff397224 */ /* 0x008fe200078e002c */
[----:B------:R-:W-:Y:S01]  /*b100*/  SHF.R.U32.HI R60, RZ, 0x8, R75 ;  /* 0x00000008ff3c7819 */ /* 0x000fe2000001164b */
[----:B------:R-:W-:Y:S01]  /*b110*/  IMAD.SHL.U32 R12, R53, 0x100, RZ ;  /* 0x00000100350c7824 */ /* 0x000fe200078e00ff */
[----:B------:R-:W-:Y:S01]  /*b120*/  LOP3.LUT R59, R69, 0xff0000ff, RZ, 0xc0, !PT ;  /* 0xff0000ff453b7812 */ /* 0x000fe200078ec0ff */
[----:B------:R-:W-:Y:S01]  /*b130*/  IMAD.SHL.U32 R44, R62, 0x100, RZ ;  /* 0x000001003e2c7824 */ /* 0x000fe200078e00ff */
[----:B------:R-:W-:Y:S01]  /*b140*/  SHF.R.U32.HI R64, RZ, 0x8, R71 ;  /* 0x00000008ff407819 */ /* 0x000fe20000011647 */
[----:B------:R-:W-:Y:S01]  /*b150*/  IMAD.SHL.U32 R60, R60, 0x100, RZ ;  /* 0x000001003c3c7824 */ /* 0x000fe200078e00ff */
[----:B------:R-:W-:-:S02]  /*b160*/  SHF.R.U32.HI R58, RZ, 0x10, R69 ;  /* 0x00000010ff3a7819 */ /* 0x000fc40000011645 */
[----:B------:R-:W-:Y:S01]  /*b170*/  LOP3.LUT R59, R59, 0xff00, R12, 0xf8, !PT ;  /* 0x0000ff003b3b7812 */ /* 0x000fe200078ef80c */
[----:B------:R-:W-:Y:S01]  /*b180*/  IMAD.SHL.U32 R12, R64, 0x100, RZ ;  /* 0x00000100400c7824 */ /* 0x000fe200078e00ff */
[----:B------:R-:W-:Y:S02]  /*b190*/  LOP3.LUT R63, R73, 0xff0000ff, RZ, 0xc0, !PT ;  /* 0xff0000ff493f7812 */ /* 0x000fe400078ec0ff */
[----:B------:R-:W-:Y:S02]  /*b1a0*/  LOP3.LUT R67, R75, 0xff0000ff, RZ, 0xc0, !PT ;  /* 0xff0000ff4b437812 */ /* 0x000fe400078ec0ff */
[----:B------:R-:W-:Y:S02]  /*b1b0*/  SHF.R.U32.HI R11, RZ, 0x10, R71 ;  /* 0x00000010ff0b7819 */ /* 0x000fe40000011647 */
[----:B------:R-:W-:Y:S02]  /*b1c0*/  LOP3.LUT R61, R71, 0xff0000ff, RZ, 0xc0, !PT ;  /* 0xff0000ff473d7812 */ /* 0x000fe400078ec0ff */
[----:B------:R-:W-:Y:S01]  /*b1d0*/  MOV R53, R14 ;  /* 0x0000000e00357202 */ /* 0x000fe20000000f00 */
[----:B------:R-:W-:Y:S01]  /*b1e0*/  IMAD.U32 R14, R58, 0x10000, RZ ;  /* 0x000100003a0e7824 */ /* 0x000fe200078e00ff */
[----:B------:R-:W-:-:S02]  /*b1f0*/  LOP3.LUT R65, R63, 0xff00, R44, 0xf8, !PT ;  /* 0x0000ff003f417812 */ /* 0x000fc400078ef82c */
[----:B------:R-:W-:Y:S02]  /*b200*/  LOP3.LUT R66, R67, 0xff00, R60, 0xf8, !PT ;  /* 0x0000ff0043427812 */ /* 0x000fe400078ef83c */
[----:B------:R-:W-:Y:S02]  /*b210*/  LOP3.LUT R12, R61, 0xff00, R12, 0xf8, !PT ;  /* 0x0000ff003d0c7812 */ /* 0x000fe400078ef80c */
[----:B------:R-:W-:Y:S02]  /*b220*/  SHF.L.U32 R11, R11, 0x10, RZ ;  /* 0x000000100b0b7819 */ /* 0x000fe400000006ff */
[----:B------:R-:W-:Y:S02]  /*b230*/  F2FP.F16.E4M3.UNPACK_B R63, R105.H1 ;  /* 0x00000069ff3f723e */ /* 0x000fe400030006ff */
[----:B------:R-:W-:Y:S02]  /*b240*/  F2FP.F16.E4M3.UNPACK_B R60, R57.H1 ;  /* 0x00000039ff3c723e */ /* 0x000fe400030006ff */
[----:B------:R-:W-:-:S02]  /*b250*/  F2FP.F16.E4M3.UNPACK_B R58, R56.H1 ;  /* 0x00000038ff3a723e */ /* 0x000fc400030006ff */
[----:B------:R-:W-:Y:S01]  /*b260*/  SHF.R.U32.HI R55, RZ, 0x10, R75 ;  /* 0x00000010ff377819 */ /* 0x000fe2000001164b */
[----:B------:R-:W-:Y:S01]  /*b270*/  HADD2.F32 R61, -RZ, R60.H0_H0 ;  /* 0x2000003cff3d7230 */ /* 0x000fe20000004100 */
[----:B------:R-:W-:Y:S02]  /*b280*/  SHF.R.U32.HI R54, RZ, 0x10, R73 ;  /* 0x00000010ff367819 */ /* 0x000fe40000011649 */
[----:B------:R-:W-:Y:S01]  /*b290*/  LOP3.LUT R14, R59, 0xff0000, R14, 0xf8, !PT ;  /* 0x00ff00003b0e7812 */ /* 0x000fe200078ef80e */
[----:B------:R-:W-:Y:S01]  /*b2a0*/  HADD2.F32 R59, -RZ, R58.H0_H0 ;  /* 0x2000003aff3b7230 */ /* 0x000fe20000004100 */
[----:B------:R-:W-:Y:S01]  /*b2b0*/  LOP3.LUT R11, R12, 0xff0000, R11, 0xf8, !PT ;  /* 0x00ff00000c0b7812 */ /* 0x000fe200078ef80b */
[----:B------:R-:W-:Y:S01]  /*b2c0*/  HADD2.F32 R12, -RZ, R63.H0_H0 ;  /* 0x2000003fff0c7230 */ /* 0x000fe20000004100 */
[----:B------:R-:W-:Y:S01]  /*b2d0*/  F2FP.F16.E4M3.UNPACK_B R62, R103.H1 ;  /* 0x00000067ff3e723e */ /* 0x000fe200030006ff */
[----:B------:R-:W-:Y:S01]  /*b2e0*/  IMAD.U32 R55, R55, 0x10000, RZ ;  /* 0x0001000037377824 */ /* 0x000fe200078e00ff */
[----:B------:R-:W-:Y:S01]  /*b2f0*/  F2FP.F16.E4M3.UNPACK_B R105, R105 ;  /* 0x00000069ff69723e */ /* 0x000fe200020006ff */
[----:B------:R-:W-:-:S02]  /*b300*/  IMAD.U32 R44, R54, 0x10000, RZ ;  /* 0x00010000362c7824 */ /* 0x000fc400078e00ff */
[-C--:B------:R-:W-:Y:S01]  /*b310*/  FMUL.FTZ R54, R61, R12.reuse ;  /* 0x0000000c3d367220 */ /* 0x080fe20000410000 */
[--C-:B------:R-:W-:Y:S02]  /*b320*/  HADD2.F32 R64, -RZ, R62.reuse.H0_H0 ;  /* 0x2000003eff407230 */ /* 0x100fe40000004100 */
[----:B------:R-:W-:Y:S01]  /*b330*/  FMUL.FTZ R68, R59, R12 ;  /* 0x0000000c3b447220 */ /* 0x000fe20000410000 */
[----:B------:R-:W-:Y:S02]  /*b340*/  LOP3.LUT R12, R66, 0xff0000, R55, 0xf8, !PT ;  /* 0x00ff0000420c7812 */ /* 0x000fe400078ef837 */
[----:B------:R-:W-:Y:S01]  /*b350*/  LOP3.LUT R44, R65, 0xff0000, R44, 0xf8, !PT ;  /* 0x00ff0000412c7812 */ /* 0x000fe200078ef82c */
[-C--:B------:R-:W-:Y:S01]  /*b360*/  FFMA.FTZ R54, R59, R64.reuse, -R54 ;  /* 0x000000403b367223 */ /* 0x080fe20000010836 */
[----:B------:R-:W-:Y:S01]  /*b370*/  FFMA.FTZ R55, R61, R64, R68 ;  /* 0x000000403d377223 */ /* 0x000fe20000010044 */
[----:B------:R-:W-:Y:S01]  /*b380*/  HADD2.F32 R64, -RZ, R62.H1_H1 ;  /* 0x3000003eff407230 */ /* 0x000fe20000004100 */
[----:B------:R-:W-:Y:S01]  /*b390*/  F2FP.F16.E4M3.UNPACK_B R61, R57 ;  /* 0x00000039ff3d723e */ /* 0x000fe200020006ff */
[----:B------:R-:W-:Y:S01]  /*b3a0*/  HADD2.F32 R62, -RZ, R63.H1_H1 ;  /* 0x3000003fff3e7230 */ /* 0x000fe20000004100 */
[----:B------:R-:W-:Y:S01]  /*b3b0*/  F2FP.F16.E4M3.UNPACK_B R103, R103 ;  /* 0x00000067ff67723e */ /* 0x000fe200020006ff */
[----:B------:R-:W-:-:S02]  /*b3c0*/  HADD2.F32 R59, -RZ, R58.H1_H1 ;  /* 0x3000003aff3b7230 */ /* 0x000fc40000004100 */
[----:B------:R-:W-:Y:S01]  /*b3d0*/  HADD2.F32 R63, -RZ, R60.H1_H1 ;  /* 0x3000003cff3f7230 */ /* 0x000fe20000004100 */
[----:B------:R-:W-:Y:S01]  /*b3e0*/  F2FP.F16.E4M3.UNPACK_B R60, R56 ;  /* 0x00000038ff3c723e */ /* 0x000fe200020006ff */
[--C-:B------:R-:W-:Y:S02]  /*b3f0*/  HADD2.F32 R65, -RZ, R105.reuse.H0_H0 ;  /* 0x20000069ff417230 */ /* 0x100fe40000004100 */
[-C--:B------:R-:W-:Y:S01]  /*b400*/  FMUL.FTZ R66, R59, R62.reuse ;  /* 0x0000003e3b427220 */ /* 0x080fe20000410000 */
[----:B------:R-:W-:Y:S02]  /*b410*/  HADD2.F32 R105, -RZ, R105.H1_H1 ;  /* 0x30000069ff697230 */ /* 0x000fe40000004100 */
[----:B------:R-:W-:Y:S01]  /*b420*/  FMUL.FTZ R56, R63, R62 ;  /* 0x0000003e3f387220 */ /* 0x000fe20000410000 */
[----:B------:R-:W-:Y:S02]  /*b430*/  HADD2.F32 R62, -RZ, R61.H0_H0 ;  /* 0x2000003dff3e7230 */ /* 0x000fe40000004100 */
[----:B------:R-:W-:-:S02]  /*b440*/  HADD2.F32 R58, -RZ, R60.H0_H0 ;  /* 0x2000003cff3a7230 */ /* 0x000fc40000004100 */
[-C--:B------:R-:W-:Y:S01]  /*b450*/  FFMA.FTZ R57, R59, R64.reuse, -R56 ;  /* 0x000000403b397223 */ /* 0x080fe20000010838 */
[----:B------:R-:W-:Y:S02]  /*b460*/  HADD2.F32 R59, -RZ, R103.H0_H0 ;  /* 0x20000067ff3b7230 */ /* 0x000fe40000004100 */
[----:B------:R-:W-:Y:S01]  /*b470*/  FFMA.FTZ R56, R63, R64, R66 ;  /* 0x000000403f387223 */ /* 0x000fe20000010042 */
[-C--:B------:R-:W-:Y:S01]  /*b480*/  FMUL.FTZ R67, R62, R65.reuse ;  /* 0x000000413e437220 */ /* 0x080fe20000410000 */
[C---:B------:R-:W-:Y:S01]  /*b490*/  FMUL.FTZ R65, R58.reuse, R65 ;  /* 0x000000413a417220 */ /* 0x040fe20000410000 */
[----:B------:R-:W-:Y:S01]  /*b4a0*/  HADD2.F32 R63, -RZ, R61.H1_H1 ;  /* 0x3000003dff3f7230 */ /* 0x000fe20000004100 */
[----:B------:R-:W-:Y:S01]  /*b4b0*/  F2FP.F16.E4M3.UNPACK_B R64, R46.H1 ;  /* 0x0000002eff40723e */ /* 0x000fe200030006ff */
[----:B------:R-:W-:Y:S02]  /*b4c0*/  HADD2.F32 R60, -RZ, R60.H1_H1 ;  /* 0x3000003cff3c7230 */ /* 0x000fe40000004100 */
[-C--:B------:R-:W-:Y:S01]  /*b4d0*/  FFMA.FTZ R58, R58, R59.reuse, -R67 ;  /* 0x0000003b3a3a7223 */ /* 0x080fe20000010843 */
[----:B------:R-:W-:Y:S01]  /*b4e0*/  FFMA.FTZ R59, R62, R59, R65 ;  /* 0x0000003b3e3b7223 */ /* 0x000fe20000010041 */
[----:B------:R-:W-:-:S02]  /*b4f0*/  HADD2.F32 R103, -RZ, R103.H1_H1 ;  /* 0x30000067ff677230 */ /* 0x000fc40000004100 */
[CC--:B------:R-:W-:Y:S01]  /*b500*/  FMUL.FTZ R61, R63.reuse, R105.reuse ;  /* 0x000000693f3d7220 */ /* 0x0c0fe20000410000 */
[----:B------:R-:W-:Y:S01]  /*b510*/  F2FP.F16.E4M3.UNPACK_B R65, R106.H1 ;  /* 0x0000006aff41723e */ /* 0x000fe200030006ff */
[C---:B------:R-:W-:Y:S01]  /*b520*/  FMUL.FTZ R68, R60.reuse, R105 ;  /* 0x000000693c447220 */ /* 0x040fe20000410000 */
[----:B------:R-:W-:Y:S01]  /*b530*/  F2FP.F16.E4M3.UNPACK_B R62, R53.H1 ;  /* 0x00000035ff3e723e */ /* 0x000fe200030006ff */
[-C--:B------:R-:W-:Y:S01]  /*b540*/  FFMA.FTZ R61, R60, R103.reuse, -R61 ;  /* 0x000000673c3d7223 */ /* 0x080fe2000001083d */
[----:B------:R-:W-:Y:S01]  /*b550*/  F2FP.F16.E4M3.UNPACK_B R67, R104.H1 ;  /* 0x00000068ff43723e */ /* 0x000fe200030006ff */
[----:B------:R-:W-:Y:S02]  /*b560*/  HADD2.F32 R69, -RZ, R65.H0_H0 ;  /* 0x20000041ff457230 */ /* 0x000fe40000004100 */
[----:B------:R-:W-:Y:S01]  /*b570*/  FFMA.FTZ R60, R63, R103, R68 ;  /* 0x000000673f3c7223 */ /* 0x000fe20000010044 */
[----:B------:R-:W-:Y:S01]  /*b580*/  HADD2.F32 R66, -RZ, R64.H0_H0 ;  /* 0x20000040ff427230 */ /* 0x000fe20000004100 */
[----:B------:R-:W-:Y:S01]  /*b590*/  F2FP.F16.E4M3.UNPACK_B R106, R106 ;  /* 0x0000006aff6a723e */ /* 0x000fe200020006ff */
[----:B------:R-:W-:Y:S01]  /*b5a0*/  HADD2.F32 R63, -RZ, R62.H0_H0 ;  /* 0x2000003eff3f7230 */ /* 0x000fe20000004100 */
[----:B------:R-:W-:Y:S01]  /*b5b0*/  F2FP.F16.E4M3.UNPACK_B R53, R53 ;  /* 0x00000035ff35723e */ /* 0x000fe200020006ff */
[----:B------:R-:W-:-:S02]  /*b5c0*/  HADD2.F32 R68, -RZ, R67.H0_H0 ;  /* 0x20000043ff447230 */ /* 0x000fc40000004100 */
[CC--:B------:R-:W-:Y:S01]  /*b5d0*/  FMUL.FTZ R72, R66.reuse, R69.reuse ;  /* 0x0000004542487220 */ /* 0x0c0fe20000410000 */
[----:B------:R-:W-:Y:S02]  /*b5e0*/  HADD2.F32 R70, -RZ, R65.H1_H1 ;  /* 0x30000041ff467230 */ /* 0x000fe40000004100 */
[C---:B------:R-:W-:Y:S01]  /*b5f0*/  FMUL.FTZ R69, R63.reuse, R69 ;  /* 0x000000453f457220 */ /* 0x040fe20000410000 */
[----:B------:R-:W-:Y:S01]  /*b600*/  HADD2.F32 R64, -RZ, R64.H1_H1 ;  /* 0x30000040ff407230 */ /* 0x000fe20000004100 */
[----:B------:R-:W-:Y:S01]  /*b610*/  F2FP.F16.E4M3.UNPACK_B R104, R104 ;  /* 0x00000068ff68723e */ /* 0x000fe200020006ff */
[----:B------:R-:W-:Y:S02]  /*b620*/  HADD2.F32 R65, -RZ, R62.H1_H1 ;  /* 0x3000003eff417230 */ /* 0x000fe40000004100 */
[-C--:B------:R-:W-:Y:S01]  /*b630*/  FFMA.FTZ R62, R63, R68.reuse, -R72 ;  /* 0x000000443f3e7223 */ /* 0x080fe20000010848 */
[----:B------:R-:W-:Y:S02]  /*b640*/  HADD2.F32 R67, -RZ, R67.H1_H1 ;  /* 0x30000043ff437230 */ /* 0x000fe40000004100 */
[----:B------:R-:W-:Y:S01]  /*b650*/  FFMA.FTZ R63, R66, R68, R69 ;  /* 0x00000044423f7223 */ /* 0x000fe20000010045 */
[-C--:B------:R-:W-:Y:S01]  /*b660*/  FMUL.FTZ R72, R64, R70.reuse ;  /* 0x0000004640487220 */ /* 0x080fe20000410000 */
[----:B------:R-:W-:Y:S01]  /*b670*/  FMUL.FTZ R71, R65, R70 ;  /* 0x0000004641477220 */ /* 0x000fe20000410000 */
[----:B------:R-:W-:Y:S01]  /*b680*/  F2FP.F16.E4M3.UNPACK_B R66, R46 ;  /* 0x0000002eff42723e */ /* 0x000fe200020006ff */
[----:B------:R-:W-:-:S02]  /*b690*/  HADD2.F32 R69, -RZ, R106.H0_H0 ;  /* 0x2000006aff457230 */ /* 0x000fc40000004100 */
[-C--:B------:R-:W-:Y:S01]  /*b6a0*/  FFMA.FTZ R65, R65, R67.reuse, -R72 ;  /* 0x0000004341417223 */ /* 0x080fe20000010848 */
[----:B------:R-:W-:Y:S01]  /*b6b0*/  FFMA.FTZ R64, R64, R67, R71 ;  /* 0x0000004340407223 */ /* 0x000fe20000010047 */
[----:B------:R-:W-:Y:S01]  /*b6c0*/  HADD2.F32 R106, -RZ, R106.H1_H1 ;  /* 0x3000006aff6a7230 */ /* 0x000fe20000004100 */
[----:B------:R-:W-:Y:S01]  /*b6d0*/  F2FP.SATFINITE.E4M3.F32.PACK_AB_MERGE_C R54, R57, R54, RZ ;  /* 0x000000363936723e */ /* 0x000fe200048070ff */
[--C-:B------:R-:W-:Y:S01]  /*b6e0*/  HADD2.F32 R67, -RZ, R66.reuse.H0_H0 ;  /* 0x20000042ff437230 */ /* 0x100fe20000004100 */
[----:B------:R-:W-:Y:S01]  /*b6f0*/  F2FP.SATFINITE.E4M3.F32.PACK_AB_MERGE_C R56, R56, R55, RZ ;  /* 0x000000373838723e */ /* 0x000fe200048070ff */
[----:B------:R-:W-:Y:S01]  /*b700*/  HADD2.F32 R66, -RZ, R66.H1_H1 ;  /* 0x30000042ff427230 */ /* 0x000fe20000004100 */
[----:B------:R-:W-:Y:S01]  /*b710*/  F2FP.SATFINITE.E4M3.F32.PACK_AB_MERGE_C R64, R64, R63, RZ ;  /* 0x0000003f4040723e */ /* 0x000fe200048070ff */
[----:B------:R-:W-:Y:S02]  /*b720*/  HADD2.F32 R46, -RZ, R53.H0_H0 ;  /* 0x20000035ff2e7230 */ /* 0x000fe40000004100 */
[----:B------:R-:W-:Y:S01]  /*b730*/  FMUL.FTZ R71, R67, R69 ;  /* 0x0000004543477220 */ /* 0x000fe20000410000 */
[----:B------:R-:W-:-:S02]  /*b740*/  HADD2.F32 R68, -RZ, R104.H0_H0 ;  /* 0x20000068ff447230 */ /* 0x000fc40000004100 */
[----:B------:R-:W-:Y:S01]  /*b750*/  FMUL.FTZ R72, R66, R106 ;  /* 0x0000006a42487220 */ /* 0x000fe20000410000 */
[----:B------:R-:W-:Y:S02]  /*b760*/  HADD2.F32 R53, -RZ, R53.H1_H1 ;  /* 0x30000035ff357230 */ /* 0x000fe40000004100 */
[C---:B------:R-:W-:Y:S01]  /*b770*/  FMUL.FTZ R70, R46.reuse, R69 ;  /* 0x000000452e467220 */ /* 0x040fe20000410000 */
[----:B------:R-:W-:Y:S01]  /*b780*/  HADD2.F32 R104, -RZ, R104.H1_H1 ;  /* 0x30000068ff687230 */ /* 0x000fe20000004100 */
[----:B------:R-:W-:Y:S01]  /*b790*/  F2FP.F16.E4M3.UNPACK_B R63, R44 ;  /* 0x0000002cff3f723e */ /* 0x000fe200020006ff */
[----:B------:R-:W-:Y:S01]  /*b7a0*/  FFMA.FTZ R71, R46, R68, -R71 ;  /* 0x000000442e477223 */ /* 0x000fe20000010847 */
[C---:B------:R-:W-:Y:S01]  /*b7b0*/  FMUL.FTZ R69, R53.reuse, R106 ;  /* 0x0000006a35457220 */ /* 0x040fe20000410000 */
[----:B------:R-:W-:Y:S01]  /*b7c0*/  F2FP.F16.E4M3.UNPACK_B R57, R13 ;  /* 0x0000000dff39723e */ /* 0x000fe200020006ff */
[----:B------:R-:W-:Y:S01]  /*b7d0*/  FFMA.FTZ R72, R53, R104, -R72 ;  /* 0x0000006835487223 */ /* 0x000fe20000010848 */
[----:B------:R-:W-:Y:S01]  /*b7e0*/  F2FP.SATFINITE.E4M3.F32.PACK_AB_MERGE_C R53, R65, R62, RZ ;  /* 0x0000003e4135723e */ /* 0x000fe200048070ff */
[----:B------:R-:W-:Y:S01]  /*b7f0*/  FFMA.FTZ R46, R67, R68, R70 ;  /* 0x00000044432e7223 */ /* 0x000fe20000010046 */
[----:B------:R-:W-:Y:S01]  /*b800*/  F2FP.F16.E4M3.UNPACK_B R62, R45 ;  /* 0x0000002dff3e723e */ /* 0x000fe200020006ff */
[----:B------:R-:W-:Y:S01]  /*b810*/  FFMA.FTZ R69, R66, R104, R69 ;  /* 0x0000006842457223 */ /* 0x000fe20000010045 */
[----:B------:R-:W-:-:S02]  /*b820*/  F2FP.SATFINITE.E4M3.F32.PACK_AB_MERGE_C R55, R61, R58, R54 ;  /* 0x0000003a3d37723e */ /* 0x000fc40004807036 */
[----:B------:R-:W-:Y:S01]  /*b830*/  F2FP.SATFINITE.E4M3.F32.PACK_AB_MERGE_C R54, R60, R59, R56 ;  /* 0x0000003b3c36723e */ /* 0x000fe20004807038 */
[----:B------:R-:W-:Y:S01]  /*b840*/  HADD2.F32 R58, -RZ, R62.H0_H0 ;  /* 0x2000003eff3a7230 */ /* 0x000fe20000004100 */
[----:B------:R-:W-:Y:S01]  /*b850*/  F2FP.F16.E4M3.UNPACK_B R60, R14 ;  /* 0x0000000eff3c723e */ /* 0x000fe200020006ff */
[----:B------:R-:W-:Y:S01]  /*b860*/  HADD2.F32 R59, -RZ, R63.H0_H0 ;  /* 0x2000003fff3b7230 */ /* 0x000fe20000004100 */
[----:B------:R-:W-:Y:S01]  /*b870*/  F2FP.SATFINITE.E4M3.F32.PACK_AB_MERGE_C R46, R69, R46, R64 ;  /* 0x0000002e452e723e */ /* 0x000fe20004807040 */
        /* <DEDUP_REMOVED lines=10> */
[----:B------:R-:W-:Y:S02]  /*b920*/  HADD2.F32 R61, -RZ, R60.H1_H1 ;  /* 0x3000003cff3d7230 */ /* 0x000fe40000004100 */
[----:B------:R-:W-:Y:S01]  /*b930*/  FMUL.FTZ R64, R62, R63 ;  /* 0x0000003f3e407220 */ /* 0x000fe20000410000 */
[----:B------:R-:W-:Y:S01]  /*b940*/  F2FP.F16.E4M3.UNPACK_B R60, R45.H1 ;  /* 0x0000002dff3c723e */ /* 0x000fe200030006ff */
[----:B------:R-:W-:Y:S01]  /*b950*/  FMUL.FTZ R65, R59, R63 ;  /* 0x0000003f3b417220 */ /* 0x000fe20000410000 */
[----:B------:R-:W-:-:S02]  /*b960*/  F2FP.F16.E4M3.UNPACK_B R63, R44.H1 ;  /* 0x0000002cff3f723e */ /* 0x000fc400030006ff */
[----:B------:R-:W-:Y:S01]  /*b970*/  F2FP.F16.E4M3.UNPACK_B R58, R13.H1 ;  /* 0x0000000dff3a723e */ /* 0x000fe200030006ff */
[-C--:B------:R-:W-:Y:S01]  /*b980*/  FFMA.FTZ R13, R59, R61.reuse, -R64 ;  /* 0x0000003d3b0d7223 */ /* 0x080fe20000010840 */
[----:B------:R-:W-:Y:S01]  /*b990*/  FFMA.FTZ R44, R62, R61, R65 ;  /* 0x0000003d3e2c7223 */ /* 0x000fe20000010041 */
[----:B------:R-:W-:Y:S01]  /*b9a0*/  HADD2.F32 R59, -RZ, R60.H0_H0 ;  /* 0x2000003cff3b7230 */ /* 0x000fe20000004100 */
[-C--:B------:R-:W-:Y:S01]  /*b9b0*/  F2FP.F16.E4M3.UNPACK_B R69, R12.reuse ;  /* 0x0000000cff45723e */ /* 0x080fe200020006ff */
[----:B------:R-:W-:Y:S01]  /*b9c0*/  HADD2.F32 R62, -RZ, R63.H0_H0 ;  /* 0x2000003fff3e7230 */ /* 0x000fe20000004100 */
[----:B------:R-:W-:Y:S01]  /*b9d0*/  F2FP.F16.E4M3.UNPACK_B R67, R11.H1 ;  /* 0x0000000bff43723e */ /* 0x000fe200030006ff */
[----:B------:R-:W-:Y:S01]  /*b9e0*/  HADD2.F32 R45, -RZ, R58.H0_H0 ;  /* 0x2000003aff2d7230 */ /* 0x000fe20000004100 */
[----:B------:R-:W-:Y:S01]  /*b9f0*/  F2FP.F16.E4M3.UNPACK_B R70, R12.H1 ;  /* 0x0000000cff46723e */ /* 0x000fe200030006ff */
[----:B------:R-:W-:Y:S02]  /*ba00*/  HADD2.F32 R61, -RZ, R60.H1_H1 ;  /* 0x3000003cff3d7230 */ /* 0x000fe40000004100 */
[----:B------:R-:W-:Y:S01]  /*ba10*/  FMUL.FTZ R66, R59, R62 ;  /* 0x0000003e3b427220 */ /* 0x000fe20000410000 */
[----:B------:R-:W-:-:S02]  /*ba20*/  HADD2.F32 R60, -RZ, R14.H0_H0 ;  /* 0x2000000eff3c7230 */ /* 0x000fc40000004100 */
[C---:B------:R-:W-:Y:S01]  /*ba30*/  FMUL.FTZ R62, R45.reuse, R62 ;  /* 0x0000003e2d3e7220 */ /* 0x040fe20000410000 */
[----:B------:R-:W-:Y:S01]  /*ba40*/  HADD2.F32 R64, -RZ, R63.H1_H1 ;  /* 0x3000003fff407230 */ /* 0x000fe20000004100 */
[----:B------:R-:W-:Y:S01]  /*ba50*/  F2FP.SATFINITE.E4M3.F32.PACK_AB_MERGE_C R53, R72, R71, R53 ;  /* 0x000000474835723e */ /* 0x000fe20004807035 */
[----:B------:R-:W-:Y:S02]  /*ba60*/  HADD2.F32 R58, -RZ, R58.H1_H1 ;  /* 0x3000003aff3a7230 */ /* 0x000fe40000004100 */
[----:B------:R-:W-:Y:S02]  /*ba70*/  HADD2.F32 R63, -RZ, R14.H1_H1 ;  /* 0x3000000eff3f7230 */ /* 0x000fe40000004100 */
[----:B------:R-:W-:Y:S01]  /*ba80*/  FFMA.FTZ R14, R45, R60, -R66 ;  /* 0x0000003c2d0e7223 */ /* 0x000fe20000010842 */
[----:B------:R-:W-:Y:S01]  /*ba90*/  FMUL.FTZ R65, R61, R64 ;  /* 0x000000403d417220 */ /* 0x000fe20000410000 */
[----:B------:R-:W-:Y:S01]  /*baa0*/  FFMA.FTZ R45, R59, R60, R62 ;  /* 0x0000003c3b2d7223 */ /* 0x000fe2000001003e */
[C---:B------:R-:W-:Y:S01]  /*bab0*/  FMUL.FTZ R64, R58.reuse, R64 ;  /* 0x000000403a407220 */ /* 0x040fe20000410000 */
[----:B------:R-:W-:Y:S01]  /*bac0*/  F2FP.F16.E4M3.UNPACK_B R62, R47 ;  /* 0x0000002fff3e723e */ /* 0x000fe200020006ff */
[----:B------:R-:W-:Y:S01]  /*bad0*/  FFMA.FTZ R59, R58, R63, -R65 ;  /* 0x0000003f3a3b7223 */ /* 0x000fe20000010841 */
[----:B------:R-:W-:Y:S01]  /*bae0*/  F2FP.F16.E4M3.UNPACK_B R60, R15 ;  /* 0x0000000fff3c723e */ /* 0x000fe200020006ff */
[----:B------:R-:W-:Y:S01]  /*baf0*/  FFMA.FTZ R58, R61, R63, R64 ;  /* 0x0000003f3d3a7223 */ /* 0x000fe20000010040 */
[----:B------:R-:W-:Y:S01]  /*bb00*/  F2FP.F16.E4M3.UNPACK_B R66, R11 ;  /* 0x0000000bff42723e */ /* 0x000fe200020006ff */
[----:B------:R-:W-:Y:S01]  /*bb10*/  HADD2.F32 R64, -RZ, R62.H0_H0 ;  /* 0x2000003eff407230 */ /* 0x000fe20000004100 */
[----:B------:R-:W-:Y:S01]  /*bb20*/  F2FP.F16.E4M3.UNPACK_B R63, R47.H1 ;  /* 0x0000002fff3f723e */ /* 0x000fe200030006ff */
[----:B------:R-:W-:Y:S01]  /*bb30*/  HADD2.F32 R11, -RZ, R69.H0_H0 ;  /* 0x20000045ff0b7230 */ /* 0x000fe20000004100 */
[----:B------:R-:W-:Y:S01]  /*bb40*/  F2FP.F16.E4M3.UNPACK_B R15, R15.H1 ;  /* 0x0000000fff0f723e */ /* 0x000fe200030006ff */
[----:B------:R-:W-:Y:S01]  /*bb50*/  HADD2.F32 R47, -RZ, R60.H0_H0 ;  /* 0x2000003cff2f7230 */ /* 0x000fe20000004100 */
[----:B------:R-:W-:Y:S01]  /*bb60*/  F2FP.SATFINITE.E4M3.F32.PACK_AB_MERGE_C R14, R59, R14, RZ ;  /* 0x0000000e3b0e723e */ /* 0x000fe200048070ff */
[----:B------:R-:W-:-:S02]  /*bb70*/  HADD2.F32 R12, -RZ, R66.H0_H0 ;  /* 0x20000042ff0c7230 */ /* 0x000fc40000004100 */
[CC--:B------:R-:W-:Y:S01]  /*bb80*/  FMUL.FTZ R74, R64.reuse, R11.reuse ;  /* 0x0000000b404a7220 */ /* 0x0c0fe20000410000 */
[----:B------:R-:W-:Y:S02]  /*bb90*/  HADD2.F32 R65, -RZ, R63.H0_H0 ;  /* 0x2000003fff417230 */ /* 0x000fe40000004100 */
[C---:B------:R-:W-:Y:S01]  /*bba0*/  FMUL.FTZ R71, R47.reuse, R11 ;  /* 0x0000000b2f477220 */ /* 0x040fe20000410000 */
[----:B------:R-:W-:Y:S02]  /*bbb0*/  HADD2.F32 R72, -RZ, R70.H0_H0 ;  /* 0x20000046ff487230 */ /* 0x000fe40000004100 */
[-C--:B------:R-:W-:Y:S01]  /*bbc0*/  FFMA.FTZ R11, R47, R12.reuse, -R74 ;  /* 0x0000000c2f0b7223 */ /* 0x080fe2000001084a */
[----:B------:R-:W-:Y:S02]  /*bbd0*/  HADD2.F32 R61, -RZ, R15.H0_H0 ;  /* 0x2000000fff3d7230 */ /* 0x000fe40000004100 */
[----:B------:R-:W-:Y:S01]  /*bbe0*/  FFMA.FTZ R12, R64, R12, R71 ;  /* 0x0000000c400c7223 */ /* 0x000fe20000010047 */
[----:B------:R-:W-:-:S02]  /*bbf0*/  HADD2.F32 R63, -RZ, R63.H1_H1 ;  /* 0x3000003fff3f7230 */ /* 0x000fc40000004100 */
[-C--:B------:R-:W-:Y:S01]  /*bc00*/  FMUL.FTZ R76, R65, R72.reuse ;  /* 0x00000048414c7220 */ /* 0x080fe20000410000 */
[----:B------:R-:W-:Y:S02]  /*bc10*/  HADD2.F32 R70, -RZ, R70.H1_H1 ;  /* 0x30000046ff467230 */ /* 0x000fe40000004100 */
[----:B------:R-:W-:Y:S01]  /*bc20*/  FMUL.FTZ R72, R61, R72 ;  /* 0x000000483d487220 */ /* 0x000fe20000410000 */
[----:B------:R-:W-:Y:S01]  /*bc30*/  HADD2.F32 R15, -RZ, R15.H1_H1 ;  /* 0x3000000fff0f7230 */ /* 0x000fe20000004100 */
[----:B------:R-:W-:Y:S01]  /*bc40*/  F2FP.SATFINITE.E4M3.F32.PACK_AB_MERGE_C R45, R58, R45, RZ ;  /* 0x0000002d3a2d723e */ /* 0x000fe200048070ff */
[----:B------:R-:W-:Y:S01]  /*bc50*/  HADD2.F32 R68, -RZ, R67.H0_H0 ;  /* 0x20000043ff447230 */ /* 0x000fe20000004100 */
[----:B------:R-:W-:Y:S01]  /*bc60*/  F2FP.SATFINITE.E4M3.F32.PACK_AB_MERGE_C R13, R13, R56, R14 ;  /* 0x000000380d0d723e */ /* 0x000fe2000480700e */
[----:B------:R-:W-:Y:S01]  /*bc70*/  HADD2.F32 R62, -RZ, R62.H1_H1 ;  /* 0x3000003eff3e7230 */ /* 0x000fe20000004100 */
[----:B------:R-:W-:Y:S01]  /*bc80*/  F2FP.SATFINITE.E4M3.F32.PACK_AB_MERGE_C R45, R44, R57, R45 ;  /* 0x000000392c2d723e */ /* 0x000fe2000480702d */
[----:B------:R-:W-:-:S02]  /*bc90*/  HADD2.F32 R69, -RZ, R69.H1_H1 ;  /* 0x30000045ff457230 */ /* 0x000fc40000004100 */
[----:B------:R-:W-:Y:S01]  /*bca0*/  FFMA.FTZ R76, R61, R68, -R76 ;  /* 0x000000443d4c7223 */ /* 0x000fe2000001084c */
[----:B------:R-:W-:Y:S02]  /*bcb0*/  HADD2.F32 R47, -RZ, R66.H1_H1 ;  /* 0x30000042ff2f7230 */ /* 0x000fe40000004100 */
[-C--:B------:R-:W-:Y:S01]  /*bcc0*/  FMUL.FTZ R66, R63, R70.reuse ;  /* 0x000000463f427220 */ /* 0x080fe20000410000 */
[----:B------:R-:W-:Y:S02]  /*bcd0*/  HADD2.F32 R60, -RZ, R60.H1_H1 ;  /* 0x3000003cff3c7230 */ /* 0x000fe40000004100 */
[----:B------:R-:W-:Y:S01]  /*bce0*/  FMUL.FTZ R70, R15, R70 ;  /* 0x000000460f467220 */ /* 0x000fe20000410000 */
[----:B------:R-:W-:Y:S02]  /*bcf0*/  HADD2.F32 R64, -RZ, R67.H1_H1 ;  /* 0x30000043ff407230 */ /* 0x000fe40000004100 */
[-C--:B------:R-:W-:Y:S01]  /*bd00*/  FMUL.FTZ R61, R62, R69.reuse ;  /* 0x000000453e3d7220 */ /* 0x080fe20000410000 */
[----:B------:R-:W-:Y:S01]  /*bd10*/  FFMA.FTZ R72, R65, R68, R72 ;  /* 0x0000004441487223 */ /* 0x000fe20000010048 */
[----:B------:R-:W-:Y:S01]  /*bd20*/  FMUL.FTZ R69, R60, R69 ;  /* 0x000000453c457220 */ /* 0x000fe20000410000 */
[----:B------:R-:W-:-:S02]  /*bd30*/  IMAD.MOV.U32 R44, RZ, RZ, R54 ;  /* 0x000000ffff2c7224 */ /* 0x000fc400078e0036 */
[-C--:B------:R-:W-:Y:S01]  /*bd40*/  FFMA.FTZ R63, R63, R64.reuse, R70 ;  /* 0x000000403f3f7223 */ /* 0x080fe20000010046 */
[----:B------:R-:W-:Y:S01]  /*bd50*/  FFMA.FTZ R15, R15, R64, -R66 ;  /* 0x000000400f0f7223 */ /* 0x000fe20000010842 */
[-C--:B------:R-:W-:Y:S01]  /*bd60*/  FFMA.FTZ R69, R62, R47.reuse, R69 ;  /* 0x0000002f3e457223 */ /* 0x080fe20000010045 */
[----:B------:R-:W-:Y:S01]  /*bd70*/  FFMA.FTZ R60, R60, R47, -R61 ;  /* 0x0000002f3c3c7223 */ /* 0x000fe2000001083d */
[----:B------:R-:W-:Y:S02]  /*bd80*/  MOV R14, R53 ;  /* 0x00000035000e7202 */ /* 0x000fe40000000f00 */
[----:B------:R-:W-:Y:S02]  /*bd90*/  F2FP.SATFINITE.E4M3.F32.PACK_AB_MERGE_C R63, R63, R72, RZ ;  /* 0x000000483f3f723e */ /* 0x000fe400048070ff */
[----:B------:R-:W-:Y:S02]  /*bda0*/  F2FP.SATFINITE.E4M3.F32.PACK_AB_MERGE_C R15, R15, R76, RZ ;  /* 0x0000004c0f0f723e */ /* 0x000fe400048070ff */
[----:B------:R-:W-:Y:S01]  /*bdb0*/  F2FP.SATFINITE.E4M3.F32.PACK_AB_MERGE_C R47, R69, R12, R63 ;  /* 0x0000000c452f723e */ /* 0x000fe2000480703f */
[----:B------:R-:W-:Y:S01]  /*bdc0*/  IMAD.MOV.U32 R12, RZ, RZ, R55 ;  /* 0x000000ffff0c7224 */ /* 0x000fe200078e0037 */
[----:B------:R-:W-:-:S07]  /*bdd0*/  F2FP.SATFINITE.E4M3.F32.PACK_AB_MERGE_C R15, R60, R11, R15 ;  /* 0x0000000b3c0f723e */ /* 0x000fce000480700f */
.L_x_563:
[----:B------:R-:W-:Y:S05]  /*bde0*/  BSYNC B1 ;  /* 0x0000000000017941 */ /* 0x000fea0003800000 */
.L_x_562:
[----:B0-----:R0:W-:Y:S01]  /*bdf0*/  ST.E.128 desc[UR36][R48.64], R12 ;  /* 0x0000000c30007985 */ /* 0x0011e2000c101d24 */
[----:B------:R-:W-:-:S13]  /*be00*/  ISETP.GE.AND P2, PT, R52, R107, PT ;  /* 0x0000006b3400720c */ /* 0x000fda0003f46270 */
[----:B------:R-:W-:Y:S05]  /*be10*/  @P2 BRA `(.L_x_536) ;  /* 0x0000000400b42947 */ /* 0x000fea0003800000 */
[----:B0-----:R-:W-:-:S04]  /*be20*/  IADD3 R12, P2, R52, R50, RZ ;  /* 0x00000032340c7210 */ /* 0x001fc80007f5e0ff */
[----:B------:R-:W-:-:S05]  /*be30*/  LEA.HI.X.SX32 R13, R52, R51, 0x1, P2 ;  /* 0x00000033340d7211 */ /* 0x000fca00010f0eff */
[----:B---3--:R0:W-:Y:S01]  /*be40*/  ST.E.128 desc[UR36][R12.64], R44 ;  /* 0x0000002c0c007985 */ /* 0x0081e2000c101d24 */
[----:B------:R-:W-:Y:S05]  /*be50*/  BRA `(.L_x_536) ;  /* 0x0000000400a47947 */ /* 0x000fea0003800000 */
.L_x_495:
[----:B------:R-:W-:-:S06]  /*be60*/  UISETP.NE.AND UP0, UPT, UR60, 0x3, UPT ;  /* 0x000000033c00788c */ /* 0x000fcc000bf05270 */
[----:B------:R-:W-:-:S13]  /*be70*/  PLOP3.LUT P5, PT, PT, PT, UP0, 0x80, 0x0 ;  /* 0x000000000000781c */ /* 0x000fda0003faf008 */
[----:B------:R-:W-:Y:S05]  /*be80*/  @!P5 BRA `(.L_x_564) ;  /* 0x000000000004d947 */ /* 0x000fea0003800000 */
[----:B------:R-:W-:Y:S01]  /*be90*/  BPT.TRAP 0x1 ;  /* 0x000000040000795c */ /* 0x000fe20000300000 */
.L_x_564:
[----:B------:R-:W-:Y:S01]  /*bea0*/  IMAD R81, R216, 0x8, R19 ;  /* 0x00000008d8517824 */ /* 0x000fe200078e0213 */
[----:B------:R-:W-:Y:S01]  /*beb0*/  SHF.L.U32 R100, R221, 0x1f, RZ ;  /* 0x0000001fdd647819 */ /* 0x000fe200000006ff */
[----:B------:R-:W-:Y:S01]  /*bec0*/  BSSY B1, `(.L_x_565) ;  /* 0x0000004000017945 */ /* 0x000fe20003800000 */
[----:B------:R-:W-:Y:S02]  /*bed0*/  SHF.R.S32.HI R97, RZ, 0x1f, R96 ;  /* 0x0000001fff617819 */ /* 0x000fe40000011460 */
[----:B------:R-:W1:Y:S02]  /*bee0*/  SYNCS.PHASECHK.TRANS64.TRYWAIT P2, [R81+URZ+0x38890], R100 ;  /* 0x03889064510075a7 */ /* 0x000e64000804017f */
[----:B-1----:R-:W-:Y:S05]  /*bef0*/  @!P2 BRA `(.L_x_566) ;  /* 0x000001f000e0a947 */ /* 0x002fea0003800000 */
.L_x_865:
[----:B------:R-:W-:Y:S05]  /*bf00*/  BSYNC B1 ;  /* 0x0000000000017941 */ /* 0x000fea0003800000 */
.L_x_565:
[----:B------:R-:W-:Y:S01]  /*bf10*/  ULDC.64 UR4, c[0x0][0x300] ;  /* 0x0000c00000047ab9 */ /* 0x000fe20000000a00 */
[----:B-----5:R-:W-:Y:S01]  /*bf20*/  SHF.R.S32.HI R98, RZ, 0x1f, R95 ;  /* 0x0000001fff627819 */ /* 0x020fe2000001145f */
[----:B------:R-:W-:Y:S01]  /*bf30*/  IMAD R11, R97, UR4, RZ ;  /* 0x00000004610b7c24 */ /* 0x000fe2000f8e02ff */
[----:B------:R-:W-:Y:S01]  /*bf40*/  ULDC.64 UR6, c[0x0][0x2e8] ;  /* 0x0000ba0000067ab9 */ /* 0x000fe20000000a00 */
[----:B0-----:R-:W-:-:S04]  /*bf50*/  IMAD.WIDE.U32 R12, R96, UR4, RZ ;  /* 0x00000004600c7c25 */ /* 0x001fc8000f8e00ff */
[----:B------:R-:W-:Y:S01]  /*bf60*/  IMAD R11, R96, UR5, R11 ;  /* 0x00000005600b7c24 */ /* 0x000fe2000f8e020b */
[----:B------:R-:W-:Y:S01]  /*bf70*/  ULDC.64 UR4, c[0x0][0x310] ;  /* 0x0000c40000047ab9 */ /* 0x000fe20000000a00 */
[----:B------:R-:W-:Y:S02]  /*bf80*/  IMAD R99, R26, -0x80, R2 ;  /* 0xffffff801a637824 */ /* 0x000fe400078e0202 */
[----:B------:R-:W-:Y:S02]  /*bf90*/  IMAD R14, R98, UR4, RZ ;  /* 0x00000004620e7c24 */ /* 0x000fe4000f8e02ff */
[----:B------:R-:W-:Y:S01]  /*bfa0*/  IMAD.IADD R13, R13, 0x1, R11 ;  /* 0x000000010d0d7824 */ /* 0x000fe200078e020b */
[----:B------:R-:W-:Y:S01]  /*bfb0*/  VIMNMX R99, R99, 0x80, PT ;  /* 0x0000008063637848 */ /* 0x000fe20003fe0100 */
[C---:B------:R-:W-:Y:S02]  /*bfc0*/  IMAD R11, R95.reuse, UR5, R14 ;  /* 0x000000055f0b7c24 */ /* 0x040fe4000f8e020e */
[----:B------:R-:W-:Y:S01]  /*bfd0*/  IMAD.WIDE.U32 R12, R95, UR4, R12 ;  /* 0x000000045f0c7c25 */ /* 0x000fe2000f8e000c */
[----:B------:R-:W-:-:S03]  /*bfe0*/  ULDC.64 UR4, c[0x0][0x308] ;  /* 0x0000c20000047ab9 */ /* 0x000fc60000000a00 */
[----:B------:R-:W-:Y:S02]  /*bff0*/  IMAD.IADD R13, R13, 0x1, R11 ;  /* 0x000000010d0d7824 */ /* 0x000fe400078e020b */
[----:B------:R-:W-:Y:S02]  /*c000*/  IMAD.IADD R50, R99, 0x1, -R219 ;  /* 0x0000000163327824 */ /* 0x000fe400078e0adb */
[----:B------:R-:W-:Y:S01]  /*c010*/  IMAD.WIDE.U32 R12, R220, UR4, R12 ;  /* 0x00000004dc0c7c25 */ /* 0x000fe2000f8e000c */
[----:B------:R-:W-:-:S03]  /*c020*/  UMOV UR4, 0xffffffff ;  /* 0xffffffff00047882 */ /* 0x000fc60000000000 */
[----:B------:R-:W-:Y:S01]  /*c030*/  IMAD R49, R220, UR5, R13 ;  /* 0x00000005dc317c24 */ /* 0x000fe2000f8e020d */
[----:B------:R-:W-:-:S04]  /*c040*/  IADD3 R48, P2, R12, UR6, RZ ;  /* 0x000000060c307c10 */ /* 0x000fc8000ff5e0ff */
[----:B------:R-:W-:Y:S02]  /*c050*/  IADD3.X R49, R49, UR7, RZ, P2, !PT ;  /* 0x0000000731317c10 */ /* 0x000fe400097fe4ff */
[----:B------:R-:W-:Y:S01]  /*c060*/  ISETP.GE.AND P2, PT, R50, 0x1, PT ;  /* 0x000000013200780c */ /* 0x000fe20003f46270 */
[----:B------:R-:W-:-:S12]  /*c070*/  BRA.DIV UR4, `(.L_x_567) ;  /* 0x000001f204947947 */ /* 0x000fd8000b800000 */
[----:B------:R0:W2:Y:S04]  /*c080*/  SHFL.IDX PT, R45, R49, RZ, 0x181f ;  /* 0x00181fff312d7589 */ /* 0x0000a800000e0000 */
[----:B------:R0:W3:Y:S02]  /*c090*/  SHFL.IDX PT, R14, R48, RZ, 0x181f ;  /* 0x00181fff300e7589 */ /* 0x0000e400000e0000 */
.L_x_869:
[----:B------:R-:W-:Y:S04]  /*c0a0*/  BSSY B1, `(.L_x_568) ;  /* 0x000000d000017945 */ /* 0x000fe80003800000 */
[----:B------:R-:W-:Y:S05]  /*c0b0*/  @!P2 BRA `(.L_x_569) ;  /* 0x00000000002ca947 */ /* 0x000fea0003800000 */
[----:B------:R-:W-:Y:S02]  /*c0c0*/  ULDC UR4, c[0x0][0x2f4] ;  /* 0x0000bd0000047ab9 */ /* 0x000fe40000000800 */
[----:B------:R-:W-:-:S13]  /*c0d0*/  ISETP.GE.AND P2, PT, R16, UR4, PT ;  /* 0x0000000410007c0c */ /* 0x000fda000bf46270 */
[----:B---3--:R-:W-:-:S04]  /*c0e0*/  @!P2 IADD3 R46, P3, R16, R14, RZ ;  /* 0x0000000e102ea210 */ /* 0x008fc80007f7e0ff */
[----:B--2---:R-:W-:Y:S02]  /*c0f0*/  @!P2 IADD3.X R47, R45, R17, RZ, P3, !PT ;  /* 0x000000112d2fa210 */ /* 0x004fe40001ffe4ff */
[----:B------:R-:W-:-:S13]  /*c100*/  ISETP.GE.AND P3, PT, R18, UR4, PT ;  /* 0x0000000412007c0c */ /* 0x000fda000bf66270 */
[----:B------:R-:W-:Y:S02]  /*c110*/  @!P3 IADD3 R44, P4, R18, R14, RZ ;  /* 0x0000000e122cb210 */ /* 0x000fe40007f9e0ff */
[----:B------:R-:W2:Y:S03]  /*c120*/  @!P2 LDS.128 R12, [R90+0x28400] ;  /* 0x028400005a0ca984 */ /* 0x000ea60000000c00 */
[----:B------:R-:W-:Y:S01]  /*c130*/  @!P3 IMAD.X R45, R45, 0x1, R217, P4 ;  /* 0x000000012d2db824 */ /* 0x000fe200020e06d9 */
[----:B--2---:R-:W-:Y:S04]  /*c140*/  @!P2 ST.E.128 desc[UR36][R46.64], R12 ;  /* 0x0000000c2e00a985 */ /* 0x004fe8000c101d24 */
[----:B------:R-:W2:Y:S04]  /*c150*/  @!P3 LDS.128 R12, [R90+0x2c400] ;  /* 0x02c400005a0cb984 */ /* 0x000ea80000000c00 */
[----:B--2---:R4:W-:Y:S02]  /*c160*/  @!P3 ST.E.128 desc[UR36][R44.64], R12 ;  /* 0x0000000c2c00b985 */ /* 0x0049e4000c101d24 */
.L_x_569:
[----:B------:R-:W-:Y:S05]  /*c170*/  BSYNC B1 ;  /* 0x0000000000017941 */ /* 0x000fea0003800000 */
.L_x_568:
[----:B------:R-:W-:-:S03]  /*c180*/  UMOV UR4, 0xffffffff ;  /* 0xffffffff00047882 */ /* 0x000fc60000000000 */
[----:B------:R-:W-:Y:S05]  /*c190*/  BRA.DIV UR4, `(.L_x_570) ;  /* 0x000001f204947947 */ /* 0x000fea000b800000 */
[----:B--2-4-:R2:W4:Y:S04]  /*c1a0*/  SHFL.IDX PT, R45, R49, 0x1, 0x181f ;  /* 0x00381f00312d7f89 */ /* 0x01452800000e0000 */
[----:B---3--:R2:W3:Y:S02]  /*c1b0*/  SHFL.IDX PT, R14, R48, 0x1, 0x181f ;  /* 0x00381f00300e7f89 */ /* 0x0084e400000e0000 */
.L_x_873:
[----:B------:R-:W-:Y:S01]  /*c1c0*/  ISETP.GE.AND P2, PT, R50, 0x21, PT ;  /* 0x000000213200780c */ /* 0x000fe20003f46270 */
[----:B------:R-:W-:-:S12]  /*c1d0*/  BSSY B1, `(.L_x_571) ;  /* 0x000000d000017945 */ /* 0x000fd80003800000 */
[----:B------:R-:W-:Y:S05]  /*c1e0*/  @!P2 BRA `(.L_x_572) ;  /* 0x00000000002ca947 */ /* 0x000fea0003800000 */
[----:B------:R-:W-:Y:S02]  /*c1f0*/  ULDC UR4, c[0x0][0x2f4] ;  /* 0x0000bd0000047ab9 */ /* 0x000fe40000000800 */
[----:B------:R-:W-:-:S13]  /*c200*/  ISETP.GE.AND P2, PT, R16, UR4, PT ;  /* 0x0000000410007c0c */ /* 0x000fda000bf46270 */
[----:B---3--:R-:W-:-:S05]  /*c210*/  @!P2 IADD3 R46, P3, R16, R14, RZ ;  /* 0x0000000e102ea210 */ /* 0x008fca0007f7e0ff */
[----:B----4-:R-:W-:Y:S01]  /*c220*/  @!P2 IMAD.X R47, R45, 0x1, R17, P3 ;  /* 0x000000012d2fa824 */ /* 0x010fe200018e0611 */
[----:B------:R-:W-:-:S13]  /*c230*/  ISETP.GE.AND P3, PT, R18, UR4, PT ;  /* 0x0000000412007c0c */ /* 0x000fda000bf66270 */
[----:B------:R-:W-:Y:S02]  /*c240*/  @!P3 IADD3 R44, P4, R18, R14, RZ ;  /* 0x0000000e122cb210 */ /* 0x000fe40007f9e0ff */
[----:B------:R-:W3:Y:S03]  /*c250*/  @!P2 LDS.128 R12, [R90+0x29400] ;  /* 0x029400005a0ca984 */ /* 0x000ee60000000c00 */
[----:B------:R-:W-:Y:S01]  /*c260*/  @!P3 IMAD.X R45, R45, 0x1, R217, P4 ;  /* 0x000000012d2db824 */ /* 0x000fe200020e06d9 */
[----:B---3--:R-:W-:Y:S04]  /*c270*/  @!P2 ST.E.128 desc[UR36][R46.64], R12 ;  /* 0x0000000c2e00a985 */ /* 0x008fe8000c101d24 */
[----:B------:R-:W3:Y:S04]  /*c280*/  @!P3 LDS.128 R12, [R90+0x2d400] ;  /* 0x02d400005a0cb984 */ /* 0x000ee80000000c00 */
[----:B---3--:R3:W-:Y:S02]  /*c290*/  @!P3 ST.E.128 desc[UR36][R44.64], R12 ;  /* 0x0000000c2c00b985 */ /* 0x0087e4000c101d24 */
.L_x_572:
[----:B------:R-:W-:Y:S05]  /*c2a0*/  BSYNC B1 ;  /* 0x0000000000017941 */ /* 0x000fea0003800000 */
.L_x_571:
[----:B------:R-:W-:-:S03]  /*c2b0*/  UMOV UR4, 0xffffffff ;  /* 0xffffffff00047882 */ /* 0x000fc60000000000 */
[----:B------:R-:W-:Y:S05]  /*c2c0*/  BRA.DIV UR4, `(.L_x_573) ;  /* 0x000001f204907947 */ /* 0x000fea000b800000 */
[----:B---34-:R3:W4:Y:S04]  /*c2d0*/  SHFL.IDX PT, R45, R49, 0x2, 0x181f ;  /* 0x00581f00312d7f89 */ /* 0x01872800000e0000 */
[----:B------:R3:W0:Y:S02]  /*c2e0*/  SHFL.IDX PT, R14, R48, 0x2, 0x181f ;  /* 0x00581f00300e7f89 */ /* 0x00062400000e0000 */
.L_x_877:
[----:B------:R-:W-:Y:S01]  /*c2f0*/  ISETP.GE.AND P2, PT, R50, 0x41, PT ;  /* 0x000000413200780c */ /* 0x000fe20003f46270 */
[----:B------:R-:W-:-:S12]  /*c300*/  BSSY B1, `(.L_x_574) ;  /* 0x000000d000017945 */ /* 0x000fd80003800000 */
[----:B------:R-:W-:Y:S05]  /*c310*/  @!P2 BRA `(.L_x_575) ;  /* 0x00000000002ca947 */ /* 0x000fea0003800000 */
[----:B------:R-:W-:Y:S02]  /*c320*/  ULDC UR4, c[0x0][0x2f4] ;  /* 0x0000bd0000047ab9 */ /* 0x000fe40000000800 */
[----:B------:R-:W-:-:S13]  /*c330*/  ISETP.GE.AND P2, PT, R16, UR4, PT ;  /* 0x0000000410007c0c */ /* 0x000fda000bf46270 */
[----:B0-----:R-:W-:-:S05]  /*c340*/  @!P2 IADD3 R46, P3, R16, R14, RZ ;  /* 0x0000000e102ea210 */ /* 0x001fca0007f7e0ff */
[----:B----4-:R-:W-:Y:S01]  /*c350*/  @!P2 IMAD.X R47, R45, 0x1, R17, P3 ;  /* 0x000000012d2fa824 */ /* 0x010fe200018e0611 */
[----:B------:R-:W-:-:S13]  /*c360*/  ISETP.GE.AND P3, PT, R18, UR4, PT ;  /* 0x0000000412007c0c */ /* 0x000fda000bf66270 */
[----:B------:R-:W-:Y:S02]  /*c370*/  @!P3 IADD3 R44, P4, R18, R14, RZ ;  /* 0x0000000e122cb210 */ /* 0x000fe40007f9e0ff */
[----:B------:R-:W0:Y:S02]  /*c380*/  @!P2 LDS.128 R12, [R90+0x2a400] ;  /* 0x02a400005a0ca984 */ /* 0x000e240000000c00 */
[----:B------:R-:W-:Y:S02]  /*c390*/  @!P3 IADD3.X R45, R45, R217, RZ, P4, !PT ;  /* 0x000000d92d2db210 */ /* 0x000fe400027fe4ff */
[----:B0-----:R-:W-:Y:S04]  /*c3a0*/  @!P2 ST.E.128 desc[UR36][R46.64], R12 ;  /* 0x0000000c2e00a985 */ /* 0x001fe8000c101d24 */
[----:B------:R-:W0:Y:S04]  /*c3b0*/  @!P3 LDS.128 R12, [R90+0x2e400] ;  /* 0x02e400005a0cb984 */ /* 0x000e280000000c00 */
[----:B0-----:R0:W-:Y:S02]  /*c3c0*/  @!P3 ST.E.128 desc[UR36][R44.64], R12 ;  /* 0x0000000c2c00b985 */ /* 0x0011e4000c101d24 */
.L_x_575:
[----:B------:R-:W-:Y:S05]  /*c3d0*/  BSYNC B1 ;  /* 0x0000000000017941 */ /* 0x000fea0003800000 */
.L_x_574:
[----:B------:R-:W-:-:S03]  /*c3e0*/  UMOV UR4, 0xffffffff ;  /* 0xffffffff00047882 */ /* 0x000fc60000000000 */
[----:B------:R-:W-:Y:S05]  /*c3f0*/  BRA.DIV UR4, `(.L_x_576) ;  /* 0x000001f2048c7947 */ /* 0x000fea000b800000 */
[----:B0-23--:R-:W0:Y:S04]  /*c400*/  SHFL.IDX PT, R49, R49, 0x3, 0x181f ;  /* 0x00781f0031317f89 */ /* 0x00de2800000e0000 */
[----:B------:R2:W3:Y:S02]  /*c410*/  SHFL.IDX PT, R14, R48, 0x3, 0x181f ;  /* 0x00781f00300e7f89 */ /* 0x0004e400000e0000 */
.L_x_881:
[----:B------:R-:W-:-:S13]  /*c420*/  ISETP.GE.AND P2, PT, R50, 0x61, PT ;  /* 0x000000613200780c */ /* 0x000fda0003f46270 */
[----:B------:R-:W-:Y:S05]  /*c430*/  @!P2 BRA `(.L_x_536) ;  /* 0x00000000002ca947 */ /* 0x000fea0003800000 */
[----:B------:R-:W-:Y:S02]  /*c440*/  ULDC UR4, c[0x0][0x2f4] ;  /* 0x0000bd0000047ab9 */ /* 0x000fe40000000800 */
[----:B------:R-:W-:-:S13]  /*c450*/  ISETP.GE.AND P2, PT, R16, UR4, PT ;  /* 0x0000000410007c0c */ /* 0x000fda000bf46270 */
[----:B---3--:R-:W-:-:S05]  /*c460*/  @!P2 IADD3 R46, P3, R16, R14, RZ ;  /* 0x0000000e102ea210 */ /* 0x008fca0007f7e0ff */
[----:B0-----:R-:W-:Y:S01]  /*c470*/  @!P2 IMAD.X R47, R49, 0x1, R17, P3 ;  /* 0x00000001312fa824 */ /* 0x001fe200018e0611 */
[----:B------:R-:W-:-:S13]  /*c480*/  ISETP.GE.AND P3, PT, R18, UR4, PT ;  /* 0x0000000412007c0c */ /* 0x000fda000bf66270 */
[----:B------:R-:W-:Y:S02]  /*c490*/  @!P3 IADD3 R44, P4, R18, R14, RZ ;  /* 0x0000000e122cb210 */ /* 0x000fe40007f9e0ff */
[----:B------:R-:W0:Y:S03]  /*c4a0*/  @!P2 LDS.128 R12, [R90+0x2b400] ;  /* 0x02b400005a0ca984 */ /* 0x000e260000000c00 */
[----:B----4-:R-:W-:Y:S01]  /*c4b0*/  @!P3 IMAD.X R45, R49, 0x1, R217, P4 ;  /* 0x00000001312db824 */ /* 0x010fe200020e06d9 */
[----:B0-----:R-:W-:Y:S04]  /*c4c0*/  @!P2 ST.E.128 desc[UR36][R46.64], R12 ;  /* 0x0000000c2e00a985 */ /* 0x001fe8000c101d24 */
[----:B------:R-:W0:Y:S04]  /*c4d0*/  @!P3 LDS.128 R12, [R90+0x2f400] ;  /* 0x02f400005a0cb984 */ /* 0x000e280000000c00 */
[----:B0-----:R0:W-:Y:S02]  /*c4e0*/  @!P3 ST.E.128 desc[UR36][R44.64], R12 ;  /* 0x0000000c2c00b985 */ /* 0x0011e4000c101d24 */
.L_x_536:
[----:B------:R-:W-:Y:S05]  /*c4f0*/  BSYNC B0 ;  /* 0x0000000000007941 */ /* 0x000fea0003800000 */
.L_x_494:
[----:B------:R-:W5:Y:S01]  /*c500*/  S2R R11, SR_TID.X ;  /* 0x00000000000b7919 */ /* 0x000f620000002100 */
[----:B------:R-:W-:Y:S01]  /*c510*/  @!PT LDS RZ, [RZ] ;  /* 0x00000000fffff984 */ /* 0x000fe20000000800 */
[----:B------:R-:W-:Y:S01]  /*c520*/  @!PT LDS RZ, [RZ] ;  /* 0x00000000fffff984 */ /* 0x000fe20000000800 */
[----:B------:R-:W-:Y:S01]  /*c530*/  @!PT LDS RZ, [RZ] ;  /* 0x00000000fffff984 */ /* 0x000fe20000000800 */
[----:B------:R-:W-:Y:S01]  /*c540*/  @!PT LDS RZ, [RZ] ;  /* 0x00000000fffff984 */ /* 0x000fe20000000800 */
[----:B------:R1:W-:Y:S06]  /*c550*/  MEMBAR.ALL.CTA ;  /* 0x0000000000007992 */ /* 0x0003ec0000008000 */
[----:B-1----:R-:W1:Y:S01]  /*c560*/  FENCE.VIEW.ASYNC.S ;  /* 0x00000000000073c6 */ /* 0x002e620000000000 */
[----:B------:R-:W-:Y:S05]  /*c570*/  WARPSYNC.ALL ;  /* 0x0000000000007948 */ /* 0x000fea0003800000 */
[----:B------:R-:W-:Y:S01]  /*c580*/  BSSY B0, `(.L_x_577) ;  /* 0x0000008000007945 */ /* 0x000fe20003800000 */
[----:B-1----:R1:W-:Y:S01]  /*c590*/  BAR.SYNC.DEFER_BLOCKING R93, 0x80 ;  /* 0x0002005d0000751d */ /* 0x0023e20000010000 */
[----:B-----5:R-:W-:-:S13]  /*c5a0*/  LOP3.LUT P2, RZ, R11, 0x7f, RZ, 0xc0, !PT ;  /* 0x0000007f0bff7812 */ /* 0x020fda000784c0ff */
[----:B------:R-:W-:-:S05]  /*c5b0*/  @!P2 VIADD R11, R81, 0x388a0 ;  /* 0x000388a0510ba836 */ /* 0x000fca0000000000 */
[----:B------:R-:W-:-:S04]  /*c5c0*/  @!P2 PRMT R11, RZ, 0x654, R11 ;  /* 0x00000654ff0ba816 */ /* 0x000fc8000000000b */
[----:B------:R1:W-:Y:S01]  /*c5d0*/  @!P2 SYNCS.ARRIVE.TRANS64.RED.A1T0 RZ, [R11+URZ], RZ ;  /* 0x000000ff0bffa9a7 */ /* 0x0003e2000810043f */
[----:B------:R-:W-:Y:S05]  /*c5e0*/  @!P5 BRA `(.L_x_578) ;  /* 0x000000000004d947 */ /* 0x000fea0003800000 */
[----:B------:R-:W-:Y:S01]  /*c5f0*/  BPT.TRAP 0x1 ;  /* 0x000000040000795c */ /* 0x000fe20000300000 */
.L_x_578:
[----:B------:R-:W-:Y:S05]  /*c600*/  BSYNC B0 ;  /* 0x0000000000007941 */ /* 0x000fea0003800000 */
.L_x_577:
[----:B------:R-:W5:Y:S01]  /*c610*/  SYNCS.PHASECHK.TRANS64.TRYWAIT P3, [R81+URZ+0x388b0], R100 ;  /* 0x0388b064510075a7 */ /* 0x000f62000806017f */
[----:B------:R-:W-:Y:S01]  /*c620*/  ULDC UR39, c[0x0][0x2f4] ;  /* 0x0000bd0000277ab9 */ /* 0x000fe20000000800 */
[----:B------:R-:W-:Y:S04]  /*c630*/  BSSY B0, `(.L_x_579) ;  /* 0x0000002000007945 */ /* 0x000fe80003800000 */
[----:B-----5:R-:W-:Y:S05]  /*c640*/  @!P3 BRA `(.L_x_580) ;  /* 0x000001f00040b947 */ /* 0x020fea0003800000 */
.L_x_882:
[----:B------:R-:W-:Y:S05]  /*c650*/  BSYNC B0 ;  /* 0x0000000000007941 */ /* 0x000fea0003800000 */
.L_x_579:
[----:B------:R-:W-:Y:S01]  /*c660*/  ULDC.64 UR4, c[0x0][0x328] ;  /* 0x0000ca0000047ab9 */ /* 0x000fe20000000a00 */
[----:B------:R-:W-:Y:S01]  /*c670*/  ULDC.64 UR6, c[0x0][0x318] ;  /* 0x0000c60000067ab9 */ /* 0x000fe20000000a00 */
[----:B------:R-:W-:Y:S01]  /*c680*/  IMAD R97, R97, UR4, RZ ;  /* 0x0000000461617c24 */ /* 0x000fe2000f8e02ff */
[----:B------:R-:W-:Y:S01]  /*c690*/  BSSY B0, `(.L_x_581) ;  /* 0x000001d000007945 */ /* 0x000fe20003800000 */
[----:B0---4-:R-:W-:-:S04]  /*c6a0*/  IMAD.WIDE.U32 R12, R96, UR4, RZ ;  /* 0x00000004600c7c25 */ /* 0x011fc8000f8e00ff */
[----:B------:R-:W-:Y:S01]  /*c6b0*/  IMAD R97, R96, UR5, R97 ;  /* 0x0000000560617c24 */ /* 0x000fe2000f8e0261 */
[----:B------:R-:W-:Y:S01]  /*c6c0*/  ULDC.64 UR4, c[0x0][0x338] ;  /* 0x0000ce0000047ab9 */ /* 0x000fe20000000a00 */
[----:B------:R-:W-:Y:S02]  /*c6d0*/  IMAD.IADD R99, R99, 0x1, -R219 ;  /* 0x0000000163637824 */ /* 0x000fe400078e0adb */
[----:B------:R-:W-:Y:S02]  /*c6e0*/  IMAD R98, R98, UR4, RZ ;  /* 0x0000000462627c24 */ /* 0x000fe4000f8e02ff */
[----:B------:R-:W-:Y:S02]  /*c6f0*/  IMAD.IADD R13, R13, 0x1, R97 ;  /* 0x000000010d0d7824 */ /* 0x000fe400078e0261 */
[C---:B-1----:R-:W-:Y:S02]  /*c700*/  IMAD R11, R95.reuse, UR5, R98 ;  /* 0x000000055f0b7c24 */ /* 0x042fe4000f8e0262 */
[----:B------:R-:W-:Y:S01]  /*c710*/  IMAD.WIDE.U32 R12, R95, UR4, R12 ;  /* 0x000000045f0c7c25 */ /* 0x000fe2000f8e000c */
[----:B------:R-:W-:-:S04]  /*c720*/  ULDC.64 UR4, c[0x0][0x330] ;  /* 0x0000cc0000047ab9 */ /* 0x000fc80000000a00 */
[----:B------:R-:W-:-:S03]  /*c730*/  IADD3 R13, R13, R11, RZ ;  /* 0x0000000b0d0d7210 */ /* 0x000fc60007ffe0ff */
[----:B------:R-:W-:-:S04]  /*c740*/  IMAD.WIDE.U32 R12, R220, UR4, R12 ;  /* 0x00000004dc0c7c25 */ /* 0x000fc8000f8e000c */
[----:B------:R-:W-:Y:S01]  /*c750*/  IMAD R11, R220, UR5, R13 ;  /* 0x00000005dc0b7c24 */ /* 0x000fe2000f8e020d */
[----:B--2---:R-:W-:-:S04]  /*c760*/  IADD3 R48, P3, R12, UR6, RZ ;  /* 0x000000060c307c10 */ /* 0x004fc8000ff7e0ff */
[----:B------:R-:W-:Y:S01]  /*c770*/  IADD3.X R11, R11, UR7, RZ, P3, !PT ;  /* 0x000000070b0b7c10 */ /* 0x000fe20009ffe4ff */
[----:B---3--:R0:W1:Y:S01]  /*c780*/  SHFL.IDX PT, R45, R48, RZ, 0x181f ;  /* 0x00181fff302d7589 */ /* 0x00806200000e0000 */
[----:B------:R-:W-:-:S03]  /*c790*/  ISETP.GE.AND P3, PT, R99, 0x1, PT ;  /* 0x000000016300780c */ /* 0x000fc60003f66270 */
[----:B------:R0:W2:Y:S10]  /*c7a0*/  SHFL.IDX PT, R12, R11, RZ, 0x181f ;  /* 0x00181fff0b0c7589 */ /* 0x0000b400000e0000 */
[----:B0-----:R-:W-:Y:S05]  /*c7b0*/  @!P3 BRA `(.L_x_582) ;  /* 0x000000000028b947 */ /* 0x001fea0003800000 */
[----:B------:R-:W-:-:S13]  /*c7c0*/  ISETP.GE.AND P3, PT, R16, UR39, PT ;  /* 0x0000002710007c0c */ /* 0x000fda000bf66270 */
[----:B-1----:R-:W-:-:S05]  /*c7d0*/  @!P3 IADD3 R46, P4, R16, R45, RZ ;  /* 0x0000002d102eb210 */ /* 0x002fca0007f9e0ff */
[----:B--2---:R-:W-:Y:S01]  /*c7e0*/  @!P3 IMAD.X R47, R12, 0x1, R17, P4 ;  /* 0x000000010c2fb824 */ /* 0x004fe200020e0611 */
[----:B------:R-:W-:-:S13]  /*c7f0*/  ISETP.GE.AND P4, PT, R18, UR39, PT ;  /* 0x0000002712007c0c */ /* 0x000fda000bf86270 */
[----:B------:R-:W-:-:S05]  /*c800*/  @!P4 IADD3 R44, P5, R18, R45, RZ ;  /* 0x0000002d122cc210 */ /* 0x000fca0007fbe0ff */
[----:B------:R-:W-:Y:S02]  /*c810*/  @!P4 IMAD.X R45, R12, 0x1, R217, P5 ;  /* 0x000000010c2dc824 */ /* 0x000fe400028e06d9 */
[----:B------:R-:W0:Y:S04]  /*c820*/  @!P3 LDS.128 R12, [R90+0x10400] ;  /* 0x010400005a0cb984 */ /* 0x000e280000000c00 */
[----:B0-----:R-:W-:Y:S04]  /*c830*/  @!P3 ST.E.128 desc[UR36][R46.64], R12 ;  /* 0x0000000c2e00b985 */ /* 0x001fe8000c101d24 */
[----:B------:R-:W0:Y:S04]  /*c840*/  @!P4 LDS.128 R12, [R90+0x14400] ;  /* 0x014400005a0cc984 */ /* 0x000e280000000c00 */
[----:B0-----:R0:W-:Y:S02]  /*c850*/  @!P4 ST.E.128 desc[UR36][R44.64], R12 ;  /* 0x0000000c2c00c985 */ /* 0x0011e4000c101d24 */
.L_x_582:
[----:B------:R-:W-:Y:S05]  /*c860*/  BSYNC B0 ;  /* 0x0000000000007941 */ /* 0x000fea0003800000 */
.L_x_581:
[----:B------:R-:W-:Y:S01]  /*c870*/  ISETP.GE.AND P3, PT, R99, 0x21, PT ;  /* 0x000000216300780c */ /* 0x000fe20003f66270 */
[----:B0-2---:R0:W2:Y:S01]  /*c880*/  SHFL.IDX PT, R12, R11, 0x1, 0x181f ;  /* 0x00381f000b0c7f89 */ /* 0x0050a200000e0000 */
[----:B------:R-:W-:Y:S03]  /*c890*/  BSSY B0, `(.L_x_583) ;  /* 0x000000d000007945 */ /* 0x000fe60003800000 */
[----:B-1----:R0:W1:Y:S08]  /*c8a0*/  SHFL.IDX PT, R45, R48, 0x1, 0x181f ;  /* 0x00381f00302d7f89 */ /* 0x00207000000e0000 */
[----:B0-----:R-:W-:Y:S05]  /*c8b0*/  @!P3 BRA `(.L_x_584) ;  /* 0x000000000028b947 */ /* 0x001fea0003800000 */
[----:B------:R-:W-:-:S13]  /*c8c0*/  ISETP.GE.AND P3, PT, R16, UR39, PT ;  /* 0x0000002710007c0c */ /* 0x000fda000bf66270 */
[----:B-1----:R-:W-:-:S05]  /*c8d0*/  @!P3 IADD3 R46, P4, R16, R45, RZ ;  /* 0x0000002d102eb210 */ /* 0x002fca0007f9e0ff */
[----:B--2---:R-:W-:Y:S01]  /*c8e0*/  @!P3 IMAD.X R47, R12, 0x1, R17, P4 ;  /* 0x000000010c2fb824 */ /* 0x004fe200020e0611 */
[----:B------:R-:W-:-:S13]  /*c8f0*/  ISETP.GE.AND P4, PT, R18, UR39, PT ;  /* 0x0000002712007c0c */ /* 0x000fda000bf86270 */
[----:B------:R-:W-:-:S04]  /*c900*/  @!P4 IADD3 R44, P5, R18, R45, RZ ;  /* 0x0000002d122cc210 */ /* 0x000fc80007fbe0ff */
[----:B------:R-:W-:Y:S02]  /*c910*/  @!P4 IADD3.X R45, R12, R217, RZ, P5, !PT ;  /* 0x000000d90c2dc210 */ /* 0x000fe40002ffe4ff */
[----:B------:R-:W0:Y:S04]  /*c920*/  @!P3 LDS.128 R12, [R90+0x11400] ;  /* 0x011400005a0cb984 */ /* 0x000e280000000c00 */
[----:B0-----:R-:W-:Y:S04]  /*c930*/  @!P3 ST.E.128 desc[UR36][R46.64], R12 ;  /* 0x0000000c2e00b985 */ /* 0x001fe8000c101d24 */
[----:B------:R-:W0:Y:S04]  /*c940*/  @!P4 LDS.128 R12, [R90+0x15400] ;  /* 0x015400005a0cc984 */ /* 0x000e280000000c00 */
[----:B0-----:R0:W-:Y:S02]  /*c950*/  @!P4 ST.E.128 desc[UR36][R44.64], R12 ;  /* 0x0000000c2c00c985 */ /* 0x0011e4000c101d24 */
.L_x_584:
[----:B------:R-:W-:Y:S05]  /*c960*/  BSYNC B0 ;  /* 0x0000000000007941 */ /* 0x000fea0003800000 */
.L_x_583:
        /* <DEDUP_REMOVED lines=15> */
.L_x_586:
[----:B------:R-:W-:Y:S05]  /*ca60*/  BSYNC B0 ;  /* 0x0000000000007941 */ /* 0x000fea0003800000 */
.L_x_585:
[----:B------:R-:W-:Y:S01]  /*ca70*/  ISETP.GE.AND P3, PT, R99, 0x61, PT ;  /* 0x000000616300780c */ /* 0x000fe20003f66270 */
[----:B------:R-:W3:Y:S01]  /*ca80*/  SHFL.IDX PT, R11, R11, 0x3, 0x181f ;  /* 0x00781f000b0b7f89 */ /* 0x000ee200000e0000 */
[----:B------:R-:W-:Y:S03]  /*ca90*/  BSSY B0, `(.L_x_587) ;  /* 0x000000d000007945 */ /* 0x000fe60003800000 */
[----:B01----:R0:W1:Y:S08]  /*caa0*/  SHFL.IDX PT, R45, R48, 0x3, 0x181f ;  /* 0x00781f00302d7f89 */ /* 0x00307000000e0000 */
[----:B0-----:R-:W-:Y:S05]  /*cab0*/  @!P3 BRA `(.L_x_588) ;  /* 0x000000000028b947 */ /* 0x001fea0003800000 */
[----:B------:R-:W-:-:S13]  /*cac0*/  ISETP.GE.AND P3, PT, R16, UR39, PT ;  /* 0x0000002710007c0c */ /* 0x000fda000bf66270 */
[----:B--2---:R-:W0:Y:S01]  /*cad0*/  @!P3 LDS.128 R12, [R90+0x13400] ;  /* 0x013400005a0cb984 */ /* 0x004e220000000c00 */
[----:B-1----:R-:W-:-:S05]  /*cae0*/  @!P3 IADD3 R46, P4, R16, R45, RZ ;  /* 0x0000002d102eb210 */ /* 0x002fca0007f9e0ff */
[----:B---3--:R-:W-:Y:S01]  /*caf0*/  @!P3 IMAD.X R47, R11, 0x1, R17, P4 ;  /* 0x000000010b2fb824 */ /* 0x008fe200020e0611 */
[----:B------:R-:W-:-:S13]  /*cb00*/  ISETP.GE.AND P4, PT, R18, UR39, PT ;  /* 0x0000002712007c0c */ /* 0x000fda000bf86270 */
[----:B------:R-:W-:-:S05]  /*cb10*/  @!P4 IADD3 R44, P5, R18, R45, RZ ;  /* 0x0000002d122cc210 */ /* 0x000fca0007fbe0ff */
[----:B------:R-:W-:Y:S01]  /*cb20*/  @!P4 IMAD.X R45, R11, 0x1, R217, P5 ;  /* 0x000000010b2dc824 */ /* 0x000fe200028e06d9 */
[----:B0-----:R-:W-:Y:S04]  /*cb30*/  @!P3 ST.E.128 desc[UR36][R46.64], R12 ;  /* 0x0000000c2e00b985 */ /* 0x001fe8000c101d24 */
[----:B------:R-:W0:Y:S04]  /*cb40*/  @!P4 LDS.128 R12, [R90+0x17400] ;  /* 0x017400005a0cc984 */ /* 0x000e280000000c00 */
[----:B0-----:R0:W-:Y:S02]  /*cb50*/  @!P4 ST.E.128 desc[UR36][R44.64], R12 ;  /* 0x0000000c2c00c985 */ /* 0x0011e4000c101d24 */
.L_x_588:
[----:B------:R-:W-:Y:S05]  /*cb60*/  BSYNC B0 ;  /* 0x0000000000007941 */ /* 0x000fea0003800000 */
.L_x_587:
[----:B---3--:R-:W3:Y:S01]  /*cb70*/  LDL R11, [R1] ;  /* 0x00000000010b7983 */ /* 0x008ee20000100800 */
[----:B------:R-:W-:Y:S01]  /*cb80*/  @!P2 IADD3 R81, R81, 0x388c0, RZ ;  /* 0x000388c05151a810 */ /* 0x000fe20007ffe0ff */
[----:B------:R-:W-:Y:S01]  /*cb90*/  VIADD R216, R216, 0x1 ;  /* 0x00000001d8d87836 */ /* 0x000fe20000000000 */
[----:B------:R-:W-:Y:S01]  /*cba0*/  @!PT LDS RZ, [RZ] ;  /* 0x00000000fffff984 */ /* 0x000fe20000000800 */
[----:B------:R-:W-:Y:S01]  /*cbb0*/  @!PT LDS RZ, [RZ] ;  /* 0x00000000fffff984 */ /* 0x000fe20000000800 */
[----:B------:R-:W-:Y:S01]  /*cbc0*/  @!PT LDS RZ, [RZ] ;  /* 0x00000000fffff984 */ /* 0x000fe20000000800 */
[----:B------:R-:W-:Y:S01]  /*cbd0*/  @!PT LDS RZ, [RZ] ;  /* 0x00000000fffff984 */ /* 0x000fe20000000800 */
[----:B------:R4:W-:Y:S06]  /*cbe0*/  MEMBAR.ALL.CTA ;  /* 0x0000000000007992 */ /* 0x0009ec0000008000 */
[----:B----4-:R-:W4:Y:S01]  /*cbf0*/  FENCE.VIEW.ASYNC.S ;  /* 0x00000000000073c6 */ /* 0x010f220000000000 */
[----:B------:R-:W-:Y:S01]  /*cc00*/  @!P2 PRMT R81, RZ, 0x654, R81 ;  /* 0x00000654ff51a816 */ /* 0x000fe20000000051 */
[----:B----4-:R4:W-:Y:S06]  /*cc10*/  BAR.SYNC.DEFER_BLOCKING R93, 0x80 ;  /* 0x0002005d0000751d */ /* 0x0109ec0000010000 */
[----:B------:R4:W-:Y:S01]  /*cc20*/  @!P2 SYNCS.ARRIVE.TRANS64.RED.A1T0 RZ, [R81+URZ], RZ ;  /* 0x000000ff51ffa9a7 */ /* 0x0009e2000810043f */
[----:B------:R-:W-:-:S04]  /*cc30*/  ISETP.NE.AND P2, PT, R216, 0x2, PT ;  /* 0x00000002d800780c */ /* 0x000fc80003f45270 */
[----:B0-2---:R-:W-:Y:S02]  /*cc40*/  SEL R12, RZ, 0x1, P2 ;  /* 0x00000001ff0c7807 */ /* 0x005fe40001000000 */
[----:B------:R-:W-:Y:S02]  /*cc50*/  SEL R216, R216, RZ, P2 ;  /* 0x000000ffd8d87207 */ /* 0x000fe40001000000 */
[----:B------:R-:W-:Y:S02]  /*cc60*/  LOP3.LUT R221, R221, R12, RZ, 0x3c, !PT ;  /* 0x0000000cdddd7212 */ /* 0x000fe400078e3cff */
[----:B---3--:R-:W-:-:S13]  /*cc70*/  LOP3.LUT P3, RZ, R11, 0x4, RZ, 0xc0, !PT ;  /* 0x000000040bff7812 */ /* 0x008fda000786c0ff */
[----:B----4-:R-:W-:Y:S05]  /*cc80*/  @P3 BRA `(.L_x_589) ;  /* 0xffffff60008c3947 */ /* 0x010fea000383ffff */
[----:B------:R-:W0:Y:S01]  /*cc90*/  S2R R11, SR_TID.X ;  /* 0x00000000000b7919 */ /* 0x000e220000002100 */
[----:B------:R-:W-:Y:S02]  /*cca0*/  PLOP3.LUT P0, PT, PT, PT, PT, 0x8, 0x0 ;  /* 0x000000000000781c */ /* 0x000fe40003f0e170 */
[----:B0-----:R-:W-:-:S04]  /*ccb0*/  SHF.R.U32.HI R11, RZ, 0x7, R11 ;  /* 0x00000007ff0b7819 */ /* 0x001fc8000001160b */
[----:B------:R-:W-:-:S13]  /*ccc0*/  ISETP.NE.AND P3, PT, R11, 0x1, PT ;  /* 0x000000010b00780c */ /* 0x000fda0003f65270 */
[----:B------:R-:W-:Y:S06]  /*ccd0*/  @!P3 BAR.ARV 0x9, 0x100 ;  /* 0x024400000000bb1d */ /* 0x000fec0000002000 */
.L_x_489:
[----:B------:R-:W-:Y:S01]  /*cce0*/  IMAD.MOV.U32 R170, RZ, RZ, RZ ;  /* 0x000000ffffaa7224 */ /* 0x000fe200078e00ff */
[----:B------:R-:W-:Y:S06]  /*ccf0*/  @P0 BRA `(.L_x_590) ;  /* 0x00000000000c0947 */ /* 0x000fec0003800000 */
[----:B------:R-:W0:Y:S01]  /*cd00*/  FENCE.VIEW.ASYNC.G ;  /* 0x00000000000073c6 */ /* 0x000e220000000100 */
[----:B------:R-:W-:Y:S05]  /*cd10*/  WARPSYNC.ALL ;  /* 0x0000000000007948 */ /* 0x000fea0003800000 */
[----:B0-----:R-:W-:Y:S06]  /*cd20*/  BAR.ARV 0xc, 0x180 ;  /* 0x0306000000007b1d */ /* 0x001fec0000002000 */
.L_x_590:
[----:B------:R-:W2:Y:S01]  /*cd30*/  LDL R0, [R1] ;  /* 0x0000000001007983 */ /* 0x000ea20000100800 */
[----:B------:R-:W-:Y:S01]  /*cd40*/  BSSY B0, `(.L_x_591) ;  /* 0x0000022000007945 */ /* 0x000fe20003800000 */
[----:B--2---:R-:W-:-:S13]  /*cd50*/  LOP3.LUT P0, RZ, R0, 0x10, RZ, 0xc0, !PT ;  /* 0x0000001000ff7812 */ /* 0x004fda000780c0ff */
[----:B------:R-:W-:Y:S05]  /*cd60*/  @!P0 BRA `(.L_x_592) ;  /* 0x00000000007c8947 */ /* 0x000fea0003800000 */
[----:B------:R-:W2:Y:S01]  /*cd70*/  LDL R0, [R1+0x40] ;  /* 0x0000400001007983 */ /* 0x000ea20000100800 */
[----:B------:R-:W-:Y:S01]  /*cd80*/  ULDC UR4, c[0x0][0x9f0] ;  /* 0x00027c0000047ab9 */ /* 0x000fe20000000800 */
[----:B--2---:R-:W-:-:S04]  /*cd90*/  ISETP.NE.AND P0, PT, R0, RZ, PT ;  /* 0x000000ff0000720c */ /* 0x004fc80003f05270 */
[----:B------:R-:W-:-:S04]  /*cda0*/  SEL R6, R0, UR4, P0 ;  /* 0x0000000400067c07 */ /* 0x000fc80008000000 */
[-C--:B------:R-:W-:Y:S02]  /*cdb0*/  IABS R5, R6.reuse ;  /* 0x0000000600057213 */ /* 0x080fe40000000000 */
[----:B------:R-:W-:Y:S02]  /*cdc0*/  IADD3 R0, R91, -0x1, R6 ;  /* 0xffffffff5b007810 */ /* 0x000fe40007ffe006 */
[----:B------:R-:W0:Y:S01]  /*cdd0*/  I2F.RP R4, R5 ;  /* 0x0000000500047306 */ /* 0x000e220000209400 */
[----:B------:R-:W-:-:S04]  /*cde0*/  IABS R9, R6 ;  /* 0x0000000600097213 */ /* 0x000fc80000000000 */
[----:B------:R-:W-:-:S03]  /*cdf0*/  IADD3 R9, RZ, -R9, RZ ;  /* 0x80000009ff097210 */ /* 0x000fc60007ffe0ff */
[----:B0-----:R-:W0:Y:S02]  /*ce00*/  MUFU.RCP R4, R4 ;  /* 0x0000000400047308 */ /* 0x001e240000001000 */
[----:B0-----:R-:W-:Y:S01]  /*ce10*/  VIADD R2, R4, 0xffffffe ;  /* 0x0ffffffe04027836 */ /* 0x001fe20000000000 */
[----:B------:R-:W-:Y:S02]  /*ce20*/  IABS R4, R0 ;  /* 0x0000000000047213 */ /* 0x000fe40000000000 */
[----:B------:R-:W-:-:S03]  /*ce30*/  LOP3.LUT R0, R0, R6, RZ, 0x3c, !PT ;  /* 0x0000000600007212 */ /* 0x000fc600078e3cff */
[----:B------:R0:W2:Y:S01]  /*ce40*/  F2I.FTZ.U32.TRUNC.NTZ R3, R2 ;  /* 0x0000000200037305 */ /* 0x0000a2000021f000 */
[----:B------:R-:W-:Y:S01]  /*ce50*/  ISETP.GE.AND P2, PT, R0, RZ, PT ;  /* 0x000000ff0000720c */ /* 0x000fe20003f46270 */
[----:B0-----:R-:W-:Y:S02]  /*ce60*/  IMAD.MOV.U32 R2, RZ, RZ, RZ ;  /* 0x000000ffff027224 */ /* 0x001fe400078e00ff */
[----:B--2---:R-:W-:-:S04]  /*ce70*/  IMAD.MOV R8, RZ, RZ, -R3 ;  /* 0x000000ffff087224 */ /* 0x004fc800078e0a03 */
[----:B------:R-:W-:-:S04]  /*ce80*/  IMAD R7, R8, R5, RZ ;  /* 0x0000000508077224 */ /* 0x000fc800078e02ff */
[----:B------:R-:W-:-:S04]  /*ce90*/  IMAD.HI.U32 R3, R3, R7, R2 ;  /* 0x0000000703037227 */ /* 0x000fc800078e0002 */
[----:B------:R-:W-:Y:S02]  /*cea0*/  IMAD.MOV.U32 R2, RZ, RZ, R9 ;  /* 0x000000ffff027224 */ /* 0x000fe400078e0009 */
[----:B------:R-:W-:-:S04]  /*ceb0*/  IMAD.HI.U32 R3, R3, R4, RZ ;  /* 0x0000000403037227 */ /* 0x000fc800078e00ff */
[----:B------:R-:W-:-:S05]  /*cec0*/  IMAD R2, R3, R2, R4 ;  /* 0x0000000203027224 */ /* 0x000fca00078e0204 */
[----:B------:R-:W-:-:S13]  /*ced0*/  ISETP.GT.U32.AND P1, PT, R5, R2, PT ;  /* 0x000000020500720c */ /* 0x000fda0003f24070 */
[----:B------:R-:W-:Y:S02]  /*cee0*/  @!P1 IMAD.IADD R2, R2, 0x1, -R5 ;  /* 0x0000000102029824 */ /* 0x000fe400078e0a05 */
[----:B------:R-:W-:Y:S01]  /*cef0*/  @!P1 VIADD R3, R3, 0x1 ;  /* 0x0000000103039836 */ /* 0x000fe20000000000 */
[----:B------:R-:W-:Y:S02]  /*cf00*/  ISETP.NE.AND P1, PT, R6, RZ, PT ;  /* 0x000000ff0600720c */ /* 0x000fe40003f25270 */
[----:B------:R-:W-:-:S13]  /*cf10*/  ISETP.GE.U32.AND P0, PT, R2, R5, PT ;  /* 0x000000050200720c */ /* 0x000fda0003f06070 */
[----:B------:R-:W-:-:S05]  /*cf20*/  @P0 IADD3 R3, R3, 0x1, RZ ;  /* 0x0000000103030810 */ /* 0x000fca0007ffe0ff */
[----:B------:R-:W-:Y:S01]  /*cf30*/  @!P2 IMAD.MOV R3, RZ, RZ, -R3 ;  /* 0x000000ffff03a224 */ /* 0x000fe200078e0a03 */
[----:B------:R-:W-:-:S05]  /*cf40*/  @!P1 LOP3.LUT R3, RZ, R6, RZ, 0x33, !PT ;  /* 0x00000006ff039212 */ /* 0x000fca00078e33ff */
[----:B------:R-:W-:-:S07]  /*cf50*/  IMAD.MOV.U32 R170, RZ, RZ, R3 ;  /* 0x000000ffffaa7224 */ /* 0x000fce00078e0003 */
.L_x_592:
[----:B------:R-:W-:Y:S05]  /*cf60*/  BSYNC B0 ;  /* 0x0000000000007941 */ /* 0x000fea0003800000 */
.L_x_591:
[----:B------:R-:W2:Y:S01]  /*cf70*/  LDL R0, [R1+0x64] ;  /* 0x0000640001007983 */ /* 0x000ea20000100800 */
[----:B------:R-:W-:Y:S02]  /*cf80*/  PLOP3.LUT P0, PT, PT, PT, PT, 0x80, 0x0 ;  /* 0x000000000000781c */ /* 0x000fe40003f0f070 */
[----:B------:R-:W-:Y:S02]  /*cf90*/  CS2R R28, SRZ ;  /* 0x00000000001c7805 */ /* 0x000fe4000001ff00 */
[----:B------:R-:W-:Y:S01]  /*cfa0*/  CS2R R166, SRZ ;  /* 0x0000000000a67805 */ /* 0x000fe2000001ff00 */
[----:B------:R-:W-:Y:S01]  /*cfb0*/  IMAD.MOV.U32 R5, RZ, RZ, RZ ;  /* 0x000000ffff057224 */ /* 0x000fe200078e00ff */
        /* <DEDUP_REMOVED lines=8> */
[----:B-1----:R-:W-:-:S02]  /*d040*/  CS2R R44, SRZ ;  /* 0x00000000002c7805 */ /* 0x002fc4000001ff00 */
        /* <DEDUP_REMOVED lines=24> */
[----:B------:R-:W-:Y:S01]  /*d1d0*/  MOV R93, RZ ;  /* 0x000000ff005d7202 */ /* 0x000fe20000000f00 */
[----:B------:R-:W-:Y:S01]  /*d1e0*/  IMAD.MOV.U32 R95, RZ, RZ, RZ ;  /* 0x000000ffff5f7224 */ /* 0x000fe200078e00ff */
        /* <DEDUP_REMOVED lines=26> */
[----:B------:R-:W-:Y:S01]  /*d390*/  CS2R R150, SRZ ;  /* 0x0000000000967805 */ /* 0x000fe2000001ff00 */
[----:B--2---:R-:W-:Y:S02]  /*d3a0*/  IMAD R2, R0, R170, RZ ;  /* 0x000000aa00027224 */ /* 0x004fe400078e02ff */
[----:B------:R-:W-:-:S03]  /*d3b0*/  IMAD.MOV.U32 R0, RZ, RZ, RZ ;  /* 0x000000ffff007224 */ /* 0x000fc600078e00ff */
[----:B------:R0:W-:Y:S01]  /*d3c0*/  STL [R1+0x8], R2 ;  /* 0x0000080201007387 */ /* 0x0001e20000100800 */
[----:B------:R-:W-:Y:S02]  /*d3d0*/  VIADDMNMX R170, R2, R170, R91, PT ;  /* 0x000000aa02aa7246 */ /* 0x000fe4000380015b */
[----:B------:R-:W-:Y:S02]  /*d3e0*/  CS2R R90, SRZ ;  /* 0x00000000005a7805 */ /* 0x000fe4000001ff00 */
[----:B------:R-:W-:-:S13]  /*d3f0*/  ISETP.GT.AND P1, PT, R170, R2, PT ;  /* 0x00000002aa00720c */ /* 0x000fda0003f24270 */
[----:B0-----:R-:W-:Y:S05]  /*d400*/  @!P1 BRA `(.L_x_593) ;  /* 0x000000dc00509947 */ /* 0x001fea0003800000 */
[----:B------:R-:W0:Y:S01]  /*d410*/  S2R R2, SR_TID.X ;  /* 0x0000000000027919 */ /* 0x000e220000002100 */
[----:B------:R-:W-:Y:S01]  /*d420*/  UMOV UR4, 0xffffffff ;  /* 0xffffffff00047882 */ /* 0x000fe20000000000 */
[----:B0-----:R-:W-:-:S05]  /*d430*/  VIADD R31, R2, 0xffffff80 ;  /* 0xffffff80021f7836 */ /* 0x001fca0000000000 */
[----:B------:R-:W-:-:S04]  /*d440*/  SHF.R.S32.HI R30, RZ, 0x1f, R31 ;  /* 0x0000001fff1e7819 */ /* 0x000fc8000001141f */
[----:B------:R-:W-:-:S04]  /*d450*/  LEA.HI R13, R30, R31, RZ, 0x7 ;  /* 0x0000001f1e0d7211 */ /* 0x000fc800078f38ff */
[----:B------:R-:W-:Y:S01]  /*d460*/  SHF.R.S32.HI R13, RZ, 0x7, R13 ;  /* 0x00000007ff0d7819 */ /* 0x000fe2000001140d */
[----:B------:R-:W-:Y:S06]  /*d470*/  BRA.DIV UR4, `(.L_x_594) ;  /* 0x000001e204c87947 */ /* 0x000fec000b800000 */
[----:B------:R0:W1:Y:S02]  /*d480*/  SHFL.IDX PT, R14, R13, RZ, 0x1f ;  /* 0x00001fff0d0e7589 */ /* 0x00006400000e0000 */
.L_x_885:
[----:B------:R-:W2:Y:S02]  /*d490*/  LDL R0, [R1+0x198] ;  /* 0x0001980001007983 */ /* 0x000ea40000100800 */
[----:B--2---:R-:W-:Y:S02]  /*d4a0*/  R2UR UR4, R0 ;  /* 0x00000000000472ca */ /* 0x004fe400000e0000 */
[----:B-1----:R-:W-:-:S04]  /*d4b0*/  LEA.HI R0, R14, R14, RZ, 0x1 ;  /* 0x0000000e0e007211 */ /* 0x002fc800078f08ff */
[----:B------:R-:W-:-:S05]  /*d4c0*/  LOP3.LUT R3, R0, 0x1e, RZ, 0xc0, !PT ;  /* 0x0000001e00037812 */ /* 0x000fca00078ec0ff */
[----:B------:R-:W-:Y:S02]  /*d4d0*/  IMAD.IADD R3, R14, 0x1, -R3 ;  /* 0x000000010e037824 */ /* 0x000fe400078e0a03 */
[----:B------:R-:W-:-:S03]  /*d4e0*/  IMAD.U32 R0, RZ, RZ, UR4 ;  /* 0x00000004ff007e24 */ /* 0x000fc6000f8e00ff */
[----:B------:R-:W-:Y:S02]  /*d4f0*/  LEA R3, R3, UR4, 0xd ;  /* 0x0000000403037c11 */ /* 0x000fe4000f8e68ff */
[----:B------:R-:W-:Y:S02]  /*d500*/  LOP3.LUT P0, RZ, R0, 0x3ff, RZ, 0xc0, !PT ;  /* 0x000003ff00ff7812 */ /* 0x000fe4000780c0ff */
[----:B------:R-:W-:Y:S02]  /*d510*/  SHF.R.U32.HI R3, RZ, 0x4, R3 ;  /* 0x00000004ff037819 */ /* 0x000fe40000011603 */
[----:B------:R-:W-:Y:S02]  /*d520*/  P2R R26, PR, RZ, 0x1 ;  /* 0x00000001ff1a7803 */ /* 0x000fe40000000000 */
[----:B------:R-:W-:-:S07]  /*d530*/  LOP3.LUT R25, R3, 0x3fff, RZ, 0xc0, !PT ;  /* 0x00003fff03197812 */ /* 0x000fce00078ec0ff */
[----:B------:R-:W-:Y:S05]  /*d540*/  @!P0 BRA `(.L_x_595) ;  /* 0x0000000000408947 */ /* 0x000fea0003800000 */
[----:B------:R-:W-:Y:S01]  /*d550*/  MOV R2, 0x0 ;  /* 0x0000000000027802 */ /* 0x000fe20000000f00 */
[----:B------:R-:W-:Y:S01]  /*d560*/  ULDC.64 UR4, c[0x4][0xc0] ;  /* 0x0100300000047ab9 */ /* 0x000fe20000000a00 */
[----:B------:R-:W-:Y:S01]  /*d570*/  ULDC.64 UR6, c[0x4][0xc8] ;  /* 0x0100320000067ab9 */ /* 0x000fe20000000a00 */
[----:B------:R-:W-:Y:S01]  /*d580*/  MOV R4, UR4 ;  /* 0x0000000400047c02 */ /* 0x000fe20008000f00 */
[----:B------:R-:W-:Y:S01]  /*d590*/  IMAD.U32 R5, RZ, RZ, UR5 ;  /* 0x00000005ff057e24 */ /* 0x000fe2000f8e00ff */
[----:B------:R-:W-:Y:S01]  /*d5a0*/  ULDC.64 UR4, c[0x4][0x30] ;  /* 0x01000c0000047ab9 */ /* 0x000fe20000000a00 */
[----:B------:R-:W1:Y:S01]  /*d5b0*/  LDC.64 R2, c[0x4][R2] ;  /* 0x0100000002027b82 */ /* 0x000e620000000a00 */
[----:B------:R-:W-:Y:S01]  /*d5c0*/  IMAD.U32 R6, RZ, RZ, UR6 ;  /* 0x00000006ff067e24 */ /* 0x000fe2000f8e00ff */
[----:B------:R-:W-:Y:S01]  /*d5d0*/  MOV R11, UR5 ;  /* 0x00000005000b7c02 */ /* 0x000fe20008000f00 */
[----:B------:R-:W-:Y:S02]  /*d5e0*/  IMAD.U32 R7, RZ, RZ, UR7 ;  /* 0x00000007ff077e24 */ /* 0x000fe4000f8e00ff */
[----:B------:R-:W-:-:S02]  /*d5f0*/  IMAD.U32 R10, RZ, RZ, UR4 ;  /* 0x00000004ff0a7e24 */ /* 0x000fc4000f8e00ff */
[----:B------:R-:W-:Y:S02]  /*d600*/  IMAD.MOV.U32 R8, RZ, RZ, 0x70 ;  /* 0x00000070ff087424 */ /* 0x000fe400078e00ff */
[----:B------:R-:W-:Y:S02]  /*d610*/  IMAD.MOV.U32 R12, RZ, RZ, 0x1 ;  /* 0x00000001ff0c7424 */ /* 0x000fe400078e00ff */
[----:B0-----:R-:W-:-:S07]  /*d620*/  IMAD.MOV.U32 R13, RZ, RZ, RZ ;  /* 0x000000ffff0d7224 */ /* 0x001fce00078e00ff */
[----:B------:R-:W-:-:S07]  /*d630*/  LEPC R20, `(.L_x_595) ;  /* 0x000000001014794e */ /* 0x000fce0000000000 */
[----:B-1---5:R-:W-:Y:S05]  /*d640*/  CALL.ABS.NOINC R2 ;  /* 0x0000000002007343 */ /* 0x022fea0003c00000 */
.L_x_595:
[----:B------:R-:W2:Y:S01]  /*d650*/  LDL R21, [R1+0x50] ;  /* 0x0000500001157983 */ /* 0x000ea20000100800 */
[----:B------:R-:W-:Y:S01]  /*d660*/  ULDC.64 UR4, c[0x0][0x990] ;  /* 0x0002640000047ab9 */ /* 0x000fe20000000a00 */
[----:B------:R-:W-:Y:S02]  /*d670*/  ULDC.64 UR6, c[0x0][0x998] ;  /* 0x0002660000067ab9 */ /* 0x000fe40000000a00 */
[----:B------:R-:W3:Y:S01]  /*d680*/  LDL R20, [R1+0x3c] ;  /* 0x00003c0001147983 */ /* 0x000ee20000100800 */
[----:B------:R-:W-:Y:S02]  /*d690*/  ISETP.NE.U32.AND P0, PT, RZ, UR4, PT ;  /* 0x00000004ff007c0c */ /* 0x000fe4000bf05070 */
[----:B------:R-:W-:Y:S02]  /*d6a0*/  ISETP.NE.U32.AND P1, PT, RZ, UR6, PT ;  /* 0x00000006ff007c0c */ /* 0x000fe4000bf25070 */
[----:B------:R-:W-:Y:S02]  /*d6b0*/  ISETP.NE.AND.EX P0, PT, RZ, UR5, PT, P0 ;  /* 0x00000005ff007c0c */ /* 0x000fe4000bf05300 */
[----:B------:R-:W-:-:S11]  /*d6c0*/  ISETP.NE.AND.EX P1, PT, RZ, UR7, PT, P1 ;  /* 0x00000007ff007c0c */ /* 0x000fd6000bf25310 */
[----:B------:R-:W2:Y:S08]  /*d6d0*/  @P0 LDC.64 R6, c[0x0][0x9a8] ;  /* 0x00026a00ff060b82 */ /* 0x000eb00000000a00 */
[----:B------:R-:W1:Y:S08]  /*d6e0*/  @P1 LDC.64 R8, c[0x0][0x9b8] ;  /* 0x00026e00ff081b82 */ /* 0x000e700000000a00 */
[----:B------:R-:W4:Y:S08]  /*d6f0*/  @P0 LDC.64 R4, c[0x0][0x9b0] ;  /* 0x00026c00ff040b82 */ /* 0x000f300000000a00 */
[----:B------:R-:W4:Y:S01]  /*d700*/  @P1 LDC.64 R2, c[0x0][0x9c0] ;  /* 0x00027000ff021b82 */ /* 0x000f220000000a00 */
[----:B--2---:R-:W-:-:S02]  /*d710*/  @P0 IMAD R0, R21, R6, RZ ;  /* 0x0000000615000224 */ /* 0x004fc400078e02ff */
[----:B-1----:R-:W-:Y:S02]  /*d720*/  @P1 IMAD R10, R21, R8, RZ ;  /* 0x00000008150a1224 */ /* 0x002fe400078e02ff */
[C---:B---3--:R-:W-:Y:S02]  /*d730*/  @P0 IMAD R11, R20.reuse, R7, R0 ;  /* 0x00000007140b0224 */ /* 0x048fe400078e0200 */
[C---:B0-----:R-:W-:Y:S02]  /*d740*/  @P1 IMAD R13, R20.reuse, R9, R10 ;  /* 0x00000009140d1224 */ /* 0x041fe400078e020a */
[----:B------:R-:W-:-:S04]  /*d750*/  @P0 IMAD.WIDE.U32 R6, R20, R6, RZ ;  /* 0x0000000614060225 */ /* 0x000fc800078e00ff */
[----:B------:R-:W-:-:S04]  /*d760*/  @P1 IMAD.WIDE.U32 R8, R20, R8, RZ ;  /* 0x0000000814081225 */ /* 0x000fc800078e00ff */
[----:B------:R-:W-:Y:S01]  /*d770*/  @P0 IMAD.IADD R7, R7, 0x1, R11 ;  /* 0x0000000107070824 */ /* 0x000fe200078e020b */
[----:B------:R-:W-:Y:S01]  /*d780*/  @P1 IADD3 R9, R9, R13, RZ ;  /* 0x0000000d09091210 */ /* 0x000fe20007ffe0ff */
[----:B------:R-:W-:Y:S02]  /*d790*/  IMAD.MOV.U32 R0, RZ, RZ, 0x3f800000 ;  /* 0x3f800000ff007424 */ /* 0x000fe400078e00ff */
[----:B----4-:R-:W-:-:S04]  /*d7a0*/  @P0 IMAD.WIDE.U32 R6, R220, R4, R6 ;  /* 0x00000004dc060225 */ /* 0x010fc800078e0006 */
[----:B------:R-:W-:Y:S01]  /*d7b0*/  @P1 IMAD.WIDE.U32 R8, R220, R2, R8 ;  /* 0x00000002dc081225 */ /* 0x000fe200078e0008 */
[----:B------:R-:W-:Y:S01]  /*d7c0*/  @P0 LEA R2, P2, R6, UR4, 0x2 ;  /* 0x0000000406020c11 */ /* 0x000fe2000f8410ff */
[----:B------:R-:W-:Y:S02]  /*d7d0*/  ULDC UR4, c[0x0][0x3f4] ;  /* 0x0000fd0000047ab9 */ /* 0x000fe40000000800 */
[----:B------:R-:W-:Y:S01]  /*d7e0*/  @P0 IMAD R7, R220, R5, R7 ;  /* 0x00000005dc070224 */ /* 0x000fe200078e0207 */
[----:B------:R-:W-:Y:S01]  /*d7f0*/  @P1 LEA R4, P3, R8, UR6, 0x2 ;  /* 0x0000000608041c11 */ /* 0x000fe2000f8610ff */
[----:B------:R-:W-:-:S03]  /*d800*/  @P1 IMAD R5, R220, R3, R9 ;  /* 0x00000003dc051224 */ /* 0x000fc600078e0209 */
[----:B------:R-:W-:Y:S01]  /*d810*/  @P0 LEA.HI.X R3, R6, UR5, R7, 0x2, P2 ;  /* 0x0000000506030c11 */ /* 0x000fe200090f1407 */
[----:B------:R-:W-:Y:S01]  /*d820*/  IMAD.MOV.U32 R7, RZ, RZ, 0x3f800000 ;  /* 0x3f800000ff077424 */ /* 0x000fe200078e00ff */
[----:B------:R-:W-:-:S05]  /*d830*/  @P1 LEA.HI.X R5, R8, UR7, R5, 0x2, P3 ;  /* 0x0000000708051c11 */ /* 0x000fca00098f1405 */
[----:B------:R-:W2:Y:S04]  /*d840*/  @P0 LDG.E R7, desc[UR36][R2.64] ;  /* 0x0000002402070981 */ /* 0x000ea8000c1e1900 */
[----:B------:R-:W2:Y:S01]  /*d850*/  @P1 LDG.E R0, desc[UR36][R4.64] ;  /* 0x0000002404001981 */ /* 0x000ea2000c1e1900 */
[----:B------:R-:W-:Y:S01]  /*d860*/  ISETP.LT.AND P0, PT, RZ, UR4, PT ;  /* 0x00000004ff007c0c */ /* 0x000fe2000bf01270 */
[----:B------:R-:W-:Y:S01]  /*d870*/  ULDC UR4, c[0x0][0x9d8] ;  /* 0x0002760000047ab9 */ /* 0x000fe20000000800 */
[----:B--2---:R-:W-:-:S04]  /*d880*/  FMUL.FTZ R0, R7, R0 ;  /* 0x0000000007007220 */ /* 0x004fc80000410000 */
[----:B------:R-:W-:-:S07]  /*d890*/  FMUL.FTZ R2, R0, UR4 ;  /* 0x0000000400027c20 */ /* 0x000fce0008410000 */
[----:B------:R-:W-:Y:S05]  /*d8a0*/  @P0 BRA `(.L_x_596) ;  /* 0x0000000000400947 */ /* 0x000fea0003800000 */
[----:B------:R-:W2:Y:S02]  /*d8b0*/  LDL R20, [R1+0x58] ;  /* 0x0000580001147983 */ /* 0x000ea40000100800 */
[----:B--2---:R-:W-:-:S04]  /*d8c0*/  LEA.HI R0, R20, R20, RZ, 0x1 ;  /* 0x0000001414007211 */ /* 0x004fc800078f08ff */
[----:B------:R-:W-:-:S05]  /*d8d0*/  LOP3.LUT R0, R0, 0xfffffffe, RZ, 0xc0, !PT ;  /* 0xfffffffe00007812 */ /* 0x000fca00078ec0ff */
[----:B------:R-:W-:-:S05]  /*d8e0*/  IMAD.IADD R0, R20, 0x1, -R0 ;  /* 0x0000000114007824 */ /* 0x000fca00078e0a00 */
[----:B------:R-:W-:-:S04]  /*d8f0*/  SHF.L.U32 R0, R0, 0x1f, RZ ;  /* 0x0000001f00007819 */ /* 0x000fc800000006ff */
[----:B------:R0:W1:Y:S03]  /*d900*/  SYNCS.PHASECHK.TRANS64.TRYWAIT P0, [R19+URZ+0x38800], R0 ;  /* 0x03880000130075a7 */ /* 0x000066000800017f */
[----:B-1----:R-:W-:Y:S05]  /*d910*/  @!P0 NANOSLEEP.SYNCS 0x989680 ;  /* 0x009896800000895d */ /* 0x002fea0003900000 */
[----:B------:R-:W1:Y:S01]  /*d920*/  @!P0 SYNCS.PHASECHK.TRANS64 P0, [R19+URZ+0x38800], R0 ;  /* 0x03880000130085a7 */ /* 0x000e62000800007f */
[----:B------:R-:W-:Y:S04]  /*d930*/  BSSY B0, `(.L_x_597) ;  /* 0x0000006000007945 */ /* 0x000fe80003800000 */
[----:B-1----:R-:W-:Y:S05]  /*d940*/  @P0 BRA `(.L_x_598) ;  /* 0x0000000000100947 */ /* 0x002fea0003800000 */
.L_x_599:
[----:B-1----:R1:W2:Y:S02]  /*d950*/  SYNCS.PHASECHK.TRANS64.TRYWAIT P0, [R19+URZ+0x38800], R0 ;  /* 0x03880000130075a7 */ /* 0x0022a4000800017f */
[----:B--2---:R-:W-:Y:S05]  /*d960*/  @!P0 NANOSLEEP.SYNCS 0x989680 ;  /* 0x009896800000895d */ /* 0x004fea0003900000 */
[----:B------:R-:W2:Y:S02]  /*d970*/  @!P0 SYNCS.PHASECHK.TRANS64 P0, [R19+URZ+0x38800], R0 ;  /* 0x03880000130085a7 */ /* 0x000ea4000800007f */
[----:B--2---:R-:W-:Y:S05]  /*d980*/  @!P0 BRA `(.L_x_599) ;  /* 0xfffffffc00f08947 */ /* 0x004fea000383ffff */
.L_x_598:
[----:B------:R-:W-:Y:S05]  /*d990*/  BSYNC B0 ;  /* 0x0000000000007941 */ /* 0x000fea0003800000 */
.L_x_597:
[----:B------:R-:W-:Y:S05]  /*d9a0*/  BRA `(.L_x_600) ;  /* 0x0000007000a87947 */ /* 0x000fea0003800000 */
.L_x_596:
[----:B------:R-:W-:Y:S01]  /*d9b0*/  ISETP.NE.AND P0, PT, R26, RZ, PT ;  /* 0x000000ff1a00720c */ /* 0x000fe20003f05270 */
[----:B------:R-:W0:Y:S01]  /*d9c0*/  LDC.64 R28, c[0x0][0x400] ;  /* 0x00010000ff1c7b82 */ /* 0x000e220000000a00 */
[----:B-----5:R-:W-:Y:S01]  /*d9d0*/  SHF.R.S32.HI R0, RZ, 0x1f, R24 ;  /* 0x0000001fff007819 */ /* 0x020fe20000011418 */
[----:B------:R-:W-:Y:S01]  /*d9e0*/  ULDC.64 UR6, c[0x0][0x408] ;  /* 0x0001020000067ab9 */ /* 0x000fe20000000a00 */
[----:B------:R-:W-:-:S03]  /*d9f0*/  ULDC.64 UR4, c[0x0][0x3f8] ;  /* 0x0000fe0000047ab9 */ /* 0x000fc60000000a00 */
[C---:B------:R-:W-:Y:S02]  /*da00*/  IMAD R5, R0.reuse, UR6, RZ ;  /* 0x0000000600057c24 */ /* 0x040fe4000f8e02ff */
[----:B------:R-:W1:Y:S01]  /*da10*/  LDC.64 R26, c[0x0][0x3e8] ;  /* 0x0000fa00ff1a7b82 */ /* 0x000e620000000a00 */
[----:B------:R-:W-:Y:S02]  /*da20*/  IMAD R3, R0, UR4, RZ ;  /* 0x0000000400037c24 */ /* 0x000fe4000f8e02ff */
[C---:B------:R-:W-:Y:S02]  /*da30*/  IMAD R5, R24.reuse, UR7, R5 ;  /* 0x0000000718057c24 */ /* 0x040fe4000f8e0205 */
[C---:B------:R-:W-:Y:S02]  /*da40*/  IMAD R3, R24.reuse, UR5, R3 ;  /* 0x0000000518037c24 */ /* 0x040fe4000f8e0203 */
[----:B0-----:R-:W-:-:S05]  /*da50*/  IMAD.WIDE.U32 R28, R24, UR6, R28 ;  /* 0x00000006181c7c25 */ /* 0x001fca000f8e001c */
[----:B------:R-:W-:Y:S01]  /*da60*/  IADD3 R32, R5, R29, RZ ;  /* 0x0000001d05207210 */ /* 0x000fe20007ffe0ff */
[----:B-1----:R-:W-:-:S04]  /*da70*/  IMAD.WIDE.U32 R26, R24, UR4, R26 ;  /* 0x00000004181a7c25 */ /* 0x002fc8000f8e001a */
[----:B------:R-:W-:Y:S01]  /*da80*/  IMAD.IADD R24, R3, 0x1, R27 ;  /* 0x0000000103187824 */ /* 0x000fe200078e021b */
[----:B------:R-:W-:Y:S06]  /*da90*/  @!P0 BRA `(.L_x_601) ;  /* 0x0000000000408947 */ /* 0x000fec0003800000 */
        /* <DEDUP_REMOVED lines=15> */
[----:B0-----:R-:W-:Y:S05]  /*db90*/  CALL.ABS.NOINC R14 ;  /* 0x000000000e007343 */ /* 0x001fea0003c00000 */
.L_x_601:
[----:B------:R-:W-:Y:S01]  /*dba0*/  ULDC.U8 UR4, c[0x0][0x410] ;  /* 0x0001040000047ab9 */ /* 0x000fe20000000000 */
[----:B------:R-:W-:Y:S01]  /*dbb0*/  BSSY B0, `(.L_x_602) ;  /* 0x0000701000007945 */ /* 0x000fe20003800000 */
[----:B------:R-:W-:Y:S02]  /*dbc0*/  ISETP.NE.AND P0, PT, RZ, UR4, PT ;  /* 0x00000004ff007c0c */ /* 0x000fe4000bf05270 */
[----:B------:R-:W-:-:S11]  /*dbd0*/  LEA R0, R41, R219, 0x7 ;  /* 0x000000db29007211 */ /* 0x000fd600078e38ff */
[----:B------:R-:W-:Y:S05]  /*dbe0*/  @!P0 BRA `(.L_x_603) ;  /* 0x00000034009c8947 */ /* 0x000fea0003800000 */
[----:B------:R-:W-:-:S03]  /*dbf0*/  UMOV UR4, 0xffffffff ;  /* 0xffffffff00047882 */ /* 0x000fc60000000000 */
[----:B------:R-:W-:Y:S05]  /*dc00*/  BRA.DIV UR4, `(.L_x_604) ;  /* 0x000001de04087947 */ /* 0x000fea000b800000 */
[----:B------:R0:W1:Y:S04]  /*dc10*/  SHFL.IDX PT, R27, R26, RZ, 0x181f ;  /* 0x00181fff1a1b7589 */ /* 0x00006800000e0000 */
[----:B------:R0:W2:Y:S04]  /*dc20*/  SHFL.IDX PT, R29, R28, RZ, 0x181f ;  /* 0x00181fff1c1d7589 */ /* 0x0000a800000e0000 */
[----:B------:R0:W3:Y:S04]  /*dc30*/  SHFL.IDX PT, R3, R24, RZ, 0x181f ;  /* 0x00181fff18037589 */ /* 0x0000e800000e0000 */
[----:B------:R0:W4:Y:S02]  /*dc40*/  SHFL.IDX PT, R21, R32, RZ, 0x181f ;  /* 0x00181fff20157589 */ /* 0x00012400000e0000 */
.L_x_891:
[----:B------:R-:W5:Y:S01]  /*dc50*/  LDL R5, [R1+0x58] ;  /* 0x0000580001057983 */ /* 0x000f620000100800 */
[----:B------:R-:W-:Y:S01]  /*dc60*/  ULDC UR4, c[0x0][0x448] ;  /* 0x0001120000047ab9 */ /* 0x000fe20000000800 */
[----:B------:R-:W-:Y:S01]  /*dc70*/  BSSY B1, `(.L_x_605) ;  /* 0x000001f000017945 */ /* 0x000fe20003800000 */
[----:B------:R-:W-:Y:S01]  /*dc80*/  IMAD R30, R92, UR4, RZ ;  /* 0x000000045c1e7c24 */ /* 0x000fe2000f8e02ff */
[----:B------:R-:W-:Y:S02]  /*dc90*/  CS2R R6, SRZ ;  /* 0x0000000000067805 */ /* 0x000fe4000001ff00 */
[----:B------:R-:W-:Y:S02]  /*dca0*/  CS2R R8, SRZ ;  /* 0x0000000000087805 */ /* 0x000fe4000001ff00 */
[----:B------:R-:W-:Y:S02]  /*dcb0*/  CS2R R10, SRZ ;  /* 0x00000000000a7805 */ /* 0x000fe4000001ff00 */
[----:B------:R-:W-:Y:S01]  /*dcc0*/  ISETP.GE.AND P0, PT, R0, R30, PT ;  /* 0x0000001e0000720c */ /* 0x000fe20003f06270 */
[----:B------:R-:W-:Y:S01]  /*dcd0*/  IMAD R30, R41, -0x80, R30 ;  /* 0xffffff80291e7824 */ /* 0x000fe200078e021e */
[----:B-----5:R-:W-:-:S04]  /*dce0*/  LEA.HI R4, R5, R5, RZ, 0x1 ;  /* 0x0000000505047211 */ /* 0x020fc800078f08ff */
[----:B------:R-:W-:-:S05]  /*dcf0*/  LOP3.LUT R4, R4, 0xfffffffe, RZ, 0xc0, !PT ;  /* 0xfffffffe04047812 */ /* 0x000fca00078ec0ff */
[----:B0-----:R-:W-:Y:S01]  /*dd00*/  IMAD.IADD R32, R5, 0x1, -R4 ;  /* 0x0000000105207824 */ /* 0x001fe200078e0a04 */
[----:B------:R-:W-:-:S04]  /*dd10*/  CS2R R4, SRZ ;  /* 0x0000000000047805 */ /* 0x000fc8000001ff00 */
[----:B------:R-:W-:Y:S01]  /*dd20*/  SHF.L.U32 R32, R32, 0x1f, RZ ;  /* 0x0000001f20207819 */ /* 0x000fe200000006ff */
[----:B------:R-:W-:Y:S06]  /*dd30*/  @P0 BRA `(.L_x_606) ;  /* 0x0000000000480947 */ /* 0x000fec0003800000 */
[----:B------:R-:W4:Y:S01]  /*dd40*/  LDL R24, [R1+0x44] ;  /* 0x0000440001187983 */ /* 0x000f220000100800 */
[----:B------:R-:W-:Y:S02]  /*dd50*/  ULDC UR4, c[0x0][0x3f4] ;  /* 0x0000fd0000047ab9 */ /* 0x000fe40000000800 */
[----:B------:R-:W-:Y:S02]  /*dd60*/  ISETP.GE.AND P3, PT, R22, UR4, PT ;  /* 0x0000000416007c0c */ /* 0x000fe4000bf66270 */
[----:B------:R-:W-:-:S11]  /*dd70*/  ISETP.GE.AND P4, PT, R218, UR4, PT ;  /* 0x00000004da007c0c */ /* 0x000fd6000bf86270 */
[-C--:B-1----:R-:W-:Y:S02]  /*dd80*/  @!P3 IADD3 R4, P0, R22, R27.reuse, RZ ;  /* 0x0000001b1604b210 */ /* 0x082fe40007f1e0ff */
[----:B------:R-:W-:-:S03]  /*dd90*/  @!P4 IADD3 R12, P1, R218, R27, RZ ;  /* 0x0000001bda0cc210 */ /* 0x000fc60007f3e0ff */
[--C-:B---3--:R-:W-:Y:S01]  /*dda0*/  @!P3 IMAD.X R5, R3, 0x1, R23.reuse, P0 ;  /* 0x000000010305b824 */ /* 0x108fe200000e0617 */
[-C--:B--2---:R-:W-:Y:S02]  /*ddb0*/  @!P3 IADD3 R14, P0, R22, R29.reuse, RZ ;  /* 0x0000001d160eb210 */ /* 0x084fe40007f1e0ff */
[----:B------:R-:W-:Y:S02]  /*ddc0*/  @!P4 IADD3 R20, P2, R218, R29, RZ ;  /* 0x0000001dda14c210 */ /* 0x000fe40007f5e0ff */
[----:B------:R-:W-:Y:S01]  /*ddd0*/  CS2R R8, SRZ ;  /* 0x0000000000087805 */ /* 0x000fe2000001ff00 */
[----:B------:R0:W5:Y:S01]  /*dde0*/  @!P3 LD.E.64 R6, desc[UR36][R4.64] ;  /* 0x000000240406b980 */ /* 0x000162000c101b00 */
[----:B----4-:R-:W-:-:S05]  /*ddf0*/  @!P3 IMAD.X R15, R21, 0x1, R23, P0 ;  /* 0x00000001150fb824 */ /* 0x010fca00000e0617 */
[----:B------:R1:W5:Y:S01]  /*de00*/  @!P3 LD.E.64 R10, desc[UR36][R14.64] ;  /* 0x000000240e0ab980 */ /* 0x000362000c101b00 */
[----:B0-----:R-:W-:Y:S01]  /*de10*/  CS2R R4, SRZ ;  /* 0x0000000000047805 */ /* 0x001fe2000001ff00 */
[----:B------:R-:W-:Y:S01]  /*de20*/  @!P4 IMAD.X R13, R3, 0x1, R24, P1 ;  /* 0x00000001030dc824 */ /* 0x000fe200008e0618 */
[----:B------:R-:W-:-:S04]  /*de30*/  @!P4 IADD3.X R21, R21, R24, RZ, P2, !PT ;  /* 0x000000181515c210 */ /* 0x000fc800017fe4ff */
[----:B------:R1:W5:Y:S04]  /*de40*/  @!P4 LD.E.64 R4, desc[UR36][R12.64] ;  /* 0x000000240c04c980 */ /* 0x000368000c101b00 */
[----:B------:R1:W5:Y:S02]  /*de50*/  @!P4 LD.E.64 R8, desc[UR36][R20.64] ;  /* 0x000000241408c980 */ /* 0x000364000c101b00 */
.L_x_606:
[----:B------:R-:W-:Y:S05]  /*de60*/  BSYNC B1 ;  /* 0x0000000000017941 */ /* 0x000fea0003800000 */
.L_x_605:
[----:B------:R-:W0:Y:S01]  /*de70*/  SYNCS.PHASECHK.TRANS64.TRYWAIT P0, [R19+URZ+0x38800], R32 ;  /* 0x03880020130075a7 */ /* 0x000e22000800017f */
[----:B---3-5:R-:W-:Y:S01]  /*de80*/  SHF.R.U32.HI R3, RZ, 0x8, R4 ;  /* 0x00000008ff037819 */ /* 0x028fe20000011604 */
[----:B------:R-:W-:Y:S01]  /*de90*/  BSSY B1, `(.L_x_607) ;  /* 0x000002e000017945 */ /* 0x000fe20003800000 */
[----:B-1----:R-:W-:Y:S02]  /*dea0*/  SHF.R.U32.HI R27, RZ, 0x8, R5 ;  /* 0x00000008ff1b7819 */ /* 0x002fe40000011605 */
[----:B------:R-:W-:Y:S02]  /*deb0*/  LOP3.LUT R20, R4, 0xff, RZ, 0xc0, !PT ;  /* 0x000000ff04147812 */ /* 0x000fe400078ec0ff */
[----:B------:R-:W-:Y:S02]  /*dec0*/  LOP3.LUT R3, R3, 0xff, RZ, 0xc0, !PT ;  /* 0x000000ff03037812 */ /* 0x000fe400078ec0ff */
[----:B------:R-:W-:Y:S02]  /*ded0*/  LOP3.LUT R24, R5, 0xff, RZ, 0xc0, !PT ;  /* 0x000000ff05187812 */ /* 0x000fe400078ec0ff */
[----:B------:R-:W-:-:S02]  /*dee0*/  LOP3.LUT R27, R27, 0xff, RZ, 0xc0, !PT ;  /* 0x000000ff1b1b7812 */ /* 0x000fc400078ec0ff */
[----:B----4-:R-:W-:Y:S02]  /*def0*/  PRMT R21, R3, 0x7604, R20 ;  /* 0x0000760403157816 */ /* 0x010fe40000000014 */
[----:B------:R-:W-:Y:S02]  /*df00*/  PRMT R24, R27, 0x7604, R24 ;  /* 0x000076041b187816 */ /* 0x000fe40000000018 */
[----:B------:R-:W-:Y:S02]  /*df10*/  SHF.R.U32.HI R3, RZ, 0x8, R8 ;  /* 0x00000008ff037819 */ /* 0x000fe40000011608 */
[----:B------:R-:W-:Y:S02]  /*df20*/  SHF.R.U32.HI R27, RZ, 0x8, R11 ;  /* 0x00000008ff1b7819 */ /* 0x000fe4000001160b */
[----:B------:R-:W-:Y:S02]  /*df30*/  SHF.R.U32.HI R31, RZ, 0x8, R9 ;  /* 0x00000008ff1f7819 */ /* 0x000fe40000011609 */
[----:B------:R-:W-:-:S02]  /*df40*/  LOP3.LUT R26, R8, 0xff, RZ, 0xc0, !PT ;  /* 0x000000ff081a7812 */ /* 0x000fc400078ec0ff */
[----:B------:R-:W-:Y:S02]  /*df50*/  LOP3.LUT R3, R3, 0xff, RZ, 0xc0, !PT ;  /* 0x000000ff03037812 */ /* 0x000fe400078ec0ff */
[----:B------:R-:W-:Y:S02]  /*df60*/  SHF.R.U32.HI R0, RZ, 0x8, R6 ;  /* 0x00000008ff007819 */ /* 0x000fe40000011606 */
[----:B------:R-:W-:Y:S02]  /*df70*/  SHF.R.U32.HI R15, RZ, 0x8, R7 ;  /* 0x00000008ff0f7819 */ /* 0x000fe40000011607 */
[----:B------:R-:W-:Y:S02]  /*df80*/  LOP3.LUT R20, R11, 0xff, RZ, 0xc0, !PT ;  /* 0x000000ff0b147812 */ /* 0x000fe400078ec0ff */
[----:B------:R-:W-:Y:S02]  /*df90*/  LOP3.LUT R28, R9, 0xff, RZ, 0xc0, !PT ;  /* 0x000000ff091c7812 */ /* 0x000fe400078ec0ff */
[----:B------:R-:W-:-:S02]  /*dfa0*/  LOP3.LUT R27, R27, 0xff, RZ, 0xc0, !PT ;  /* 0x000000ff1b1b7812 */ /* 0x000fc400078ec0ff */
[----:B------:R-:W-:Y:S02]  /*dfb0*/  LOP3.LUT R31, R31, 0xff, RZ, 0xc0, !PT ;  /* 0x000000ff1f1f7812 */ /* 0x000fe400078ec0ff */
[----:B------:R-:W-:Y:S02]  /*dfc0*/  PRMT R33, R3, 0x7604, R26 ;  /* 0x0000760403217816 */ /* 0x000fe4000000001a */
[----:B------:R-:W-:Y:S02]  /*dfd0*/  LOP3.LUT R12, R6, 0xff, RZ, 0xc0, !PT ;  /* 0x000000ff060c7812 */ /* 0x000fe400078ec0ff */
[----:B------:R-:W-:Y:S02]  /*dfe0*/  LOP3.LUT R14, R7, 0xff, RZ, 0xc0, !PT ;  /* 0x000000ff070e7812 */ /* 0x000fe400078ec0ff */
[----:B------:R-:W-:Y:S02]  /*dff0*/  LOP3.LUT R13, R0, 0xff, RZ, 0xc0, !PT ;  /* 0x000000ff000d7812 */ /* 0x000fe400078ec0ff */
[----:B------:R-:W-:-:S02]  /*e000*/  LOP3.LUT R15, R15, 0xff, RZ, 0xc0, !PT ;  /* 0x000000ff0f0f7812 */ /* 0x000fc400078ec0ff */
[----:B------:R-:W-:Y:S02]  /*e010*/  PRMT R20, R27, 0x7604, R20 ;  /* 0x000076041b147816 */ /* 0x000fe40000000014 */
[----:B------:R-:W-:Y:S02]  /*e020*/  PRMT R28, R31, 0x7604, R28 ;  /* 0x000076041f1c7816 */ /* 0x000fe4000000001c */
[----:B------:R-:W-:Y:S02]  /*e030*/  SHF.R.U32.HI R3, RZ, 0x10, R7 ;  /* 0x00000010ff037819 */ /* 0x000fe40000011607 */
[----:B------:R-:W-:Y:S02]  /*e040*/  SHF.R.U32.HI R0, RZ, 0x8, R10 ;  /* 0x00000008ff007819 */ /* 0x000fe4000001160a */
[----:B------:R-:W-:Y:S01]  /*e050*/  SHF.R.U32.HI R27, RZ, 0x10, R5 ;  /* 0x00000010ff1b7819 */ /* 0x000fe20000011605 */
[----:B------:R-:W-:Y:S01]  /*e060*/  IMAD.U32 R3, R3, 0x10000, RZ ;  /* 0x0001000003037824 */ /* 0x000fe200078e00ff */
[----:B------:R-:W-:-:S02]  /*e070*/  SHF.R.U32.HI R31, RZ, 0x10, R11 ;  /* 0x00000010ff1f7819 */ /* 0x000fc4000001160b */
[----:B------:R-:W-:Y:S01]  /*e080*/  SHF.R.U32.HI R35, RZ, 0x10, R9 ;  /* 0x00000010ff237819 */ /* 0x000fe20000011609 */
[----:B------:R-:W-:Y:S01]  /*e090*/  IMAD.U32 R27, R27, 0x10000, RZ ;  /* 0x000100001b1b7824 */ /* 0x000fe200078e00ff */
[----:B------:R-:W-:Y:S01]  /*e0a0*/  PRMT R13, R13, 0x7604, R12 ;  /* 0x000076040d0d7816 */ /* 0x000fe2000000000c */
[----:B------:R-:W-:Y:S01]  /*e0b0*/  IMAD.U32 R31, R31, 0x10000, RZ ;  /* 0x000100001f1f7824 */ /* 0x000fe200078e00ff */
[----:B------:R-:W-:Y:S01]  /*e0c0*/  PRMT R14, R15, 0x7604, R14 ;  /* 0x000076040f0e7816 */ /* 0x000fe2000000000e */
[----:B------:R-:W-:Y:S01]  /*e0d0*/  IMAD.U32 R35, R35, 0x10000, RZ ;  /* 0x0001000023237824 */ /* 0x000fe200078e00ff */
[----:B------:R-:W-:Y:S02]  /*e0e0*/  LOP3.LUT R12, R10, 0xff, RZ, 0xc0, !PT ;  /* 0x000000ff0a0c7812 */ /* 0x000fe400078ec0ff */
[----:B------:R-:W-:Y:S02]  /*e0f0*/  LOP3.LUT R15, R0, 0xff, RZ, 0xc0, !PT ;  /* 0x000000ff000f7812 */ /* 0x000fe400078ec0ff */
[----:B------:R-:W-:-:S02]  /*e100*/  LOP3.LUT R27, R24, 0xff0000, R27, 0xf8, !PT ;  /* 0x00ff0000181b7812 */ /* 0x000fc400078ef81b */
[----:B--2---:R-:W-:Y:S02]  /*e110*/  PRMT R29, R15, 0x7604, R12 ;  /* 0x000076040f1d7816 */ /* 0x004fe4000000000c */
[----:B------:R-:W-:Y:S02]  /*e120*/  LOP3.LUT R15, R14, 0xff0000, R3, 0xf8, !PT ;  /* 0x00ff00000e0f7812 */ /* 0x000fe400078ef803 */
[----:B------:R-:W-:Y:S02]  /*e130*/  LOP3.LUT R31, R20, 0xff0000, R31, 0xf8, !PT ;  /* 0x00ff0000141f7812 */ /* 0x000fe400078ef81f */
[----:B------:R-:W-:Y:S02]  /*e140*/  LOP3.LUT R35, R28, 0xff0000, R35, 0xf8, !PT ;  /* 0x00ff00001c237812 */ /* 0x000fe400078ef823 */
[----:B------:R-:W-:Y:S01]  /*e150*/  LOP3.LUT R3, R13, 0xff0000, R6, 0xf8, !PT ;  /* 0x00ff00000d037812 */ /* 0x000fe200078ef806 */
[----:B0-----:R-:W-:Y:S06]  /*e160*/  @!P0 BRA `(.L_x_608) ;  /* 0x000001d800248947 */ /* 0x001fec0003800000 */
.L_x_892:
[----:B------:R-:W-:Y:S05]  /*e170*/  BSYNC B1 ;  /* 0x0000000000017941 */ /* 0x000fea0003800000 */
.L_x_607:
[----:B------:R-:W-:Y:S01]  /*e180*/  VIMNMX R14, R30, 0x80, PT ;  /* 0x000000801e0e7848 */ /* 0x000fe20003fe0100 */
[----:B------:R-:W-:Y:S01]  /*e190*/  BSSY B1, `(.L_x_609) ;  /* 0x00000ca000017945 */ /* 0x000fe20003800000 */
[----:B------:R-:W-:Y:S02]  /*e1a0*/  LOP3.LUT R21, R21, 0xff0000, R4, 0xf8, !PT ;  /* 0x00ff000015157812 */ /* 0x000fe400078ef804 */
[----:B------:R-:W-:Y:S02]  /*e1b0*/  ISETP.GE.AND P0, PT, R219, R14, PT ;  /* 0x0000000edb00720c */ /* 0x000fe40003f06270 */
[----:B------:R-:W-:Y:S02]  /*e1c0*/  LOP3.LUT R29, R29, 0xff0000, R10, 0xf8, !PT ;  /* 0x00ff00001d1d7812 */ /* 0x000fe400078ef80a */
[----:B------:R-:W-:Y:S02]  /*e1d0*/  LOP3.LUT R33, R33, 0xff0000, R8, 0xf8, !PT ;  /* 0x00ff000021217812 */ /* 0x000fe400078ef808 */
[----:B------:R-:W-:-:S02]  /*e1e0*/  LOP3.LUT R3, R3, 0xff000000, R6, 0xf8, !PT ;  /* 0xff00000003037812 */ /* 0x000fc400078ef806 */
[----:B------:R-:W-:Y:S02]  /*e1f0*/  LOP3.LUT R13, R15, 0xff000000, R7, 0xf8, !PT ;  /* 0xff0000000f0d7812 */ /* 0x000fe400078ef807 */
[----:B------:R-:W-:Y:S02]  /*e200*/  LOP3.LUT R0, R21, 0xff000000, R4, 0xf8, !PT ;  /* 0xff00000015007812 */ /* 0x000fe400078ef804 */
[----:B------:R-:W-:Y:S02]  /*e210*/  LOP3.LUT R12, R27, 0xff000000, R5, 0xf8, !PT ;  /* 0xff0000001b0c7812 */ /* 0x000fe400078ef805 */
[----:B------:R-:W-:Y:S02]  /*e220*/  LOP3.LUT R10, R29, 0xff000000, R10, 0xf8, !PT ;  /* 0xff0000001d0a7812 */ /* 0x000fe400078ef80a */
[----:B------:R-:W-:Y:S02]  /*e230*/  LOP3.LUT R11, R31, 0xff000000, R11, 0xf8, !PT ;  /* 0xff0000001f0b7812 */ /* 0x000fe400078ef80b */
[----:B------:R-:W-:-:S02]  /*e240*/  LOP3.LUT R8, R33, 0xff000000, R8, 0xf8, !PT ;  /* 0xff00000021087812 */ /* 0x000fc400078ef808 */
[----:B------:R-:W-:Y:S01]  /*e250*/  LOP3.LUT R9, R35, 0xff000000, R9, 0xf8, !PT ;  /* 0xff00000023097812 */ /* 0x000fe200078ef809 */
[----:B------:R-:W-:Y:S06]  /*e260*/  @P0 BRA `(.L_x_610) ;  /* 0x0000000800f00947 */ /* 0x000fec0003800000 */
[----:B------:R1:W5:Y:S01]  /*e270*/  LDL R42, [R1+0x30] ;  /* 0x00003000012a7983 */ /* 0x0003620000100800 */
[----:B------:R-:W2:Y:S01]  /*e280*/  LDC R5, c[0x0][0x3f4] ;  /* 0x0000fd00ff057b82 */ /* 0x000ea20000000800 */
[----:B------:R-:W-:Y:S01]  /*e290*/  BSSY B2, `(.L_x_611) ;  /* 0x000005e000027945 */ /* 0x000fe20003800000 */
[-C--:B--2---:R-:W-:Y:S02]  /*e2a0*/  ISETP.GE.AND P0, PT, R22, R5.reuse, PT ;  /* 0x000000051600720c */ /* 0x084fe40003f06270 */
[----:B------:R-:W-:-:S11]  /*e2b0*/  ISETP.GE.AND P1, PT, R218, R5, PT ;  /* 0x00000005da00720c */ /* 0x000fd60003f26270 */
[----:B-1----:R-:W-:Y:S05]  /*e2c0*/  @P0 BRA `(.L_x_612) ;  /* 0x0000000400680947 */ /* 0x002fea0003800000 */
[----:B-----5:R-:W1:Y:S01]  /*e2d0*/  LDS.128 R4, [R42+0x20400] ;  /* 0x020400002a047984 */ /* 0x020e620000000c00 */
[----:B------:R-:W-:Y:S02]  /*e2e0*/  F2FP.F16.E4M3.UNPACK_B R29, R10 ;  /* 0x0000000aff1d723e */ /* 0x000fe400020006ff */
[----:B------:R-:W-:-:S03]  /*e2f0*/  F2FP.F16.E4M3.UNPACK_B R27, R3 ;  /* 0x00000003ff1b723e */ /* 0x000fc600020006ff */
[----:B------:R-:W-:Y:S02]  /*e300*/  HADD2.F32 R30, -RZ, R29.H1_H1 ;  /* 0x3000001dff1e7230 */ /* 0x000fe40000004100 */
[----:B------:R-:W-:Y:S02]  /*e310*/  HADD2.F32 R28, -RZ, R27.H1_H1 ;  /* 0x3000001bff1c7230 */ /* 0x000fe40000004100 */
[----:B------:R-:W-:Y:S02]  /*e320*/  HADD2.F32 R29, -RZ, R29.H0_H0 ;  /* 0x2000001dff1d7230 */ /* 0x000fe40000004100 */
[----:B------:R-:W-:Y:S01]  /*e330*/  HADD2.F32 R27, -RZ, R27.H0_H0 ;  /* 0x2000001bff1b7230 */ /* 0x000fe20000004100 */
[-C--:B-1----:R-:W-:Y:S02]  /*e340*/  F2FP.F16.E4M3.UNPACK_B R15, R4.reuse.H1 ;  /* 0x00000004ff0f723e */ /* 0x082fe400030006ff */
[-C--:B------:R-:W-:Y:S02]  /*e350*/  F2FP.F16.E4M3.UNPACK_B R21, R5.reuse ;  /* 0x00000005ff15723e */ /* 0x080fe400020006ff */
[----:B------:R-:W-:Y:S01]  /*e360*/  F2FP.F16.E4M3.UNPACK_B R24, R5.H1 ;  /* 0x00000005ff18723e */ /* 0x000fe200030006ff */
[--C-:B------:R-:W-:Y:S01]  /*e370*/  HADD2.F32 R20, -RZ, R15.reuse.H0_H0 ;  /* 0x2000000fff147230 */ /* 0x100fe20000004100 */
[----:B------:R-:W-:Y:S01]  /*e380*/  F2FP.F16.E4M3.UNPACK_B R4, R4 ;  /* 0x00000004ff04723e */ /* 0x000fe200020006ff */
[----:B------:R-:W-:Y:S01]  /*e390*/  HADD2.F32 R15, -RZ, R15.H1_H1 ;  /* 0x3000000fff0f7230 */ /* 0x000fe20000004100 */
[----:B------:R-:W-:-:S02]  /*e3a0*/  F2FP.F16.E4M3.UNPACK_B R26, R6 ;  /* 0x00000006ff1a723e */ /* 0x000fc400020006ff */
[----:B------:R-:W-:Y:S02]  /*e3b0*/  F2FP.F16.E4M3.UNPACK_B R6, R6.H1 ;  /* 0x00000006ff06723e */ /* 0x000fe400030006ff */
[C---:B------:R-:W-:Y:S01]  /*e3c0*/  FMUL.FTZ R5, R15.reuse, R30 ;  /* 0x0000001e0f057220 */ /* 0x040fe20000410000 */
[-C--:B------:R-:W-:Y:S01]  /*e3d0*/  FMUL.FTZ R31, R15, R28.reuse ;  /* 0x0000001c0f1f7220 */ /* 0x080fe20000410000 */
[----:B------:R-:W-:Y:S02]  /*e3e0*/  F2FP.F16.E4M3.UNPACK_B R15, R7 ;  /* 0x00000007ff0f723e */ /* 0x000fe400020006ff */
[C---:B------:R-:W-:Y:S01]  /*e3f0*/  FFMA.FTZ R33, R20.reuse, R28, -R5 ;  /* 0x0000001c14217223 */ /* 0x040fe20000010805 */
[--C-:B------:R-:W-:Y:S01]  /*e400*/  HADD2.F32 R5, -RZ, R4.reuse.H1_H1 ;  /* 0x30000004ff057230 */ /* 0x100fe20000004100 */
[----:B------:R-:W-:Y:S01]  /*e410*/  F2FP.F16.E4M3.UNPACK_B R28, R10.H1 ;  /* 0x0000000aff1c723e */ /* 0x000fe200030006ff */
[----:B------:R-:W-:Y:S01]  /*e420*/  FFMA.FTZ R34, R20, R30, R31 ;  /* 0x0000001e14227223 */ /* 0x000fe2000001001f */
[----:B------:R-:W-:Y:S01]  /*e430*/  HADD2.F32 R4, -RZ, R4.H0_H0 ;  /* 0x20000004ff047230 */ /* 0x000fe20000004100 */
[----:B------:R-:W-:Y:S01]  /*e440*/  F2FP.F16.E4M3.UNPACK_B R20, R3.H1 ;  /* 0x00000003ff14723e */ /* 0x000fe200030006ff */
[C---:B------:R-:W-:Y:S01]  /*e450*/  FMUL.FTZ R31, R5.reuse, R29 ;  /* 0x0000001d051f7220 */ /* 0x040fe20000410000 */
[----:B0-----:R-:W-:Y:S01]  /*e460*/  FMUL.FTZ R32, R5, R27 ;  /* 0x0000001b05207220 */ /* 0x001fe20000410000 */
[----:B------:R-:W-:Y:S01]  /*e470*/  HADD2.F32 R30, -RZ, R28.H1_H1 ;  /* 0x3000001cff1e7230 */ /* 0x000fe20000004100 */
[----:B------:R-:W-:Y:S01]  /*e480*/  F2FP.F16.E4M3.UNPACK_B R7, R7.H1 ;  /* 0x00000007ff07723e */ /* 0x000fe200030006ff */
[----:B------:R-:W-:-:S02]  /*e490*/  HADD2.F32 R5, -RZ, R24.H1_H1 ;  /* 0x30000018ff057230 */ /* 0x000fc40000004100 */
[C---:B------:R-:W-:Y:S01]  /*e4a0*/  FFMA.FTZ R31, R4.reuse, R27, -R31 ;  /* 0x0000001b041f7223 */ /* 0x040fe2000001081f */
[----:B------:R-:W-:Y:S01]  /*e4b0*/  FFMA.FTZ R32, R4, R29, R32 ;  /* 0x0000001d04207223 */ /* 0x000fe20000010020 */
[----:B------:R-:W-:Y:S02]  /*e4c0*/  HADD2.F32 R27, -RZ, R20.H1_H1 ;  /* 0x30000014ff1b7230 */ /* 0x000fe40000004100 */
[----:B------:R-:W-:Y:S02]  /*e4d0*/  HADD2.F32 R24, -RZ, R24.H0_H0 ;  /* 0x20000018ff187230 */ /* 0x000fe40000004100 */
[C---:B------:R-:W-:Y:S01]  /*e4e0*/  FMUL.FTZ R29, R5.reuse, R30 ;  /* 0x0000001e051d7220 */ /* 0x040fe20000410000 */
[----:B------:R-:W-:Y:S02]  /*e4f0*/  HADD2.F32 R28, -RZ, R28.H0_H0 ;  /* 0x2000001cff1c7230 */ /* 0x000fe40000004100 */
[----:B------:R-:W-:Y:S01]  /*e500*/  FMUL.FTZ R5, R5, R27 ;  /* 0x0000001b05057220 */ /* 0x000fe20000410000 */
[----:B------:R-:W-:-:S02]  /*e510*/  HADD2.F32 R4, -RZ, R21.H1_H1 ;  /* 0x30000015ff047230 */ /* 0x000fc40000004100 */
[C---:B------:R-:W-:Y:S01]  /*e520*/  FFMA.FTZ R37, R24.reuse, R27, -R29 ;  /* 0x0000001b18257223 */ /* 0x040fe2000001081d */
[----:B------:R-:W-:Y:S01]  /*e530*/  F2FP.F16.E4M3.UNPACK_B R27, R11 ;  /* 0x0000000bff1b723e */ /* 0x000fe200020006ff */
[----:B------:R-:W-:Y:S02]  /*e540*/  HADD2.F32 R20, -RZ, R20.H0_H0 ;  /* 0x20000014ff147230 */ /* 0x000fe40000004100 */
[----:B------:R-:W-:Y:S01]  /*e550*/  FFMA.FTZ R30, R24, R30, R5 ;  /* 0x0000001e181e7223 */ /* 0x000fe20000010005 */
[----:B------:R-:W-:Y:S02]  /*e560*/  HADD2.F32 R21, -RZ, R21.H0_H0 ;  /* 0x20000015ff157230 */ /* 0x000fe40000004100 */
[C---:B------:R-:W-:Y:S01]  /*e570*/  FMUL.FTZ R36, R4.reuse, R28 ;  /* 0x0000001c04247220 */ /* 0x040fe20000410000 */
[----:B------:R-:W-:Y:S01]  /*e580*/  F2FP.F16.E4M3.UNPACK_B R24, R13 ;  /* 0x0000000dff18723e */ /* 0x000fe200020006ff */
[----:B------:R-:W-:Y:S02]  /*e590*/  HADD2.F32 R29, -RZ, R27.H1_H1 ;  /* 0x3000001bff1d7230 */ /* 0x000fe40000004100 */
[----:B------:R-:W-:Y:S01]  /*e5a0*/  FMUL.FTZ R35, R4, R20 ;  /* 0x0000001404237220 */ /* 0x000fe20000410000 */
[----:B------:R-:W-:-:S02]  /*e5b0*/  HADD2.F32 R5, -RZ, R6.H1_H1 ;  /* 0x30000006ff057230 */ /* 0x000fc40000004100 */
[C---:B------:R-:W-:Y:S01]  /*e5c0*/  FFMA.FTZ R36, R21.reuse, R20, -R36 ;  /* 0x0000001415247223 */ /* 0x040fe20000010824 */
[----:B------:R-:W-:Y:S02]  /*e5d0*/  HADD2.F32 R20, -RZ, R24.H1_H1 ;  /* 0x30000018ff147230 */ /* 0x000fe40000004100 */
[----:B------:R-:W-:Y:S01]  /*e5e0*/  FFMA.FTZ R35, R21, R28, R35 ;  /* 0x0000001c15237223 */ /* 0x000fe20000010023 */
[----:B------:R-:W-:Y:S02]  /*e5f0*/  HADD2.F32 R6, -RZ, R6.H0_H0 ;  /* 0x20000006ff067230 */ /* 0x000fe40000004100 */
[C---:B------:R-:W-:Y:S01]  /*e600*/  FMUL.FTZ R39, R5.reuse, R29 ;  /* 0x0000001d05277220 */ /* 0x040fe20000410000 */
[----:B------:R-:W-:Y:S02]  /*e610*/  HADD2.F32 R27, -RZ, R27.H0_H0 ;  /* 0x2000001bff1b7230 */ /* 0x000fe40000004100 */
[----:B------:R-:W-:Y:S01]  /*e620*/  FMUL.FTZ R41, R5, R20 ;  /* 0x0000001405297220 */ /* 0x000fe20000410000 */
[----:B------:R-:W-:-:S02]  /*e630*/  HADD2.F32 R4, -RZ, R26.H1_H1 ;  /* 0x3000001aff047230 */ /* 0x000fc40000004100 */
[----:B------:R-:W-:Y:S01]  /*e640*/  FFMA.FTZ R28, R6, R20, -R39 ;  /* 0x00000014061c7223 */ /* 0x000fe20000010827 */
[----:B------:R-:W-:Y:S01]  /*e650*/  HADD2.F32 R21, -RZ, R24.H0_H0 ;  /* 0x20000018ff157230 */ /* 0x000fe20000004100 */
[----:B------:R-:W-:Y:S01]  /*e660*/  F2FP.F16.E4M3.UNPACK_B R5, R13.H1 ;  /* 0x0000000dff05723e */ /* 0x000fe200030006ff */
[----:B------:R-:W-:Y:S02]  /*e670*/  HADD2.F32 R26, -RZ, R26.H0_H0 ;  /* 0x2000001aff1a7230 */ /* 0x000fe40000004100 */
[----:B------:R-:W-:Y:S01]  /*e680*/  FMUL.FTZ R39, R4, R27 ;  /* 0x0000001b04277220 */ /* 0x000fe20000410000 */
[----:B------:R-:W-:Y:S01]  /*e690*/  FFMA.FTZ R41, R6, R29, R41 ;  /* 0x0000001d06297223 */ /* 0x000fe20000010029 */
[----:B------:R-:W-:Y:S01]  /*e6a0*/  FMUL.FTZ R20, R4, R21 ;  /* 0x0000001504147220 */ /* 0x000fe20000410000 */
[----:B------:R-:W-:Y:S01]  /*e6b0*/  F2FP.F16.E4M3.UNPACK_B R4, R11.H1 ;  /* 0x0000000bff04723e */ /* 0x000fe200030006ff */
[----:B------:R-:W-:Y:S01]  /*e6c0*/  FFMA.FTZ R39, R26, R21, -R39 ;  /* 0x000000151a277223 */ /* 0x000fe20000010827 */
[----:B------:R-:W-:-:S02]  /*e6d0*/  HADD2.F32 R6, -RZ, R5.H0_H0 ;  /* 0x20000005ff067230 */ /* 0x000fc40000004100 */
[----:B------:R-:W-:Y:S01]  /*e6e0*/  FFMA.FTZ R26, R26, R27, R20 ;  /* 0x0000001b1a1a7223 */ /* 0x000fe20000010014 */
[----:B------:R-:W-:Y:S01]  /*e6f0*/  HADD2.F32 R20, -RZ, R5.H1_H1 ;  /* 0x30000005ff147230 */ /* 0x000fe20000004100 */
[----:B------:R-:W-:Y:S01]  /*e700*/  F2FP.SATFINITE.E4M3.F32.PACK_AB_MERGE_C R30, R30, R37, RZ ;  /* 0x000000251e1e723e */ /* 0x000fe200048070ff */
[--C-:B------:R-:W-:Y:S02]  /*e710*/  HADD2.F32 R24, -RZ, R4.reuse.H1_H1 ;  /* 0x30000004ff187230 */ /* 0x100fe40000004100 */
[----:B------:R-:W-:Y:S02]  /*e720*/  HADD2.F32 R5, -RZ, R7.H1_H1 ;  /* 0x30000007ff057230 */ /* 0x000fe40000004100 */
[----:B------:R-:W-:Y:S02]  /*e730*/  HADD2.F32 R21, -RZ, R4.H0_H0 ;  /* 0x20000004ff157230 */ /* 0x000fe40000004100 */
[----:B------:R-:W-:Y:S02]  /*e740*/  HADD2.F32 R4, -RZ, R15.H1_H1 ;  /* 0x3000000fff047230 */ /* 0x000fe40000004100 */
[----:B------:R-:W-:Y:S01]  /*e750*/  FMUL.FTZ R40, R5, R24 ;  /* 0x0000001805287220 */ /* 0x000fe20000410000 */
[----:B------:R-:W-:-:S02]  /*e760*/  HADD2.F32 R7, -RZ, R7.H0_H0 ;  /* 0x20000007ff077230 */ /* 0x000fc40000004100 */
[----:B------:R-:W-:Y:S01]  /*e770*/  FMUL.FTZ R5, R5, R20 ;  /* 0x0000001405057220 */ /* 0x000fe20000410000 */
[----:B------:R-:W-:Y:S02]  /*e780*/  HADD2.F32 R15, -RZ, R15.H0_H0 ;  /* 0x2000000fff0f7230 */ /* 0x000fe40000004100 */
[CC--:B------:R-:W-:Y:S01]  /*e790*/  FMUL.FTZ R38, R4.reuse, R21.reuse ;  /* 0x0000001504267220 */ /* 0x0c0fe20000410000 */
[----:B------:R-:W-:Y:S01]  /*e7a0*/  FMUL.FTZ R4, R4, R6 ;  /* 0x0000000604047220 */ /* 0x000fe20000410000 */
[C---:B------:R-:W-:Y:S01]  /*e7b0*/  FFMA.FTZ R40, R7.reuse, R20, -R40 ;  /* 0x0000001407287223 */ /* 0x040fe20000010828 */
[----:B------:R-:W-:Y:S01]  /*e7c0*/  FFMA.FTZ R5, R7, R24, R5 ;  /* 0x0000001807057223 */ /* 0x000fe20000010005 */
[C---:B------:R-:W-:Y:S01]  /*e7d0*/  FFMA.FTZ R7, R15.reuse, R6, -R38 ;  /* 0x000000060f077223 */ /* 0x040fe20000010826 */
[----:B------:R-:W-:Y:S01]  /*e7e0*/  FFMA.FTZ R20, R15, R21, R4 ;  /* 0x000000150f147223 */ /* 0x000fe20000010004 */
[----:B------:R-:W-:Y:S02]  /*e7f0*/  F2FP.SATFINITE.E4M3.F32.PACK_AB_MERGE_C R4, R34, R33, RZ ;  /* 0x000000212204723e */ /* 0x000fe400048070ff */
[----:B------:R-:W-:-:S02]  /*e800*/  F2FP.SATFINITE.E4M3.F32.PACK_AB_MERGE_C R6, R41, R28, RZ ;  /* 0x0000001c2906723e */ /* 0x000fc400048070ff */
[----:B------:R-:W-:Y:S02]  /*e810*/  F2FP.SATFINITE.E4M3.F32.PACK_AB_MERGE_C R40, R5, R40, RZ ;  /* 0x000000280528723e */ /* 0x000fe400048070ff */
[----:B------:R-:W-:Y:S02]  /*e820*/  F2FP.SATFINITE.E4M3.F32.PACK_AB_MERGE_C R4, R32, R31, R4 ;  /* 0x0000001f2004723e */ /* 0x000fe40004807004 */
[----:B------:R-:W-:Y:S02]  /*e830*/  F2FP.SATFINITE.E4M3.F32.PACK_AB_MERGE_C R5, R35, R36, R30 ;  /* 0x000000242305723e */ /* 0x000fe4000480701e */
[----:B------:R-:W-:Y:S02]  /*e840*/  F2FP.SATFINITE.E4M3.F32.PACK_AB_MERGE_C R6, R26, R39, R6 ;  /* 0x000000271a06723e */ /* 0x000fe40004807006 */
[----:B------:R-:W-:-:S05]  /*e850*/  F2FP.SATFINITE.E4M3.F32.PACK_AB_MERGE_C R7, R20, R7, R40 ;  /* 0x000000071407723e */ /* 0x000fca0004807028 */
[----:B------:R1:W-:Y:S02]  /*e860*/  STS.128 [R42+0x20400], R4 ;  /* 0x020400042a007388 */ /* 0x0003e40000000c00 */
.L_x_612:
[----:B------:R-:W-:Y:S05]  /*e870*/  BSYNC B2 ;  /* 0x0000000000027941 */ /* 0x000fea0003800000 */
.L_x_611:
[----:B------:R-:W-:Y:S05]  /*e880*/  @P1 BRA `(.L_x_610) ;  /* 0x0000000400681947 */ /* 0x000fea0003800000 */
[----:B-1---5:R-:W1:Y:S01]  /*e890*/  LDS.128 R4, [R42+0x24400] ;  /* 0x024400002a047984 */ /* 0x022e620000000c00 */
        /* <DEDUP_REMOVED lines=89> */
.L_x_610:
[----:B------:R-:W-:Y:S05]  /*ee30*/  BSYNC B1 ;  /* 0x0000000000017941 */ /* 0x000fea0003800000 */
.L_x_609:
[----:B-12---:R-:W-:Y:S01]  /*ee40*/  IADD3 R4, R219, 0x20, RZ ;  /* 0x00000020db047810 */ /* 0x006fe20007ffe0ff */
[----:B------:R-:W-:Y:S03]  /*ee50*/  BSSY B1, `(.L_x_613) ;  /* 0x00000bf000017945 */ /* 0x000fe60003800000 */
[----:B------:R-:W-:-:S13]  /*ee60*/  ISETP.GE.AND P0, PT, R4, R14, PT ;  /* 0x0000000e0400720c */ /* 0x000fda0003f06270 */
[----:B------:R-:W-:Y:S05]  /*ee70*/  @P0 BRA `(.L_x_614) ;  /* 0x0000000800f00947 */ /* 0x000fea0003800000 */
[----:B-----5:R1:W5:Y:S01]  /*ee80*/  LDL R42, [R1+0x30] ;  /* 0x00003000012a7983 */ /* 0x0203620000100800 */
[----:B------:R-:W2:Y:S01]  /*ee90*/  LDC R5, c[0x0][0x3f4] ;  /* 0x0000fd00ff057b82 */ /* 0x000ea20000000800 */
[----:B------:R-:W-:Y:S01]  /*eea0*/  BSSY B2, `(.L_x_615) ;  /* 0x000005e000027945 */ /* 0x000fe20003800000 */
[-C--:B--2---:R-:W-:Y:S02]  /*eeb0*/  ISETP.GE.AND P0, PT, R22, R5.reuse, PT ;  /* 0x000000051600720c */ /* 0x084fe40003f06270 */
[----:B------:R-:W-:-:S11]  /*eec0*/  ISETP.GE.AND P1, PT, R218, R5, PT ;  /* 0x00000005da00720c */ /* 0x000fd60003f26270 */
[----:B-1----:R-:W-:Y:S05]  /*eed0*/  @P0 BRA `(.L_x_616) ;  /* 0x0000000400680947 */ /* 0x002fea0003800000 */
[----:B-----5:R-:W1:Y:S01]  /*eee0*/  LDS.128 R4, [R42+0x21400] ;  /* 0x021400002a047984 */ /* 0x020e620000000c00 */
[----:B------:R-:W-:Y:S02]  /*eef0*/  F2FP.F16.E4M3.UNPACK_B R29, R3 ;  /* 0x00000003ff1d723e */ /* 0x000fe400020006ff */
[-C--:B------:R-:W-:Y:S02]  /*ef00*/  F2FP.F16.E4M3.UNPACK_B R30, R10.reuse ;  /* 0x0000000aff1e723e */ /* 0x080fe400020006ff */
[----:B------:R-:W-:Y:S01]  /*ef10*/  F2FP.F16.E4M3.UNPACK_B R33, R10.H1 ;  /* 0x0000000aff21723e */ /* 0x000fe200030006ff */
[----:B------:R-:W-:Y:S01]  /*ef20*/  HADD2.F32 R28, -RZ, R29.H1_H1 ;  /* 0x3000001dff1c7230 */ /* 0x000fe20000004100 */
[----:B------:R-:W-:Y:S01]  /*ef30*/  F2FP.F16.E4M3.UNPACK_B R37, R11 ;  /* 0x0000000bff25723e */ /* 0x000fe200020006ff */
[----:B0-----:R-:W-:Y:S02]  /*ef40*/  HADD2.F32 R32, -RZ, R30.H1_H1 ;  /* 0x3000001eff207230 */ /* 0x001fe40000004100 */
[----:B------:R-:W-:-:S02]  /*ef50*/  HADD2.F32 R34, -RZ, R33.H1_H1 ;  /* 0x30000021ff227230 */ /* 0x000fc40000004100 */
[----:B------:R-:W-:Y:S02]  /*ef60*/  HADD2.F32 R35, -RZ, R33.H0_H0 ;  /* 0x20000021ff237230 */ /* 0x000fe40000004100 */
[--C-:B------:R-:W-:Y:S02]  /*ef70*/  HADD2.F32 R40, -RZ, R37.reuse.H1_H1 ;  /* 0x30000025ff287230 */ /* 0x100fe40000004100 */
        /* <DEDUP_REMOVED lines=9> */
[-C--:B------:R-:W-:Y:S01]  /*f010*/  FMUL.FTZ R5, R32, R15.reuse ;  /* 0x0000000f20057220 */ /* 0x080fe20000410000 */
[C---:B------:R-:W-:Y:S01]  /*f020*/  FMUL.FTZ R27, R28.reuse, R15 ;  /* 0x0000000f1c1b7220 */ /* 0x040fe20000410000 */
[----:B------:R-:W-:Y:S02]  /*f030*/  F2FP.F16.E4M3.UNPACK_B R15, R7 ;  /* 0x00000007ff0f723e */ /* 0x000fe400020006ff */
[-C--:B------:R-:W-:Y:S01]  /*f040*/  FFMA.FTZ R28, R28, R20.reuse, -R5 ;  /* 0x000000141c1c7223 */ /* 0x080fe20000010805 */
[----:B------:R-:W-:Y:S01]  /*f050*/  FFMA.FTZ R31, R32, R20, R27 ;  /* 0x00000014201f7223 */ /* 0x000fe2000001001b */
[----:B------:R-:W-:Y:S01]  /*f060*/  HADD2.F32 R32, -RZ, R30.H0_H0 ;  /* 0x2000001eff207230 */ /* 0x000fe20000004100 */
[----:B------:R-:W-:Y:S01]  /*f070*/  F2FP.F16.E4M3.UNPACK_B R30, R3.H1 ;  /* 0x00000003ff1e723e */ /* 0x000fe200030006ff */
[----:B------:R-:W-:Y:S01]  /*f080*/  HADD2.F32 R5, -RZ, R4.H1_H1 ;  /* 0x30000004ff057230 */ /* 0x000fe20000004100 */
[----:B------:R-:W-:Y:S01]  /*f090*/  F2FP.F16.E4M3.UNPACK_B R7, R7.H1 ;  /* 0x00000007ff07723e */ /* 0x000fe200030006ff */
[----:B------:R-:W-:-:S02]  /*f0a0*/  HADD2.F32 R20, -RZ, R29.H0_H0 ;  /* 0x2000001dff147230 */ /* 0x000fc40000004100 */
[----:B------:R-:W-:Y:S02]  /*f0b0*/  HADD2.F32 R4, -RZ, R4.H0_H0 ;  /* 0x20000004ff047230 */ /* 0x000fe40000004100 */
[-C--:B------:R-:W-:Y:S01]  /*f0c0*/  FMUL.FTZ R27, R32, R5.reuse ;  /* 0x00000005201b7220 */ /* 0x080fe20000410000 */
[----:B------:R-:W-:Y:S02]  /*f0d0*/  HADD2.F32 R33, -RZ, R30.H0_H0 ;  /* 0x2000001eff217230 */ /* 0x000fe40000004100 */
[C---:B------:R-:W-:Y:S01]  /*f0e0*/  FMUL.FTZ R29, R20.reuse, R5 ;  /* 0x00000005141d7220 */ /* 0x040fe20000410000 */
[--C-:B------:R-:W-:Y:S02]  /*f0f0*/  HADD2.F32 R5, -RZ, R24.reuse.H1_H1 ;  /* 0x30000018ff057230 */ /* 0x100fe40000004100 */
[-C--:B------:R-:W-:Y:S01]  /*f100*/  FFMA.FTZ R27, R20, R4.reuse, -R27 ;  /* 0x00000004141b7223 */ /* 0x080fe2000001081b */
[----:B------:R-:W-:Y:S02]  /*f110*/  HADD2.F32 R24, -RZ, R24.H0_H0 ;  /* 0x20000018ff187230 */ /* 0x000fe40000004100 */
[----:B------:R-:W-:Y:S01]  /*f120*/  FFMA.FTZ R20, R32, R4, R29 ;  /* 0x0000000420147223 */ /* 0x000fe2000001001d */
[----:B------:R-:W-:-:S02]  /*f130*/  HADD2.F32 R32, -RZ, R30.H1_H1 ;  /* 0x3000001eff207230 */ /* 0x000fc40000004100 */
[-C--:B------:R-:W-:Y:S01]  /*f140*/  FMUL.FTZ R29, R34, R5.reuse ;  /* 0x00000005221d7220 */ /* 0x080fe20000410000 */
[--C-:B------:R-:W-:Y:S02]  /*f150*/  HADD2.F32 R4, -RZ, R21.reuse.H1_H1 ;  /* 0x30000015ff047230 */ /* 0x100fe40000004100 */
[----:B------:R-:W-:Y:S02]  /*f160*/  HADD2.F32 R21, -RZ, R21.H0_H0 ;  /* 0x20000015ff157230 */ /* 0x000fe40000004100 */
[C---:B------:R-:W-:Y:S01]  /*f170*/  FMUL.FTZ R5, R32.reuse, R5 ;  /* 0x0000000520057220 */ /* 0x040fe20000410000 */
[----:B------:R-:W-:Y:S01]  /*f180*/  FFMA.FTZ R29, R32, R24, -R29 ;  /* 0x00000018201d7223 */ /* 0x000fe2000001081d */
[----:B------:R-:W-:Y:S01]  /*f190*/  FMUL.FTZ R30, R35, R4 ;  /* 0x00000004231e7220 */ /* 0x000fe20000410000 */
[----:B------:R-:W-:Y:S01]  /*f1a0*/  F2FP.F16.E4M3.UNPACK_B R32, R13 ;  /* 0x0000000dff20723e */ /* 0x000fe200020006ff */
[----:B------:R-:W-:Y:S01]  /*f1b0*/  FFMA.FTZ R24, R34, R24, R5 ;  /* 0x0000001822187223 */ /* 0x000fe20000010005 */
[----:B------:R-:W-:Y:S01]  /*f1c0*/  FMUL.FTZ R4, R33, R4 ;  /* 0x0000000421047220 */ /* 0x000fe20000410000 */
[----:B------:R-:W-:-:S02]  /*f1d0*/  HADD2.F32 R5, -RZ, R6.H1_H1 ;  /* 0x30000006ff057230 */ /* 0x000fc40000004100 */
[-C--:B------:R-:W-:Y:S01]  /*f1e0*/  FFMA.FTZ R30, R33, R21.reuse, -R30 ;  /* 0x00000015211e7223 */ /* 0x080fe2000001081e */
[----:B------:R-:W-:Y:S02]  /*f1f0*/  HADD2.F32 R34, -RZ, R32.H1_H1 ;  /* 0x30000020ff227230 */ /* 0x000fe40000004100 */
[----:B------:R-:W-:Y:S01]  /*f200*/  FFMA.FTZ R21, R35, R21, R4 ;  /* 0x0000001523157223 */ /* 0x000fe20000010004 */
[----:B------:R-:W-:Y:S02]  /*f210*/  HADD2.F32 R6, -RZ, R6.H0_H0 ;  /* 0x20000006ff067230 */ /* 0x000fe40000004100 */
[-C--:B------:R-:W-:Y:S01]  /*f220*/  FMUL.FTZ R33, R40, R5.reuse ;  /* 0x0000000528217220 */ /* 0x080fe20000410000 */
[----:B------:R-:W-:Y:S02]  /*f230*/  HADD2.F32 R36, -RZ, R32.H0_H0 ;  /* 0x20000020ff247230 */ /* 0x000fe40000004100 */
[----:B------:R-:W-:Y:S01]  /*f240*/  FMUL.FTZ R35, R34, R5 ;  /* 0x0000000522237220 */ /* 0x000fe20000410000 */
[----:B------:R-:W-:-:S02]  /*f250*/  HADD2.F32 R4, -RZ, R26.H1_H1 ;  /* 0x3000001aff047230 */ /* 0x000fc40000004100 */
[-C--:B------:R-:W-:Y:S01]  /*f260*/  FFMA.FTZ R32, R34, R6.reuse, -R33 ;  /* 0x0000000622207223 */ /* 0x080fe20000010821 */
[----:B------:R-:W-:Y:S01]  /*f270*/  HADD2.F32 R26, -RZ, R26.H0_H0 ;  /* 0x2000001aff1a7230 */ /* 0x000fe20000004100 */
[----:B------:R-:W-:Y:S01]  /*f280*/  F2FP.F16.E4M3.UNPACK_B R34, R13.H1 ;  /* 0x0000000dff22723e */ /* 0x000fe200030006ff */
[----:B------:R-:W-:Y:S01]  /*f290*/  FFMA.FTZ R35, R40, R6, R35 ;  /* 0x0000000628237223 */ /* 0x000fe20000010023 */
[-C--:B------:R-:W-:Y:S01]  /*f2a0*/  FMUL.FTZ R5, R38, R4.reuse ;  /* 0x0000000426057220 */ /* 0x080fe20000410000 */
[C---:B------:R-:W-:Y:S01]  /*f2b0*/  FMUL.FTZ R33, R36.reuse, R4 ;  /* 0x0000000424217220 */ /* 0x040fe20000410000 */
[----:B------:R-:W-:Y:S01]  /*f2c0*/  F2FP.F16.E4M3.UNPACK_B R4, R11.H1 ;  /* 0x0000000bff04723e */ /* 0x000fe200030006ff */
[----:B------:R-:W-:Y:S02]  /*f2d0*/  HADD2.F32 R39, -RZ, R34.H1_H1 ;  /* 0x30000022ff277230 */ /* 0x000fe40000004100 */
[----:B------:R-:W-:Y:S01]  /*f2e0*/  FFMA.FTZ R6, R36, R26, -R5 ;  /* 0x0000001a24067223 */ /* 0x000fe20000010805 */
[----:B------:R-:W-:-:S02]  /*f2f0*/  HADD2.F32 R5, -RZ, R7.H1_H1 ;  /* 0x30000007ff057230 */ /* 0x000fc40000004100 */
[----:B------:R-:W-:Y:S01]  /*f300*/  FFMA.FTZ R33, R38, R26, R33 ;  /* 0x0000001a26217223 */ /* 0x000fe20000010021 */
[--C-:B------:R-:W-:Y:S01]  /*f310*/  HADD2.F32 R43, -RZ, R4.reuse.H1_H1 ;  /* 0x30000004ff2b7230 */ /* 0x100fe20000004100 */
[----:B------:R-:W-:Y:S01]  /*f320*/  F2FP.SATFINITE.E4M3.F32.PACK_AB_MERGE_C R24, R24, R29, RZ ;  /* 0x0000001d1818723e */ /* 0x000fe200048070ff */
[----:B------:R-:W-:Y:S02]  /*f330*/  HADD2.F32 R41, -RZ, R4.H0_H0 ;  /* 0x20000004ff297230 */ /* 0x000fe40000004100 */
[-C--:B------:R-:W-:Y:S01]  /*f340*/  FMUL.FTZ R36, R39, R5.reuse ;  /* 0x0000000527247220 */ /* 0x080fe20000410000 */
[----:B------:R-:W-:Y:S01]  /*f350*/  HADD2.F32 R4, -RZ, R15.H1_H1 ;  /* 0x3000000fff047230 */ /* 0x000fe20000004100 */
[----:B------:R-:W-:Y:S01]  /*f360*/  F2FP.SATFINITE.E4M3.F32.PACK_AB_MERGE_C R32, R35, R32, RZ ;  /* 0x000000202320723e */ /* 0x000fe200048070ff */
[----:B------:R-:W-:Y:S02]  /*f370*/  HADD2.F32 R37, -RZ, R34.H0_H0 ;  /* 0x20000022ff257230 */ /* 0x000fe40000004100 */
[----:B------:R-:W-:Y:S01]  /*f380*/  FMUL.FTZ R34, R43, R5 ;  /* 0x000000052b227220 */ /* 0x000fe20000410000 */
[----:B------:R-:W-:-:S02]  /*f390*/  HADD2.F32 R7, -RZ, R7.H0_H0 ;  /* 0x20000007ff077230 */ /* 0x000fc40000004100 */
[-C--:B------:R-:W-:Y:S01]  /*f3a0*/  FMUL.FTZ R26, R41, R4.reuse ;  /* 0x00000004291a7220 */ /* 0x080fe20000410000 */
[----:B------:R-:W-:Y:S02]  /*f3b0*/  HADD2.F32 R15, -RZ, R15.H0_H0 ;  /* 0x2000000fff0f7230 */ /* 0x000fe40000004100 */
[----:B------:R-:W-:Y:S01]  /*f3c0*/  FMUL.FTZ R4, R37, R4 ;  /* 0x0000000425047220 */ /* 0x000fe20000410000 */
[----:B------:R-:W-:Y:S01]  /*f3d0*/  F2FP.SATFINITE.E4M3.F32.PACK_AB_MERGE_C R6, R33, R6, R32 ;  /* 0x000000062106723e */ /* 0x000fe20004807020 */
[-C--:B------:R-:W-:Y:S01]  /*f3e0*/  FFMA.FTZ R34, R39, R7.reuse, -R34 ;  /* 0x0000000727227223 */ /* 0x080fe20000010822 */
[----:B------:R-:W-:Y:S01]  /*f3f0*/  FFMA.FTZ R5, R43, R7, R36 ;  /* 0x000000072b057223 */ /* 0x000fe20000010024 */
[-C--:B------:R-:W-:Y:S01]  /*f400*/  FFMA.FTZ R7, R37, R15.reuse, -R26 ;  /* 0x0000000f25077223 */ /* 0x080fe2000001081a */
[----:B------:R-:W-:Y:S01]  /*f410*/  FFMA.FTZ R26, R41, R15, R4 ;  /* 0x0000000f291a7223 */ /* 0x000fe20000010004 */
[----:B------:R-:W-:Y:S02]  /*f420*/  F2FP.SATFINITE.E4M3.F32.PACK_AB_MERGE_C R4, R31, R28, RZ ;  /* 0x0000001c1f04723e */ /* 0x000fe400048070ff */
[----:B------:R-:W-:-:S02]  /*f430*/  F2FP.SATFINITE.E4M3.F32.PACK_AB_MERGE_C R34, R5, R34, RZ ;  /* 0x000000220522723e */ /* 0x000fc400048070ff */
[----:B------:R-:W-:Y:S02]  /*f440*/  F2FP.SATFINITE.E4M3.F32.PACK_AB_MERGE_C R4, R20, R27, R4 ;  /* 0x0000001b1404723e */ /* 0x000fe40004807004 */
[----:B------:R-:W-:Y:S02]  /*f450*/  F2FP.SATFINITE.E4M3.F32.PACK_AB_MERGE_C R5, R21, R30, R24 ;  /* 0x0000001e1505723e */ /* 0x000fe40004807018 */
[----:B------:R-:W-:-:S05]  /*f460*/  F2FP.SATFINITE.E4M3.F32.PACK_AB_MERGE_C R7, R26, R7, R34 ;  /* 0x000000071a07723e */ /* 0x000fca0004807022 */
[----:B------:R1:W-:Y:S02]  /*f470*/  STS.128 [R42+0x21400], R4 ;  /* 0x021400042a007388 */ /* 0x0003e40000000c00 */
.L_x_616:
[----:B------:R-:W-:Y:S05]  /*f480*/  BSYNC B2 ;  /* 0x0000000000027941 */ /* 0x000fea0003800000 */
.L_x_615:
[----:B------:R-:W-:Y:S05]  /*f490*/  @P1 BRA `(.L_x_614) ;  /* 0x0000000400681947 */ /* 0x000fea0003800000 */
[----:B-1---5:R-:W1:Y:S01]  /*f4a0*/  LDS.128 R4, [R42+0x25400] ;  /* 0x025400002a047984 */ /* 0x022e620000000c00 */
        /* <DEDUP_REMOVED lines=20> */
[-C--:B------:R-:W-:Y:S02]  /*f5f0*/  F2FP.F16.E4M3.UNPACK_B R15, R7.reuse ;  /* 0x00000007ff0f723e */ /* 0x080fe400020006ff */
        /* <DEDUP_REMOVED lines=34> */
[----:B------:R-:W-:Y:S01]  /*f820*/  FFMA.FTZ R32, R34, R6, -R33 ;  /* 0x0000000622207223 */ /* 0x000fe20000010821 */
        /* <DEDUP_REMOVED lines=33> */
.L_x_614:
[----:B------:R-:W-:Y:S05]  /*fa40*/  BSYNC B1 ;  /* 0x0000000000017941 */ /* 0x000fea0003800000 */
.L_x_613:
[----:B-12---:R-:W-:Y:S01]  /*fa50*/  VIADD R4, R219, 0x40 ;  /* 0x00000040db047836 */ /* 0x006fe20000000000 */
[----:B------:R-:W-:Y:S04]  /*fa60*/  BSSY B1, `(.L_x_617) ;  /* 0x00000bf000017945 */ /* 0x000fe80003800000 */
        /* <DEDUP_REMOVED lines=98> */
.L_x_620:
[----:B------:R-:W-:Y:S05]  /*10090*/  BSYNC B2 ;  /* 0x0000000000027941 */ /* 0x000fea0003800000 */
.L_x_619:
        /* <DEDUP_REMOVED lines=91> */
.L_x_618:
[----:B------:R-:W-:Y:S05]  /*10650*/  BSYNC B1 ;  /* 0x0000000000017941 */ /* 0x000fea0003800000 */
.L_x_617:
[----:B-12---:R-:W-:-:S05]  /*10660*/  VIADD R4, R219, 0x60 ;  /* 0x00000060db047836 */ /* 0x006fca0000000000 */
[----:B------:R-:W-:-:S13]  /*10670*/  ISETP.GE.AND P0, PT, R4, R14, PT ;  /* 0x0000000e0400720c */ /* 0x000fda0003f06270 */
[----:B------:R-:W-:Y:S05]  /*10680*/  @P0 BRA `(.L_x_621) ;  /* 0x00000044004c0947 */ /* 0x000fea0003800000 */
        /* <DEDUP_REMOVED lines=9> */
[--C-:B------:R-:W-:Y:S02]  /*10720*/  HADD2.F32 R31, -RZ, R30.reuse.H1_H1 ;  /* 0x3000001eff1f7230 */ /* 0x100fe40000004100 */
[----:B------:R-:W-:Y:S02]  /*10730*/  HADD2.F32 R27, -RZ, R29.H1_H1 ;  /* 0x3000001dff1b7230 */ /* 0x000fe40000004100 */
[----:B0-----:R-:W-:Y:S01]  /*10740*/  HADD2.F32 R32, -RZ, R30.H0_H0 ;  /* 0x2000001eff207230 */ /* 0x001fe20000004100 */
[----:B------:R-:W-:-:S05]  /*10750*/  F2FP.F16.E4M3.UNPACK_B R30, R10.H1 ;  /* 0x0000000aff1e723e */ /* 0x000fca00030006ff */
[----:B------:R-:W-:Y:S01]  /*10760*/  HADD2.F32 R33, -RZ, R30.H1_H1 ;  /* 0x3000001eff217230 */ /* 0x000fe20000004100 */
[-C--:B-1----:R-:W-:Y:S02]  /*10770*/  F2FP.F16.E4M3.UNPACK_B R14, R4.reuse.H1 ;  /* 0x00000004ff0e723e */ /* 0x082fe400030006ff */
[----:B------:R-:W-:Y:S02]  /*10780*/  F2FP.F16.E4M3.UNPACK_B R4, R4 ;  /* 0x00000004ff04723e */ /* 0x000fe400020006ff */
[-C--:B------:R-:W-:Y:S01]  /*10790*/  F2FP.F16.E4M3.UNPACK_B R20, R5.reuse ;  /* 0x00000005ff14723e */ /* 0x080fe200020006ff */
[--C-:B------:R-:W-:Y:S01]  /*107a0*/  HADD2.F32 R15, -RZ, R14.reuse.H0_H0 ;  /* 0x2000000eff0f7230 */ /* 0x100fe20000004100 */
[----:B------:R-:W-:Y:S01]  /*107b0*/  F2FP.F16.E4M3.UNPACK_B R21, R5.H1 ;  /* 0x00000005ff15723e */ /* 0x000fe200030006ff */
[----:B------:R-:W-:Y:S01]  /*107c0*/  HADD2.F32 R14, -RZ, R14.H1_H1 ;  /* 0x3000000eff0e7230 */ /* 0x000fe20000004100 */
[-C--:B------:R-:W-:Y:S01]  /*107d0*/  F2FP.F16.E4M3.UNPACK_B R24, R6.reuse ;  /* 0x00000006ff18723e */ /* 0x080fe200020006ff */
[--C-:B------:R-:W-:Y:S01]  /*107e0*/  HADD2.F32 R5, -RZ, R4.reuse.H1_H1 ;  /* 0x30000004ff057230 */ /* 0x100fe20000004100 */
[----:B------:R-:W-:Y:S01]  /*107f0*/  F2FP.F16.E4M3.UNPACK_B R6, R6.H1 ;  /* 0x00000006ff06723e */ /* 0x000fe200030006ff */
[----:B------:R-:W-:-:S02]  /*10800*/  HADD2.F32 R4, -RZ, R4.H0_H0 ;  /* 0x20000004ff047230 */ /* 0x000fc40000004100 */
[-C--:B------:R-:W-:Y:S01]  /*10810*/  FMUL.FTZ R26, R31, R14.reuse ;  /* 0x0000000e1f1a7220 */ /* 0x080fe20000410000 */
[C---:B------:R-:W-:Y:S01]  /*10820*/  FMUL.FTZ R28, R27.reuse, R14 ;  /* 0x0000000e1b1c7220 */ /* 0x040fe20000410000 */
[----:B------:R-:W-:Y:S02]  /*10830*/  F2FP.F16.E4M3.UNPACK_B R14, R7 ;  /* 0x00000007ff0e723e */ /* 0x000fe400020006ff */
[-C--:B------:R-:W-:Y:S01]  /*10840*/  FFMA.FTZ R26, R27, R15.reuse, -R26 ;  /* 0x0000000f1b1a7223 */ /* 0x080fe2000001081a */
[----:B------:R-:W-:Y:S01]  /*10850*/  FFMA.FTZ R27, R31, R15, R28 ;  /* 0x0000000f1f1b7223 */ /* 0x000fe2000001001c */
[----:B------:R-:W-:Y:S01]  /*10860*/  HADD2.F32 R28, -RZ, R29.H0_H0 ;  /* 0x2000001dff1c7230 */ /* 0x000fe20000004100 */
[----:B------:R-:W-:Y:S01]  /*10870*/  F2FP.F16.E4M3.UNPACK_B R29, R3.H1 ;  /* 0x00000003ff1d723e */ /* 0x000fe200030006ff */
[----:B------:R-:W-:Y:S01]  /*10880*/  FMUL.FTZ R3, R32, R5 ;  /* 0x0000000520037220 */ /* 0x000fe20000410000 */
[----:B------:R-:W-:Y:S02]  /*10890*/  F2FP.F16.E4M3.UNPACK_B R7, R7.H1 ;  /* 0x00000007ff07723e */ /* 0x000fe400030006ff */
        /* <DEDUP_REMOVED lines=12> */
[----:B------:R-:W-:Y:S01]  /*10960*/  F2FP.F16.E4M3.UNPACK_B R31, R11 ;  /* 0x0000000bff1f723e */ /* 0x000fe200020006ff */
[----:B------:R-:W-:Y:S02]  /*10970*/  HADD2.F32 R20, -RZ, R20.H0_H0 ;  /* 0x20000014ff147230 */ /* 0x000fe40000004100 */
[----:B------:R-:W-:Y:S01]  /*10980*/  FMUL.FTZ R5, R32, R3 ;  /* 0x0000000320057220 */ /* 0x000fe20000410000 */
[----:B------:R-:W-:Y:S01]  /*10990*/  F2FP.F16.E4M3.UNPACK_B R29, R13 ;  /* 0x0000000dff1d723e */ /* 0x000fe200020006ff */
[C---:B------:R-:W-:Y:S01]  /*109a0*/  FMUL.FTZ R3, R4.reuse, R3 ;  /* 0x0000000304037220 */ /* 0x040fe20000410000 */
[----:B------:R-:W-:Y:S01]  /*109b0*/  FFMA.FTZ R21, R33, R21, R30 ;  /* 0x0000001521157223 */ /* 0x000fe2000001001e */
[----:B------:R-:W-:Y:S01]  /*109c0*/  FFMA.FTZ R5, R4, R20, -R5 ;  /* 0x0000001404057223 */ /* 0x000fe20000010805 */
[----:B------:R-:W-:-:S02]  /*109d0*/  HADD2.F32 R36, -RZ, R31.H1_H1 ;  /* 0x3000001fff247230 */ /* 0x000fc40000004100 */
[----:B------:R-:W-:Y:S01]  /*109e0*/  FFMA.FTZ R20, R32, R20, R3 ;  /* 0x0000001420147223 */ /* 0x000fe20000010003 */
[----:B------:R-:W-:Y:S01]  /*109f0*/  HADD2.F32 R4, -RZ, R6.H1_H1 ;  /* 0x30000006ff047230 */ /* 0x000fe20000004100 */
[----:B------:R-:W-:Y:S01]  /*10a00*/  F2FP.F16.E4M3.UNPACK_B R33, R11.H1 ;  /* 0x0000000bff21723e */ /* 0x000fe200030006ff */
[----:B------:R-:W-:Y:S01]  /*10a10*/  HADD2.F32 R30, -RZ, R29.H1_H1 ;  /* 0x3000001dff1e7230 */ /* 0x000fe20000004100 */
[----:B------:R-:W-:Y:S01]  /*10a20*/  F2FP.SATFINITE.E4M3.F32.PACK_AB_MERGE_C R21, R21, R28, RZ ;  /* 0x0000001c1515723e */ /* 0x000fe200048070ff */
[----:B------:R-:W-:Y:S02]  /*10a30*/  HADD2.F32 R34, -RZ, R31.H0_H0 ;  /* 0x2000001fff227230 */ /* 0x000fe40000004100 */
[----:B------:R-:W-:Y:S02]  /*10a40*/  HADD2.F32 R3, -RZ, R24.H1_H1 ;  /* 0x30000018ff037230 */ /* 0x000fe40000004100 */
[----:B------:R-:W-:Y:S01]  /*10a50*/  FMUL.FTZ R31, R30, R4 ;  /* 0x000000041e1f7220 */ /* 0x000fe20000410000 */
[----:B------:R-:W-:-:S02]  /*10a60*/  HADD2.F32 R32, -RZ, R29.H0_H0 ;  /* 0x2000001dff207230 */ /* 0x000fc40000004100 */
[----:B------:R-:W-:Y:S01]  /*10a70*/  FMUL.FTZ R29, R36, R4 ;  /* 0x00000004241d7220 */ /* 0x000fe20000410000 */
[----:B------:R-:W-:Y:S01]  /*10a80*/  HADD2.F32 R6, -RZ, R6.H0_H0 ;  /* 0x20000006ff067230 */ /* 0x000fe20000004100 */
[----:B------:R-:W-:Y:S01]  /*10a90*/  F2FP.F16.E4M3.UNPACK_B R4, R13.H1 ;  /* 0x0000000dff04723e */ /* 0x000fe200030006ff */
[----:B------:R-:W-:Y:S02]  /*10aa0*/  HADD2.F32 R24, -RZ, R24.H0_H0 ;  /* 0x20000018ff187230 */ /* 0x000fe40000004100 */
[-C--:B------:R-:W-:Y:S01]  /*10ab0*/  FMUL.FTZ R13, R34, R3.reuse ;  /* 0x00000003220d7220 */ /* 0x080fe20000410000 */
[----:B------:R-:W-:Y:S01]  /*10ac0*/  FMUL.FTZ R3, R32, R3 ;  /* 0x0000000320037220 */ /* 0x000fe20000410000 */
[-C--:B------:R-:W-:Y:S01]  /*10ad0*/  FFMA.FTZ R29, R30, R6.reuse, -R29 ;  /* 0x000000061e1d7223 */ /* 0x080fe2000001081d */
[----:B------:R-:W-:Y:S01]  /*10ae0*/  FFMA.FTZ R30, R36, R6, R31 ;  /* 0x00000006241e7223 */ /* 0x000fe2000001001f */
[----:B------:R-:W-:Y:S01]  /*10af0*/  FFMA.FTZ R6, R32, R24, -R13 ;  /* 0x0000001820067223 */ /* 0x000fe2000001080d */
[----:B------:R-:W-:-:S02]  /*10b00*/  HADD2.F32 R31, -RZ, R4.H1_H1 ;  /* 0x30000004ff1f7230 */ /* 0x000fc40000004100 */
[----:B------:R-:W-:Y:S01]  /*10b10*/  FFMA.FTZ R11, R34, R24, R3 ;  /* 0x00000018220b7223 */ /* 0x000fe20000010003 */
[----:B------:R-:W-:Y:S01]  /*10b20*/  HADD2.F32 R32, -RZ, R4.H0_H0 ;  /* 0x20000004ff207230 */ /* 0x000fe20000004100 */
[----:B------:R-:W-:Y:S01]  /*10b30*/  F2FP.SATFINITE.E4M3.F32.PACK_AB_MERGE_C R29, R30, R29, RZ ;  /* 0x0000001d1e1d723e */ /* 0x000fe200048070ff */
[----:B------:R-:W-:Y:S01]  /*10b40*/  HADD2.F32 R35, -RZ, R33.H1_H1 ;  /* 0x30000021ff237230 */ /* 0x000fe20000004100 */
[----:B------:R-:W-:Y:S01]  /*10b50*/  F2FP.SATFINITE.E4M3.F32.PACK_AB_MERGE_C R5, R20, R5, R21 ;  /* 0x000000051405723e */ /* 0x000fe20004807015 */
[----:B------:R-:W-:Y:S01]  /*10b60*/  HADD2.F32 R4, -RZ, R7.H1_H1 ;  /* 0x30000007ff047230 */ /* 0x000fe20000004100 */
[----:B------:R-:W-:Y:S01]  /*10b70*/  F2FP.SATFINITE.E4M3.F32.PACK_AB_MERGE_C R6, R11, R6, R29 ;  /* 0x000000060b06723e */ /* 0x000fe2000480701d */
[----:B------:R-:W-:Y:S02]  /*10b80*/  HADD2.F32 R34, -RZ, R33.H0_H0 ;  /* 0x20000021ff227230 */ /* 0x000fe40000004100 */
[----:B------:R-:W-:Y:S02]  /*10b90*/  HADD2.F32 R3, -RZ, R14.H1_H1 ;  /* 0x3000000eff037230 */ /* 0x000fe40000004100 */
[----:B------:R-:W-:Y:S01]  /*10ba0*/  FMUL.FTZ R24, R35, R4 ;  /* 0x0000000423187220 */ /* 0x000fe20000410000 */
[----:B------:R-:W-:-:S02]  /*10bb0*/  HADD2.F32 R7, -RZ, R7.H0_H0 ;  /* 0x20000007ff077230 */ /* 0x000fc40000004100 */
[C---:B------:R-:W-:Y:S01]  /*10bc0*/  FMUL.FTZ R4, R31.reuse, R4 ;  /* 0x000000041f047220 */ /* 0x040fe20000410000 */
[----:B------:R-:W-:Y:S02]  /*10bd0*/  HADD2.F32 R14, -RZ, R14.H0_H0 ;  /* 0x2000000eff0e7230 */ /* 0x000fe40000004100 */
[-C--:B------:R-:W-:Y:S01]  /*10be0*/  FMUL.FTZ R13, R34, R3.reuse ;  /* 0x00000003220d7220 */ /* 0x080fe20000410000 */
[C---:B------:R-:W-:Y:S01]  /*10bf0*/  FMUL.FTZ R3, R32.reuse, R3 ;  /* 0x0000000320037220 */ /* 0x040fe20000410000 */
[-C--:B------:R-:W-:Y:S01]  /*10c00*/  FFMA.FTZ R24, R31, R7.reuse, -R24 ;  /* 0x000000071f187223 */ /* 0x080fe20000010818 */
[----:B------:R-:W-:Y:S01]  /*10c10*/  FFMA.FTZ R31, R35, R7, R4 ;  /* 0x00000007231f7223 */ /* 0x000fe20000010004 */
[-C--:B------:R-:W-:Y:S01]  /*10c20*/  FFMA.FTZ R7, R32, R14.reuse, -R13 ;  /* 0x0000000e20077223 */ /* 0x080fe2000001080d */
[----:B------:R-:W-:Y:S01]  /*10c30*/  FFMA.FTZ R14, R34, R14, R3 ;  /* 0x0000000e220e7223 */ /* 0x000fe20000010003 */
[----:B------:R-:W-:Y:S02]  /*10c40*/  F2FP.SATFINITE.E4M3.F32.PACK_AB_MERGE_C R4, R27, R26, RZ ;  /* 0x0000001a1b04723e */ /* 0x000fe400048070ff */
[----:B------:R-:W-:-:S02]  /*10c50*/  F2FP.SATFINITE.E4M3.F32.PACK_AB_MERGE_C R24, R31, R24, RZ ;  /* 0x000000181f18723e */ /* 0x000fc400048070ff */
[----:B------:R-:W-:Y:S02]  /*10c60*/  F2FP.SATFINITE.E4M3.F32.PACK_AB_MERGE_C R4, R15, R10, R4 ;  /* 0x0000000a0f04723e */ /* 0x000fe40004807004 */
[----:B------:R-:W-:-:S05]  /*10c70*/  F2FP.SATFINITE.E4M3.F32.PACK_AB_MERGE_C R7, R14, R7, R24 ;  /* 0x000000070e07723e */ /* 0x000fca0004807018 */
[----:B------:R1:W-:Y:S02]  /*10c80*/  STS.128 [R37+0x23400], R4 ;  /* 0x0234000425007388 */ /* 0x0003e40000000c00 */
.L_x_623:
[----:B------:R-:W-:Y:S05]  /*10c90*/  BSYNC B1 ;  /* 0x0000000000017941 */ /* 0x000fea0003800000 */
.L_x_622:
[----:B------:R-:W-:Y:S05]  /*10ca0*/  @P1 BRA `(.L_x_621) ;  /* 0x0000003c00c41947 */ /* 0x000fea0003800000 */
[----:B-1---5:R-:W1:Y:S01]  /*10cb0*/  LDS.128 R4, [R37+0x27400] ;  /* 0x0274000025047984 */ /* 0x022e620000000c00 */
[----:B------:R-:W-:Y:S02]  /*10cc0*/  F2FP.F16.E4M3.UNPACK_B R24, R8 ;  /* 0x00000008ff18723e */ /* 0x000fe400020006ff */
[----:B------:R-:W-:-:S03]  /*10cd0*/  F2FP.F16.E4M3.UNPACK_B R21, R0 ;  /* 0x00000000ff15723e */ /* 0x000fc600020006ff */
[--C-:B------:R-:W-:Y:S02]  /*10ce0*/  HADD2.F32 R26, -RZ, R24.reuse.H1_H1 ;  /* 0x30000018ff1a7230 */ /* 0x100fe40000004100 */
[----:B------:R-:W-:Y:S02]  /*10cf0*/  HADD2.F32 R20, -RZ, R21.H1_H1 ;  /* 0x30000015ff147230 */ /* 0x000fe40000004100 */
[----:B------:R-:W-:Y:S01]  /*10d00*/  HADD2.F32 R28, -RZ, R24.H0_H0 ;  /* 0x20000018ff1c7230 */ /* 0x000fe20000004100 */
[----:B------:R-:W-:-:S05]  /*10d10*/  F2FP.F16.E4M3.UNPACK_B R24, R8.H1 ;  /* 0x00000008ff18723e */ /* 0x000fca00030006ff */
[--C-:B------:R-:W-:Y:S02]  /*10d20*/  HADD2.F32 R31, -RZ, R24.reuse.H1_H1 ;  /* 0x30000018ff1f7230 */ /* 0x100fe40000004100 */
[----:B------:R-:W-:Y:S01]  /*10d30*/  HADD2.F32 R29, -RZ, R24.H0_H0 ;  /* 0x20000018ff1d7230 */ /* 0x000fe20000004100 */
[-C--:B-1----:R-:W-:Y:S02]  /*10d40*/  F2FP.F16.E4M3.UNPACK_B R3, R4.reuse.H1 ;  /* 0x00000004ff03723e */ /* 0x082fe400030006ff */
[----:B------:R-:W-:Y:S02]  /*10d50*/  F2FP.F16.E4M3.UNPACK_B R4, R4 ;  /* 0x00000004ff04723e */ /* 0x000fe400020006ff */
[-C--:B------:R-:W-:Y:S01]  /*10d60*/  F2FP.F16.E4M3.UNPACK_B R11, R5.reuse ;  /* 0x00000005ff0b723e */ /* 0x080fe200020006ff */
[--C-:B------:R-:W-:Y:S01]  /*10d70*/  HADD2.F32 R10, -RZ, R3.reuse.H0_H0 ;  /* 0x20000003ff0a7230 */ /* 0x100fe20000004100 */
[----:B------:R-:W-:Y:S01]  /*10d80*/  F2FP.F16.E4M3.UNPACK_B R5, R5.H1 ;  /* 0x00000005ff05723e */ /* 0x000fe200030006ff */
        /* <DEDUP_REMOVED lines=8> */
[--C-:B------:R-:W-:Y:S01]  /*10e10*/  HADD2.F32 R3, -RZ, R4.reuse.H1_H1 ;  /* 0x30000004ff037230 */ /* 0x100fe20000004100 */
[----:B------:R-:W-:Y:S01]  /*10e20*/  F2FP.F16.E4M3.UNPACK_B R26, R0.H1 ;  /* 0x00000000ff1a723e */ /* 0x000fe200030006ff */
[----:B------:R-:W-:Y:S01]  /*10e30*/  HADD2.F32 R10, -RZ, R21.H0_H0 ;  /* 0x20000015ff0a7230 */ /* 0x000fe20000004100 */
[----:B------:R-:W-:Y:S01]  /*10e40*/  F2FP.F16.E4M3.UNPACK_B R7, R7.H1 ;  /* 0x00000007ff07723e */ /* 0x000fe200030006ff */
[----:B------:R-:W-:-:S02]  /*10e50*/  HADD2.F32 R4, -RZ, R4.H0_H0 ;  /* 0x20000004ff047230 */ /* 0x000fc40000004100 */
[-C--:B------:R-:W-:Y:S01]  /*10e60*/  FMUL.FTZ R15, R28, R3.reuse ;  /* 0x000000031c0f7220 */ /* 0x080fe20000410000 */
[----:B------:R-:W-:Y:S02]  /*10e70*/  HADD2.F32 R0, -RZ, R11.H1_H1 ;  /* 0x3000000bff007230 */ /* 0x000fe40000004100 */
[C---:B------:R-:W-:Y:S01]  /*10e80*/  FMUL.FTZ R21, R10.reuse, R3 ;  /* 0x000000030a157220 */ /* 0x040fe20000410000 */
[--C-:B------:R-:W-:Y:S02]  /*10e90*/  HADD2.F32 R3, -RZ, R5.reuse.H1_H1 ;  /* 0x30000005ff037230 */ /* 0x100fe40000004100 */
[-C--:B------:R-:W-:Y:S01]  /*10ea0*/  FFMA.FTZ R15, R10, R4.reuse, -R15 ;  /* 0x000000040a0f7223 */ /* 0x080fe2000001080f */
[----:B------:R-:W-:Y:S02]  /*10eb0*/  HADD2.F32 R5, -RZ, R5.H0_H0 ;  /* 0x20000005ff057230 */ /* 0x000fe40000004100 */
[----:B------:R-:W-:Y:S01]  /*10ec0*/  FFMA.FTZ R4, R28, R4, R21 ;  /* 0x000000041c047223 */ /* 0x000fe20000010015 */
[----:B------:R-:W-:-:S02]  /*10ed0*/  HADD2.F32 R21, -RZ, R26.H1_H1 ;  /* 0x3000001aff157230 */ /* 0x000fc40000004100 */
[----:B------:R-:W-:Y:S01]  /*10ee0*/  FMUL.FTZ R8, R31, R3 ;  /* 0x000000031f087220 */ /* 0x000fe20000410000 */
[----:B------:R-:W-:Y:S01]  /*10ef0*/  HADD2.F32 R11, -RZ, R11.H0_H0 ;  /* 0x2000000bff0b7230 */ /* 0x000fe20000004100 */
[----:B------:R-:W-:Y:S01]  /*10f00*/  F2FP.F16.E4M3.UNPACK_B R28, R9 ;  /* 0x00000009ff1c723e */ /* 0x000fe200020006ff */
[C---:B------:R-:W-:Y:S01]  /*10f10*/  FMUL.FTZ R24, R21.reuse, R3 ;  /* 0x0000000315187220 */ /* 0x040fe20000410000 */
[-C--:B------:R-:W-:Y:S01]  /*10f20*/  FFMA.FTZ R10, R21, R5.reuse, -R8 ;  /* 0x00000005150a7223 */ /* 0x080fe20000010808 */
[----:B------:R-:W-:Y:S02]  /*10f30*/  HADD2.F32 R3, -RZ, R26.H0_H0 ;  /* 0x2000001aff037230 */ /* 0x000fe40000004100 */
[----:B------:R-:W-:Y:S01]  /*10f40*/  FMUL.FTZ R8, R29, R0 ;  /* 0x000000001d087220 */ /* 0x000fe20000410000 */
[----:B------:R-:W-:Y:S01]  /*10f50*/  FFMA.FTZ R21, R31, R5, R24 ;  /* 0x000000051f157223 */ /* 0x000fe20000010018 */
[----:B------:R-:W-:Y:S01]  /*10f60*/  F2FP.F16.E4M3.UNPACK_B R24, R12 ;  /* 0x0000000cff18723e */ /* 0x000fe200020006ff */
[----:B------:R-:W-:-:S02]  /*10f70*/  HADD2.F32 R30, -RZ, R28.H1_H1 ;  /* 0x3000001cff1e7230 */ /* 0x000fc40000004100 */
[C---:B------:R-:W-:Y:S01]  /*10f80*/  FMUL.FTZ R0, R3.reuse, R0 ;  /* 0x0000000003007220 */ /* 0x040fe20000410000 */
[----:B------:R-:W-:Y:S01]  /*10f90*/  FFMA.FTZ R5, R3, R11, -R8 ;  /* 0x0000000b03057223 */ /* 0x000fe20000010808 */
[----:B------:R-:W-:Y:S01]  /*10fa0*/  HADD2.F32 R3, -RZ, R6.H1_H1 ;  /* 0x30000006ff037230 */ /* 0x000fe20000004100 */
[----:B------:R-:W-:Y:S01]  /*10fb0*/  F2FP.F16.E4M3.UNPACK_B R9, R9.H1 ;  /* 0x00000009ff09723e */ /* 0x000fe200030006ff */
[----:B------:R-:W-:Y:S01]  /*10fc0*/  FFMA.FTZ R8, R29, R11, R0 ;  /* 0x0000000b1d087223 */ /* 0x000fe20000010000 */
[----:B------:R-:W-:Y:S01]  /*10fd0*/  HADD2.F32 R26, -RZ, R24.H1_H1 ;  /* 0x30000018ff1a7230 */ /* 0x000fe20000004100 */
[----:B------:R-:W-:Y:S01]  /*10fe0*/  F2FP.SATFINITE.E4M3.F32.PACK_AB_MERGE_C R20, R27, R20, RZ ;  /* 0x000000141b14723e */ /* 0x000fe200048070ff */
[----:B------:R-:W-:Y:S02]  /*10ff0*/  HADD2.F32 R6, -RZ, R6.H0_H0 ;  /* 0x20000006ff067230 */ /* 0x000fe40000004100 */
[----:B------:R-:W-:Y:S01]  /*11000*/  FMUL.FTZ R11, R30, R3 ;  /* 0x000000031e0b7220 */ /* 0x000fe20000410000 */
[----:B------:R-:W-:-:S02]  /*11010*/  HADD2.F32 R31, -RZ, R28.H0_H0 ;  /* 0x2000001cff1f7230 */ /* 0x000fc40000004100 */
[C---:B------:R-:W-:Y:S01]  /*11020*/  FMUL.FTZ R3, R26.reuse, R3 ;  /* 0x000000031a037220 */ /* 0x040fe20000410000 */
[--C-:B------:R-:W-:Y:S02]  /*11030*/  HADD2.F32 R0, -RZ, R13.reuse.H1_H1 ;  /* 0x3000000dff007230 */ /* 0x100fe40000004100 */
[----:B------:R-:W-:Y:S01]  /*11040*/  FFMA.FTZ R11, R26, R6, -R11 ;  /* 0x000000061a0b7223 */ /* 0x000fe2000001080b */
[----:B------:R-:W-:Y:S01]  /*11050*/  HADD2.F32 R29, -RZ, R24.H0_H0 ;  /* 0x20000018ff1d7230 */ /* 0x000fe20000004100 */
[----:B------:R-:W-:Y:S01]  /*11060*/  F2FP.F16.E4M3.UNPACK_B R26, R12.H1 ;  /* 0x0000000cff1a723e */ /* 0x000fe200030006ff */
[----:B------:R-:W-:Y:S02]  /*11070*/  HADD2.F32 R13, -RZ, R13.H0_H0 ;  /* 0x2000000dff0d7230 */ /* 0x000fe40000004100 */
[----:B------:R-:W-:Y:S01]  /*11080*/  FMUL.FTZ R12, R31, R0 ;  /* 0x000000001f0c7220 */ /* 0x000fe20000410000 */
[----:B------:R-:W-:Y:S01]  /*11090*/  FFMA.FTZ R24, R30, R6, R3 ;  /* 0x000000061e187223 */ /* 0x000fe20000010003 */
[----:B------:R-:W-:Y:S01]  /*110a0*/  FMUL.FTZ R0, R29, R0 ;  /* 0x000000001d007220 */ /* 0x000fe20000410000 */
[----:B------:R-:W-:-:S02]  /*110b0*/  HADD2.F32 R3, -RZ, R7.H1_H1 ;  /* 0x30000007ff037230 */ /* 0x000fc40000004100 */
[-C--:B------:R-:W-:Y:S01]  /*110c0*/  FFMA.FTZ R6, R29, R13.reuse, -R12 ;  /* 0x0000000d1d067223 */ /* 0x080fe2000001080c */
[----:B------:R-:W-:Y:S02]  /*110d0*/  HADD2.F32 R29, -RZ, R26.H1_H1 ;  /* 0x3000001aff1d7230 */ /* 0x000fe40000004100 */
[----:B------:R-:W-:Y:S01]  /*110e0*/  FFMA.FTZ R13, R31, R13, R0 ;  /* 0x0000000d1f0d7223 */ /* 0x000fe20000010000 */
[--C-:B------:R-:W-:Y:S01]  /*110f0*/  HADD2.F32 R31, -RZ, R9.reuse.H1_H1 ;  /* 0x30000009ff1f7230 */ /* 0x100fe20000004100 */
[----:B------:R-:W-:Y:S01]  /*11100*/  F2FP.SATFINITE.E4M3.F32.PACK_AB_MERGE_C R10, R21, R10, RZ ;  /* 0x0000000a150a723e */ /* 0x000fe200048070ff */
[----:B------:R-:W-:Y:S01]  /*11110*/  HADD2.F32 R30, -RZ, R9.H0_H0 ;  /* 0x20000009ff1e7230 */ /* 0x000fe20000004100 */
[----:B------:R-:W-:Y:S01]  /*11120*/  F2FP.SATFINITE.E4M3.F32.PACK_AB_MERGE_C R11, R24, R11, RZ ;  /* 0x0000000b180b723e */ /* 0x000fe200048070ff */
[----:B------:R-:W-:Y:S02]  /*11130*/  HADD2.F32 R0, -RZ, R14.H1_H1 ;  /* 0x3000000eff007230 */ /* 0x000fe40000004100 */
[----:B------:R-:W-:Y:S01]  /*11140*/  FMUL.FTZ R12, R31, R3 ;  /* 0x000000031f0c7220 */ /* 0x000fe20000410000 */
[----:B------:R-:W-:Y:S01]  /*11150*/  HADD2.F32 R7, -RZ, R7.H0_H0 ;  /* 0x20000007ff077230 */ /* 0x000fe20000004100 */
[----:B------:R-:W-:Y:S01]  /*11160*/  F2FP.SATFINITE.E4M3.F32.PACK_AB_MERGE_C R4, R4, R15, R20 ;  /* 0x0000000f0404723e */ /* 0x000fe20004807014 */
[----:B------:R-:W-:-:S02]  /*11170*/  HADD2.F32 R28, -RZ, R26.H0_H0 ;  /* 0x2000001aff1c7230 */ /* 0x000fc40000004100 */
[C---:B------:R-:W-:Y:S01]  /*11180*/  FMUL.FTZ R26, R29.reuse, R3 ;  /* 0x000000031d1a7220 */ /* 0x040fe20000410000 */
[----:B------:R-:W-:Y:S02]  /*11190*/  HADD2.F32 R14, -RZ, R14.H0_H0 ;  /* 0x2000000eff0e7230 */ /* 0x000fe40000004100 */
[-C--:B------:R-:W-:Y:S01]  /*111a0*/  FMUL.FTZ R3, R30, R0.reuse ;  /* 0x000000001e037220 */ /* 0x080fe20000410000 */
[-C--:B------:R-:W-:Y:S01]  /*111b0*/  FFMA.FTZ R12, R29, R7.reuse, -R12 ;  /* 0x000000071d0c7223 */ /* 0x080fe2000001080c */
[C---:B------:R-:W-:Y:S01]  /*111c0*/  FMUL.FTZ R9, R28.reuse, R0 ;  /* 0x000000001c097220 */ /* 0x040fe20000410000 */
[----:B------:R-:W-:Y:S01]  /*111d0*/  FFMA.FTZ R7, R31, R7, R26 ;  /* 0x000000071f077223 */ /* 0x000fe2000001001a */
[-C--:B------:R-:W-:Y:S01]  /*111e0*/  FFMA.FTZ R3, R28, R14.reuse, -R3 ;  /* 0x0000000e1c037223 */ /* 0x080fe20000010803 */
[----:B------:R-:W-:Y:S01]  /*111f0*/  F2FP.SATFINITE.E4M3.F32.PACK_AB_MERGE_C R5, R8, R5, R10 ;  /* 0x000000050805723e */ /* 0x000fe2000480700a */
[----:B------:R-:W-:Y:S01]  /*11200*/  FFMA.FTZ R14, R30, R14, R9 ;  /* 0x0000000e1e0e7223 */ /* 0x000fe20000010009 */
[----:B------:R-:W-:-:S02]  /*11210*/  F2FP.SATFINITE.E4M3.F32.PACK_AB_MERGE_C R6, R13, R6, R11 ;  /* 0x000000060d06723e */ /* 0x000fc4000480700b */
[----:B------:R-:W-:-:S04]  /*11220*/  F2FP.SATFINITE.E4M3.F32.PACK_AB_MERGE_C R7, R7, R12, RZ ;  /* 0x0000000c0707723e */ /* 0x000fc800048070ff */
[----:B------:R-:W-:-:S05]  /*11230*/  F2FP.SATFINITE.E4M3.F32.PACK_AB_MERGE_C R7, R14, R3, R7 ;  /* 0x000000030e07723e */ /* 0x000fca0004807007 */
[----:B------:R2:W-:Y:S01]  /*11240*/  STS.128 [R37+0x27400], R4 ;  /* 0x0274000425007388 */ /* 0x0005e20000000c00 */
[----:B------:R-:W-:Y:S05]  /*11250*/  BRA `(.L_x_621) ;  /* 0x0000003800587947 */ /* 0x000fea0003800000 */
.L_x_603:
[----:B------:R-:W-:-:S03]  /*11260*/  UMOV UR4, 0xffffffff ;  /* 0xffffffff00047882 */ /* 0x000fc60000000000 */
[----:B------:R-:W-:Y:S05]  /*11270*/  BRA.DIV UR4, `(.L_x_624) ;  /* 0x000001a604f47947 */ /* 0x000fea000b800000 */
[----:B------:R0:W1:Y:S04]  /*11280*/  SHFL.IDX PT, R27, R26, RZ, 0x181f ;  /* 0x00181fff1a1b7589 */ /* 0x00006800000e0000 */
[----:B------:R0:W2:Y:S04]  /*11290*/  SHFL.IDX PT, R14, R28, RZ, 0x181f ;  /* 0x00181fff1c0e7589 */ /* 0x0000a800000e0000 */
[----:B------:R0:W3:Y:S04]  /*112a0*/  SHFL.IDX PT, R3, R24, RZ, 0x181f ;  /* 0x00181fff18037589 */ /* 0x0000e800000e0000 */
[----:B------:R0:W4:Y:S02]  /*112b0*/  SHFL.IDX PT, R21, R32, RZ, 0x181f ;  /* 0x00181fff20157589 */ /* 0x00012400000e0000 */
.L_x_898:
[----:B0-----:R-:W5:Y:S01]  /*112c0*/  LDL R24, [R1+0x58] ;  /* 0x0000580001187983 */ /* 0x001f620000100800 */
[----:B------:R-:W-:Y:S01]  /*112d0*/  ULDC UR4, c[0x0][0x448] ;  /* 0x0001120000047ab9 */ /* 0x000fe20000000800 */
[----:B------:R-:W-:Y:S01]  /*112e0*/  BSSY B1, `(.L_x_625) ;  /* 0x0000013000017945 */ /* 0x000fe20003800000 */
[----:B------:R-:W-:Y:S01]  /*112f0*/  IMAD R32, R92, UR4, RZ ;  /* 0x000000045c207c24 */ /* 0x000fe2000f8e02ff */
[----:B------:R-:W-:Y:S02]  /*11300*/  CS2R R6, SRZ ;  /* 0x0000000000067805 */ /* 0x000fe4000001ff00 */
[----:B------:R-:W-:Y:S02]  /*11310*/  CS2R R4, SRZ ;  /* 0x0000000000047805 */ /* 0x000fe4000001ff00 */
[----:B------:R-:W-:Y:S02]  /*11320*/  CS2R R10, SRZ ;  /* 0x00000000000a7805 */ /* 0x000fe4000001ff00 */
[----:B------:R-:W-:-:S02]  /*11330*/  CS2R R8, SRZ ;  /* 0x0000000000087805 */ /* 0x000fc4000001ff00 */
[----:B------:R-:W-:Y:S02]  /*11340*/  ISETP.GE.AND P0, PT, R0, R32, PT ;  /* 0x000000200000720c */ /* 0x000fe40003f06270 */
[----:B-----5:R-:W-:-:S11]  /*11350*/  LEA.HI R20, R24, R24, RZ, 0x1 ;  /* 0x0000001818147211 */ /* 0x020fd600078f08ff */
[----:B------:R-:W-:Y:S05]  /*11360*/  @P0 BRA `(.L_x_626) ;  /* 0x0000000000280947 */ /* 0x000fea0003800000 */
[----:B------:R-:W-:Y:S01]  /*11370*/  ULDC UR4, c[0x0][0x3f4] ;  /* 0x0000fd0000047ab9 */ /* 0x000fe20000000800 */
[C---:B-1----:R-:W-:Y:S02]  /*11380*/  IADD3 R12, P0, R16.reuse, R27, RZ ;  /* 0x0000001b100c7210 */ /* 0x042fe40007f1e0ff */
[----:B------:R-:W-:Y:S02]  /*11390*/  CS2R R6, SRZ ;  /* 0x0000000000067805 */ /* 0x000fe4000001ff00 */
[C---:B------:R-:W-:Y:S02]  /*113a0*/  ISETP.GE.AND P2, PT, R16.reuse, UR4, PT ;  /* 0x0000000410007c0c */ /* 0x040fe4000bf46270 */
[----:B--2---:R-:W-:Y:S01]  /*113b0*/  IADD3 R14, P1, R16, R14, RZ ;  /* 0x0000000e100e7210 */ /* 0x004fe20007f3e0ff */
[----:B---3--:R-:W-:-:S04]  /*113c0*/  IMAD.X R13, R3, 0x1, R17, P0 ;  /* 0x00000001030d7824 */ /* 0x008fc800000e0611 */
[----:B----4-:R-:W-:-:S06]  /*113d0*/  IMAD.X R15, R21, 0x1, R17, P1 ;  /* 0x00000001150f7824 */ /* 0x010fcc00008e0611 */
[----:B------:R-:W-:Y:S05]  /*113e0*/  @P2 BRA `(.L_x_626) ;  /* 0x0000000000082947 */ /* 0x000fea0003800000 */
[----:B------:R0:W5:Y:S04]  /*113f0*/  LD.E.128 R8, desc[UR36][R12.64] ;  /* 0x000000240c087980 */ /* 0x000168000c101d00 */
[----:B------:R0:W5:Y:S02]  /*11400*/  LD.E.128 R4, desc[UR36][R14.64] ;  /* 0x000000240e047980 */ /* 0x000164000c101d00 */
.L_x_626:
[----:B------:R-:W-:Y:S05]  /*11410*/  BSYNC B1 ;  /* 0x0000000000017941 */ /* 0x000fea0003800000 */
.L_x_625:
[----:B------:R-:W-:Y:S01]  /*11420*/  LOP3.LUT R20, R20, 0xfffffffe, RZ, 0xc0, !PT ;  /* 0xfffffffe14147812 */ /* 0x000fe200078ec0ff */
[----:B----4-:R-:W4:Y:S01]  /*11430*/  LDC R21, c[0x0][0x3f4] ;  /* 0x0000fd00ff157b82 */ /* 0x010f220000000800 */
[----:B-----5:R-:W-:Y:S01]  /*11440*/  SHF.R.U32.HI R0, RZ, 0x8, R8 ;  /* 0x00000008ff007819 */ /* 0x020fe20000011608 */
[----:B------:R-:W-:Y:S01]  /*11450*/  IMAD R32, R41, -0x80, R32 ;  /* 0xffffff8029207824 */ /* 0x000fe200078e0220 */
[----:B------:R-:W-:Y:S01]  /*11460*/  IADD3 R20, R24, -R20, RZ ;  /* 0x8000001418147210 */ /* 0x000fe20007ffe0ff */
[----:B------:R-:W-:Y:S01]  /*11470*/  BSSY B1, `(.L_x_627) ;  /* 0x0000032000017945 */ /* 0x000fe20003800000 */
[----:B---3--:R-:W-:Y:S02]  /*11480*/  LOP3.LUT R3, R8, 0xff, RZ, 0xc0, !PT ;  /* 0x000000ff08037812 */ /* 0x008fe400078ec0ff */
[----:B------:R-:W-:Y:S02]  /*11490*/  SHF.L.U32 R34, R20, 0x1f, RZ ;  /* 0x0000001f14227819 */ /* 0x000fe400000006ff */
[----:B------:R-:W-:-:S02]  /*114a0*/  LOP3.LUT R0, R0, 0xff, RZ, 0xc0, !PT ;  /* 0x000000ff00007812 */ /* 0x000fc400078ec0ff */
[----:B------:R-:W3:Y:S01]  /*114b0*/  SYNCS.PHASECHK.TRANS64.TRYWAIT P1, [R19+URZ+0x38800], R34 ;  /* 0x03880022130075a7 */ /* 0x000ee2000802017f */
[----:B0-----:R-:W-:Y:S02]  /*114c0*/  SHF.R.U32.HI R12, RZ, 0x8, R9 ;  /* 0x00000008ff0c7819 */ /* 0x001fe40000011609 */
[----:B------:R-:W-:Y:S02]  /*114d0*/  PRMT R13, R0, 0x7604, R3 ;  /* 0x00007604000d7816 */ /* 0x000fe40000000003 */
[----:B------:R-:W-:Y:S02]  /*114e0*/  LOP3.LUT R3, R9, 0xff, RZ, 0xc0, !PT ;  /* 0x000000ff09037812 */ /* 0x000fe400078ec0ff */
[----:B------:R-:W-:Y:S02]  /*114f0*/  SHF.R.U32.HI R0, RZ, 0x8, R10 ;  /* 0x00000008ff007819 */ /* 0x000fe4000001160a */
[----:B-1----:R-:W-:Y:S02]  /*11500*/  SHF.R.U32.HI R27, RZ, 0x8, R11 ;  /* 0x00000008ff1b7819 */ /* 0x002fe4000001160b */
[----:B------:R-:W-:-:S02]  /*11510*/  LOP3.LUT R12, R12, 0xff, RZ, 0xc0, !PT ;  /* 0x000000ff0c0c7812 */ /* 0x000fc400078ec0ff */
[----:B--2---:R-:W-:Y:S02]  /*11520*/  LOP3.LUT R14, R10, 0xff, RZ, 0xc0, !PT ;  /* 0x000000ff0a0e7812 */ /* 0x004fe400078ec0ff */
[----:B------:R-:W-:Y:S02]  /*11530*/  LOP3.LUT R20, R11, 0xff, RZ, 0xc0, !PT ;  /* 0x000000ff0b147812 */ /* 0x000fe400078ec0ff */
[----:B------:R-:W-:Y:S02]  /*11540*/  LOP3.LUT R15, R0, 0xff, RZ, 0xc0, !PT ;  /* 0x000000ff000f7812 */ /* 0x000fe400078ec0ff */
[----:B------:R-:W-:Y:S02]  /*11550*/  LOP3.LUT R27, R27, 0xff, RZ, 0xc0, !PT ;  /* 0x000000ff1b1b7812 */ /* 0x000fe400078ec0ff */
[----:B------:R-:W-:Y:S02]  /*11560*/  PRMT R12, R12, 0x7604, R3 ;  /* 0x000076040c0c7816 */ /* 0x000fe40000000003 */
[----:B------:R-:W-:-:S02]  /*11570*/  SHF.R.U32.HI R0, RZ, 0x8, R4 ;  /* 0x00000008ff007819 */ /* 0x000fc40000011604 */
[----:B------:R-:W-:Y:S02]  /*11580*/  SHF.R.U32.HI R33, RZ, 0x8, R5 ;  /* 0x00000008ff217819 */ /* 0x000fe40000011605 */
[----:B------:R-:W-:Y:S02]  /*11590*/  SHF.R.U32.HI R3, RZ, 0x8, R6 ;  /* 0x00000008ff037819 */ /* 0x000fe40000011606 */
[----:B------:R-:W-:Y:S02]  /*115a0*/  SHF.R.U32.HI R37, RZ, 0x8, R7 ;  /* 0x00000008ff257819 */ /* 0x000fe40000011607 */
[----:B------:R-:W-:Y:S02]  /*115b0*/  PRMT R15, R15, 0x7604, R14 ;  /* 0x000076040f0f7816 */ /* 0x000fe4000000000e */
[----:B------:R-:W-:Y:S02]  /*115c0*/  PRMT R20, R27, 0x7604, R20 ;  /* 0x000076041b147816 */ /* 0x000fe40000000014 */
[----:B------:R-:W-:-:S02]  /*115d0*/  LOP3.LUT R14, R4, 0xff, RZ, 0xc0, !PT ;  /* 0x000000ff040e7812 */ /* 0x000fc400078ec0ff */
[----:B------:R-:W-:Y:S02]  /*115e0*/  LOP3.LUT R24, R5, 0xff, RZ, 0xc0, !PT ;  /* 0x000000ff05187812 */ /* 0x000fe400078ec0ff */
[----:B------:R-:W-:Y:S02]  /*115f0*/  LOP3.LUT R26, R6, 0xff, RZ, 0xc0, !PT ;  /* 0x000000ff061a7812 */ /* 0x000fe400078ec0ff */
[----:B------:R-:W-:Y:S02]  /*11600*/  LOP3.LUT R28, R7, 0xff, RZ, 0xc0, !PT ;  /* 0x000000ff071c7812 */ /* 0x000fe400078ec0ff */
[----:B------:R-:W-:Y:S02]  /*11610*/  LOP3.LUT R27, R0, 0xff, RZ, 0xc0, !PT ;  /* 0x000000ff001b7812 */ /* 0x000fe400078ec0ff */
[----:B------:R-:W-:Y:S02]  /*11620*/  LOP3.LUT R33, R33, 0xff, RZ, 0xc0, !PT ;  /* 0x000000ff21217812 */ /* 0x000fe400078ec0ff */
[----:B------:R-:W-:-:S02]  /*11630*/  LOP3.LUT R3, R3, 0xff, RZ, 0xc0, !PT ;  /* 0x000000ff03037812 */ /* 0x000fc400078ec0ff */
[----:B------:R-:W-:Y:S02]  /*11640*/  LOP3.LUT R37, R37, 0xff, RZ, 0xc0, !PT ;  /* 0x000000ff25257812 */ /* 0x000fe400078ec0ff */
[----:B------:R-:W-:Y:S02]  /*11650*/  PRMT R29, R27, 0x7604, R14 ;  /* 0x000076041b1d7816 */ /* 0x000fe4000000000e */
[----:B------:R-:W-:Y:S02]  /*11660*/  PRMT R24, R33, 0x7604, R24 ;  /* 0x0000760421187816 */ /* 0x000fe40000000018 */
[----:B------:R-:W-:Y:S02]  /*11670*/  PRMT R35, R3, 0x7604, R26 ;  /* 0x0000760403237816 */ /* 0x000fe4000000001a */
[----:B------:R-:W-:Y:S02]  /*11680*/  PRMT R28, R37, 0x7604, R28 ;  /* 0x00007604251c7816 */ /* 0x000fe4000000001c */
[----:B------:R-:W-:-:S02]  /*11690*/  SHF.R.U32.HI R3, RZ, 0x10, R9 ;  /* 0x00000010ff037819 */ /* 0x000fc40000011609 */
[----:B------:R-:W-:Y:S02]  /*116a0*/  SHF.R.U32.HI R27, RZ, 0x10, R11 ;  /* 0x00000010ff1b7819 */ /* 0x000fe4000001160b */
[----:B------:R-:W-:Y:S01]  /*116b0*/  SHF.R.U32.HI R33, RZ, 0x10, R5 ;  /* 0x00000010ff217819 */ /* 0x000fe20000011605 */
[----:B------:R-:W-:Y:S01]  /*116c0*/  IMAD.U32 R3, R3, 0x10000, RZ ;  /* 0x0001000003037824 */ /* 0x000fe200078e00ff */
[----:B------:R-:W-:Y:S01]  /*116d0*/  SHF.R.U32.HI R37, RZ, 0x10, R7 ;  /* 0x00000010ff257819 */ /* 0x000fe20000011607 */
[----:B------:R-:W-:Y:S01]  /*116e0*/  IMAD.U32 R27, R27, 0x10000, RZ ;  /* 0x000100001b1b7824 */ /* 0x000fe200078e00ff */
[----:B----4-:R-:W-:Y:S01]  /*116f0*/  ISETP.GE.AND P0, PT, R16, R21, PT ;  /* 0x000000151000720c */ /* 0x010fe20003f06270 */
[----:B------:R-:W-:Y:S01]  /*11700*/  IMAD.U32 R33, R33, 0x10000, RZ ;  /* 0x0001000021217824 */ /* 0x000fe200078e00ff */
[----:B------:R-:W-:Y:S01]  /*11710*/  LOP3.LUT R3, R12, 0xff0000, R3, 0xf8, !PT ;  /* 0x00ff00000c037812 */ /* 0x000fe200078ef803 */
[----:B------:R-:W-:Y:S01]  /*11720*/  IMAD.U32 R37, R37, 0x10000, RZ ;  /* 0x0001000025257824 */ /* 0x000fe200078e00ff */
[----:B------:R-:W-:-:S02]  /*11730*/  LOP3.LUT R27, R20, 0xff0000, R27, 0xf8, !PT ;  /* 0x00ff0000141b7812 */ /* 0x000fc400078ef81b */
[----:B------:R-:W-:Y:S02]  /*11740*/  LOP3.LUT R33, R24, 0xff0000, R33, 0xf8, !PT ;  /* 0x00ff000018217812 */ /* 0x000fe400078ef821 */
[----:B------:R-:W-:Y:S02]  /*11750*/  LOP3.LUT R37, R28, 0xff0000, R37, 0xf8, !PT ;  /* 0x00ff00001c257812 */ /* 0x000fe400078ef825 */
[----:B------:R-:W-:Y:S02]  /*11760*/  VIMNMX R32, R32, 0x80, PT ;  /* 0x0000008020207848 */ /* 0x000fe40003fe0100 */
[----:B------:R-:W-:Y:S01]  /*11770*/  LOP3.LUT R13, R13, 0xff0000, R8, 0xf8, !PT ;  /* 0x00ff00000d0d7812 */ /* 0x000fe200078ef808 */
[----:B---3--:R-:W-:Y:S06]  /*11780*/  @!P1 BRA `(.L_x_628) ;  /* 0x000001a400209947 */ /* 0x008fec0003800000 */
.L_x_899:
[----:B------:R-:W-:Y:S05]  /*11790*/  BSYNC B1 ;  /* 0x0000000000017941 */ /* 0x000fea0003800000 */
.L_x_627:
[CC--:B------:R-:W-:Y:S01]  /*117a0*/  ISETP.GE.OR P1, PT, R219.reuse, R32.reuse, P0 ;  /* 0x00000020db00720c */ /* 0x0c0fe20000726670 */
[C---:B------:R-:W-:Y:S01]  /*117b0*/  VIADD R14, R219.reuse, 0x40 ;  /* 0x00000040db0e7836 */ /* 0x040fe20000000000 */
[C---:B------:R-:W-:Y:S01]  /*117c0*/  IADD3 R20, R219.reuse, 0x20, RZ ;  /* 0x00000020db147810 */ /* 0x040fe20007ffe0ff */
[----:B------:R-:W-:Y:S01]  /*117d0*/  VIADD R12, R219, 0x60 ;  /* 0x00000060db0c7836 */ /* 0x000fe20000000000 */
[----:B------:R-:W-:Y:S01]  /*117e0*/  LOP3.LUT R15, R15, 0xff0000, R10, 0xf8, !PT ;  /* 0x00ff00000f0f7812 */ /* 0x000fe200078ef80a */
[----:B------:R-:W-:Y:S01]  /*117f0*/  BSSY B1, `(.L_x_629) ;  /* 0x00000d7000017945 */ /* 0x000fe20003800000 */
[----:B------:R-:W-:Y:S02]  /*11800*/  LOP3.LUT R29, R29, 0xff0000, R4, 0xf8, !PT ;  /* 0x00ff00001d1d7812 */ /* 0x000fe400078ef804 */
[----:B------:R-:W-:Y:S02]  /*11810*/  LOP3.LUT R35, R35, 0xff0000, R6, 0xf8, !PT ;  /* 0x00ff000023237812 */ /* 0x000fe400078ef806 */
[----:B------:R-:W-:-:S02]  /*11820*/  ISETP.GE.OR P2, PT, R20, R32, P0 ;  /* 0x000000201400720c */ /* 0x000fc40000746670 */
[-C--:B------:R-:W-:Y:S02]  /*11830*/  ISETP.GE.OR P3, PT, R14, R32.reuse, P0 ;  /* 0x000000200e00720c */ /* 0x080fe40000766670 */
[----:B------:R-:W-:Y:S02]  /*11840*/  ISETP.GE.OR P0, PT, R12, R32, P0 ;  /* 0x000000200c00720c */ /* 0x000fe40000706670 */
[----:B------:R-:W-:Y:S02]  /*11850*/  LOP3.LUT R0, R13, 0xff000000, R8, 0xf8, !PT ;  /* 0xff0000000d007812 */ /* 0x000fe400078ef808 */
[----:B------:R-:W-:Y:S02]  /*11860*/  LOP3.LUT R12, R15, 0xff000000, R10, 0xf8, !PT ;  /* 0xff0000000f0c7812 */ /* 0x000fe400078ef80a */
[----:B------:R-:W-:Y:S02]  /*11870*/  LOP3.LUT R3, R3, 0xff000000, R9, 0xf8, !PT ;  /* 0xff00000003037812 */ /* 0x000fe400078ef809 */
[----:B------:R-:W-:-:S02]  /*11880*/  LOP3.LUT R13, R27, 0xff000000, R11, 0xf8, !PT ;  /* 0xff0000001b0d7812 */ /* 0x000fc400078ef80b */
[----:B------:R-:W-:Y:S02]  /*11890*/  LOP3.LUT R14, R29, 0xff000000, R4, 0xf8, !PT ;  /* 0xff0000001d0e7812 */ /* 0x000fe400078ef804 */
[----:B------:R-:W-:Y:S02]  /*118a0*/  LOP3.LUT R15, R33, 0xff000000, R5, 0xf8, !PT ;  /* 0xff000000210f7812 */ /* 0x000fe400078ef805 */
[----:B------:R-:W-:Y:S02]  /*118b0*/  LOP3.LUT R20, R35, 0xff000000, R6, 0xf8, !PT ;  /* 0xff00000023147812 */ /* 0x000fe400078ef806 */
[----:B------:R-:W-:Y:S01]  /*118c0*/  LOP3.LUT R24, R37, 0xff000000, R7, 0xf8, !PT ;  /* 0xff00000025187812 */ /* 0x000fe200078ef807 */
[----:B------:R-:W-:Y:S06]  /*118d0*/  @P1 BRA `(.L_x_630) ;  /* 0x0000000c00201947 */ /* 0x000fec0003800000 */
[----:B------:R-:W2:Y:S04]  /*118e0*/  LDL R26, [R1+0x2c] ;  /* 0x00002c00011a7983 */ /* 0x000ea80000100800 */
[----:B------:R-:W3:Y:S01]  /*118f0*/  LDL R61, [R1+0x30] ;  /* 0x00003000013d7983 */ /* 0x000ee20000100800 */
[----:B------:R-:W-:Y:S01]  /*11900*/  LEA.HI R4, R30, R31, RZ, 0x3 ;  /* 0x0000001f1e047211 */ /* 0x000fe200078f18ff */
[C---:B------:R-:W-:Y:S01]  /*11910*/  IMAD.SHL.U32 R42, R219.reuse, 0x80, RZ ;  /* 0x00000080db2a7824 */ /* 0x040fe200078e00ff */
[----:B------:R-:W-:Y:S02]  /*11920*/  SHF.L.U32 R41, R219, 0x7, RZ ;  /* 0x00000007db297819 */ /* 0x000fe400000006ff */
[----:B------:R-:W-:Y:S02]  /*11930*/  LOP3.LUT R4, R4, 0xfffffff8, RZ, 0xc0, !PT ;  /* 0xfffffff804047812 */ /* 0x000fe400078ec0ff */
[----:B------:R-:W-:-:S02]  /*11940*/  LOP3.LUT R42, R42, 0x380, RZ, 0xc0, !PT ;  /* 0x000003802a2a7812 */ /* 0x000fc400078ec0ff */
[----:B------:R-:W-:Y:S01]  /*11950*/  LOP3.LUT R41, R41, 0x380, RZ, 0xc0, !PT ;  /* 0x0000038029297812 */ /* 0x000fe200078ec0ff */
[----:B------:R-:W-:Y:S01]  /*11960*/  IMAD.IADD R4, R31, 0x1, -R4 ;  /* 0x000000011f047824 */ /* 0x000fe200078e0a04 */
[----:B------:R-:W-:Y:S02]  /*11970*/  F2FP.F16.E4M3.UNPACK_B R45, R14.H1 ;  /* 0x0000000eff2d723e */ /* 0x000fe400030006ff */
[----:B------:R-:W-:Y:S02]  /*11980*/  SHF.R.U32.HI R41, RZ, 0x3, R41 ;  /* 0x00000003ff297819 */ /* 0x000fe40000011629 */
[----:B------:R-:W-:Y:S01]  /*11990*/  LEA.HI R4, R21, R4, RZ, 0x1c ;  /* 0x0000000415047211 */ /* 0x000fe200078fe0ff */
[--C-:B------:R-:W-:Y:S01]  /*119a0*/  HADD2.F32 R46, -RZ, R45.reuse.H0_H0 ;  /* 0x2000002dff2e7230 */ /* 0x100fe20000004100 */
[----:B------:R-:W-:Y:S01]  /*119b0*/  F2FP.F16.E4M3.UNPACK_B R38, R0.H1 ;  /* 0x00000000ff26723e */ /* 0x000fe200030006ff */
[----:B------:R-:W-:Y:S01]  /*119c0*/  HADD2.F32 R47, -RZ, R45.H1_H1 ;  /* 0x3000002dff2f7230 */ /* 0x000fe20000004100 */
[----:B------:R-:W-:Y:S01]  /*119d0*/  SHF.R.S32.HI R7, RZ, 0x1f, R4 ;  /* 0x0000001fff077819 */ /* 0x000fe20000011404 */
[----:B------:R-:W-:-:S03]  /*119e0*/  IMAD.SHL.U32 R5, R4, 0x10, RZ ;  /* 0x0000001004057824 */ /* 0x000fc600078e00ff */
[----:B------:R-:W-:Y:S02]  /*119f0*/  LEA.HI R7, R7, R4, RZ, 0x3 ;  /* 0x0000000407077211 */ /* 0x000fe400078f18ff */
[----:B------:R-:W-:Y:S01]  /*11a00*/  LOP3.LUT R5, R42, 0x70, R5, 0xf8, !PT ;  /* 0x000000702a057812 */ /* 0x000fe200078ef805 */
[--C-:B------:R-:W-:Y:S02]  /*11a10*/  HADD2.F32 R42, -RZ, R38.reuse.H0_H0 ;  /* 0x20000026ff2a7230 */ /* 0x100fe40000004100 */
[----:B------:R-:W-:Y:S01]  /*11a20*/  IMAD.SHL.U32 R7, R7, 0x800, RZ ;  /* 0x0000080007077824 */ /* 0x000fe200078e00ff */
[----:B------:R-:W-:Y:S01]  /*11a30*/  LOP3.LUT R4, R5, R41, RZ, 0x3c, !PT ;  /* 0x0000002905047212 */ /* 0x000fe200078e3cff */
[----:B------:R-:W-:Y:S01]  /*11a40*/  HADD2.F32 R41, -RZ, R38.H1_H1 ;  /* 0x30000026ff297230 */ /* 0x000fe20000004100 */
[----:B------:R-:W-:Y:S02]  /*11a50*/  F2FP.F16.E4M3.UNPACK_B R38, R0 ;  /* 0x00000000ff26723e */ /* 0x000fe400020006ff */
[----:B------:R-:W-:-:S04]  /*11a60*/  LOP3.LUT R7, R7, 0xffffc000, RZ, 0xc0, !PT ;  /* 0xffffc00007077812 */ /* 0x000fc800078ec0ff */
[----:B--2---:R-:W-:Y:S02]  /*11a70*/  IADD3 R26, R4, R7, R26 ;  /* 0x00000007041a7210 */ /* 0x004fe40007ffe01a */
[----:B---3--:R-:W1:Y:S03]  /*11a80*/  LDS.128 R4, [R61+0x20400] ;  /* 0x020400003d047984 */ /* 0x008e660000000c00 */
[----:B------:R-:W-:-:S05]  /*11a90*/  IMAD.IADD R26, R19, 0x1, R26 ;  /* 0x00000001131a7824 */ /* 0x000fca00078e021a */
[----:B------:R-:W2:Y:S01]  /*11aa0*/  LDS.128 R8, [R26+0x20400] ;  /* 0x020400001a087984 */ /* 0x000ea20000000c00 */
[----:B-1----:R-:W-:Y:S02]  /*11ab0*/  F2FP.F16.E4M3.UNPACK_B R29, R4.H1 ;  /* 0x00000004ff1d723e */ /* 0x002fe400030006ff */
[-C--:B------:R-:W-:Y:S02]  /*11ac0*/  F2FP.F16.E4M3.UNPACK_B R43, R5.reuse ;  /* 0x00000005ff2b723e */ /* 0x080fe400020006ff */
[----:B------:R-:W-:Y:S02]  /*11ad0*/  F2FP.F16.E4M3.UNPACK_B R39, R5.H1 ;  /* 0x00000005ff27723e */ /* 0x000fe400030006ff */
[----:B--2---:R-:W-:Y:S02]  /*11ae0*/  F2FP.F16.E4M3.UNPACK_B R36, R8.H1 ;  /* 0x00000008ff24723e */ /* 0x004fe400030006ff */
[----:B0-----:R-:W-:Y:S02]  /*11af0*/  F2FP.F16.E4M3.UNPACK_B R34, R4 ;  /* 0x00000004ff22723e */ /* 0x001fe400020006ff */
[-C--:B------:R-:W-:Y:S01]  /*11b00*/  F2FP.F16.E4M3.UNPACK_B R4, R7.reuse ;  /* 0x00000007ff04723e */ /* 0x080fe200020006ff */
[--C-:B------:R-:W-:Y:S01]  /*11b10*/  HADD2.F32 R5, -RZ, R36.reuse.H0_H0 ;  /* 0x20000024ff057230 */ /* 0x100fe20000004100 */
[----:B------:R-:W-:Y:S01]  /*11b20*/  F2FP.F16.E4M3.UNPACK_B R27, R7.H1 ;  /* 0x00000007ff1b723e */ /* 0x000fe200030006ff */
[----:B------:R-:W-:Y:S01]  /*11b30*/  HADD2.F32 R7, -RZ, R29.H0_H0 ;  /* 0x2000001dff077230 */ /* 0x000fe20000004100 */
[----:B------:R-:W-:Y:S01]  /*11b40*/  F2FP.F16.E4M3.UNPACK_B R37, R8 ;  /* 0x00000008ff25723e */ /* 0x000fe200020006ff */
[----:B------:R-:W-:-:S02]  /*11b50*/  HADD2.F32 R36, -RZ, R36.H1_H1 ;  /* 0x30000024ff247230 */ /* 0x000fc40000004100 */
[C---:B------:R-:W-:Y:S01]  /*11b60*/  FMUL.FTZ R8, R5.reuse, R46 ;  /* 0x0000002e05087220 */ /* 0x040fe20000410000 */
[-C--:B------:R-:W-:Y:S02]  /*11b70*/  F2FP.F16.E4M3.UNPACK_B R44, R9.reuse ;  /* 0x00000009ff2c723e */ /* 0x080fe400020006ff */
[----:B------:R-:W-:Y:S01]  /*11b80*/  F2FP.F16.E4M3.UNPACK_B R40, R9.H1 ;  /* 0x00000009ff28723e */ /* 0x000fe200030006ff */
[-C--:B------:R-:W-:Y:S01]  /*11b90*/  FMUL.FTZ R9, R5, R42.reuse ;  /* 0x0000002a05097220 */ /* 0x080fe20000410000 */
[C---:B------:R-:W-:Y:S01]  /*11ba0*/  FFMA.FTZ R5, R7.reuse, R42, -R8 ;  /* 0x0000002a07057223 */ /* 0x040fe20000010808 */
[----:B------:R-:W-:Y:S01]  /*11bb0*/  F2FP.F16.E4M3.UNPACK_B R42, R14 ;  /* 0x0000000eff2a723e */ /* 0x000fe200020006ff */
[----:B------:R-:W-:Y:S02]  /*11bc0*/  HADD2.F32 R8, -RZ, R37.H0_H0 ;  /* 0x20000025ff087230 */ /* 0x000fe40000004100 */
[----:B------:R-:W-:Y:S01]  /*11bd0*/  FFMA.FTZ R7, R7, R46, R9 ;  /* 0x0000002e07077223 */ /* 0x000fe20000010009 */
[----:B------:R-:W-:Y:S01]  /*11be0*/  HADD2.F32 R9, -RZ, R38.H0_H0 ;  /* 0x20000026ff097230 */ /* 0x000fe20000004100 */
[-C--:B------:R-:W-:Y:S01]  /*11bf0*/  F2FP.F16.E4M3.UNPACK_B R32, R10.reuse ;  /* 0x0000000aff20723e */ /* 0x080fe200020006ff */
[----:B------:R-:W-:Y:S01]  /*11c00*/  HADD2.F32 R45, -RZ, R42.H0_H0 ;  /* 0x2000002aff2d7230 */ /* 0x000fe20000004100 */
[----:B------:R-:W-:Y:S01]  /*11c10*/  F2FP.F16.E4M3.UNPACK_B R35, R10.H1 ;  /* 0x0000000aff23723e */ /* 0x000fe200030006ff */
[----:B------:R-:W-:-:S02]  /*11c20*/  HADD2.F32 R10, -RZ, R29.H1_H1 ;  /* 0x3000001dff0a7230 */ /* 0x000fc40000004100 */
[C---:B------:R-:W-:Y:S01]  /*11c30*/  FMUL.FTZ R49, R36.reuse, R47 ;  /* 0x0000002f24317220 */ /* 0x040fe20000410000 */
[----:B------:R-:W-:Y:S02]  /*11c40*/  HADD2.F32 R29, -RZ, R34.H0_H0 ;  /* 0x20000022ff1d7230 */ /* 0x000fe40000004100 */
[----:B------:R-:W-:Y:S01]  /*11c50*/  FMUL.FTZ R48, R36, R41 ;  /* 0x0000002924307220 */ /* 0x000fe20000410000 */
[C---:B------:R-:W-:Y:S01]  /*11c60*/  FMUL.FTZ R36, R8.reuse, R45 ;  /* 0x0000002d08247220 */ /* 0x040fe20000410000 */
[----:B------:R-:W-:Y:S01]  /*11c70*/  FMUL.FTZ R46, R8, R9 ;  /* 0x00000009082e7220 */ /* 0x000fe20000410000 */
[C---:B------:R-:W-:Y:S01]  /*11c80*/  FFMA.FTZ R8, R10.reuse, R41, -R49 ;  /* 0x000000290a087223 */ /* 0x040fe20000010831 */
[----:B------:R-:W-:Y:S01]  /*11c90*/  FFMA.FTZ R10, R10, R47, R48 ;  /* 0x0000002f0a0a7223 */ /* 0x000fe20000010030 */
[C---:B------:R-:W-:Y:S01]  /*11ca0*/  FFMA.FTZ R9, R29.reuse, R9, -R36 ;  /* 0x000000091d097223 */ /* 0x040fe20000010824 */
[----:B------:R-:W-:Y:S01]  /*11cb0*/  FFMA.FTZ R29, R29, R45, R46 ;  /* 0x0000002d1d1d7223 */ /* 0x000fe2000001002e */
[----:B------:R-:W-:Y:S01]  /*11cc0*/  F2FP.F16.E4M3.UNPACK_B R47, R15.H1 ;  /* 0x0000000fff2f723e */ /* 0x000fe200030006ff */
[----:B------:R-:W-:Y:S01]  /*11cd0*/  HADD2.F32 R46, -RZ, R42.H1_H1 ;  /* 0x3000002aff2e7230 */ /* 0x000fe20000004100 */
[----:B------:R-:W-:Y:S01]  /*11ce0*/  F2FP.F16.E4M3.UNPACK_B R42, R3.H1 ;  /* 0x00000003ff2a723e */ /* 0x000fe200030006ff */
[----:B------:R-:W-:Y:S01]  /*11cf0*/  HADD2.F32 R37, -RZ, R37.H1_H1 ;  /* 0x30000025ff257230 */ /* 0x000fe20000004100 */
[-C--:B------:R-:W-:Y:S01]  /*11d00*/  F2FP.F16.E4M3.UNPACK_B R33, R6.reuse.H1 ;  /* 0x00000006ff21723e */ /* 0x080fe200030006ff */
[----:B------:R-:W-:Y:S01]  /*11d10*/  HADD2.F32 R41, -RZ, R38.H1_H1 ;  /* 0x30000026ff297230 */ /* 0x000fe20000004100 */
[----:B------:R-:W-:Y:S01]  /*11d20*/  F2FP.F16.E4M3.UNPACK_B R28, R6 ;  /* 0x00000006ff1c723e */ /* 0x000fe200020006ff */
[----:B------:R-:W-:-:S02]  /*11d30*/  HADD2.F32 R36, -RZ, R34.H1_H1 ;  /* 0x30000022ff247230 */ /* 0x000fc40000004100 */
[C---:B------:R-:W-:Y:S01]  /*11d40*/  FMUL.FTZ R51, R37.reuse, R46 ;  /* 0x0000002e25337220 */ /* 0x040fe20000410000 */
[----:B------:R-:W-:Y:S02]  /*11d50*/  HADD2.F32 R49, -RZ, R47.H0_H0 ;  /* 0x2000002fff317230 */ /* 0x000fe40000004100 */
[----:B------:R-:W-:Y:S01]  /*11d60*/  FMUL.FTZ R37, R37, R41 ;  /* 0x0000002925257220 */ /* 0x000fe20000410000 */
[----:B------:R-:W-:Y:S01]  /*11d70*/  HADD2.F32 R34, -RZ, R40.H0_H0 ;  /* 0x20000028ff227230 */ /* 0x000fe20000004100 */
[-C--:B------:R-:W-:Y:S01]  /*11d80*/  F2FP.F16.E4M3.UNPACK_B R6, R11.reuse ;  /* 0x0000000bff06723e */ /* 0x080fe200020006ff */
[----:B------:R-:W-:Y:S01]  /*11d90*/  HADD2.F32 R45, -RZ, R42.H0_H0 ;  /* 0x2000002aff2d7230 */ /* 0x000fe20000004100 */
[----:B------:R-:W-:Y:S01]  /*11da0*/  F2FP.F16.E4M3.UNPACK_B R11, R11.H1 ;  /* 0x0000000bff0b723e */ /* 0x000fe200030006ff */
[----:B------:R-:W-:Y:S02]  /*11db0*/  HADD2.F32 R38, -RZ, R39.H0_H0 ;  /* 0x20000027ff267230 */ /* 0x000fe40000004100 */
[----:B------:R-:W-:Y:S01]  /*11dc0*/  FMUL.FTZ R53, R34, R49 ;  /* 0x0000003122357220 */ /* 0x000fe20000410000 */
[----:B------:R-:W-:-:S02]  /*11dd0*/  HADD2.F32 R50, -RZ, R47.H1_H1 ;  /* 0x3000002fff327230 */ /* 0x000fc40000004100 */
[----:B------:R-:W-:Y:S01]  /*11de0*/  FMUL.FTZ R48, R34, R45 ;  /* 0x0000002d22307220 */ /* 0x000fe20000410000 */
[C---:B------:R-:W-:Y:S01]  /*11df0*/  FFMA.FTZ R34, R36.reuse, R41, -R51 ;  /* 0x0000002924227223 */ /* 0x040fe20000010833 */
[----:B------:R-:W-:Y:S01]  /*11e00*/  FFMA.FTZ R36, R36, R46, R37 ;  /* 0x0000002e24247223 */ /* 0x000fe20000010025 */
[C---:B------:R-:W-:Y:S01]  /*11e10*/  FFMA.FTZ R37, R38.reuse, R45, -R53 ;  /* 0x0000002d26257223 */ /* 0x040fe20000010835 */
[----:B------:R-:W-:Y:S01]  /*11e20*/  FFMA.FTZ R38, R38, R49, R48 ;  /* 0x0000003126267223 */ /* 0x000fe20000010030 */
[----:B------:R-:W-:Y:S01]  /*11e30*/  F2FP.F16.E4M3.UNPACK_B R48, R15 ;  /* 0x0000000fff30723e */ /* 0x000fe200020006ff */
[----:B------:R-:W-:Y:S01]  /*11e40*/  HADD2.F32 R41, -RZ, R40.H1_H1 ;  /* 0x30000028ff297230 */ /* 0x000fe20000004100 */
[----:B------:R-:W-:Y:S01]  /*11e50*/  F2FP.F16.E4M3.UNPACK_B R45, R3 ;  /* 0x00000003ff2d723e */ /* 0x000fe200020006ff */
[----:B------:R-:W-:Y:S02]  /*11e60*/  HADD2.F32 R46, -RZ, R42.H1_H1 ;  /* 0x3000002aff2e7230 */ /* 0x000fe40000004100 */
[----:B------:R-:W-:-:S02]  /*11e70*/  HADD2.F32 R49, -RZ, R48.H0_H0 ;  /* 0x20000030ff317230 */ /* 0x000fc40000004100 */
[C---:B------:R-:W-:Y:S01]  /*11e80*/  FMUL.FTZ R54, R41.reuse, R50 ;  /* 0x0000003229367220 */ /* 0x040fe20000410000 */
[--C-:B------:R-:W-:Y:S02]  /*11e90*/  HADD2.F32 R40, -RZ, R44.reuse.H0_H0 ;  /* 0x2000002cff287230 */ /* 0x100fe40000004100 */
[----:B------:R-:W-:Y:S01]  /*11ea0*/  FMUL.FTZ R41, R41, R46 ;  /* 0x0000002e29297220 */ /* 0x000fe20000410000 */
[----:B------:R-:W-:Y:S02]  /*11eb0*/  HADD2.F32 R47, -RZ, R45.H0_H0 ;  /* 0x2000002dff2f7230 */ /* 0x000fe40000004100 */
[----:B------:R-:W-:Y:S02]  /*11ec0*/  HADD2.F32 R39, -RZ, R39.H1_H1 ;  /* 0x30000027ff277230 */ /* 0x000fe40000004100 */
[C---:B------:R-:W-:Y:S01]  /*11ed0*/  FMUL.FTZ R51, R40.reuse, R49 ;  /* 0x0000003128337220 */ /* 0x040fe20000410000 */
[----:B------:R-:W-:Y:S02]  /*11ee0*/  HADD2.F32 R42, -RZ, R43.H0_H0 ;  /* 0x2000002bff2a7230 */ /* 0x000fe40000004100 */
[----:B------:R-:W-:Y:S01]  /*11ef0*/  FMUL.FTZ R52, R40, R47 ;  /* 0x0000002f28347220 */ /* 0x000fe20000410000 */
[----:B------:R-:W-:-:S02]  /*11f00*/  HADD2.F32 R44, -RZ, R44.H1_H1 ;  /* 0x3000002cff2c7230 */ /* 0x000fc40000004100 */
[C---:B------:R-:W-:Y:S01]  /*11f10*/  FFMA.FTZ R40, R39.reuse, R46, -R54 ;  /* 0x0000002e27287223 */ /* 0x040fe20000010836 */
[----:B------:R-:W-:Y:S01]  /*11f20*/  FFMA.FTZ R41, R39, R50, R41 ;  /* 0x0000003227297223 */ /* 0x000fe20000010029 */
[C---:B------:R-:W-:Y:S01]  /*11f30*/  FFMA.FTZ R39, R42.reuse, R47, -R51 ;  /* 0x0000002f2a277223 */ /* 0x040fe20000010833 */
[----:B------:R-:W-:Y:S01]  /*11f40*/  F2FP.F16.E4M3.UNPACK_B R51, R20.H1 ;  /* 0x00000014ff33723e */ /* 0x000fe200030006ff */
        /* <DEDUP_REMOVED lines=8> */
[----:B------:R-:W-:Y:S01]  /*11fd0*/  FMUL.FTZ R53, R44, R47 ;  /* 0x0000002f2c357220 */ /* 0x000fe20000410000 */
[--C-:B------:R-:W-:Y:S02]  /*11fe0*/  HADD2.F32 R49, -RZ, R48.reuse.H0_H0 ;  /* 0x20000030ff317230 */ /* 0x100fe40000004100 */
[----:B------:R-:W-:Y:S02]  /*11ff0*/  HADD2.F32 R46, -RZ, R33.H0_H0 ;  /* 0x20000021ff2e7230 */ /* 0x000fe40000004100 */
[C---:B------:R-:W-:Y:S01]  /*12000*/  FMUL.FTZ R55, R45.reuse, R52 ;  /* 0x000000342d377220 */ /* 0x040fe20000410000 */
[----:B------:R-:W-:Y:S02]  /*12010*/  HADD2.F32 R43, -RZ, R43.H1_H1 ;  /* 0x3000002bff2b7230 */ /* 0x000fe40000004100 */
[-C--:B------:R-:W-:Y:S01]  /*12020*/  FMUL.FTZ R57, R45, R49.reuse ;  /* 0x000000312d397220 */ /* 0x080fe20000410000 */
[----:B------:R-:W-:Y:S02]  /*12030*/  HADD2.F32 R35, -RZ, R35.H1_H1 ;  /* 0x30000023ff237230 */ /* 0x000fe40000004100 */
[----:B------:R-:W-:Y:S01]  /*12040*/  FFMA.FTZ R45, R46, R49, -R55 ;  /* 0x000000312e2d7223 */ /* 0x000fe20000010837 */
[----:B------:R-:W-:-:S02]  /*12050*/  HADD2.F32 R48, -RZ, R48.H1_H1 ;  /* 0x30000030ff307230 */ /* 0x000fc40000004100 */
[----:B------:R-:W-:Y:S01]  /*12060*/  FFMA.FTZ R46, R46, R52, R57 ;  /* 0x000000342e2e7223 */ /* 0x000fe20000010039 */
[----:B------:R-:W-:Y:S02]  /*12070*/  HADD2.F32 R52, -RZ, R51.H1_H1 ;  /* 0x30000033ff347230 */ /* 0x000fe40000004100 */
[C---:B------:R-:W-:Y:S01]  /*12080*/  FFMA.FTZ R44, R43.reuse, R47, -R54 ;  /* 0x0000002f2b2c7223 */ /* 0x040fe20000010836 */
[----:B------:R-:W-:Y:S01]  /*12090*/  HADD2.F32 R33, -RZ, R33.H1_H1 ;  /* 0x30000021ff217230 */ /* 0x000fe20000004100 */
[----:B------:R-:W-:Y:S01]  /*120a0*/  F2FP.F16.E4M3.UNPACK_B R49, R20 ;  /* 0x00000014ff31723e */ /* 0x000fe200020006ff */
[----:B------:R-:W-:Y:S01]  /*120b0*/  FFMA.FTZ R43, R43, R50, R53 ;  /* 0x000000322b2b7223 */ /* 0x000fe20000010035 */
[----:B------:R-:W-:Y:S01]  /*120c0*/  F2FP.F16.E4M3.UNPACK_B R47, R12 ;  /* 0x0000000cff2f723e */ /* 0x000fe200020006ff */
[C---:B------:R-:W-:Y:S01]  /*120d0*/  FMUL.FTZ R54, R35.reuse, R52 ;  /* 0x0000003423367220 */ /* 0x040fe20000410000 */
[----:B------:R-:W-:Y:S01]  /*120e0*/  FMUL.FTZ R51, R35, R48 ;  /* 0x0000003023337220 */ /* 0x000fe20000410000 */
[----:B------:R-:W-:-:S02]  /*120f0*/  HADD2.F32 R50, -RZ, R49.H0_H0 ;  /* 0x20000031ff327230 */ /* 0x000fc40000004100 */
[C---:B------:R-:W-:Y:S01]  /*12100*/  FFMA.FTZ R56, R33.reuse, R48, -R54 ;  /* 0x0000003021387223 */ /* 0x040fe20000010836 */
[--C-:B------:R-:W-:Y:S02]  /*12110*/  HADD2.F32 R35, -RZ, R32.reuse.H0_H0 ;  /* 0x20000020ff237230 */ /* 0x100fe40000004100 */
[----:B------:R-:W-:Y:S01]  /*12120*/  FFMA.FTZ R55, R33, R52, R51 ;  /* 0x0000003421377223 */ /* 0x000fe20000010033 */
[----:B------:R-:W-:Y:S01]  /*12130*/  HADD2.F32 R48, -RZ, R47.H0_H0 ;  /* 0x2000002fff307230 */ /* 0x000fe20000004100 */
[----:B------:R-:W-:Y:S01]  /*12140*/  F2FP.F16.E4M3.UNPACK_B R51, R24.H1 ;  /* 0x00000018ff33723e */ /* 0x000fe200030006ff */
[----:B------:R-:W-:Y:S02]  /*12150*/  HADD2.F32 R49, -RZ, R49.H1_H1 ;  /* 0x30000031ff317230 */ /* 0x000fe40000004100 */
[C---:B------:R-:W-:Y:S01]  /*12160*/  FMUL.FTZ R52, R35.reuse, R50 ;  /* 0x0000003223347220 */ /* 0x040fe20000410000 */
[----:B------:R-:W-:Y:S02]  /*12170*/  HADD2.F32 R32, -RZ, R32.H1_H1 ;  /* 0x30000020ff207230 */ /* 0x000fe40000004100 */
[----:B------:R-:W-:Y:S01]  /*12180*/  FMUL.FTZ R54, R35, R48 ;  /* 0x0000003023367220 */ /* 0x000fe20000410000 */
[----:B------:R-:W-:-:S02]  /*12190*/  HADD2.F32 R33, -RZ, R28.H0_H0 ;  /* 0x2000001cff217230 */ /* 0x000fc40000004100 */
[----:B------:R-:W-:Y:S02]  /*121a0*/  HADD2.F32 R47, -RZ, R47.H1_H1 ;  /* 0x3000002fff2f7230 */ /* 0x000fe40000004100 */
[C---:B------:R-:W-:Y:S01]  /*121b0*/  FMUL.FTZ R35, R32.reuse, R49 ;  /* 0x0000003120237220 */ /* 0x040fe20000410000 */
[----:B------:R-:W-:Y:S02]  /*121c0*/  HADD2.F32 R28, -RZ, R28.H1_H1 ;  /* 0x3000001cff1c7230 */ /* 0x000fe40000004100 */
[C---:B------:R-:W-:Y:S01]  /*121d0*/  FFMA.FTZ R52, R33.reuse, R48, -R52 ;  /* 0x0000003021347223 */ /* 0x040fe20000010834 */
[----:B------:R-:W-:Y:S01]  /*121e0*/  FFMA.FTZ R54, R33, R50, R54 ;  /* 0x0000003221367223 */ /* 0x000fe20000010036 */
[----:B------:R-:W-:Y:S01]  /*121f0*/  F2FP.F16.E4M3.UNPACK_B R33, R13.H1 ;  /* 0x0000000dff21723e */ /* 0x000fe200030006ff */
[-C--:B------:R-:W-:Y:S01]  /*12200*/  FMUL.FTZ R48, R32, R47.reuse ;  /* 0x0000002f20307220 */ /* 0x080fe20000410000 */
[----:B------:R-:W-:Y:S01]  /*12210*/  FFMA.FTZ R53, R28, R47, -R35 ;  /* 0x0000002f1c357223 */ /* 0x000fe20000010823 */
[----:B------:R-:W-:-:S02]  /*12220*/  HADD2.F32 R47, -RZ, R51.H0_H0 ;  /* 0x20000033ff2f7230 */ /* 0x000fc40000004100 */
[----:B------:R-:W-:Y:S02]  /*12230*/  HADD2.F32 R32, -RZ, R11.H0_H0 ;  /* 0x2000000bff207230 */ /* 0x000fe40000004100 */
[----:B------:R-:W-:Y:S01]  /*12240*/  FFMA.FTZ R49, R28, R49, R48 ;  /* 0x000000311c317223 */ /* 0x000fe20000010030 */
[--C-:B------:R-:W-:Y:S02]  /*12250*/  HADD2.F32 R35, -RZ, R33.reuse.H0_H0 ;  /* 0x20000021ff237230 */ /* 0x100fe40000004100 */
[----:B------:R-:W-:Y:S02]  /*12260*/  HADD2.F32 R48, -RZ, R33.H1_H1 ;  /* 0x30000021ff307230 */ /* 0x000fe40000004100 */
[----:B------:R-:W-:Y:S01]  /*12270*/  FMUL.FTZ R33, R32, R47 ;  /* 0x0000002f20217220 */ /* 0x000fe20000410000 */
[----:B------:R-:W-:Y:S02]  /*12280*/  HADD2.F32 R28, -RZ, R27.H0_H0 ;  /* 0x2000001bff1c7230 */ /* 0x000fe40000004100 */
[----:B------:R-:W-:-:S02]  /*12290*/  HADD2.F32 R50, -RZ, R51.H1_H1 ;  /* 0x30000033ff327230 */ /* 0x000fc40000004100 */
[-C--:B------:R-:W-:Y:S01]  /*122a0*/  FMUL.FTZ R51, R32, R35.reuse ;  /* 0x0000002320337220 */ /* 0x080fe20000410000 */
[----:B------:R-:W-:Y:S02]  /*122b0*/  HADD2.F32 R11, -RZ, R11.H1_H1 ;  /* 0x3000000bff0b7230 */ /* 0x000fe40000004100 */
[C---:B------:R-:W-:Y:S01]  /*122c0*/  FFMA.FTZ R57, R28.reuse, R35, -R33 ;  /* 0x000000231c397223 */ /* 0x040fe20000010821 */
[----:B------:R-:W-:Y:S01]  /*122d0*/  HADD2.F32 R27, -RZ, R27.H1_H1 ;  /* 0x3000001bff1b7230 */ /* 0x000fe20000004100 */
[----:B------:R-:W-:Y:S01]  /*122e0*/  F2FP.F16.E4M3.UNPACK_B R32, R13 ;  /* 0x0000000dff20723e */ /* 0x000fe200020006ff */
[----:B------:R-:W-:Y:S01]  /*122f0*/  FFMA.FTZ R58, R28, R47, R51 ;  /* 0x0000002f1c3a7223 */ /* 0x000fe20000010033 */
[C---:B------:R-:W-:Y:S01]  /*12300*/  FMUL.FTZ R60, R11.reuse, R50 ;  /* 0x000000320b3c7220 */ /* 0x040fe20000410000 */
[----:B------:R-:W-:Y:S01]  /*12310*/  F2FP.F16.E4M3.UNPACK_B R33, R24 ;  /* 0x00000018ff21723e */ /* 0x000fe200020006ff */
[----:B------:R-:W-:Y:S01]  /*12320*/  FMUL.FTZ R11, R11, R48 ;  /* 0x000000300b0b7220 */ /* 0x000fe20000410000 */
[----:B------:R-:W-:-:S02]  /*12330*/  HADD2.F32 R28, -RZ, R32.H0_H0 ;  /* 0x20000020ff1c7230 */ /* 0x000fc40000004100 */
[C---:B------:R-:W-:Y:S01]  /*12340*/  FFMA.FTZ R60, R27.reuse, R48, -R60 ;  /* 0x000000301b3c7223 */ /* 0x040fe2000001083c */
[----:B------:R-:W-:Y:S02]  /*12350*/  HADD2.F32 R32, -RZ, R32.H1_H1 ;  /* 0x30000020ff207230 */ /* 0x000fe40000004100 */
[----:B------:R-:W-:Y:S01]  /*12360*/  FFMA.FTZ R59, R27, R50, R11 ;  /* 0x000000321b3b7223 */ /* 0x000fe2000001000b */
[--C-:B------:R-:W-:Y:S02]  /*12370*/  HADD2.F32 R35, -RZ, R33.reuse.H0_H0 ;  /* 0x20000021ff237230 */ /* 0x100fe40000004100 */
[----:B------:R-:W-:Y:S02]  /*12380*/  HADD2.F32 R33, -RZ, R33.H1_H1 ;  /* 0x30000021ff217230 */ /* 0x000fe40000004100 */
[--C-:B------:R-:W-:Y:S01]  /*12390*/  HADD2.F32 R27, -RZ, R6.reuse.H1_H1 ;  /* 0x30000006ff1b7230 */ /* 0x100fe20000004100 */
[----:B------:R-:W-:Y:S01]  /*123a0*/  F2FP.SATFINITE.E4M3.F32.PACK_AB_MERGE_C R58, R59, R58, RZ ;  /* 0x0000003a3b3a723e */ /* 0x000fe200048070ff */
[----:B------:R-:W-:-:S02]  /*123b0*/  HADD2.F32 R11, -RZ, R6.H0_H0 ;  /* 0x20000006ff0b7230 */ /* 0x000fc40000004100 */
[--C-:B------:R-:W-:Y:S02]  /*123c0*/  HADD2.F32 R6, -RZ, R4.reuse.H0_H0 ;  /* 0x20000004ff067230 */ /* 0x100fe40000004100 */
[C---:B------:R-:W-:Y:S01]  /*123d0*/  FMUL.FTZ R51, R27.reuse, R33 ;  /* 0x000000211b337220 */ /* 0x040fe20000410000 */
[----:B------:R-:W-:Y:S02]  /*123e0*/  HADD2.F32 R4, -RZ, R4.H1_H1 ;  /* 0x30000004ff047230 */ /* 0x000fe40000004100 */
[----:B------:R-:W-:Y:S01]  /*123f0*/  FMUL.FTZ R50, R27, R32 ;  /* 0x000000201b327220 */ /* 0x000fe20000410000 */
[C---:B------:R-:W-:Y:S01]  /*12400*/  FMUL.FTZ R47, R11.reuse, R35 ;  /* 0x000000230b2f7220 */ /* 0x040fe20000410000 */
[----:B------:R-:W-:Y:S01]  /*12410*/  FMUL.FTZ R48, R11, R28 ;  /* 0x0000001c0b307220 */ /* 0x000fe20000410000 */
[C---:B------:R-:W-:Y:S01]  /*12420*/  FFMA.FTZ R32, R4.reuse, R32, -R51 ;  /* 0x0000002004207223 */ /* 0x040fe20000010833 */
[----:B------:R-:W-:Y:S01]  /*12430*/  FFMA.FTZ R50, R4, R33, R50 ;  /* 0x0000002104327223 */ /* 0x000fe20000010032 */
[----:B------:R-:W-:Y:S01]  /*12440*/  F2FP.SATFINITE.E4M3.F32.PACK_AB_MERGE_C R4, R8, R5, RZ ;  /* 0x000000050804723e */ /* 0x000fe200048070ff */
[C---:B------:R-:W-:Y:S01]  /*12450*/  FFMA.FTZ R47, R6.reuse, R28, -R47 ;  /* 0x0000001c062f7223 */ /* 0x040fe2000001082f */
[----:B------:R-:W-:Y:S01]  /*12460*/  FFMA.FTZ R11, R6, R35, R48 ;  /* 0x00000023060b7223 */ /* 0x000fe20000010030 */
[----:B------:R-:W-:-:S02]  /*12470*/  F2FP.SATFINITE.E4M3.F32.PACK_AB_MERGE_C R8, R10, R7, RZ ;  /* 0x000000070a08723e */ /* 0x000fc400048070ff */
[----:B------:R-:W-:Y:S02]  /*12480*/  F2FP.SATFINITE.E4M3.F32.PACK_AB_MERGE_C R5, R40, R37, RZ ;  /* 0x000000252805723e */ /* 0x000fe400048070ff */
[----:B------:R-:W-:Y:S02]  /*12490*/  F2FP.SATFINITE.E4M3.F32.PACK_AB_MERGE_C R6, R56, R45, RZ ;  /* 0x0000002d3806723e */ /* 0x000fe400048070ff */
[----:B------:R-:W-:Y:S02]  /*124a0*/  F2FP.SATFINITE.E4M3.F32.PACK_AB_MERGE_C R7, R60, R57, RZ ;  /* 0x000000393c07723e */ /* 0x000fe400048070ff */
[----:B------:R-:W-:Y:S02]  /*124b0*/  F2FP.SATFINITE.E4M3.F32.PACK_AB_MERGE_C R10, R55, R46, RZ ;  /* 0x0000002e370a723e */ /* 0x000fe400048070ff */
[----:B------:R-:W-:Y:S02]  /*124c0*/  F2FP.SATFINITE.E4M3.F32.PACK_AB_MERGE_C R4, R34, R9, R4 ;  /* 0x000000092204723e */ /* 0x000fe40004807004 */
[----:B------:R-:W-:-:S02]  /*124d0*/  F2FP.SATFINITE.E4M3.F32.PACK_AB_MERGE_C R5, R44, R39, R5 ;  /* 0x000000272c05723e */ /* 0x000fc40004807005 */
[----:B------:R-:W-:Y:S02]  /*124e0*/  F2FP.SATFINITE.E4M3.F32.PACK_AB_MERGE_C R6, R53, R52, R6 ;  /* 0x000000343506723e */ /* 0x000fe40004807006 */
[----:B------:R-:W-:Y:S02]  /*124f0*/  F2FP.SATFINITE.E4M3.F32.PACK_AB_MERGE_C R7, R32, R47, R7 ;  /* 0x0000002f2007723e */ /* 0x000fe40004807007 */
[----:B------:R-:W-:Y:S02]  /*12500*/  F2FP.SATFINITE.E4M3.F32.PACK_AB_MERGE_C R8, R36, R29, R8 ;  /* 0x0000001d2408723e */ /* 0x000fe40004807008 */
[----:B------:R-:W-:Y:S01]  /*12510*/  F2FP.SATFINITE.E4M3.F32.PACK_AB_MERGE_C R9, R43, R42, R38 ;  /* 0x0000002a2b09723e */ /* 0x000fe20004807026 */
[----:B------:R1:W-:Y:S01]  /*12520*/  STS.128 [R61+0x20400], R4 ;  /* 0x020400043d007388 */ /* 0x0003e20000000c00 */
[----:B------:R-:W-:Y:S02]  /*12530*/  F2FP.SATFINITE.E4M3.F32.PACK_AB_MERGE_C R10, R49, R54, R10 ;  /* 0x00000036310a723e */ /* 0x000fe4000480700a */
[----:B------:R-:W-:-:S05]  /*12540*/  F2FP.SATFINITE.E4M3.F32.PACK_AB_MERGE_C R11, R50, R11, R58 ;  /* 0x0000000b320b723e */ /* 0x000fca000480703a */
[----:B------:R1:W-:Y:S02]  /*12550*/  STS.128 [R26+0x20400], R8 ;  /* 0x020400081a007388 */ /* 0x0003e40000000c00 */
.L_x_630:
[----:B------:R-:W-:Y:S05]  /*12560*/  BSYNC B1 ;  /* 0x0000000000017941 */ /* 0x000fea0003800000 */
.L_x_629:
[----:B------:R-:W-:Y:S04]  /*12570*/  BSSY B1, `(.L_x_631) ;  /* 0x00000cc000017945 */ /* 0x000fe80003800000 */
[----:B------:R-:W-:Y:S05]  /*12580*/  @P2 BRA `(.L_x_632) ;  /* 0x0000000c00282947 */ /* 0x000fea0003800000 */
[----:B-1----:R-:W2:Y:S04]  /*12590*/  LDL R6, [R1+0x28] ;  /* 0x0000280001067983 */ /* 0x002ea80000100800 */
[----:B------:R-:W3:Y:S01]  /*125a0*/  LDL R62, [R1+0x190] ;  /* 0x00019000013e7983 */ /* 0x000ee20000100800 */
[----:B------:R-:W-:Y:S01]  /*125b0*/  LEA.HI R4, R30, R31, RZ, 0x3 ;  /* 0x0000001f1e047211 */ /* 0x000fe200078f18ff */
[C---:B------:R-:W-:Y:S01]  /*125c0*/  VIADD R8, R219.reuse, 0x20 ;  /* 0x00000020db087836 */ /* 0x040fe20000000000 */
[----:B------:R-:W-:Y:S01]  /*125d0*/  F2FP.F16.E4M3.UNPACK_B R46, R14.H1 ;  /* 0x0000000eff2e723e */ /* 0x000fe200030006ff */
[----:B------:R-:W-:Y:S01]  /*125e0*/  VIADD R9, R219, 0x20 ;  /* 0x00000020db097836 */ /* 0x000fe20000000000 */
[----:B------:R-:W-:Y:S01]  /*125f0*/  LOP3.LUT R4, R4, 0xfffffff8, RZ, 0xc0, !PT ;  /* 0xfffffff804047812 */ /* 0x000fe200078ec0ff */
[----:B------:R-:W-:Y:S01]  /*12600*/  IMAD.SHL.U32 R8, R8, 0x80, RZ ;  /* 0x0000008008087824 */ /* 0x000fe200078e00ff */
[----:B------:R-:W-:Y:S01]  /*12610*/  F2FP.F16.E4M3.UNPACK_B R39, R0.H1 ;  /* 0x00000000ff27723e */ /* 0x000fe200030006ff */
[----:B------:R-:W-:Y:S01]  /*12620*/  IMAD.SHL.U32 R9, R9, 0x80, RZ ;  /* 0x0000008009097824 */ /* 0x000fe200078e00ff */
[----:B------:R-:W-:Y:S01]  /*12630*/  F2FP.F16.E4M3.UNPACK_B R45, R14 ;  /* 0x0000000eff2d723e */ /* 0x000fe200020006ff */
[----:B------:R-:W-:Y:S01]  /*12640*/  IMAD.IADD R4, R31, 0x1, -R4 ;  /* 0x000000011f047824 */ /* 0x000fe200078e0a04 */
[----:B------:R-:W-:Y:S01]  /*12650*/  LOP3.LUT R8, R8, 0x380, RZ, 0xc0, !PT ;  /* 0x0000038008087812 */ /* 0x000fe200078ec0ff */
[--C-:B------:R-:W-:Y:S01]  /*12660*/  HADD2.F32 R48, -RZ, R46.reuse.H0_H0 ;  /* 0x2000002eff307230 */ /* 0x100fe20000004100 */
[----:B------:R-:W-:Y:S01]  /*12670*/  LOP3.LUT R9, R9, 0x380, RZ, 0xc0, !PT ;  /* 0x0000038009097812 */ /* 0x000fe200078ec0ff */
[--C-:B------:R-:W-:Y:S01]  /*12680*/  HADD2.F32 R40, -RZ, R39.reuse.H0_H0 ;  /* 0x20000027ff287230 */ /* 0x100fe20000004100 */
[----:B------:R-:W-:Y:S01]  /*12690*/  LEA.HI R4, R21, R4, RZ, 0x1c ;  /* 0x0000000415047211 */ /* 0x000fe200078fe0ff */
[----:B------:R-:W-:Y:S01]  /*126a0*/  HADD2.F32 R39, -RZ, R39.H1_H1 ;  /* 0x30000027ff277230 */ /* 0x000fe20000004100 */
[----:B------:R-:W-:Y:S01]  /*126b0*/  SHF.R.U32.HI R8, RZ, 0x3, R8 ;  /* 0x00000003ff087819 */ /* 0x000fe20000011608 */
[----:B------:R-:W-:Y:S01]  /*126c0*/  HADD2.F32 R49, -RZ, R46.H1_H1 ;  /* 0x3000002eff317230 */ /* 0x000fe20000004100 */
[----:B------:R-:W-:Y:S01]  /*126d0*/  SHF.R.S32.HI R7, RZ, 0x1f, R4 ;  /* 0x0000001fff077819 */ /* 0x000fe20000011404 */
[----:B------:R-:W-:Y:S01]  /*126e0*/  HADD2.F32 R47, -RZ, R45.H0_H0 ;  /* 0x2000002dff2f7230 */ /* 0x000fe20000004100 */
[----:B------:R-:W-:-:S02]  /*126f0*/  SHF.L.U32 R5, R4, 0x4, RZ ;  /* 0x0000000404057819 */ /* 0x000fc400000006ff */
[----:B------:R-:W-:Y:S02]  /*12700*/  LEA.HI R7, R7, R4, RZ, 0x3 ;  /* 0x0000000407077211 */ /* 0x000fe400078f18ff */
[----:B------:R-:W-:Y:S02]  /*12710*/  LOP3.LUT R4, R9, 0x70, R5, 0xf8, !PT ;  /* 0x0000007009047812 */ /* 0x000fe400078ef805 */
[----:B------:R-:W-:Y:S02]  /*12720*/  SHF.L.U32 R7, R7, 0xb, RZ ;  /* 0x0000000b07077819 */ /* 0x000fe400000006ff */
[----:B------:R-:W-:Y:S02]  /*12730*/  LOP3.LUT R4, R4, R8, RZ, 0x3c, !PT ;  /* 0x0000000804047212 */ /* 0x000fe400078e3cff */
[----:B------:R-:W-:Y:S02]  /*12740*/  LOP3.LUT R7, R7, 0xffffc000, RZ, 0xc0, !PT ;  /* 0xffffc00007077812 */ /* 0x000fe400078ec0ff */
[----:B------:R-:W-:-:S02]  /*12750*/  F2FP.F16.E4M3.UNPACK_B R50, R15.H1 ;  /* 0x0000000fff32723e */ /* 0x000fc400030006ff */
[----:B------:R-:W-:Y:S02]  /*12760*/  F2FP.F16.E4M3.UNPACK_B R52, R15 ;  /* 0x0000000fff34723e */ /* 0x000fe400020006ff */
[----:B------:R-:W-:Y:S01]  /*12770*/  F2FP.F16.E4M3.UNPACK_B R55, R20.H1 ;  /* 0x00000014ff37723e */ /* 0x000fe200030006ff */
[----:B------:R-:W-:Y:S02]  /*12780*/  HADD2.F32 R51, -RZ, R50.H0_H0 ;  /* 0x20000032ff337230 */ /* 0x000fe40000004100 */
[--C-:B------:R-:W-:Y:S02]  /*12790*/  HADD2.F32 R54, -RZ, R52.reuse.H0_H0 ;  /* 0x20000034ff367230 */ /* 0x100fe40000004100 */
[----:B------:R-:W-:Y:S01]  /*127a0*/  HADD2.F32 R53, -RZ, R52.H1_H1 ;  /* 0x30000034ff357230 */ /* 0x000fe20000004100 */
[----:B------:R-:W-:Y:S01]  /*127b0*/  F2FP.F16.E4M3.UNPACK_B R52, R12.H1 ;  /* 0x0000000cff34723e */ /* 0x000fe200030006ff */
[--C-:B------:R-:W-:Y:S02]  /*127c0*/  HADD2.F32 R56, -RZ, R55.reuse.H0_H0 ;  /* 0x20000037ff387230 */ /* 0x100fe40000004100 */
[----:B------:R-:W-:Y:S01]  /*127d0*/  HADD2.F32 R55, -RZ, R55.H1_H1 ;  /* 0x30000037ff377230 */ /* 0x000fe20000004100 */
[----:B--2---:R-:W-:-:S02]  /*127e0*/  IADD3 R26, R4, R7, R6 ;  /* 0x00000007041a7210 */ /* 0x004fc40007ffe006 */
[----:B---3--:R-:W1:Y:S03]  /*127f0*/  LDS.128 R4, [R62+0x20400] ;  /* 0x020400003e047984 */ /* 0x008e660000000c00 */
[----:B------:R-:W-:-:S05]  /*12800*/  IMAD.IADD R26, R19, 0x1, R26 ;  /* 0x00000001131a7824 */ /* 0x000fca00078e021a */
[----:B------:R-:W2:Y:S01]  /*12810*/  LDS.128 R8, [R26+0x20400] ;  /* 0x020400001a087984 */ /* 0x000ea20000000c00 */
[----:B-1----:R-:W-:Y:S02]  /*12820*/  F2FP.F16.E4M3.UNPACK_B R27, R4.H1 ;  /* 0x00000004ff1b723e */ /* 0x002fe400030006ff */
[-C--:B------:R-:W-:Y:S02]  /*12830*/  F2FP.F16.E4M3.UNPACK_B R41, R5.reuse ;  /* 0x00000005ff29723e */ /* 0x080fe400020006ff */
[----:B------:R-:W-:Y:S02]  /*12840*/  F2FP.F16.E4M3.UNPACK_B R37, R5.H1 ;  /* 0x00000005ff25723e */ /* 0x000fe400030006ff */
[----:B--2---:R-:W-:Y:S02]  /*12850*/  F2FP.F16.E4M3.UNPACK_B R32, R8.H1 ;  /* 0x00000008ff20723e */ /* 0x004fe400030006ff */
[-C--:B------:R-:W-:Y:S02]  /*12860*/  F2FP.F16.E4M3.UNPACK_B R33, R6.reuse ;  /* 0x00000006ff21723e */ /* 0x080fe400020006ff */
[----:B------:R-:W-:Y:S01]  /*12870*/  F2FP.F16.E4M3.UNPACK_B R43, R6.H1 ;  /* 0x00000006ff2b723e */ /* 0x000fe200030006ff */
[--C-:B------:R-:W-:Y:S01]  /*12880*/  HADD2.F32 R5, -RZ, R32.reuse.H0_H0 ;  /* 0x20000020ff057230 */ /* 0x100fe20000004100 */
[-C--:B------:R-:W-:Y:S01]  /*12890*/  F2FP.F16.E4M3.UNPACK_B R42, R9.reuse ;  /* 0x00000009ff2a723e */ /* 0x080fe200020006ff */
[----:B------:R-:W-:Y:S01]  /*128a0*/  HADD2.F32 R6, -RZ, R27.H0_H0 ;  /* 0x2000001bff067230 */ /* 0x000fe20000004100 */
[----:B------:R-:W-:Y:S01]  /*128b0*/  F2FP.F16.E4M3.UNPACK_B R38, R9.H1 ;  /* 0x00000009ff26723e */ /* 0x000fe200030006ff */
[----:B------:R-:W-:-:S02]  /*128c0*/  HADD2.F32 R32, -RZ, R32.H1_H1 ;  /* 0x30000020ff207230 */ /* 0x000fc40000004100 */
[-C--:B------:R-:W-:Y:S01]  /*128d0*/  FMUL.FTZ R9, R48, R5.reuse ;  /* 0x0000000530097220 */ /* 0x080fe20000410000 */
[C---:B------:R-:W-:Y:S01]  /*128e0*/  FMUL.FTZ R35, R40.reuse, R5 ;  /* 0x0000000528237220 */ /* 0x040fe20000410000 */
[----:B0-----:R-:W-:Y:S02]  /*128f0*/  F2FP.F16.E4M3.UNPACK_B R34, R8 ;  /* 0x00000008ff22723e */ /* 0x001fe400020006ff */
[-C--:B------:R-:W-:Y:S01]  /*12900*/  FFMA.FTZ R5, R40, R6.reuse, -R9 ;  /* 0x0000000628057223 */ /* 0x080fe20000010809 */
[----:B------:R-:W-:Y:S01]  /*12910*/  FFMA.FTZ R6, R48, R6, R35 ;  /* 0x0000000630067223 */ /* 0x000fe20000010023 */
[----:B------:R-:W-:Y:S01]  /*12920*/  F2FP.F16.E4M3.UNPACK_B R35, R0 ;  /* 0x00000000ff23723e */ /* 0x000fe200020006ff */
[----:B------:R-:W-:Y:S01]  /*12930*/  HADD2.F32 R8, -RZ, R34.H0_H0 ;  /* 0x20000022ff087230 */ /* 0x000fe20000004100 */
[----:B------:R-:W-:Y:S01]  /*12940*/  F2FP.F16.E4M3.UNPACK_B R28, R4 ;  /* 0x00000004ff1c723e */ /* 0x000fe200020006ff */
[----:B------:R-:W-:Y:S01]  /*12950*/  HADD2.F32 R9, -RZ, R27.H1_H1 ;  /* 0x3000001bff097230 */ /* 0x000fe20000004100 */
[----:B------:R-:W-:Y:S01]  /*12960*/  F2FP.F16.E4M3.UNPACK_B R36, R10 ;  /* 0x0000000aff24723e */ /* 0x000fe200020006ff */
[----:B------:R-:W-:Y:S01]  /*12970*/  FMUL.FTZ R46, R49, R32 ;  /* 0x00000020312e7220 */ /* 0x000fe20000410000 */
[----:B------:R-:W-:Y:S01]  /*12980*/  F2FP.F16.E4M3.UNPACK_B R44, R10.H1 ;  /* 0x0000000aff2c723e */ /* 0x000fe200030006ff */
[----:B------:R-:W-:Y:S01]  /*12990*/  HADD2.F32 R27, -RZ, R28.H0_H0 ;  /* 0x2000001cff1b7230 */ /* 0x000fe20000004100 */
[-C--:B------:R-:W-:Y:S01]  /*129a0*/  F2FP.F16.E4M3.UNPACK_B R10, R11.reuse ;  /* 0x0000000bff0a723e */ /* 0x080fe200020006ff */
[----:B------:R-:W-:Y:S01]  /*129b0*/  FMUL.FTZ R48, R39, R32 ;  /* 0x0000002027307220 */ /* 0x000fe20000410000 */
[----:B------:R-:W-:Y:S01]  /*129c0*/  F2FP.F16.E4M3.UNPACK_B R29, R11.H1 ;  /* 0x0000000bff1d723e */ /* 0x000fe200030006ff */
[----:B------:R-:W-:-:S02]  /*129d0*/  HADD2.F32 R11, -RZ, R35.H0_H0 ;  /* 0x20000023ff0b7230 */ /* 0x000fc40000004100 */
[-C--:B------:R-:W-:Y:S01]  /*129e0*/  FMUL.FTZ R32, R47, R8.reuse ;  /* 0x000000082f207220 */ /* 0x080fe20000410000 */
[----:B------:R-:W-:Y:S01]  /*129f0*/  HADD2.F32 R34, -RZ, R34.H1_H1 ;  /* 0x30000022ff227230 */ /* 0x000fe20000004100 */
[----:B------:R-:W-:Y:S01]  /*12a00*/  F2FP.F16.E4M3.UNPACK_B R4, R7 ;  /* 0x00000007ff04723e */ /* 0x000fe200020006ff */
[C---:B------:R-:W-:Y:S01]  /*12a10*/  FMUL.FTZ R40, R11.reuse, R8 ;  /* 0x000000080b287220 */ /* 0x040fe20000410000 */
[----:B------:R-:W-:Y:S01]  /*12a20*/  FFMA.FTZ R11, R11, R27, -R32 ;  /* 0x0000001b0b0b7223 */ /* 0x000fe20000010820 */
[-C--:B------:R-:W-:Y:S01]  /*12a30*/  FFMA.FTZ R8, R39, R9.reuse, -R46 ;  /* 0x0000000927087223 */ /* 0x080fe2000001082e */
[----:B------:R-:W-:Y:S01]  /*12a40*/  FFMA.FTZ R9, R49, R9, R48 ;  /* 0x0000000931097223 */ /* 0x000fe20000010030 */
[----:B------:R-:W-:Y:S01]  /*12a50*/  FFMA.FTZ R27, R47, R27, R40 ;  /* 0x0000001b2f1b7223 */ /* 0x000fe20000010028 */
[----:B------:R-:W-:Y:S01]  /*12a60*/  F2FP.F16.E4M3.UNPACK_B R47, R3.H1 ;  /* 0x00000003ff2f723e */ /* 0x000fe200030006ff */
[----:B------:R-:W-:Y:S01]  /*12a70*/  HADD2.F32 R48, -RZ, R45.H1_H1 ;  /* 0x3000002dff307230 */ /* 0x000fe20000004100 */
[----:B------:R-:W-:Y:S01]  /*12a80*/  F2FP.F16.E4M3.UNPACK_B R7, R7.H1 ;  /* 0x00000007ff07723e */ /* 0x000fe200030006ff */
[----:B------:R-:W-:-:S02]  /*12a90*/  HADD2.F32 R46, -RZ, R35.H1_H1 ;  /* 0x30000023ff2e7230 */ /* 0x000fc40000004100 */
[----:B------:R-:W-:Y:S02]  /*12aa0*/  HADD2.F32 R32, -RZ, R28.H1_H1 ;  /* 0x3000001cff207230 */ /* 0x000fe40000004100 */
[-C--:B------:R-:W-:Y:S01]  /*12ab0*/  FMUL.FTZ R39, R48, R34.reuse ;  /* 0x0000002230277220 */ /* 0x080fe20000410000 */
[----:B------:R-:W-:Y:S02]  /*12ac0*/  HADD2.F32 R28, -RZ, R38.H0_H0 ;  /* 0x20000026ff1c7230 */ /* 0x000fe40000004100 */
[----:B------:R-:W-:Y:S01]  /*12ad0*/  FMUL.FTZ R45, R46, R34 ;  /* 0x000000222e2d7220 */ /* 0x000fe20000410000 */
[----:B------:R-:W-:Y:S02]  /*12ae0*/  HADD2.F32 R49, -RZ, R47.H0_H0 ;  /* 0x2000002fff317230 */ /* 0x000fe40000004100 */
[--C-:B------:R-:W-:Y:S02]  /*12af0*/  HADD2.F32 R35, -RZ, R37.reuse.H0_H0 ;  /* 0x20000025ff237230 */ /* 0x100fe40000004100 */
[----:B------:R-:W-:Y:S01]  /*12b00*/  FMUL.FTZ R34, R51, R28 ;  /* 0x0000001c33227220 */ /* 0x000fe20000410000 */
[----:B------:R-:W-:-:S02]  /*12b10*/  HADD2.F32 R37, -RZ, R37.H1_H1 ;  /* 0x30000025ff257230 */ /* 0x000fc40000004100 */
[C---:B------:R-:W-:Y:S01]  /*12b20*/  FMUL.FTZ R40, R49.reuse, R28 ;  /* 0x0000001c31287220 */ /* 0x040fe20000410000 */
[-C--:B------:R-:W-:Y:S01]  /*12b30*/  FFMA.FTZ R28, R46, R32.reuse, -R39 ;  /* 0x000000202e1c7223 */ /* 0x080fe20000010827 */
[----:B------:R-:W-:Y:S01]  /*12b40*/  FFMA.FTZ R32, R48, R32, R45 ;  /* 0x0000002030207223 */ /* 0x000fe2000001002d */
[----:B------:R-:W-:Y:S01]  /*12b50*/  FFMA.FTZ R34, R49, R35, -R34 ;  /* 0x0000002331227223 */ /* 0x000fe20000010822 */
[----:B------:R-:W-:Y:S01]  /*12b60*/  F2FP.F16.E4M3.UNPACK_B R48, R3 ;  /* 0x00000003ff30723e */ /* 0x000fe200020006ff */
[----:B------:R-:W-:Y:S01]  /*12b70*/  FFMA.FTZ R35, R51, R35, R40 ;  /* 0x0000002333237223 */ /* 0x000fe20000010028 */
[----:B------:R-:W-:Y:S02]  /*12b80*/  HADD2.F32 R51, -RZ, R50.H1_H1 ;  /* 0x30000032ff337230 */ /* 0x000fe40000004100 */
[----:B------:R-:W-:Y:S02]  /*12b90*/  HADD2.F32 R40, -RZ, R38.H1_H1 ;  /* 0x30000026ff287230 */ /* 0x000fe40000004100 */
[----:B------:R-:W-:-:S02]  /*12ba0*/  HADD2.F32 R49, -RZ, R47.H1_H1 ;  /* 0x3000002fff317230 */ /* 0x000fc40000004100 */
[----:B------:R-:W-:Y:S02]  /*12bb0*/  HADD2.F32 R39, -RZ, R42.H0_H0 ;  /* 0x2000002aff277230 */ /* 0x000fe40000004100 */
[-C--:B------:R-:W-:Y:S01]  /*12bc0*/  FMUL.FTZ R46, R51, R40.reuse ;  /* 0x00000028332e7220 */ /* 0x080fe20000410000 */
[----:B------:R-:W-:Y:S02]  /*12bd0*/  HADD2.F32 R50, -RZ, R48.H0_H0 ;  /* 0x20000030ff327230 */ /* 0x000fe40000004100 */
[C---:B------:R-:W-:Y:S01]  /*12be0*/  FMUL.FTZ R40, R49.reuse, R40 ;  /* 0x0000002831287220 */ /* 0x040fe20000410000 */
[----:B------:R-:W-:Y:S02]  /*12bf0*/  HADD2.F32 R38, -RZ, R41.H0_H0 ;  /* 0x20000029ff267230 */ /* 0x000fe40000004100 */
[-C--:B------:R-:W-:Y:S01]  /*12c00*/  FMUL.FTZ R45, R54, R39.reuse ;  /* 0x00000027362d7220 */ /* 0x080fe20000410000 */
[----:B------:R-:W-:Y:S02]  /*12c10*/  HADD2.F32 R42, -RZ, R42.H1_H1 ;  /* 0x3000002aff2a7230 */ /* 0x000fe40000004100 */
[C---:B------:R-:W-:Y:S01]  /*12c20*/  FMUL.FTZ R47, R50.reuse, R39 ;  /* 0x00000027322f7220 */ /* 0x040fe20000410000 */
[-C--:B------:R-:W-:Y:S01]  /*12c30*/  FFMA.FTZ R39, R49, R37.reuse, -R46 ;  /* 0x0000002531277223 */ /* 0x080fe2000001082e */
[----:B------:R-:W-:Y:S01]  /*12c40*/  FFMA.FTZ R40, R51, R37, R40 ;  /* 0x0000002533287223 */ /* 0x000fe20000010028 */
[-C--:B------:R-:W-:Y:S01]  /*12c50*/  FFMA.FTZ R37, R50, R38.reuse, -R45 ;  /* 0x0000002632257223 */ /* 0x080fe2000001082d */
[----:B------:R-:W-:Y:S01]  /*12c60*/  FFMA.FTZ R38, R54, R38, R47 ;  /* 0x0000002636267223 */ /* 0x000fe2000001002f */
[----:B------:R-:W-:-:S02]  /*12c70*/  HADD2.F32 R45, -RZ, R44.H0_H0 ;  /* 0x2000002cff2d7230 */ /* 0x000fc40000004100 */
[----:B------:R-:W-:Y:S02]  /*12c80*/  HADD2.F32 R54, -RZ, R52.H0_H0 ;  /* 0x20000034ff367230 */ /* 0x000fe40000004100 */
[----:B------:R-:W-:Y:S02]  /*12c90*/  HADD2.F32 R46, -RZ, R43.H0_H0 ;  /* 0x2000002bff2e7230 */ /* 0x000fe40000004100 */
[-C--:B------:R-:W-:Y:S01]  /*12ca0*/  FMUL.FTZ R47, R56, R45.reuse ;  /* 0x0000002d382f7220 */ /* 0x080fe20000410000 */
[----:B------:R-:W-:Y:S02]  /*12cb0*/  HADD2.F32 R51, -RZ, R48.H1_H1 ;  /* 0x30000030ff337230 */ /* 0x000fe40000004100 */
[C---:B------:R-:W-:Y:S01]  /*12cc0*/  FMUL.FTZ R49, R54.reuse, R45 ;  /* 0x0000002d36317220 */ /* 0x040fe20000410000 */
[----:B------:R-:W-:Y:S02]  /*12cd0*/  HADD2.F32 R41, -RZ, R41.H1_H1 ;  /* 0x30000029ff297230 */ /* 0x000fe40000004100 */
[----:B------:R-:W-:Y:S01]  /*12ce0*/  FFMA.FTZ R45, R54, R46, -R47 ;  /* 0x0000002e362d7223 */ /* 0x000fe2000001082f */
[----:B------:R-:W-:Y:S01]  /*12cf0*/  FMUL.FTZ R48, R53, R42 ;  /* 0x0000002a35307220 */ /* 0x000fe20000410000 */
[----:B------:R-:W-:Y:S01]  /*12d00*/  FFMA.FTZ R46, R56, R46, R49 ;  /* 0x0000002e382e7223 */ /* 0x000fe20000010031 */
[----:B------:R-:W-:-:S02]  /*12d10*/  HADD2.F32 R44, -RZ, R44.H1_H1 ;  /* 0x3000002cff2c7230 */ /* 0x000fc40000004100 */
[C---:B------:R-:W-:Y:S01]  /*12d20*/  FMUL.FTZ R50, R51.reuse, R42 ;  /* 0x0000002a33327220 */ /* 0x040fe20000410000 */
[----:B------:R-:W-:Y:S01]  /*12d30*/  HADD2.F32 R49, -RZ, R52.H1_H1 ;  /* 0x30000034ff317230 */ /* 0x000fe20000004100 */
[----:B------:R-:W-:Y:S01]  /*12d40*/  F2FP.F16.E4M3.UNPACK_B R52, R20 ;  /* 0x00000014ff34723e */ /* 0x000fe200020006ff */
[-C--:B------:R-:W-:Y:S01]  /*12d50*/  FFMA.FTZ R42, R51, R41.reuse, -R48 ;  /* 0x00000029332a7223 */ /* 0x080fe20000010830 */
[----:B------:R-:W-:Y:S02]  /*12d60*/  HADD2.F32 R43, -RZ, R43.H1_H1 ;  /* 0x3000002bff2b7230 */ /* 0x000fe40000004100 */
[----:B------:R-:W-:Y:S01]  /*12d70*/  FFMA.FTZ R41, R53, R41, R50 ;  /* 0x0000002935297223 */ /* 0x000fe20000010032 */
[----:B------:R-:W-:Y:S01]  /*12d80*/  FMUL.FTZ R48, R55, R44 ;  /* 0x0000002c37307220 */ /* 0x000fe20000410000 */
[----:B------:R-:W-:Y:S01]  /*12d90*/  F2FP.F16.E4M3.UNPACK_B R47, R12 ;  /* 0x0000000cff2f723e */ /* 0x000fe200020006ff */
[----:B------:R-:W-:Y:S01]  /*12da0*/  FMUL.FTZ R50, R49, R44 ;  /* 0x0000002c31327220 */ /* 0x000fe20000410000 */
[----:B------:R-:W-:-:S02]  /*12db0*/  HADD2.F32 R53, -RZ, R52.H0_H0 ;  /* 0x20000034ff357230 */ /* 0x000fc40000004100 */
[-C--:B------:R-:W-:Y:S01]  /*12dc0*/  FFMA.FTZ R54, R49, R43.reuse, -R48 ;  /* 0x0000002b31367223 */ /* 0x080fe20000010830 */
[----:B------:R-:W-:Y:S02]  /*12dd0*/  HADD2.F32 R44, -RZ, R36.H0_H0 ;  /* 0x20000024ff2c7230 */ /* 0x000fe40000004100 */
[----:B------:R-:W-:Y:S01]  /*12de0*/  FFMA.FTZ R49, R55, R43, R50 ;  /* 0x0000002b37317223 */ /* 0x000fe20000010032 */
[----:B------:R-:W-:Y:S01]  /*12df0*/  HADD2.F32 R51, -RZ, R47.H0_H0 ;  /* 0x2000002fff337230 */ /* 0x000fe20000004100 */
[----:B------:R-:W-:Y:S01]  /*12e00*/  F2FP.F16.E4M3.UNPACK_B R56, R24.H1 ;  /* 0x00000018ff38723e */ /* 0x000fe200030006ff */
[----:B------:R-:W-:Y:S02]  /*12e10*/  HADD2.F32 R43, -RZ, R33.H0_H0 ;  /* 0x20000021ff2b7230 */ /* 0x000fe40000004100 */
[-C--:B------:R-:W-:Y:S01]  /*12e20*/  FMUL.FTZ R48, R53, R44.reuse ;  /* 0x0000002c35307220 */ /* 0x080fe20000410000 */
[----:B------:R-:W-:Y:S02]  /*12e30*/  HADD2.F32 R55, -RZ, R52.H1_H1 ;  /* 0x30000034ff377230 */ /* 0x000fe40000004100 */
[----:B------:R-:W-:Y:S01]  /*12e40*/  FMUL.FTZ R44, R51, R44 ;  /* 0x0000002c332c7220 */ /* 0x000fe20000410000 */
[----:B------:R-:W-:-:S02]  /*12e50*/  HADD2.F32 R36, -RZ, R36.H1_H1 ;  /* 0x30000024ff247230 */ /* 0x000fc40000004100 */
[----:B------:R-:W-:Y:S01]  /*12e60*/  FFMA.FTZ R48, R51, R43, -R48 ;  /* 0x0000002b33307223 */ /* 0x000fe20000010830 */
[----:B------:R-:W-:Y:S01]  /*12e70*/  HADD2.F32 R47, -RZ, R47.H1_H1 ;  /* 0x3000002fff2f7230 */ /* 0x000fe20000004100 */
[----:B------:R-:W-:Y:S01]  /*12e80*/  F2FP.F16.E4M3.UNPACK_B R51, R13.H1 ;  /* 0x0000000dff33723e */ /* 0x000fe200030006ff */
[----:B------:R-:W-:Y:S02]  /*12e90*/  HADD2.F32 R33, -RZ, R33.H1_H1 ;  /* 0x30000021ff217230 */ /* 0x000fe40000004100 */
[-C--:B------:R-:W-:Y:S01]  /*12ea0*/  FMUL.FTZ R50, R55, R36.reuse ;  /* 0x0000002437327220 */ /* 0x080fe20000410000 */
[----:B------:R-:W-:Y:S01]  /*12eb0*/  FFMA.FTZ R44, R53, R43, R44 ;  /* 0x0000002b352c7223 */ /* 0x000fe2000001002c */
[C---:B------:R-:W-:Y:S01]  /*12ec0*/  FMUL.FTZ R52, R47.reuse, R36 ;  /* 0x000000242f347220 */ /* 0x040fe20000410000 */
[----:B------:R-:W-:Y:S02]  /*12ed0*/  HADD2.F32 R59, -RZ, R56.H0_H0 ;  /* 0x20000038ff3b7230 */ /* 0x000fe40000004100 */
[----:B------:R-:W-:Y:S01]  /*12ee0*/  FFMA.FTZ R43, R47, R33, -R50 ;  /* 0x000000212f2b7223 */ /* 0x000fe20000010832 */
[----:B------:R-:W-:-:S02]  /*12ef0*/  HADD2.F32 R36, -RZ, R29.H0_H0 ;  /* 0x2000001dff247230 */ /* 0x000fc40000004100 */
[----:B------:R-:W-:Y:S01]  /*12f00*/  FFMA.FTZ R47, R55, R33, R52 ;  /* 0x00000021372f7223 */ /* 0x000fe20000010034 */
[----:B------:R-:W-:Y:S01]  /*12f10*/  HADD2.F32 R53, -RZ, R51.H0_H0 ;  /* 0x20000033ff357230 */ /* 0x000fe20000004100 */
[----:B------:R-:W-:Y:S01]  /*12f20*/  F2FP.F16.E4M3.UNPACK_B R55, R13 ;  /* 0x0000000dff37723e */ /* 0x000fe200020006ff */
        /* <DEDUP_REMOVED lines=8> */
[----:B------:R-:W-:Y:S01]  /*12fb0*/  HADD2.F32 R7, -RZ, R7.H1_H1 ;  /* 0x30000007ff077230 */ /* 0x000fe20000004100 */
[----:B------:R-:W-:Y:S01]  /*12fc0*/  F2FP.F16.E4M3.UNPACK_B R33, R24 ;  /* 0x00000018ff21723e */ /* 0x000fe200020006ff */
[-C--:B------:R-:W-:Y:S01]  /*12fd0*/  FMUL.FTZ R50, R61, R29.reuse ;  /* 0x0000001d3d327220 */ /* 0x080fe20000410000 */
[C---:B------:R-:W-:Y:S01]  /*12fe0*/  FMUL.FTZ R58, R57.reuse, R29 ;  /* 0x0000001d393a7220 */ /* 0x040fe20000410000 */
[----:B------:R-:W-:Y:S02]  /*12ff0*/  HADD2.F32 R29, -RZ, R10.H0_H0 ;  /* 0x2000000aff1d7230 */ /* 0x000fe40000004100 */
[-C--:B------:R-:W-:Y:S01]  /*13000*/  FFMA.FTZ R56, R57, R7.reuse, -R50 ;  /* 0x0000000739387223 */ /* 0x080fe20000010832 */
[----:B------:R-:W-:Y:S01]  /*13010*/  FFMA.FTZ R53, R61, R7, R58 ;  /* 0x000000073d357223 */ /* 0x000fe2000001003a */
[--C-:B------:R-:W-:Y:S02]  /*13020*/  HADD2.F32 R57, -RZ, R55.reuse.H0_H0 ;  /* 0x20000037ff397230 */ /* 0x100fe40000004100 */
[----:B------:R-:W-:Y:S01]  /*13030*/  HADD2.F32 R58, -RZ, R55.H1_H1 ;  /* 0x30000037ff3a7230 */ /* 0x000fe20000004100 */
[----:B------:R-:W-:Y:S01]  /*13040*/  F2FP.SATFINITE.E4M3.F32.PACK_AB_MERGE_C R51, R56, R51, RZ ;  /* 0x000000333833723e */ /* 0x000fe200048070ff */
[----:B------:R-:W-:-:S02]  /*13050*/  HADD2.F32 R55, -RZ, R33.H0_H0 ;  /* 0x20000021ff377230 */ /* 0x000fc40000004100 */
[-C--:B------:R-:W-:Y:S01]  /*13060*/  FMUL.FTZ R50, R57, R29.reuse ;  /* 0x0000001d39327220 */ /* 0x080fe20000410000 */
[----:B------:R-:W-:Y:S01]  /*13070*/  HADD2.F32 R60, -RZ, R33.H1_H1 ;  /* 0x30000021ff3c7230 */ /* 0x000fe20000004100 */
[----:B------:R-:W-:Y:S01]  /*13080*/  F2FP.SATFINITE.E4M3.F32.PACK_AB_MERGE_C R52, R53, R52, RZ ;  /* 0x000000343534723e */ /* 0x000fe200048070ff */
[----:B------:R-:W-:Y:S02]  /*13090*/  HADD2.F32 R10, -RZ, R10.H1_H1 ;  /* 0x3000000aff0a7230 */ /* 0x000fe40000004100 */
[----:B------:R-:W-:Y:S01]  /*130a0*/  FMUL.FTZ R36, R55, R29 ;  /* 0x0000001d37247220 */ /* 0x000fe20000410000 */
[--C-:B------:R-:W-:Y:S02]  /*130b0*/  HADD2.F32 R7, -RZ, R4.reuse.H0_H0 ;  /* 0x20000004ff077230 */ /* 0x100fe40000004100 */
[----:B------:R-:W-:Y:S02]  /*130c0*/  HADD2.F32 R4, -RZ, R4.H1_H1 ;  /* 0x30000004ff047230 */ /* 0x000fe40000004100 */
[-C--:B------:R-:W-:Y:S01]  /*130d0*/  FMUL.FTZ R29, R60, R10.reuse ;  /* 0x0000000a3c1d7220 */ /* 0x080fe20000410000 */
[C---:B------:R-:W-:Y:S01]  /*130e0*/  FMUL.FTZ R33, R58.reuse, R10 ;  /* 0x0000000a3a217220 */ /* 0x040fe20000410000 */
[-C--:B------:R-:W-:Y:S01]  /*130f0*/  FFMA.FTZ R36, R57, R7.reuse, -R36 ;  /* 0x0000000739247223 */ /* 0x080fe20000010824 */
[----:B------:R-:W-:Y:S01]  /*13100*/  FFMA.FTZ R50, R55, R7, R50 ;  /* 0x0000000737327223 */ /* 0x000fe20000010032 */
[-C--:B------:R-:W-:Y:S01]  /*13110*/  FFMA.FTZ R7, R58, R4.reuse, -R29 ;  /* 0x000000043a077223 */ /* 0x080fe2000001081d */
[----:B------:R-:W-:Y:S01]  /*13120*/  FFMA.FTZ R33, R60, R4, R33 ;  /* 0x000000043c217223 */ /* 0x000fe20000010021 */
[----:B------:R-:W-:-:S02]  /*13130*/  F2FP.SATFINITE.E4M3.F32.PACK_AB_MERGE_C R4, R8, R5, RZ ;  /* 0x000000050804723e */ /* 0x000fc400048070ff */
[----:B------:R-:W-:Y:S02]  /*13140*/  F2FP.SATFINITE.E4M3.F32.PACK_AB_MERGE_C R8, R9, R6, RZ ;  /* 0x000000060908723e */ /* 0x000fe400048070ff */
        /* <DEDUP_REMOVED lines=8> */
[----:B------:R-:W-:Y:S02]  /*131d0*/  F2FP.SATFINITE.E4M3.F32.PACK_AB_MERGE_C R8, R32, R27, R8 ;  /* 0x0000001b2008723e */ /* 0x000fe40004807008 */
[----:B------:R-:W-:Y:S01]  /*131e0*/  F2FP.SATFINITE.E4M3.F32.PACK_AB_MERGE_C R9, R41, R38, R9 ;  /* 0x000000262909723e */ /* 0x000fe20004807009 */
[----:B------:R2:W-:Y:S01]  /*131f0*/  STS.128 [R62+0x20400], R4 ;  /* 0x020400043e007388 */ /* 0x0005e20000000c00 */
[----:B------:R-:W-:-:S02]  /*13200*/  F2FP.SATFINITE.E4M3.F32.PACK_AB_MERGE_C R10, R47, R44, R10 ;  /* 0x0000002c2f0a723e */ /* 0x000fc4000480700a */
[----:B------:R-:W-:-:S05]  /*13210*/  F2FP.SATFINITE.E4M3.F32.PACK_AB_MERGE_C R11, R33, R50, R52 ;  /* 0x00000032210b723e */ /* 0x000fca0004807034 */
[----:B------:R2:W-:Y:S02]  /*13220*/  STS.128 [R26+0x20400], R8 ;  /* 0x020400081a007388 */ /* 0x0005e40000000c00 */
.L_x_632:
[----:B------:R-:W-:Y:S05]  /*13230*/  BSYNC B1 ;  /* 0x0000000000017941 */ /* 0x000fea0003800000 */
.L_x_631:
[----:B------:R-:W-:Y:S04]  /*13240*/  BSSY B1, `(.L_x_633) ;  /* 0x00000cc000017945 */ /* 0x000fe80003800000 */
[----:B------:R-:W-:Y:S05]  /*13250*/  @P3 BRA `(.L_x_634) ;  /* 0x0000000c00283947 */ /* 0x000fea0003800000 */
[----:B-12---:R-:W2:Y:S04]  /*13260*/  LDL R6, [R1+0x24] ;  /* 0x0000240001067983 */ /* 0x006ea80000100800 */
[----:B------:R-:W3:Y:S01]  /*13270*/  LDL R62, [R1+0x18c] ;  /* 0x00018c00013e7983 */ /* 0x000ee20000100800 */
[----:B------:R-:W-:Y:S01]  /*13280*/  LEA.HI R4, R30, R31, RZ, 0x3 ;  /* 0x0000001f1e047211 */ /* 0x000fe200078f18ff */
[C---:B------:R-:W-:Y:S01]  /*13290*/  VIADD R8, R219.reuse, 0x40 ;  /* 0x00000040db087836 */ /* 0x040fe20000000000 */
[----:B------:R-:W-:Y:S01]  /*132a0*/  F2FP.F16.E4M3.UNPACK_B R46, R14.H1 ;  /* 0x0000000eff2e723e */ /* 0x000fe200030006ff */
[----:B------:R-:W-:Y:S01]  /*132b0*/  VIADD R9, R219, 0x40 ;  /* 0x00000040db097836 */ /* 0x000fe20000000000 */
[----:B------:R-:W-:Y:S02]  /*132c0*/  LOP3.LUT R4, R4, 0xfffffff8, RZ, 0xc0, !PT ;  /* 0xfffffff804047812 */ /* 0x000fe400078ec0ff */
[----:B------:R-:W-:Y:S01]  /*132d0*/  SHF.L.U32 R8, R8, 0x7, RZ ;  /* 0x0000000708087819 */ /* 0x000fe200000006ff */
[----:B------:R-:W-:Y:S01]  /*132e0*/  IMAD.SHL.U32 R9, R9, 0x80, RZ ;  /* 0x0000008009097824 */ /* 0x000fe200078e00ff */
[----:B------:R-:W-:Y:S01]  /*132f0*/  F2FP.F16.E4M3.UNPACK_B R39, R0.H1 ;  /* 0x00000000ff27723e */ /* 0x000fe200030006ff */
        /* <DEDUP_REMOVED lines=10> */
[----:B------:R-:W-:Y:S01]  /*133a0*/  IMAD.SHL.U32 R5, R4, 0x10, RZ ;  /* 0x0000001004057824 */ /* 0x000fe200078e00ff */
[----:B------:R-:W-:-:S02]  /*133b0*/  F2FP.F16.E4M3.UNPACK_B R45, R14 ;  /* 0x0000000eff2d723e */ /* 0x000fc400020006ff */
[----:B------:R-:W-:Y:S02]  /*133c0*/  LEA.HI R7, R7, R4, RZ, 0x3 ;  /* 0x0000000407077211 */ /* 0x000fe400078f18ff */
[----:B------:R-:W-:Y:S01]  /*133d0*/  LOP3.LUT R4, R9, 0x70, R5, 0xf8, !PT ;  /* 0x0000007009047812 */ /* 0x000fe200078ef805 */
[----:B------:R-:W-:Y:S01]  /*133e0*/  HADD2.F32 R47, -RZ, R45.H0_H0 ;  /* 0x2000002dff2f7230 */ /* 0x000fe20000004100 */
[-C--:B------:R-:W-:Y:S01]  /*133f0*/  F2FP.F16.E4M3.UNPACK_B R50, R15.reuse.H1 ;  /* 0x0000000fff32723e */ /* 0x080fe200030006ff */
[----:B------:R-:W-:Y:S01]  /*13400*/  IMAD.SHL.U32 R7, R7, 0x800, RZ ;  /* 0x0000080007077824 */ /* 0x000fe200078e00ff */
[----:B------:R-:W-:Y:S02]  /*13410*/  LOP3.LUT R4, R4, R8, RZ, 0x3c, !PT ;  /* 0x0000000804047212 */ /* 0x000fe400078e3cff */
[----:B------:R-:W-:Y:S01]  /*13420*/  F2FP.F16.E4M3.UNPACK_B R52, R15 ;  /* 0x0000000fff34723e */ /* 0x000fe200020006ff */
[----:B------:R-:W-:Y:S01]  /*13430*/  HADD2.F32 R51, -RZ, R50.H0_H0 ;  /* 0x20000032ff337230 */ /* 0x000fe20000004100 */
[----:B------:R-:W-:-:S02]  /*13440*/  LOP3.LUT R7, R7, 0xffffc000, RZ, 0xc0, !PT ;  /* 0xffffc00007077812 */ /* 0x000fc400078ec0ff */
[----:B------:R-:W-:Y:S01]  /*13450*/  F2FP.F16.E4M3.UNPACK_B R55, R20.H1 ;  /* 0x00000014ff37723e */ /* 0x000fe200030006ff */
[--C-:B------:R-:W-:Y:S02]  /*13460*/  HADD2.F32 R54, -RZ, R52.reuse.H0_H0 ;  /* 0x20000034ff367230 */ /* 0x100fe40000004100 */
[----:B------:R-:W-:Y:S01]  /*13470*/  HADD2.F32 R53, -RZ, R52.H1_H1 ;  /* 0x30000034ff357230 */ /* 0x000fe20000004100 */
[----:B------:R-:W-:Y:S01]  /*13480*/  F2FP.F16.E4M3.UNPACK_B R52, R12.H1 ;  /* 0x0000000cff34723e */ /* 0x000fe200030006ff */
[--C-:B------:R-:W-:Y:S02]  /*13490*/  HADD2.F32 R56, -RZ, R55.reuse.H0_H0 ;  /* 0x20000037ff387230 */ /* 0x100fe40000004100 */
[----:B------:R-:W-:Y:S01]  /*134a0*/  HADD2.F32 R55, -RZ, R55.H1_H1 ;  /* 0x30000037ff377230 */ /* 0x000fe20000004100 */
        /* <DEDUP_REMOVED lines=165> */
.L_x_634:
[----:B------:R-:W-:Y:S05]  /*13f00*/  BSYNC B1 ;  /* 0x0000000000017941 */ /* 0x000fea0003800000 */
.L_x_633:
[----:B------:R-:W-:Y:S05]  /*13f10*/  @P0 BRA `(.L_x_621) ;  /* 0x0000000c00280947 */ /* 0x000fea0003800000 */
[----:B-123--:R-:W2:Y:S04]  /*13f20*/  LDL R7, [R1+0x20] ;  /* 0x0000200001077983 */ /* 0x00eea80000100800 */
        /* <DEDUP_REMOVED lines=8> */
[--C-:B------:R-:W-:Y:S01]  /*13fb0*/  HADD2.F32 R44, -RZ, R41.reuse.H0_H0 ;  /* 0x20000029ff2c7230 */ /* 0x100fe20000004100 */
[----:B------:R-:W-:Y:S01]  /*13fc0*/  IADD3 R30, R31, -R30, RZ ;  /* 0x8000001e1f1e7210 */ /* 0x000fe20007ffe0ff */
[----:B------:R-:W-:Y:S01]  /*13fd0*/  HADD2.F32 R45, -RZ, R41.H1_H1 ;  /* 0x30000029ff2d7230 */ /* 0x000fe20000004100 */
[----:B------:R-:W-:Y:S01]  /*13fe0*/  SHF.L.U32 R8, R8, 0x7, RZ ;  /* 0x0000000708087819 */ /* 0x000fe200000006ff */
[----:B------:R-:W-:Y:S01]  /*13ff0*/  HADD2.F32 R42, -RZ, R40.H0_H0 ;  /* 0x20000028ff2a7230 */ /* 0x000fe20000004100 */
[----:B------:R-:W-:-:S02]  /*14000*/  LEA.HI R21, R21, R30, RZ, 0x1c ;  /* 0x0000001e15157211 */ /* 0x000fc400078fe0ff */
[----:B------:R-:W-:Y:S02]  /*14010*/  LOP3.LUT R8, R8, 0x380, RZ, 0xc0, !PT ;  /* 0x0000038008087812 */ /* 0x000fe400078ec0ff */
[----:B------:R-:W-:Y:S01]  /*14020*/  SHF.R.S32.HI R6, RZ, 0x1f, R21 ;  /* 0x0000001fff067819 */ /* 0x000fe20000011415 */
[----:B------:R-:W-:Y:S01]  /*14030*/  IMAD.SHL.U32 R4, R21, 0x10, RZ ;  /* 0x0000001015047824 */ /* 0x000fe200078e00ff */
[----:B------:R-:W-:Y:S02]  /*14040*/  LOP3.LUT R5, R5, 0x380, RZ, 0xc0, !PT ;  /* 0x0000038005057812 */ /* 0x000fe400078ec0ff */
[----:B------:R-:W-:Y:S02]  /*14050*/  LEA.HI R6, R6, R21, RZ, 0x3 ;  /* 0x0000001506067211 */ /* 0x000fe400078f18ff */
[----:B------:R-:W-:Y:S02]  /*14060*/  SHF.R.U32.HI R5, RZ, 0x3, R5 ;  /* 0x00000003ff057819 */ /* 0x000fe40000011605 */
[----:B------:R-:W-:Y:S01]  /*14070*/  LOP3.LUT R4, R8, 0x70, R4, 0xf8, !PT ;  /* 0x0000007008047812 */ /* 0x000fe200078ef804 */
[----:B------:R-:W-:Y:S01]  /*14080*/  IMAD.SHL.U32 R6, R6, 0x800, RZ ;  /* 0x0000080006067824 */ /* 0x000fe200078e00ff */
[----:B------:R-:W-:-:S02]  /*14090*/  F2FP.F16.E4M3.UNPACK_B R46, R15.H1 ;  /* 0x0000000fff2e723e */ /* 0x000fc400030006ff */
[----:B------:R-:W-:Y:S02]  /*140a0*/  LOP3.LUT R4, R4, R5, RZ, 0x3c, !PT ;  /* 0x0000000504047212 */ /* 0x000fe400078e3cff */
[----:B------:R-:W-:Y:S01]  /*140b0*/  LOP3.LUT R5, R6, 0xffffc000, RZ, 0xc0, !PT ;  /* 0xffffc00006057812 */ /* 0x000fe200078ec0ff */
[--C-:B------:R-:W-:Y:S02]  /*140c0*/  HADD2.F32 R48, -RZ, R46.reuse.H0_H0 ;  /* 0x2000002eff307230 */ /* 0x100fe40000004100 */
[----:B------:R-:W-:Y:S01]  /*140d0*/  HADD2.F32 R49, -RZ, R46.H1_H1 ;  /* 0x3000002eff317230 */ /* 0x000fe20000004100 */
[----:B--2---:R-:W-:Y:S02]  /*140e0*/  IADD3 R8, R4, R5, R7 ;  /* 0x0000000504087210 */ /* 0x004fe40007ffe007 */
[----:B---3--:R-:W1:Y:S03]  /*140f0*/  LDS.128 R4, [R50+0x20400] ;  /* 0x0204000032047984 */ /* 0x008e660000000c00 */
[----:B------:R-:W-:-:S05]  /*14100*/  IMAD.IADD R21, R19, 0x1, R8 ;  /* 0x0000000113157824 */ /* 0x000fca00078e0208 */
[----:B------:R-:W0:Y:S01]  /*14110*/  LDS.128 R8, [R21+0x20400] ;  /* 0x0204000015087984 */ /* 0x000e220000000c00 */
[----:B-1----:R-:W-:Y:S02]  /*14120*/  F2FP.F16.E4M3.UNPACK_B R29, R4.H1 ;  /* 0x00000004ff1d723e */ /* 0x002fe400030006ff */
[-C--:B------:R-:W-:Y:S02]  /*14130*/  F2FP.F16.E4M3.UNPACK_B R36, R5.reuse ;  /* 0x00000005ff24723e */ /* 0x080fe400020006ff */
[----:B------:R-:W-:Y:S02]  /*14140*/  F2FP.F16.E4M3.UNPACK_B R33, R5.H1 ;  /* 0x00000005ff21723e */ /* 0x000fe400030006ff */
[----:B0-----:R-:W-:Y:S02]  /*14150*/  F2FP.F16.E4M3.UNPACK_B R34, R8.H1 ;  /* 0x00000008ff22723e */ /* 0x001fe400030006ff */
        /* <DEDUP_REMOVED lines=9> */
[----:B------:R-:W-:Y:S01]  /*141f0*/  F2FP.F16.E4M3.UNPACK_B R30, R8 ;  /* 0x00000008ff1e723e */ /* 0x000fe200020006ff */
[----:B------:R-:W-:Y:S02]  /*14200*/  HADD2.F32 R29, -RZ, R29.H1_H1 ;  /* 0x3000001dff1d7230 */ /* 0x000fe40000004100 */
[-C--:B------:R-:W-:Y:S01]  /*14210*/  FFMA.FTZ R5, R42, R6.reuse, -R9 ;  /* 0x000000062a057223 */ /* 0x080fe20000010809 */
[----:B------:R-:W-:Y:S01]  /*14220*/  FFMA.FTZ R6, R44, R6, R39 ;  /* 0x000000062c067223 */ /* 0x000fe20000010027 */
[----:B------:R-:W-:Y:S01]  /*14230*/  F2FP.F16.E4M3.UNPACK_B R42, R14 ;  /* 0x0000000eff2a723e */ /* 0x000fe200020006ff */
[----:B------:R-:W-:Y:S01]  /*14240*/  HADD2.F32 R9, -RZ, R40.H1_H1 ;  /* 0x30000028ff097230 */ /* 0x000fe20000004100 */
[----:B------:R-:W-:Y:S01]  /*14250*/  F2FP.F16.E4M3.UNPACK_B R39, R0 ;  /* 0x00000000ff27723e */ /* 0x000fe200020006ff */
[----:B------:R-:W-:Y:S01]  /*14260*/  HADD2.F32 R0, -RZ, R30.H0_H0 ;  /* 0x2000001eff007230 */ /* 0x000fe20000004100 */
[----:B------:R-:W-:Y:S01]  /*14270*/  F2FP.F16.E4M3.UNPACK_B R27, R4 ;  /* 0x00000004ff1b723e */ /* 0x000fe200020006ff */
[----:B------:R-:W-:-:S02]  /*14280*/  HADD2.F32 R43, -RZ, R42.H0_H0 ;  /* 0x2000002aff2b7230 */ /* 0x000fc40000004100 */
[----:B------:R-:W-:Y:S01]  /*14290*/  FMUL.FTZ R40, R45, R34 ;  /* 0x000000222d287220 */ /* 0x000fe20000410000 */
[----:B------:R-:W-:Y:S01]  /*142a0*/  HADD2.F32 R41, -RZ, R39.H0_H0 ;  /* 0x20000027ff297230 */ /* 0x000fe20000004100 */
[----:B------:R-:W-:Y:S01]  /*142b0*/  F2FP.F16.E4M3.UNPACK_B R31, R10 ;  /* 0x0000000aff1f723e */ /* 0x000fe200020006ff */
[----:B------:R-:W-:Y:S01]  /*142c0*/  FMUL.FTZ R34, R9, R34 ;  /* 0x0000002209227220 */ /* 0x000fe20000410000 */
[----:B------:R-:W-:Y:S01]  /*142d0*/  F2FP.F16.E4M3.UNPACK_B R35, R10.H1 ;  /* 0x0000000aff23723e */ /* 0x000fe200030006ff */
[-C--:B------:R-:W-:Y:S01]  /*142e0*/  FMUL.FTZ R10, R43, R0.reuse ;  /* 0x000000002b0a7220 */ /* 0x080fe20000410000 */
[-C--:B------:R-:W-:Y:S01]  /*142f0*/  F2FP.F16.E4M3.UNPACK_B R8, R11.reuse ;  /* 0x0000000bff08723e */ /* 0x080fe200020006ff */
[----:B------:R-:W-:Y:S01]  /*14300*/  FMUL.FTZ R14, R41, R0 ;  /* 0x00000000290e7220 */ /* 0x000fe20000410000 */
[----:B------:R-:W-:Y:S01]  /*14310*/  F2FP.F16.E4M3.UNPACK_B R26, R11.H1 ;  /* 0x0000000bff1a723e */ /* 0x000fe200030006ff */
[----:B------:R-:W-:Y:S02]  /*14320*/  HADD2.F32 R11, -RZ, R27.H0_H0 ;  /* 0x2000001bff0b7230 */ /* 0x000fe40000004100 */
[----:B------:R-:W-:Y:S01]  /*14330*/  FFMA.FTZ R0, R9, R29, -R40 ;  /* 0x0000001d09007223 */ /* 0x000fe20000010828 */
[----:B------:R-:W-:Y:S01]  /*14340*/  F2FP.F16.E4M3.UNPACK_B R40, R3.H1 ;  /* 0x00000003ff28723e */ /* 0x000fe200030006ff */
[----:B------:R-:W-:Y:S01]  /*14350*/  FFMA.FTZ R9, R45, R29, R34 ;  /* 0x0000001d2d097223 */ /* 0x000fe20000010022 */
[----:B------:R-:W-:-:S02]  /*14360*/  HADD2.F32 R44, -RZ, R42.H1_H1 ;  /* 0x3000002aff2c7230 */ /* 0x000fc40000004100 */
[-C--:B------:R-:W-:Y:S01]  /*14370*/  FFMA.FTZ R10, R41, R11.reuse, -R10 ;  /* 0x0000000b290a7223 */ /* 0x080fe2000001080a */
[----:B------:R-:W-:Y:S02]  /*14380*/  HADD2.F32 R29, -RZ, R38.H0_H0 ;  /* 0x20000026ff1d7230 */ /* 0x000fe40000004100 */
[----:B------:R-:W-:Y:S01]  /*14390*/  FFMA.FTZ R11, R43, R11, R14 ;  /* 0x0000000b2b0b7223 */ /* 0x000fe2000001000e */
[----:B------:R-:W-:Y:S01]  /*143a0*/  HADD2.F32 R42, -RZ, R40.H0_H0 ;  /* 0x20000028ff2a7230 */ /* 0x000fe20000004100 */
[----:B------:R-:W-:Y:S01]  /*143b0*/  F2FP.F16.E4M3.UNPACK_B R4, R7 ;  /* 0x00000007ff04723e */ /* 0x000fe200020006ff */
[----:B------:R-:W-:Y:S02]  /*143c0*/  HADD2.F32 R14, -RZ, R27.H1_H1 ;  /* 0x3000001bff0e7230 */ /* 0x000fe40000004100 */
[-C--:B------:R-:W-:Y:S01]  /*143d0*/  FMUL.FTZ R43, R48, R29.reuse ;  /* 0x0000001d302b7220 */ /* 0x080fe20000410000 */
[----:B------:R-:W-:Y:S02]  /*143e0*/  HADD2.F32 R27, -RZ, R30.H1_H1 ;  /* 0x3000001eff1b7230 */ /* 0x000fe40000004100 */
[----:B------:R-:W-:Y:S01]  /*143f0*/  FMUL.FTZ R45, R42, R29 ;  /* 0x0000001d2a2d7220 */ /* 0x000fe20000410000 */
[----:B------:R-:W-:Y:S01]  /*14400*/  HADD2.F32 R30, -RZ, R33.H0_H0 ;  /* 0x20000021ff1e7230 */ /* 0x000fe20000004100 */
[----:B------:R-:W-:Y:S01]  /*14410*/  F2FP.F16.E4M3.UNPACK_B R7, R7.H1 ;  /* 0x00000007ff07723e */ /* 0x000fe200030006ff */
[----:B------:R-:W-:-:S02]  /*14420*/  HADD2.F32 R34, -RZ, R39.H1_H1 ;  /* 0x30000027ff227230 */ /* 0x000fc40000004100 */
[----:B------:R-:W-:Y:S01]  /*14430*/  FMUL.FTZ R39, R44, R27 ;  /* 0x0000001b2c277220 */ /* 0x000fe20000410000 */
[----:B------:R-:W-:Y:S02]  /*14440*/  HADD2.F32 R38, -RZ, R38.H1_H1 ;  /* 0x30000026ff267230 */ /* 0x000fe40000004100 */
[-C--:B------:R-:W-:Y:S01]  /*14450*/  FFMA.FTZ R29, R42, R30.reuse, -R43 ;  /* 0x0000001e2a1d7223 */ /* 0x080fe2000001082b */
[----:B------:R-:W-:Y:S01]  /*14460*/  FFMA.FTZ R30, R48, R30, R45 ;  /* 0x0000001e301e7223 */ /* 0x000fe2000001002d */
[----:B------:R-:W-:Y:S01]  /*14470*/  F2FP.F16.E4M3.UNPACK_B R45, R15 ;  /* 0x0000000fff2d723e */ /* 0x000fe200020006ff */
[C---:B------:R-:W-:Y:S01]  /*14480*/  FMUL.FTZ R41, R34.reuse, R27 ;  /* 0x0000001b22297220 */ /* 0x040fe20000410000 */
[-C--:B------:R-:W-:Y:S01]  /*14490*/  FFMA.FTZ R27, R34, R14.reuse, -R39 ;  /* 0x0000000e221b7223 */ /* 0x080fe20000010827 */
[----:B------:R-:W-:Y:S01]  /*144a0*/  F2FP.F16.E4M3.UNPACK_B R39, R3 ;  /* 0x00000003ff27723e */ /* 0x000fe200020006ff */
[----:B------:R-:W-:Y:S02]  /*144b0*/  HADD2.F32 R43, -RZ, R40.H1_H1 ;  /* 0x30000028ff2b7230 */ /* 0x000fe40000004100 */
[----:B------:R-:W-:Y:S01]  /*144c0*/  FFMA.FTZ R14, R44, R14, R41 ;  /* 0x0000000e2c0e7223 */ /* 0x000fe20000010029 */
[----:B------:R-:W-:-:S02]  /*144d0*/  HADD2.F32 R47, -RZ, R45.H0_H0 ;  /* 0x2000002dff2f7230 */ /* 0x000fc40000004100 */
[-C--:B------:R-:W-:Y:S01]  /*144e0*/  FMUL.FTZ R34, R49, R38.reuse ;  /* 0x0000002631227220 */ /* 0x080fe20000410000 */
[----:B------:R-:W-:Y:S02]  /*144f0*/  HADD2.F32 R3, -RZ, R37.H0_H0 ;  /* 0x20000025ff037230 */ /* 0x000fe40000004100 */
[----:B------:R-:W-:Y:S01]  /*14500*/  FMUL.FTZ R42, R43, R38 ;  /* 0x000000262b2a7220 */ /* 0x000fe20000410000 */
        /* <DEDUP_REMOVED lines=8> */
[----:B------:R-:W-:Y:S01]  /*14590*/  F2FP.F16.E4M3.UNPACK_B R45, R12.H1 ;  /* 0x0000000cff2d723e */ /* 0x000fe200030006ff */
[----:B------:R-:W-:Y:S02]  /*145a0*/  HADD2.F32 R38, -RZ, R36.H1_H1 ;  /* 0x30000024ff267230 */ /* 0x000fe40000004100 */
[-C--:B------:R-:W-:Y:S01]  /*145b0*/  FFMA.FTZ R34, R43, R33.reuse, -R34 ;  /* 0x000000212b227223 */ /* 0x080fe20000010822 */
[----:B------:R-:W-:Y:S02]  /*145c0*/  HADD2.F32 R36, -RZ, R37.H1_H1 ;  /* 0x30000025ff247230 */ /* 0x000fe40000004100 */
[----:B------:R-:W-:Y:S01]  /*145d0*/  FFMA.FTZ R33, R49, R33, R42 ;  /* 0x0000002131217223 */ /* 0x000fe2000001002a */
[----:B------:R-:W-:Y:S01]  /*145e0*/  FFMA.FTZ R15, R47, R15, R40 ;  /* 0x0000000f2f0f7223 */ /* 0x000fe20000010028 */
[----:B------:R-:W-:Y:S01]  /*145f0*/  HADD2.F32 R44, -RZ, R39.H1_H1 ;  /* 0x30000027ff2c7230 */ /* 0x000fe20000004100 */
[----:B------:R-:W-:Y:S01]  /*14600*/  F2FP.SATFINITE.E4M3.F32.PACK_AB_MERGE_C R0, R0, R5, RZ ;  /* 0x000000050000723e */ /* 0x000fe200048070ff */
[----:B------:R-:W-:-:S02]  /*14610*/  HADD2.F32 R49, -RZ, R48.H0_H0 ;  /* 0x20000030ff317230 */ /* 0x000fc40000004100 */
[-C--:B------:R-:W-:Y:S01]  /*14620*/  FMUL.FTZ R41, R46, R36.reuse ;  /* 0x000000242e297220 */ /* 0x080fe20000410000 */
[----:B------:R-:W-:Y:S02]  /*14630*/  HADD2.F32 R39, -RZ, R35.H0_H0 ;  /* 0x20000023ff277230 */ /* 0x000fe40000004100 */
[C---:B------:R-:W-:Y:S01]  /*14640*/  FMUL.FTZ R43, R44.reuse, R36 ;  /* 0x000000242c2b7220 */ /* 0x040fe20000410000 */
[----:B------:R-:W-:Y:S02]  /*14650*/  HADD2.F32 R47, -RZ, R45.H0_H0 ;  /* 0x2000002dff2f7230 */ /* 0x000fe40000004100 */
[----:B------:R-:W-:Y:S01]  /*14660*/  FFMA.FTZ R36, R44, R38, -R41 ;  /* 0x000000262c247223 */ /* 0x000fe20000010829 */
[----:B------:R-:W-:Y:S02]  /*14670*/  HADD2.F32 R37, -RZ, R32.H0_H0 ;  /* 0x20000020ff257230 */ /* 0x000fe40000004100 */
[----:B------:R-:W-:Y:S01]  /*14680*/  FMUL.FTZ R40, R49, R39 ;  /* 0x0000002731287220 */ /* 0x000fe20000410000 */
[----:B------:R-:W-:-:S02]  /*14690*/  HADD2.F32 R48, -RZ, R48.H1_H1 ;  /* 0x30000030ff307230 */ /* 0x000fc40000004100 */
[C---:B------:R-:W-:Y:S01]  /*146a0*/  FMUL.FTZ R42, R47.reuse, R39 ;  /* 0x000000272f2a7220 */ /* 0x040fe20000410000 */
[----:B------:R-:W-:Y:S02]  /*146b0*/  HADD2.F32 R35, -RZ, R35.H1_H1 ;  /* 0x30000023ff237230 */ /* 0x000fe40000004100 */
[-C--:B------:R-:W-:Y:S01]  /*146c0*/  FFMA.FTZ R40, R47, R37.reuse, -R40 ;  /* 0x000000252f287223 */ /* 0x080fe20000010828 */
[----:B------:R-:W-:Y:S01]  /*146d0*/  HADD2.F32 R44, -RZ, R45.H1_H1 ;  /* 0x3000002dff2c7230 */ /* 0x000fe20000004100 */
[----:B------:R-:W-:Y:S01]  /*146e0*/  F2FP.F16.E4M3.UNPACK_B R45, R20 ;  /* 0x00000014ff2d723e */ /* 0x000fe200020006ff */
[----:B------:R-:W-:Y:S01]  /*146f0*/  FFMA.FTZ R42, R49, R37, R42 ;  /* 0x00000025312a7223 */ /* 0x000fe2000001002a */
[----:B------:R-:W-:Y:S02]  /*14700*/  HADD2.F32 R32, -RZ, R32.H1_H1 ;  /* 0x30000020ff207230 */ /* 0x000fe40000004100 */
[-C--:B------:R-:W-:Y:S01]  /*14710*/  FMUL.FTZ R37, R48, R35.reuse ;  /* 0x0000002330257220 */ /* 0x080fe20000410000 */
[----:B------:R-:W-:Y:S01]  /*14720*/  FFMA.FTZ R38, R46, R38, R43 ;  /* 0x000000262e267223 */ /* 0x000fe2000001002b */
[----:B------:R-:W-:Y:S01]  /*14730*/  F2FP.F16.E4M3.UNPACK_B R39, R12 ;  /* 0x0000000cff27723e */ /* 0x000fe200020006ff */
[----:B------:R-:W-:Y:S01]  /*14740*/  FMUL.FTZ R35, R44, R35 ;  /* 0x000000232c237220 */ /* 0x000fe20000410000 */
[----:B------:R-:W-:-:S02]  /*14750*/  HADD2.F32 R46, -RZ, R45.H0_H0 ;  /* 0x2000002dff2e7230 */ /* 0x000fc40000004100 */
[-C--:B------:R-:W-:Y:S01]  /*14760*/  FFMA.FTZ R41, R44, R32.reuse, -R37 ;  /* 0x000000202c297223 */ /* 0x080fe20000010825 */
[----:B------:R-:W-:Y:S02]  /*14770*/  HADD2.F32 R20, -RZ, R31.H0_H0 ;  /* 0x2000001fff147230 */ /* 0x000fe40000004100 */
[----:B------:R-:W-:Y:S01]  /*14780*/  FFMA.FTZ R43, R48, R32, R35 ;  /* 0x00000020302b7223 */ /* 0x000fe20000010023 */
[----:B------:R-:W-:Y:S01]  /*14790*/  HADD2.F32 R32, -RZ, R39.H0_H0 ;  /* 0x20000027ff207230 */ /* 0x000fe20000004100 */
[----:B------:R-:W-:Y:S01]  /*147a0*/  F2FP.SATFINITE.E4M3.F32.PACK_AB_MERGE_C R5, R34, R29, RZ ;  /* 0x0000001d2205723e */ /* 0x000fe200048070ff */
        /* <DEDUP_REMOVED lines=9> */
[----:B------:R-:W-:Y:S01]  /*14840*/  FMUL.FTZ R39, R44, R31 ;  /* 0x0000001f2c277220 */ /* 0x000fe20000410000 */
[----:B------:R-:W-:Y:S01]  /*14850*/  FFMA.FTZ R37, R46, R12, R37 ;  /* 0x0000000c2e257223 */ /* 0x000fe20000010025 */
[----:B------:R-:W-:Y:S01]  /*14860*/  F2FP.F16.E4M3.UNPACK_B R12, R13.H1 ;  /* 0x0000000dff0c723e */ /* 0x000fe200030006ff */
[C---:B------:R-:W-:Y:S01]  /*14870*/  FMUL.FTZ R31, R32.reuse, R31 ;  /* 0x0000001f201f7220 */ /* 0x040fe20000410000 */
[----:B------:R-:W-:Y:S02]  /*14880*/  HADD2.F32 R46, -RZ, R45.H0_H0 ;  /* 0x2000002dff2e7230 */ /* 0x000fe40000004100 */
[----:B------:R-:W-:Y:S01]  /*14890*/  FFMA.FTZ R32, R32, R28, -R39 ;  /* 0x0000001c20207223 */ /* 0x000fe20000010827 */
[----:B------:R-:W-:-:S02]  /*148a0*/  HADD2.F32 R20, -RZ, R26.H0_H0 ;  /* 0x2000001aff147230 */ /* 0x000fc40000004100 */
[----:B------:R-:W-:Y:S01]  /*148b0*/  FFMA.FTZ R28, R44, R28, R31 ;  /* 0x0000001c2c1c7223 */ /* 0x000fe2000001001f */
[--C-:B------:R-:W-:Y:S01]  /*148c0*/  HADD2.F32 R44, -RZ, R12.reuse.H0_H0 ;  /* 0x2000000cff2c7230 */ /* 0x100fe20000004100 */
[----:B------:R-:W-:Y:S01]  /*148d0*/  F2FP.F16.E4M3.UNPACK_B R13, R13 ;  /* 0x0000000dff0d723e */ /* 0x000fe200020006ff */
[----:B------:R-:W-:Y:S02]  /*148e0*/  HADD2.F32 R47, -RZ, R12.H1_H1 ;  /* 0x3000000cff2f7230 */ /* 0x000fe40000004100 */
[----:B------:R-:W-:Y:S01]  /*148f0*/  FMUL.FTZ R31, R46, R20 ;  /* 0x000000142e1f7220 */ /* 0x000fe20000410000 */
[----:B------:R-:W-:Y:S01]  /*14900*/  HADD2.F32 R12, -RZ, R7.H0_H0 ;  /* 0x20000007ff0c7230 */ /* 0x000fe20000004100 */
[----:B------:R-:W-:Y:S01]  /*14910*/  F2FP.SATFINITE.E4M3.F32.PACK_AB_MERGE_C R42, R43, R42, RZ ;  /* 0x0000002a2b2a723e */ /* 0x000fe200048070ff */
[----:B------:R-:W-:Y:S02]  /*14920*/  HADD2.F32 R49, -RZ, R45.H1_H1 ;  /* 0x3000002dff317230 */ /* 0x000fe40000004100 */
[----:B------:R-:W-:Y:S01]  /*14930*/  FMUL.FTZ R45, R44, R20 ;  /* 0x000000142c2d7220 */ /* 0x000fe20000410000 */
[----:B------:R-:W-:-:S02]  /*14940*/  HADD2.F32 R26, -RZ, R26.H1_H1 ;  /* 0x3000001aff1a7230 */ /* 0x000fc40000004100 */
[----:B------:R-:W-:Y:S01]  /*14950*/  FFMA.FTZ R39, R44, R12, -R31 ;  /* 0x0000000c2c277223 */ /* 0x000fe2000001081f */
[----:B------:R-:W-:Y:S01]  /*14960*/  HADD2.F32 R7, -RZ, R7.H1_H1 ;  /* 0x30000007ff077230 */ /* 0x000fe20000004100 */
[----:B------:R-:W-:Y:S01]  /*14970*/  F2FP.F16.E4M3.UNPACK_B R31, R24 ;  /* 0x00000018ff1f723e */ /* 0x000fe200020006ff */
[----:B------:R-:W-:Y:S01]  /*14980*/  FFMA.FTZ R45, R46, R12, R45 ;  /* 0x0000000c2e2d7223 */ /* 0x000fe2000001002d */
[-C--:B------:R-:W-:Y:S01]  /*14990*/  FMUL.FTZ R20, R49, R26.reuse ;  /* 0x0000001a31147220 */ /* 0x080fe20000410000 */
[C---:B------:R-:W-:Y:S01]  /*149a0*/  FMUL.FTZ R26, R47.reuse, R26 ;  /* 0x0000001a2f1a7220 */ /* 0x040fe20000410000 */
[----:B------:R-:W-:Y:S01]  /*149b0*/  HADD2.F32 R12, -RZ, R8.H0_H0 ;  /* 0x20000008ff0c7230 */ /* 0x000fe20000004100 */
[----:B------:R-:W-:Y:S01]  /*149c0*/  F2FP.SATFINITE.E4M3.F32.PACK_AB_MERGE_C R5, R36, R3, R5 ;  /* 0x000000032405723e */ /* 0x000fe20004807005 */
[-C--:B------:R-:W-:Y:S01]  /*149d0*/  FFMA.FTZ R24, R47, R7.reuse, -R20 ;  /* 0x000000072f187223 */ /* 0x080fe20000010814 */
[----:B------:R-:W-:Y:S01]  /*149e0*/  FFMA.FTZ R26, R49, R7, R26 ;  /* 0x00000007311a7223 */ /* 0x000fe2000001001a */
[----:B------:R-:W-:-:S02]  /*149f0*/  HADD2.F32 R49, -RZ, R31.H0_H0 ;  /* 0x2000001fff317230 */ /* 0x000fc40000004100 */
[----:B------:R-:W-:Y:S01]  /*14a00*/  HADD2.F32 R47, -RZ, R13.H0_H0 ;  /* 0x2000000dff2f7230 */ /* 0x000fe20000004100 */
[----:B------:R-:W-:Y:S01]  /*14a10*/  F2FP.SATFINITE.E4M3.F32.PACK_AB_MERGE_C R24, R24, R39, RZ ;  /* 0x000000271818723e */ /* 0x000fe200048070ff */
[----:B------:R-:W-:Y:S02]  /*14a20*/  HADD2.F32 R46, -RZ, R31.H1_H1 ;  /* 0x3000001fff2e7230 */ /* 0x000fe40000004100 */
[-C--:B------:R-:W-:Y:S01]  /*14a30*/  FMUL.FTZ R20, R49, R12.reuse ;  /* 0x0000000c31147220 */ /* 0x080fe20000410000 */
[----:B------:R-:W-:Y:S02]  /*14a40*/  HADD2.F32 R8, -RZ, R8.H1_H1 ;  /* 0x30000008ff087230 */ /* 0x000fe40000004100 */
[----:B------:R-:W-:Y:S01]  /*14a50*/  FMUL.FTZ R12, R47, R12 ;  /* 0x0000000c2f0c7220 */ /* 0x000fe20000410000 */
[----:B------:R-:W-:Y:S01]  /*14a60*/  HADD2.F32 R44, -RZ, R13.H1_H1 ;  /* 0x3000000dff2c7230 */ /* 0x000fe20000004100 */
[----:B------:R-:W-:Y:S01]  /*14a70*/  F2FP.SATFINITE.E4M3.F32.PACK_AB_MERGE_C R26, R26, R45, RZ ;  /* 0x0000002d1a1a723e */ /* 0x000fe200048070ff */
[----:B------:R-:W-:-:S02]  /*14a80*/  HADD2.F32 R7, -RZ, R4.H0_H0 ;  /* 0x20000004ff077230 */ /* 0x000fc40000004100 */
[-C--:B------:R-:W-:Y:S01]  /*14a90*/  FMUL.FTZ R13, R46, R8.reuse ;  /* 0x000000082e0d7220 */ /* 0x080fe20000410000 */
[----:B------:R-:W-:Y:S02]  /*14aa0*/  HADD2.F32 R4, -RZ, R4.H1_H1 ;  /* 0x30000004ff047230 */ /* 0x000fe40000004100 */
[C---:B------:R-:W-:Y:S01]  /*14ab0*/  FMUL.FTZ R31, R44.reuse, R8 ;  /* 0x000000082c1f7220 */ /* 0x040fe20000410000 */
[----:B------:R-:W-:Y:S01]  /*14ac0*/  F2FP.SATFINITE.E4M3.F32.PACK_AB_MERGE_C R8, R9, R6, RZ ;  /* 0x000000060908723e */ /* 0x000fe200048070ff */
        /* <DEDUP_REMOVED lines=8> */
[----:B------:R-:W-:Y:S02]  /*14b50*/  F2FP.SATFINITE.E4M3.F32.PACK_AB_MERGE_C R6, R32, R35, R6 ;  /* 0x000000232006723e */ /* 0x000fe40004807006 */
[----:B------:R-:W-:Y:S02]  /*14b60*/  F2FP.SATFINITE.E4M3.F32.PACK_AB_MERGE_C R7, R7, R20, R24 ;  /* 0x000000140707723e */ /* 0x000fe40004807018 */
[----:B------:R-:W-:Y:S02]  /*14b70*/  F2FP.SATFINITE.E4M3.F32.PACK_AB_MERGE_C R9, R38, R15, R9 ;  /* 0x0000000f2609723e */ /* 0x000fe40004807009 */
[----:B------:R-:W-:Y:S01]  /*14b80*/  F2FP.SATFINITE.E4M3.F32.PACK_AB_MERGE_C R10, R28, R37, R42 ;  /* 0x000000251c0a723e */ /* 0x000fe2000480702a */
[----:B------:R4:W-:Y:S01]  /*14b90*/  STS.128 [R50+0x20400], R4 ;  /* 0x0204000432007388 */ /* 0x0009e20000000c00 */
[----:B------:R-:W-:-:S05]  /*14ba0*/  F2FP.SATFINITE.E4M3.F32.PACK_AB_MERGE_C R11, R31, R12, R26 ;  /* 0x0000000c1f0b723e */ /* 0x000fca000480701a */
[----:B------:R4:W-:Y:S02]  /*14bb0*/  STS.128 [R21+0x20400], R8 ;  /* 0x0204000815007388 */ /* 0x0009e40000000c00 */
.L_x_621:
[----:B------:R-:W-:Y:S05]  /*14bc0*/  BSYNC B0 ;  /* 0x0000000000007941 */ /* 0x000fea0003800000 */
.L_x_602:
[----:B------:R-:W-:Y:S01]  /*14bd0*/  @!PT LDS RZ, [RZ] ;  /* 0x00000000fffff984 */ /* 0x000fe20000000800 */
[----:B------:R-:W-:Y:S01]  /*14be0*/  @!PT LDS RZ, [RZ] ;  /* 0x00000000fffff984 */ /* 0x000fe20000000800 */
[----:B------:R-:W-:Y:S01]  /*14bf0*/  @!PT LDS RZ, [RZ] ;  /* 0x00000000fffff984 */ /* 0x000fe20000000800 */
[----:B------:R-:W-:Y:S01]  /*14c00*/  @!PT LDS RZ, [RZ] ;  /* 0x00000000fffff984 */ /* 0x000fe20000000800 */
[----:B------:R0:W-:Y:S06]  /*14c10*/  MEMBAR.ALL.CTA ;  /* 0x0000000000007992 */ /* 0x0001ec0000008000 */
[----:B0-----:R-:W0:Y:S01]  /*14c20*/  FENCE.VIEW.ASYNC.S ;  /* 0x00000000000073c6 */ /* 0x001e220000000000 */
[----:B------:R-:W-:Y:S05]  /*14c30*/  WARPSYNC.ALL ;  /* 0x0000000000007948 */ /* 0x000fea0003800000 */
[----:B0-----:R-:W-:Y:S06]  /*14c40*/  BAR.SYNC.DEFER_BLOCKING 0xd, 0x100 ;  /* 0x0344000000007b1d */ /* 0x001fec0000010000 */
.L_x_600:
[----:B01----:R-:W0:Y:S01]  /*14c50*/  S2R R0, SR_TID.X ;  /* 0x0000000000007919 */ /* 0x003e220000002100 */
[----:B------:R-:W-:Y:S05]  /*14c60*/  WARPSYNC.ALL ;  /* 0x0000000000007948 */ /* 0x000fea0003800000 */
[----:B0-----:R-:W-:-:S05]  /*14c70*/  SHF.R.U32.HI R0, RZ, 0x7, R0 ;  /* 0x00000007ff007819 */ /* 0x001fca0000011600 */
[----:B--234-:R-:W-:Y:S02]  /*14c80*/  VIADD R9, R0, 0x8 ;  /* 0x0000000800097836 */ /* 0x01cfe40000000000 */
[----:B------:R-:W-:-:S03]  /*14c90*/  IMAD.U32 R0, RZ, RZ, UR60 ;  /* 0x0000003cff007e24 */ /* 0x000fc6000f8e00ff */
[----:B------:R0:W-:Y:S02]  /*14ca0*/  BAR.SYNC.DEFER_BLOCKING R9, 0x100 ;  /* 0x000400090000751d */ /* 0x0001e40000010000 */
[----:B------:R-:W-:-:S13]  /*14cb0*/  ISETP.NE.AND P0, PT, R0, 0x3, PT ;  /* 0x000000030000780c */ /* 0x000fda0003f05270 */
[----:B0-----:R-:W-:Y:S05]  /*14cc0*/  @!P0 BRA `(.L_x_635) ;  /* 0x0000000000048947 */ /* 0x001fea0003800000 */
[----:B------:R-:W-:Y:S01]  /*14cd0*/  BPT.TRAP 0x1 ;  /* 0x000000040000795c */ /* 0x000fe20000300000 */
.L_x_635:
[----:B------:R-:W-:Y:S02]  /*14ce0*/  LEA R0, R222, R19, 0x3 ;  /* 0x00000013de007211 */ /* 0x000fe400078e18ff */
[----:B------:R-:W-:-:S04]  /*14cf0*/  SHF.L.U32 R10, R223, 0x1f, RZ ;  /* 0x0000001fdf0a7819 */ /* 0x000fc800000006ff */
[----:B------:R0:W1:Y:S01]  /*14d00*/  SYNCS.PHASECHK.TRANS64.TRYWAIT P1, [R0+URZ+0x38830], R10 ;  /* 0x0388300a000075a7 */ /* 0x000062000802017f */
[----:B------:R-:W-:Y:S05]  /*14d10*/  @!P0 BRA `(.L_x_636) ;  /* 0x0000000000048947 */ /* 0x000fea0003800000 */
[----:B------:R-:W-:Y:S01]  /*14d20*/  BPT.TRAP 0x1 ;  /* 0x000000040000795c */ /* 0x000fe20000300000 */
.L_x_636:
[----:B-1----:R-:W-:Y:S05]  /*14d30*/  @P1 BRA `(.L_x_637) ;  /* 0x0000000000081947 */ /* 0x002fea0003800000 */
[----:B------:R-:W1:Y:S02]  /*14d40*/  SYNCS.PHASECHK.TRANS64.TRYWAIT P1, [R0+URZ+0x38830], R10 ;  /* 0x0388300a000075a7 */ /* 0x000e64000802017f */
[----:B-1----:R-:W-:Y:S05]  /*14d50*/  @!P1 BRA `(.L_x_638) ;  /* 0x0000016c00c09947 */ /* 0x002fea0003800000 */
.L_x_637:
[----:B------:R-:W-:Y:S05]  /*14d60*/  WARPSYNC.ALL ;  /* 0x0000000000007948 */ /* 0x000fea0003800000 */
[----:B------:R-:W-:Y:S01]  /*14d70*/  R2UR UR4, R19 ;  /* 0x00000000130472ca */ /* 0x000fe200000e0000 */
[----:B------:R-:W-:Y:S01]  /*14d80*/  IMAD.MOV.U32 R5, RZ, RZ, 0x40000040 ;  /* 0x40000040ff057424 */ /* 0x000fe200078e00ff */
[----:B------:R-:W-:Y:S01]  /*14d90*/  R2UR UR5, R25 ;  /* 0x00000000190572ca */ /* 0x000fe200000e0000 */
[----:B------:R-:W-:Y:S01]  /*14da0*/  UMOV UR9, 0x40000040 ;  /* 0x4000004000097882 */ /* 0x000fe20000000000 */
[----:B-----5:R-:W-:Y:S01]  /*14db0*/  WARPGROUP.ARRIVE ;  /* 0x00000000000079c5 */ /* 0x020fe20000000000 */
[----:B------:R-:W-:Y:S01]  /*14dc0*/  IMAD.MOV.U32 R7, RZ, RZ, 0x40000040 ;  /* 0x40000040ff077424 */ /* 0x000fe200078e00ff */
[----:B------:R-:W-:Y:S01]  /*14dd0*/  R2UR UR11, R5 ;  /* 0x00000000050b72ca */ /* 0x000fe200000e0000 */
[----:B------:R-:W-:Y:S01]  /*14de0*/  IMAD.U32 R229, RZ, RZ, UR9 ;  /* 0x00000009ffe57e24 */ /* 0x000fe2000f8e00ff */
[----:B------:R-:W-:Y:S01]  /*14df0*/  UMOV UR57, 0x40000040 ;  /* 0x4000004000397882 */ /* 0x000fe20000000000 */
[----:B------:R-:W-:Y:S01]  /*14e00*/  UMOV UR53, 0x40000040 ;  /* 0x4000004000357882 */ /* 0x000fe20000000000 */
[----:B------:R-:W-:Y:S01]  /*14e10*/  UMOV UR49, 0x40000040 ;  /* 0x4000004000317882 */ /* 0x000fe20000000000 */
[----:B------:R-:W-:Y:S01]  /*14e20*/  UMOV UR45, 0x40000040 ;  /* 0x40000040002d7882 */ /* 0x000fe20000000000 */
[----:B------:R-:W-:Y:S01]  /*14e30*/  IMAD.MOV.U32 R5, RZ, RZ, 0x40000040 ;  /* 0x40000040ff057424 */ /* 0x000fe200078e00ff */
[----:B------:R-:W-:-:S02]  /*14e40*/  UIADD3 UR4, UR4, 0x28400, URZ ;  /* 0x0002840004047890 */ /* 0x000fc4000fffe03f */
[----:B------:R-:W-:Y:S02]  /*14e50*/  ULOP3.LUT UR5, UR5, 0x10000, URZ, 0xfc, !UPT ;  /* 0x0001000005057892 */ /* 0x000fe4000f8efc3f */
[----:B------:R-:W-:Y:S01]  /*14e60*/  USHF.R.U32.HI UR4, URZ, 0x4, UR4 ;  /* 0x000000043f047899 */ /* 0x000fe20008011604 */
[----:B------:R-:W-:Y:S01]  /*14e70*/  R2UR UR43, R5 ;  /* 0x00000000052b72ca */ /* 0x000fe200000e0000 */
[----:B------:R-:W-:Y:S02]  /*14e80*/  UIADD3 UR56, UR5, 0x6, URZ ;  /* 0x0000000605387890 */ /* 0x000fe4000fffe03f */
[----:B------:R-:W-:Y:S01]  /*14e90*/  ULOP3.LUT UR4, UR4, 0x3fff, URZ, 0xc0, !UPT ;  /* 0x00003fff04047892 */ /* 0x000fe2000f8ec03f */
[----:B------:R-:W-:Y:S01]  /*14ea0*/  UMOV UR8, UR5 ;  /* 0x0000000500087c82 */ /* 0x000fe20008000000 */
[----:B------:R-:W-:Y:S01]  /*14eb0*/  UIADD3 UR52, UR5, 0x400, URZ ;  /* 0x0000040005347890 */ /* 0x000fe2000fffe03f */
[----:B------:R-:W-:Y:S01]  /*14ec0*/  IMAD.U32 R228, RZ, RZ, UR8 ;  /* 0x00000008ffe47e24 */ /* 0x000fe2000f8e00ff */
[----:B------:R-:W-:-:S02]  /*14ed0*/  ULOP3.LUT UR6, UR4, 0x10000, URZ, 0xfc, !UPT ;  /* 0x0001000004067892 */ /* 0x000fc4000f8efc3f */
[----:B------:R-:W-:Y:S02]  /*14ee0*/  UIADD3 UR4, UR5, 0x2, URZ ;  /* 0x0000000205047890 */ /* 0x000fe4000fffe03f */
[----:B------:R-:W-:Y:S02]  /*14ef0*/  UIADD3 UR48, UR5, 0x402, URZ ;  /* 0x0000040205307890 */ /* 0x000fe4000fffe03f */
[----:B------:R-:W-:Y:S01]  /*14f00*/  LEA R4, R222, UR6, 0xb ;  /* 0x00000006de047c11 */ /* 0x000fe2000f8e58ff */
[----:B------:R-:W-:Y:S01]  /*14f10*/  UIADD3 UR44, UR5, 0x404, URZ ;  /* 0x00000404052c7890 */ /* 0x000fe2000fffe03f */
[----:B------:R-:W-:Y:S01]  /*14f20*/  IMAD.U32 R3, RZ, RZ, UR6 ;  /* 0x00000006ff037e24 */ /* 0x000fe2000f8e00ff */
[----:B------:R-:W-:Y:S01]  /*14f30*/  UIADD3 UR40, UR5, 0x406, URZ ;  /* 0x0000040605287890 */ /* 0x000fe2000fffe03f */
[C---:B------:R-:W-:Y:S01]  /*14f40*/  R2UR UR10, R4.reuse ;  /* 0x00000000040a72ca */ /* 0x040fe200000e0000 */
[----:B------:R-:W-:Y:S01]  /*14f50*/  UMOV UR41, 0x40000040 ;  /* 0x4000004000297882 */ /* 0x000fe20000000000 */
[----:B------:R-:W-:Y:S01]  /*14f60*/  IADD3 R6, R4, 0x2, RZ ;  /* 0x0000000204067810 */ /* 0x000fe20007ffe0ff */
[----:B------:R2:W-:Y:S10]  /*14f70*/  STL [R1+0x34], R3 ;  /* 0x0000340301007387 */ /* 0x0005f40000100800 */
[----:B------:R-:W-:Y:S01]  /*14f80*/  QGMMA.64x128x32.F32.E4M3.E4M3 R24, gdesc[UR8], RZ, !UPT, gsb0 ;  /* 0x01e00000081879f3 */ /* 0x000fe2000c0008ff */
[----:B------:R-:W-:Y:S01]  /*14f90*/  R2UR UR10, R6 ;  /* 0x00000000060a72ca */ /* 0x000fe200000e0000 */
[----:B------:R-:W-:Y:S01]  /*14fa0*/  UMOV UR8, UR4 ;  /* 0x0000000400087c82 */ /* 0x000fe20008000000 */
[----:B------:R-:W-:Y:S01]  /*14fb0*/  R2UR UR11, R7 ;  /* 0x00000000070b72ca */ /* 0x000fe200000e0000 */
[----:B------:R-:W-:Y:S01]  /*14fc0*/  UMOV UR9, 0x40000040 ;  /* 0x4000004000097882 */ /* 0x000fe20000000000 */
[----:B------:R-:W-:Y:S01]  /*14fd0*/  VIADD R6, R4, 0x4 ;  /* 0x0000000404067836 */ /* 0x000fe20000000000 */
[----:B------:R-:W-:Y:S01]  /*14fe0*/  MOV R7, 0x40000040 ;  /* 0x4000004000077802 */ /* 0x000fe20000000f00 */
[----:B------:R-:W-:Y:S01]  /*14ff0*/  UIADD3 UR4, UR5, 0x4, URZ ;  /* 0x0000000405047890 */ /* 0x000fe2000fffe03f */
[----:B------:R-:W-:Y:S01]  /*15000*/  IMAD.U32 R226, RZ, RZ, UR8 ;  /* 0x00000008ffe27e24 */ /* 0x000fe2000f8e00ff */
[----:B--2---:R-:W2:Y:S01]  /*15010*/  S2R R3, SR_TID.X ;  /* 0x0000000000037919 */ /* 0x004ea20000002100 */
[----:B------:R-:W-:Y:S01]  /*15020*/  IMAD.U32 R227, RZ, RZ, UR9 ;  /* 0x00000009ffe37e24 */ /* 0x000fe2000f8e00ff */
[----:B--2---:R-:W-:-:S04]  /*15030*/  SHF.R.U32.HI R3, RZ, 0x7, R3 ;  /* 0x00000007ff037819 */ /* 0x004fc80000011603 */
[----:B------:R-:W-:Y:S01]  /*15040*/  IADD3 R8, -R3, 0xb, RZ ;  /* 0x0000000b03087810 */ /* 0x000fe20007ffe1ff */
[----:B------:R-:W-:Y:S02]  /*15050*/  WARPGROUP.DEPBAR.LE gsb0, 0x0 ;  /* 0x00008000000079c5 */ /* 0x000fe40000010000 */
[----:B------:R-:W-:-:S06]  /*15060*/  WARPGROUP.ARRIVE ;  /* 0x00000000000079c5 */ /* 0x000fcc0000000000 */
[----:B------:R-:W-:Y:S01]  /*15070*/  QGMMA.64x128x32.F32.E4M3.E4M3 R24, gdesc[UR8], R24, gsb0 ;  /* 0x01e00000081879f3 */ /* 0x000fe20008000818 */
[----:B------:R-:W-:Y:S01]  /*15080*/  R2UR UR10, R6 ;  /* 0x00000000060a72ca */ /* 0x000fe200000e0000 */
[----:B------:R-:W-:Y:S01]  /*15090*/  UMOV UR8, UR4 ;  /* 0x0000000400087c82 */ /* 0x000fe20008000000 */
[----:B------:R-:W-:Y:S01]  /*150a0*/  R2UR UR11, R7 ;  /* 0x00000000070b72ca */ /* 0x000fe200000e0000 */
[----:B------:R-:W-:Y:S01]  /*150b0*/  UMOV UR9, 0x40000040 ;  /* 0x4000004000097882 */ /* 0x000fe20000000000 */
[----:B------:R-:W-:Y:S02]  /*150c0*/  VIADD R6, R4, 0x6 ;  /* 0x0000000604067836 */ /* 0x000fe40000000000 */
[----:B------:R-:W-:Y:S02]  /*150d0*/  IMAD.MOV.U32 R7, RZ, RZ, 0x40000040 ;  /* 0x40000040ff077424 */ /* 0x000fe400078e00ff */
[----:B------:R-:W-:Y:S01]  /*150e0*/  IMAD.U32 R224, RZ, RZ, UR8 ;  /* 0x00000008ffe07e24 */ /* 0x000fe2000f8e00ff */
[----:B------:R-:W-:Y:S01]  /*150f0*/  R2UR UR58, R6 ;  /* 0x00000000063a72ca */ /* 0x000fe200000e0000 */
[----:B------:R-:W-:Y:S01]  /*15100*/  IMAD.U32 R225, RZ, RZ, UR9 ;  /* 0x00000009ffe17e24 */ /* 0x000fe2000f8e00ff */
[----:B------:R-:W-:Y:S01]  /*15110*/  R2UR UR59, R7 ;  /* 0x00000000073b72ca */ /* 0x000fe200000e0000 */
[----:B------:R-:W-:Y:S01]  /*15120*/  IMAD.MOV.U32 R7, RZ, RZ, 0x40000040 ;  /* 0x40000040ff077424 */ /* 0x000fe200078e00ff */
[----:B------:R-:W-:-:S04]  /*15130*/  IADD3 R6, R4, 0x400, RZ ;  /* 0x0000040004067810 */ /* 0x000fc80007ffe0ff */
[----:B------:R-:W-:Y:S01]  /*15140*/  R2UR UR54, R6 ;  /* 0x00000000063672ca */ /* 0x000fe200000e0000 */
[----:B------:R-:W-:Y:S01]  /*15150*/  VIADD R6, R4, 0x402 ;  /* 0x0000040204067836 */ /* 0x000fe20000000000 */
[----:B------:R-:W-:Y:S01]  /*15160*/  R2UR UR55, R7 ;  /* 0x00000000073772ca */ /* 0x000fe200000e0000 */
[----:B------:R-:W-:-:S03]  /*15170*/  IMAD.MOV.U32 R7, RZ, RZ, 0x40000040 ;  /* 0x40000040ff077424 */ /* 0x000fc600078e00ff */
[----:B------:R-:W-:Y:S01]  /*15180*/  R2UR UR50, R6 ;  /* 0x00000000063272ca */ /* 0x000fe200000e0000 */
[C---:B------:R-:W-:Y:S01]  /*15190*/  VIADD R6, R4.reuse, 0x404 ;  /* 0x0000040404067836 */ /* 0x040fe20000000000 */
[----:B------:R-:W-:Y:S01]  /*151a0*/  R2UR UR51, R7 ;  /* 0x00000000073372ca */ /* 0x000fe200000e0000 */
[----:B------:R-:W-:Y:S01]  /*151b0*/  VIADD R4, R4, 0x406 ;  /* 0x0000040604047836 */ /* 0x000fe20000000000 */
[----:B------:R-:W-:Y:S02]  /*151c0*/  MOV R7, 0x40000040 ;  /* 0x4000004000077802 */ /* 0x000fe40000000f00 */
[----:B------:R-:W-:Y:S02]  /*151d0*/  R2UR UR46, R6 ;  /* 0x00000000062e72ca */ /* 0x000fe400000e0000 */
[----:B------:R-:W-:Y:S02]  /*151e0*/  R2UR UR47, R7 ;  /* 0x00000000072f72ca */ /* 0x000fe400000e0000 */
[----:B------:R-:W-:Y:S01]  /*151f0*/  R2UR UR42, R4 ;  /* 0x00000000042a72ca */ /* 0x000fe200000e0000 */
        /* <DEDUP_REMOVED lines=22> */
.L_x_639:
[----:B------:R-:W3:Y:S01]  /*15360*/  LDL R88, [R1+0x68] ;  /* 0x0000680001587983 */ /* 0x000ee20000100800 */
[C---:B------:R-:W-:Y:S01]  /*15370*/  FMUL.FTZ R3, R2.reuse, R24 ;  /* 0x0000001802037220 */ /* 0x040fe20000410000 */
[C---:B------:R-:W-:Y:S01]  /*15380*/  FMUL.FTZ R4, R2.reuse, R25 ;  /* 0x0000001902047220 */ /* 0x040fe20000410000 */
[C---:B------:R-:W-:Y:S01]  /*15390*/  FMUL.FTZ R7, R2.reuse, R28 ;  /* 0x0000001c02077220 */ /* 0x040fe20000410000 */
[C---:B------:R-:W-:Y:S01]  /*153a0*/  FMUL.FTZ R14, R2.reuse, R32 ;  /* 0x00000020020e7220 */ /* 0x040fe20000410000 */
[C---:B------:R-:W-:Y:S01]  /*153b0*/  FMUL.FTZ R32, R2.reuse, R44 ;  /* 0x0000002c02207220 */ /* 0x040fe20000410000 */
[C---:B------:R-:W-:Y:S01]  /*153c0*/  FMUL.FTZ R11, R2.reuse, R29 ;  /* 0x0000001d020b7220 */ /* 0x040fe20000410000 */
[----:B------:R-:W4:Y:S01]  /*153d0*/  MUFU.TANH R3, R3 ;  /* 0x0000000300037308 */ /* 0x000f220000002400 */
[C---:B------:R-:W-:Y:S01]  /*153e0*/  FMUL.FTZ R44, R2.reuse, R56 ;  /* 0x00000038022c7220 */ /* 0x040fe20000410000 */
[----:B------:R-:W-:Y:S01]  /*153f0*/  FMUL.FTZ R56, R2, R68 ;  /* 0x0000004402387220 */ /* 0x000fe20000410000 */
[----:B------:R-:W-:-:S02]  /*15400*/  IMAD R68, R170, -0x80, R94 ;  /* 0xffffff80aa447824 */ /* 0x000fc400078e025e */
[C---:B------:R-:W-:Y:S01]  /*15410*/  FMUL.FTZ R5, R2.reuse, R26 ;  /* 0x0000001a02057220 */ /* 0x040fe20000410000 */
[C---:B------:R-:W-:Y:S01]  /*15420*/  FMUL.FTZ R6, R2.reuse, R27 ;  /* 0x0000001b02067220 */ /* 0x040fe20000410000 */
[C---:B------:R-:W-:Y:S01]  /*15430*/  FMUL.FTZ R15, R2.reuse, R33 ;  /* 0x00000021020f7220 */ /* 0x040fe20000410000 */
[C---:B------:R-:W-:Y:S01]  /*15440*/  FMUL.FTZ R12, R2.reuse, R30 ;  /* 0x0000001e020c7220 */ /* 0x040fe20000410000 */
[----:B------:R-:W5:Y:S01]  /*15450*/  MUFU.TANH R4, R4 ;  /* 0x0000000400047308 */ /* 0x000f620000002400 */
[C---:B------:R-:W-:Y:S01]  /*15460*/  FMUL.FTZ R24, R2.reuse, R36 ;  /* 0x0000002402187220 */ /* 0x040fe20000410000 */
[C---:B------:R-:W-:Y:S01]  /*15470*/  FMUL.FTZ R13, R2.reuse, R31 ;  /* 0x0000001f020d7220 */ /* 0x040fe20000410000 */
[C---:B------:R-:W-:Y:S01]  /*15480*/  FMUL.FTZ R25, R2.reuse, R37 ;  /* 0x0000002502197220 */ /* 0x040fe20000410000 */
[C---:B------:R-:W-:Y:S01]  /*15490*/  FMUL.FTZ R36, R2.reuse, R48 ;  /* 0x0000003002247220 */ /* 0x040fe20000410000 */
[C---:B------:R-:W-:Y:S01]  /*154a0*/  FMUL.FTZ R48, R2.reuse, R60 ;  /* 0x0000003c02307220 */ /* 0x040fe20000410000 */
[C---:B------:R-:W-:Y:S01]  /*154b0*/  FMUL.FTZ R60, R2.reuse, R72 ;  /* 0x00000048023c7220 */ /* 0x040fe20000410000 */
[C---:B------:R-:W-:Y:S01]  /*154c0*/  FMUL.FTZ R20, R2.reuse, R34 ;  /* 0x0000002202147220 */ /* 0x040fe20000410000 */
[----:B------:R-:W0:Y:S01]  /*154d0*/  MUFU.TANH R7, R7 ;  /* 0x0000000700077308 */ /* 0x000e220000002400 */
        /* <DEDUP_REMOVED lines=45> */
[----:B------:R-:W-:Y:S01]  /*157b0*/  ULDC UR38, c[0x0][0x988] ;  /* 0x0002620000267ab9 */ /* 0x000fe20000000800 */
[C---:B------:R-:W-:Y:S01]  /*157c0*/  FMUL.FTZ R77, R2.reuse, R86 ;  /* 0x00000056024d7220 */ /* 0x040fe20000410000 */
[----:B------:R-:W2:Y:S01]  /*157d0*/  MUFU.TANH R12, R12 ;  /* 0x0000000c000c7308 */ /* 0x000ea20000002400 */
[----:B------:R-:W-:-:S07]  /*157e0*/  FMUL.FTZ R76, R2, R87 ;  /* 0x00000057024c7220 */ /* 0x000fce0000410000 */
[----:B------:R-:W2:Y:S08]  /*157f0*/  MUFU.TANH R24, R24 ;  /* 0x0000001800187308 */ /* 0x000eb00000002400 */
        /* <DEDUP_REMOVED lines=26> */
[----:B------:R-:W2:Y:S01]  /*159a0*/  MUFU.TANH R46, R46 ;  /* 0x0000002e002e7308 */ /* 0x000ea20000002400 */
[----:B---3--:R-:W-:-:S07]  /*159b0*/  IADD3 R68, -R88, 0x80, R68 ;  /* 0x0000008058447810 */ /* 0x008fce0007ffe144 */
[----:B------:R-:W3:Y:S01]  /*159c0*/  MUFU.TANH R52, R52 ;  /* 0x0000003400347308 */ /* 0x000ee20000002400 */
[C---:B------:R-:W-:Y:S02]  /*159d0*/  ISETP.GT.AND P4, PT, R68.reuse, RZ, PT ;  /* 0x000000ff4400720c */ /* 0x040fe40003f84270 */
[C---:B------:R-:W-:Y:S02]  /*159e0*/  ISETP.GT.AND P5, PT, R68.reuse, 0x1, PT ;  /* 0x000000014400780c */ /* 0x040fe40003fa4270 */
[----:B------:R-:W-:Y:S02]  /*159f0*/  ISETP.GT.AND P1, PT, R68, 0x8, PT ;  /* 0x000000084400780c */ /* 0x000fe40003f24270 */
[----:B----4-:R-:W-:Y:S01]  /*15a00*/  FSEL R3, R3, -INF , P4 ;  /* 0xff80000003037808 */ /* 0x010fe20002000000 */
[----:B------:R-:W4:Y:S01]  /*15a10*/  MUFU.TANH R47, R47 ;  /* 0x0000002f002f7308 */ /* 0x000f220000002400 */
[----:B-----5:R-:W-:Y:S02]  /*15a20*/  FSEL R4, R4, -INF , P5 ;  /* 0xff80000004047808 */ /* 0x020fe40002800000 */
[----:B------:R-:W-:-:S02]  /*15a30*/  ISETP.GT.AND P2, PT, R68, 0x9, PT ;  /* 0x000000094400780c */ /* 0x000fc40003f44270 */
[----:B0-----:R-:W-:Y:S02]  /*15a40*/  FSEL R7, R7, -INF , P1 ;  /* 0xff80000007077808 */ /* 0x001fe40000800000 */
[----:B------:R-:W-:Y:S01]  /*15a50*/  FMNMX.FTZ R72, R3, R4, !PT ;  /* 0x0000000403487209 */ /* 0x000fe20007810000 */
[----:B------:R-:W0:Y:S01]  /*15a60*/  MUFU.TANH R53, R53 ;  /* 0x0000003500357308 */ /* 0x000e220000002400 */
[C---:B------:R-:W-:Y:S02]  /*15a70*/  ISETP.GT.AND P3, PT, R68.reuse, 0x10, PT ;  /* 0x000000104400780c */ /* 0x040fe40003f64270 */
[----:B-1----:R-:W-:Y:S02]  /*15a80*/  FSEL R11, R11, -INF , P2 ;  /* 0xff8000000b0b7808 */ /* 0x002fe40001000000 */
[----:B------:R-:W-:Y:S02]  /*15a90*/  FMNMX.FTZ R72, R7, R72, !PT ;  /* 0x0000004807487209 */ /* 0x000fe40007810000 */
[----:B--2---:R-:W-:Y:S01]  /*15aa0*/  FSEL R5, R5, -INF , P4 ;  /* 0xff80000005057808 */ /* 0x004fe20002000000 */
[----:B------:R-:W1:Y:S01]  /*15ab0*/  MUFU.TANH R50, R50 ;  /* 0x0000003200327308 */ /* 0x000e620000002400 */
[----:B------:R-:W-:-:S02]  /*15ac0*/  ISETP.GT.AND P4, PT, R68, 0x11, PT ;  /* 0x000000114400780c */ /* 0x000fc40003f84270 */
[----:B------:R-:W-:Y:S02]  /*15ad0*/  FSEL R14, R14, -INF , P3 ;  /* 0xff8000000e0e7808 */ /* 0x000fe40001800000 */
[----:B------:R-:W-:Y:S02]  /*15ae0*/  FMNMX.FTZ R73, R11, R72, !PT ;  /* 0x000000480b497209 */ /* 0x000fe40007810000 */
[----:B------:R-:W-:Y:S01]  /*15af0*/  FSEL R6, R6, -INF , P5 ;  /* 0xff80000006067808 */ /* 0x000fe20002800000 */
[----:B------:R-:W2:Y:S01]  /*15b00*/  MUFU.TANH R56, R56 ;  /* 0x0000003800387308 */ /* 0x000ea20000002400 */
[----:B------:R-:W-:Y:S02]  /*15b10*/  ISETP.GT.AND P5, PT, R68, 0x18, PT ;  /* 0x000000184400780c */ /* 0x000fe40003fa4270 */
[----:B------:R-:W-:Y:S02]  /*15b20*/  FSEL R15, R15, -INF , P4 ;  /* 0xff8000000f0f7808 */ /* 0x000fe40002000000 */
[----:B------:R-:W-:-:S02]  /*15b30*/  FMNMX.FTZ R72, R14, R73, !PT ;  /* 0x000000490e487209 */ /* 0x000fc40007810000 */
[----:B------:R-:W-:Y:S01]  /*15b40*/  FSEL R12, R12, -INF , P1 ;  /* 0xff8000000c0c7808 */ /* 0x000fe20000800000 */
[----:B------:R-:W5:Y:S01]  /*15b50*/  MUFU.TANH R51, R51 ;  /* 0x0000003300337308 */ /* 0x000f620000002400 */
[----:B------:R-:W-:Y:S02]  /*15b60*/  ISETP.GT.AND P1, PT, R68, 0x19, PT ;  /* 0x000000194400780c */ /* 0x000fe40003f24270 */
[----:B------:R-:W-:Y:S02]  /*15b70*/  FSEL R24, R24, -INF , P5 ;  /* 0xff80000018187808 */ /* 0x000fe40002800000 */
[----:B------:R-:W-:Y:S02]  /*15b80*/  FMNMX.FTZ R73, R15, R72, !PT ;  /* 0x000000480f497209 */ /* 0x000fe40007810000 */
[----:B------:R-:W-:Y:S01]  /*15b90*/  FSEL R13, R13, -INF , P2 ;  /* 0xff8000000d0d7808 */ /* 0x000fe20001000000 */
[----:B------:R-:W5:Y:S01]  /*15ba0*/  MUFU.TANH R57, R57 ;  /* 0x0000003900397308 */ /* 0x000f620000002400 */
[----:B------:R-:W-:-:S02]  /*15bb0*/  ISETP.GT.AND P2, PT, R68, 0x20, PT ;  /* 0x000000204400780c */ /* 0x000fc40003f44270 */
[----:B------:R-:W-:Y:S02]  /*15bc0*/  FSEL R25, R25, -INF , P1 ;  /* 0xff80000019197808 */ /* 0x000fe40000800000 */
[----:B------:R-:W-:Y:S02]  /*15bd0*/  FMNMX.FTZ R72, R24, R73, !PT ;  /* 0x0000004918487209 */ /* 0x000fe40007810000 */
[----:B------:R-:W-:Y:S01]  /*15be0*/  FSEL R20, R20, -INF , P3 ;  /* 0xff80000014147808 */ /* 0x000fe20001800000 */
[----:B------:R-:W5:Y:S01]  /*15bf0*/  MUFU.TANH R54, R54 ;  /* 0x0000003600367308 */ /* 0x000f620000002400 */
        /* <DEDUP_REMOVED lines=61> */
[----:B---3--:R-:W-:Y:S02]  /*15fd0*/  FSEL R52, R52, -INF , P4 ;  /* 0xff80000034347808 */ /* 0x008fe40002000000 */
[----:B------:R-:W-:-:S02]  /*15fe0*/  FMNMX.FTZ R73, R49, R72, !PT ;  /* 0x0000004831497209 */ /* 0x000fc40007810000 */
[----:B----4-:R-:W-:Y:S01]  /*15ff0*/  FSEL R47, R47, -INF , P1 ;  /* 0xff8000002f2f7808 */ /* 0x010fe20000800000 */
[----:B------:R-:W3:Y:S01]  /*16000*/  MUFU.TANH R70, R70 ;  /* 0x0000004600467308 */ /* 0x000ee20000002400 */
[----:B------:R-:W-:Y:S02]  /*16010*/  ISETP.GT.AND P1, PT, R68, 0x58, PT ;  /* 0x000000584400780c */ /* 0x000fe40003f24270 */
[----:B0-----:R-:W-:Y:S02]  /*16020*/  FSEL R53, R53, -INF , P5 ;  /* 0xff80000035357808 */ /* 0x001fe40002800000 */
[----:B------:R-:W-:Y:S02]  /*16030*/  FMNMX.FTZ R72, R52, R73, !PT ;  /* 0x0000004934487209 */ /* 0x000fe40007810000 */
[----:B-1----:R-:W-:Y:S01]  /*16040*/  FSEL R50, R50, -INF , P2 ;  /* 0xff80000032327808 */ /* 0x002fe20001000000 */
[----:B------:R-:W0:Y:S01]  /*16050*/  MUFU.TANH R71, R71 ;  /* 0x0000004700477308 */ /* 0x000e220000002400 */
[----:B------:R-:W-:-:S02]  /*16060*/  ISETP.GT.AND P2, PT, R68, 0x59, PT ;  /* 0x000000594400780c */ /* 0x000fc40003f44270 */
[----:B--2---:R-:W-:Y:S02]  /*16070*/  FSEL R56, R56, -INF , P1 ;  /* 0xff80000038387808 */ /* 0x004fe40000800000 */
[----:B------:R-:W-:Y:S02]  /*16080*/  FMNMX.FTZ R73, R53, R72, !PT ;  /* 0x0000004835497209 */ /* 0x000fe40007810000 */
[----:B-----5:R-:W-:Y:S01]  /*16090*/  FSEL R51, R51, -INF , P3 ;  /* 0xff80000033337808 */ /* 0x020fe20001800000 */
[----:B------:R-:W1:Y:S01]  /*160a0*/  MUFU.TANH R77, R77 ;  /* 0x0000004d004d7308 */ /* 0x000e620000002400 */
[----:B------:R-:W-:Y:S02]  /*160b0*/  ISETP.GT.AND P3, PT, R68, 0x60, PT ;  /* 0x000000604400780c */ /* 0x000fe40003f64270 */
[----:B------:R-:W-:Y:S02]  /*160c0*/  FSEL R57, R57, -INF , P2 ;  /* 0xff80000039397808 */ /* 0x000fe40001000000 */
[----:B------:R-:W-:-:S02]  /*160d0*/  FMNMX.FTZ R72, R56, R73, !PT ;  /* 0x0000004938487209 */ /* 0x000fc40007810000 */
[----:B------:R-:W-:Y:S01]  /*160e0*/  FSEL R54, R54, -INF , P4 ;  /* 0xff80000036367808 */ /* 0x000fe20002000000 */
[----:B------:R-:W-:Y:S01]  /*160f0*/  MUFU.TANH R76, R76 ;  /* 0x0000004c004c7308 */ /* 0x000fe20000002400 */
[----:B------:R-:W-:Y:S02]  /*16100*/  ISETP.GT.AND P4, PT, R68, 0x61, PT ;  /* 0x000000614400780c */ /* 0x000fe40003f84270 */
[----:B------:R-:W-:Y:S02]  /*16110*/  FSEL R60, R60, -INF , P3 ;  /* 0xff8000003c3c7808 */ /* 0x000fe40001800000 */
[----:B------:R-:W-:Y:S02]  /*16120*/  FMNMX.FTZ R73, R57, R72, !PT ;  /* 0x0000004839497209 */ /* 0x000fe40007810000 */
[----:B------:R-:W-:Y:S02]  /*16130*/  FSEL R55, R55, -INF , P5 ;  /* 0xff80000037377808 */ /* 0x000fe40002800000 */
[----:B------:R-:W-:-:S02]  /*16140*/  ISETP.GT.AND P5, PT, R68, 0x68, PT ;  /* 0x000000684400780c */ /* 0x000fc40003fa4270 */
[----:B------:R-:W-:Y:S02]  /*16150*/  FSEL R61, R61, -INF , P4 ;  /* 0xff8000003d3d7808 */ /* 0x000fe40002000000 */
[----:B------:R-:W-:Y:S02]  /*16160*/  FMNMX.FTZ R72, R60, R73, !PT ;  /* 0x000000493c487209 */ /* 0x000fe40007810000 */
[----:B------:R-:W-:Y:S02]  /*16170*/  FSEL R58, R58, -INF , P1 ;  /* 0xff8000003a3a7808 */ /* 0x000fe40000800000 */
[----:B------:R-:W-:Y:S02]  /*16180*/  ISETP.GT.AND P1, PT, R68, 0x69, PT ;  /* 0x000000694400780c */ /* 0x000fe40003f24270 */
[----:B------:R-:W-:Y:S02]  /*16190*/  FSEL R64, R64, -INF , P5 ;  /* 0xff80000040407808 */ /* 0x000fe40002800000 */
[----:B------:R-:W-:-:S02]  /*161a0*/  FMNMX.FTZ R73, R61, R72, !PT ;  /* 0x000000483d497209 */ /* 0x000fc40007810000 */
[----:B------:R-:W-:Y:S02]  /*161b0*/  FSEL R59, R59, -INF , P2 ;  /* 0xff8000003b3b7808 */ /* 0x000fe40001000000 */
        /* <DEDUP_REMOVED lines=13> */
[----:B---3--:R-:W-:Y:S02]  /*16290*/  FSEL R70, R70, -INF , P4 ;  /* 0xff80000046467808 */ /* 0x008fe40002000000 */
[----:B------:R-:W-:Y:S01]  /*162a0*/  FMNMX.FTZ R73, R69, R72, !PT ;  /* 0x0000004845497209 */ /* 0x000fe20007810000 */
[----:B------:R-:W-:Y:S01]  /*162b0*/  FMUL.FTZ R72, R2, R79 ;  /* 0x0000004f02487220 */ /* 0x000fe20000410000 */
[----:B0-----:R-:W-:Y:S02]  /*162c0*/  FSEL R71, R71, -INF , P5 ;  /* 0xff80000047477808 */ /* 0x001fe40002800000 */
[----:B------:R-:W-:-:S03]  /*162d0*/  FMNMX.FTZ R68, R70, R73, !PT ;  /* 0x0000004946447209 */ /* 0x000fc60007810000 */
[----:B------:R-:W-:Y:S01]  /*162e0*/  MUFU.TANH R72, R72 ;  /* 0x0000004800487308 */ /* 0x000fe20000002400 */
[----:B------:R-:W-:-:S05]  /*162f0*/  FMNMX.FTZ R73, R71, R68, !PT ;  /* 0x0000004447497209 */ /* 0x000fca0007810000 */
[----:B------:R-:W0:Y:S02]  /*16300*/  SHFL.BFLY PT, R68, R73, 0x2, 0x1f ;  /* 0x0c401f0049447f89 */ /* 0x000e2400000e0000 */
[----:B0-----:R-:W-:-:S05]  /*16310*/  FMNMX.FTZ R74, R73, R68, !PT ;  /* 0x00000044494a7209 */ /* 0x001fca0007810000 */
[----:B------:R-:W0:Y:S02]  /*16320*/  SHFL.BFLY PT, R75, R74, 0x1, 0x1f ;  /* 0x0c201f004a4b7f89 */ /* 0x000e2400000e0000 */
[----:B0-----:R-:W-:Y:S01]  /*16330*/  FMNMX.FTZ R168, R74, R75, !PT ;  /* 0x0000004b4aa87209 */ /* 0x001fe20007810000 */
[----:B------:R-:W-:Y:S02]  /*16340*/  IMAD.U32 R75, RZ, RZ, UR38 ;  /* 0x00000026ff4b7e24 */ /* 0x000fe4000f8e00ff */
[----:B------:R-:W-:Y:S01]  /*16350*/  FMUL.FTZ R74, R2, R83 ;  /* 0x00000053024a7220 */ /* 0x000fe20000410000 */
[C---:B------:R-:W-:Y:S01]  /*16360*/  FSETP.NEU.FTZ.AND P6, PT, R168.reuse, -INF , PT ;  /* 0xff800000a800780b */ /* 0x040fe20003fdd000 */
[----:B------:R-:W-:-:S01]  /*16370*/  FFMA.FTZ R68, R168, R75, -8 ;  /* 0xc1000000a8447423 */ /* 0x000fc2000001004b */
[----:B------:R-:W-:-:S03]  /*16380*/  FMUL.FTZ R75, R2, R82 ;  /* 0x00000052024b7220 */ /* 0x000fc60000410000 */
[----:B------:R-:W-:Y:S01]  /*16390*/  MUFU.TANH R74, R74 ;  /* 0x0000004a004a7308 */ /* 0x000fe20000002400 */
[----:B------:R-:W-:-:S05]  /*163a0*/  FSEL R68, R68, RZ, P6 ;  /* 0x000000ff44447208 */ /* 0x000fca0003000000 */
        /* <DEDUP_REMOVED lines=9> */
[----:B------:R-:W0:Y:S01]  /*16440*/  MUFU.TANH R75, R75 ;  /* 0x0000004b004b7308 */ /* 0x000e220000002400 */
[----:B------:R-:W-:Y:S01]  /*16450*/  FMNMX.FTZ R7, R13, R78, !PT ;  /* 0x0000004e0d077209 */ /* 0x000fe20007810000 */
[--C-:B------:R-:W-:Y:S01]  /*16460*/  FFMA.FTZ R78, R15, UR38, -R68.reuse ;  /* 0x000000260f4e7c23 */ /* 0x100fe20008010844 */
[----:B------:R-:W-:-:S01]  /*16470*/  FFMA.FTZ R15, R25, UR38, -R68 ;  /* 0x00000026190f7c23 */ /* 0x000fc20008010844 */
[--C-:B------:R-:W-:Y:S01]  /*16480*/  FFMA.FTZ R162, R36, UR38, -R68.reuse ;  /* 0x0000002624a27c23 */ /* 0x100fe20008010844 */
[----:B------:R-:W-:Y:S01]  /*16490*/  FMNMX.FTZ R14, R20, R7, !PT ;  /* 0x00000007140e7209 */ /* 0x000fe20007810000 */
[--C-:B------:R-:W-:Y:S01]  /*164a0*/  FFMA.FTZ R37, R37, UR38, -R68.reuse ;  /* 0x0000002625257c23 */ /* 0x100fe20008010844 */
[----:B------:R-:W-:-:S01]  /*164b0*/  FFMA.FTZ R156, R44, UR38, -R68 ;  /* 0x000000262c9c7c23 */ /* 0x000fc20008010844 */
[----:B-1----:R-:W-:Y:S01]  /*164c0*/  FSEL R44, R77, -INF , P4 ;  /* 0xff8000004d2c7808 */ /* 0x002fe20002000000 */
[----:B------:R-:W-:-:S01]  /*164d0*/  FFMA.FTZ R158, R52, UR38, -R68 ;  /* 0x00000026349e7c23 */ /* 0x000fc20008010844 */
[----:B------:R-:W-:Y:S01]  /*164e0*/  FMNMX.FTZ R7, R21, R14, !PT ;  /* 0x0000000e15077209 */ /* 0x000fe20007810000 */
[----:B------:R-:W-:-:S01]  /*164f0*/  FFMA.FTZ R52, R56, UR38, -R68 ;  /* 0x0000002638347c23 */ /* 0x000fc20008010844 */
[--C-:B------:R-:W-:Y:S01]  /*16500*/  FFMA.FTZ R56, R64, UR38, -R68.reuse ;  /* 0x0000002640387c23 */ /* 0x100fe20008010844 */
[----:B------:R-:W-:Y:S01]  /*16510*/  IMAD.U32 R64, RZ, RZ, UR38 ;  /* 0x00000026ff407e24 */ /* 0x000fe2000f8e00ff */
[----:B------:R-:W-:Y:S01]  /*16520*/  FMNMX.FTZ R14, R26, R7, !PT ;  /* 0x000000071a0e7209 */ /* 0x000fe20007810000 */
[----:B------:R-:W-:-:S01]  /*16530*/  FFMA.FTZ R154, R67, UR38, -R68 ;  /* 0x00000026439a7c23 */ /* 0x000fc20008010844 */
[----:B------:R-:W-:Y:S01]  /*16540*/  MUFU.EX2 R164, R164 ;  /* 0x000000a400a47308 */ /* 0x000fe20000000800 */
[----:B0-----:R-:W-:Y:S01]  /*16550*/  FSEL R36, R75, -INF , P2 ;  /* 0xff8000004b247808 */ /* 0x001fe20001000000 */
[--C-:B------:R-:W-:Y:S01]  /*16560*/  FFMA.FTZ R75, R45, UR38, -R68.reuse ;  /* 0x000000262d4b7c23 */ /* 0x100fe20008010844 */
[----:B------:R-:W-:Y:S01]  /*16570*/  FMNMX.FTZ R11, R27, R14, !PT ;  /* 0x0000000e1b0b7209 */ /* 0x000fe20007810000 */
[--C-:B------:R-:W-:Y:S01]  /*16580*/  FFMA.FTZ R14, R24, UR38, -R68.reuse ;  /* 0x00000026180e7c23 */ /* 0x100fe20008010844 */
[----:B------:R-:W-:-:S01]  /*16590*/  FFMA.FTZ R152, R60, UR38, -R68 ;  /* 0x000000263c987c23 */ /* 0x000fc20008010844 */
[--C-:B------:R-:W-:Y:S01]  /*165a0*/  FFMA.FTZ R33, R33, UR38, -R68.reuse ;  /* 0x0000002621217c23 */ /* 0x100fe20008010844 */
[----:B------:R-:W-:Y:S01]  /*165b0*/  FMNMX.FTZ R24, R30, R11, !PT ;  /* 0x0000000b1e187209 */ /* 0x000fe20007810000 */
[----:B------:R-:W0:Y:S01]  /*165c0*/  MUFU.EX2 R73, R73 ;  /* 0x0000004900497308 */ /* 0x000e220000000800 */
[----:B------:R-:W-:-:S01]  /*165d0*/  FFMA.FTZ R41, R41, UR38, -R68 ;  /* 0x0000002629297c23 */ /* 0x000fc20008010844 */
[--C-:B------:R-:W-:Y:S01]  /*165e0*/  FFMA.FTZ R48, R48, UR38, -R68.reuse ;  /* 0x0000002630307c23 */ /* 0x100fe20008010844 */
[----:B------:R-:W-:Y:S01]  /*165f0*/  FMNMX.FTZ R11, R31, R24, !PT ;  /* 0x000000181f0b7209 */ /* 0x000fe20007810000 */
[--C-:B------:R-:W-:Y:S01]  /*16600*/  FFMA.FTZ R49, R49, UR38, -R68.reuse ;  /* 0x0000002631317c23 */ /* 0x100fe20008010844 */
[----:B------:R-:W-:-:S01]  /*16610*/  FFMA.FTZ R57, R57, UR38, -R68 ;  /* 0x0000002639397c23 */ /* 0x000fc20008010844 */
[----:B------:R-:W-:Y:S01]  /*16620*/  FFMA.FTZ R60, R70, UR38, -R68 ;  /* 0x00000026463c7c23 */ /* 0x000fe20008010844 */
[----:B------:R-:W-:Y:S01]  /*16630*/  FMNMX.FTZ R24, R34, R11, !PT ;  /* 0x0000000b22187209 */ /* 0x000fe20007810000 */
[----:B------:R-:W1:Y:S03]  /*16640*/  MUFU.EX2 R3, R3 ;  /* 0x0000000300037308 */ /* 0x000e660000000800 */
[----:B------:R-:W-:-:S04]  /*16650*/  FMNMX.FTZ R11, R35, R24, !PT ;  /* 0x00000018230b7209 */ /* 0x000fc80007810000 */
[----:B------:R-:W-:Y:S01]  /*16660*/  FMNMX.FTZ R24, R38, R11, !PT ;  /* 0x0000000b26187209 */ /* 0x000fe20007810000 */
[----:B------:R-:W2:Y:S03]  /*16670*/  MUFU.EX2 R4, R4 ;  /* 0x0000000400047308 */ /* 0x000ea60000000800 */
[----:B------:R-:W-:-:S04]  /*16680*/  FMNMX.FTZ R11, R39, R24, !PT ;  /* 0x00000018270b7209 */ /* 0x000fc80007810000 */
[----:B------:R-:W-:Y:S01]  /*16690*/  FMNMX.FTZ R24, R42, R11, !PT ;  /* 0x0000000b2a187209 */ /* 0x000fe20007810000 */
[----:B------:R-:W-:Y:S03]  /*166a0*/  MUFU.EX2 R166, R166 ;  /* 0x000000a600a67308 */ /* 0x000fe60000000800 */
[----:B------:R-:W-:Y:S01]  /*166b0*/  FMNMX.FTZ R25, R43, R24, !PT ;  /* 0x000000182b197209 */ /* 0x000fe20007810000 */
[----:B------:R-:W-:-:S03]  /*166c0*/  FFMA.FTZ R24, R32, UR38, -R68 ;  /* 0x0000002620187c23 */ /* 0x000fc60008010844 */
[----:B------:R-:W-:Y:S01]  /*166d0*/  FMNMX.FTZ R28, R46, R25, !PT ;  /* 0x000000192e1c7209 */ /* 0x000fe20007810000 */
[----:B------:R3:W-:Y:S03]  /*166e0*/  MUFU.EX2 R11, R29 ;  /* 0x0000001d000b7308 */ /* 0x0007e60000000800 */
[----:B------:R-:W-:-:S04]  /*166f0*/  FMNMX.FTZ R25, R47, R28, !PT ;  /* 0x0000001c2f197209 */ /* 0x000fc80007810000 */
[----:B------:R-:W-:Y:S01]  /*16700*/  FMNMX.FTZ R28, R50, R25, !PT ;  /* 0x00000019321c7209 */ /* 0x000fe20007810000 */
[----:B------:R-:W-:Y:S03]  /*16710*/  MUFU.EX2 R7, R78 ;  /* 0x0000004e00077308 */ /* 0x000fe60000000800 */
[----:B------:R-:W-:-:S04]  /*16720*/  FMNMX.FTZ R25, R51, R28, !PT ;  /* 0x0000001c33197209 */ /* 0x000fc80007810000 */
[----:B------:R-:W-:Y:S01]  /*16730*/  FMNMX.FTZ R28, R54, R25, !PT ;  /* 0x00000019361c7209 */ /* 0x000fe20007810000 */
[----:B------:R-:W-:Y:S03]  /*16740*/  MUFU.EX2 R14, R14 ;  /* 0x0000000e000e7308 */ /* 0x000fe60000000800 */
[----:B------:R-:W-:-:S04]  /*16750*/  FMNMX.FTZ R25, R55, R28, !PT ;  /* 0x0000001c37197209 */ /* 0x000fc80007810000 */
[----:B------:R-:W-:Y:S01]  /*16760*/  FMNMX.FTZ R28, R58, R25, !PT ;  /* 0x000000193a1c7209 */ /* 0x000fe20007810000 */
[----:B------:R-:W-:Y:S03]  /*16770*/  MUFU.EX2 R15, R15 ;  /* 0x0000000f000f7308 */ /* 0x000fe60000000800 */
[----:B---3--:R-:W-:Y:S01]  /*16780*/  FMNMX.FTZ R29, R59, R28, !PT ;  /* 0x0000001c3b1d7209 */ /* 0x008fe20007810000 */
[----:B------:R-:W-:Y:S01]  /*16790*/  FFMA.FTZ R28, R40, UR38, -R68 ;  /* 0x00000026281c7c23 */ /* 0x000fe20008010844 */
[----:B------:R-:W-:Y:S02]  /*167a0*/  FSEL R40, R74, -INF , P3 ;  /* 0xff8000004a287808 */ /* 0x000fe40001800000 */
[----:B------:R-:W-:Y:S01]  /*167b0*/  FMNMX.FTZ R32, R62, R29, !PT ;  /* 0x0000001d3e207209 */ /* 0x000fe20007810000 */
[----:B------:R3:W-:Y:S03]  /*167c0*/  MUFU.EX2 R25, R37 ;  /* 0x0000002500197308 */ /* 0x0007e60000000800 */
[----:B------:R-:W-:-:S02]  /*167d0*/  FMNMX.FTZ R29, R63, R32, !PT ;  /* 0x000000203f1d7209 */ /* 0x000fc40007810000 */
[----:B------:R-:W-:Y:S02]  /*167e0*/  FSEL R32, R72, -INF , P1 ;  /* 0xff80000048207808 */ /* 0x000fe40000800000 */
[----:B------:R-:W-:Y:S01]  /*167f0*/  FMNMX.FTZ R29, R66, R29, !PT ;  /* 0x0000001d421d7209 */ /* 0x000fe20007810000 */
[----:B------:R-:W-:Y:S01]  /*16800*/  MUFU.EX2 R160, R160 ;  /* 0x000000a000a07308 */ /* 0x000fe20000000800 */
[----:B------:R-:W-:Y:S02]  /*16810*/  FSEL R72, R76, -INF , P5 ;  /* 0xff8000004c487808 */ /* 0x000fe40002800000 */
[----:B------:R-:W-:-:S04]  /*16820*/  FMNMX.FTZ R29, R32, R29, !PT ;  /* 0x0000001d201d7209 */ /* 0x000fc80007810000 */
[----:B------:R-:W-:Y:S01]  /*16830*/  FMNMX.FTZ R29, R36, R29, !PT ;  /* 0x0000001d241d7209 */ /* 0x000fe20007810000 */
[----:B------:R-:W-:Y:S03]  /*16840*/  MUFU.EX2 R24, R24 ;  /* 0x0000001800187308 */ /* 0x000fe60000000800 */
[----:B------:R-:W-:-:S04]  /*16850*/  FMNMX.FTZ R29, R40, R29, !PT ;  /* 0x0000001d281d7209 */ /* 0x000fc80007810000 */
[----:B---3--:R-:W-:Y:S01]  /*16860*/  FMNMX.FTZ R37, R44, R29, !PT ;  /* 0x0000001d2c257209 */ /* 0x008fe20007810000 */
[----:B------:R-:W-:Y:S03]  /*16870*/  MUFU.EX2 R33, R33 ;  /* 0x0000002100217308 */ /* 0x000fe60000000800 */
[----:B------:R-:W-:Y:S01]  /*16880*/  FMNMX.FTZ R45, R72, R37, !PT ;  /* 0x00000025482d7209 */ /* 0x000fe20007810000 */
[--C-:B------:R-:W-:Y:S01]  /*16890*/  FFMA.FTZ R37, R53, UR38, -R68.reuse ;  /* 0x0000002635257c23 */ /* 0x100fe20008010844 */
[----:B------:R-:W-:-:S03]  /*168a0*/  FFMA.FTZ R53, R69, UR38, -R68 ;  /* 0x0000002645357c23 */ /* 0x000fc60008010844 */
[----:B------:R-:W3:Y:S01]  /*168b0*/  SHFL.BFLY PT, R74, R45, 0x2, 0x1f ;  /* 0x0c401f002d4a7f89 */ /* 0x000ee200000e0000 */
[----:B------:R-:W-:Y:S08]  /*168c0*/  MUFU.EX2 R162, R162 ;  /* 0x000000a200a27308 */ /* 0x000ff00000000800 */
[----:B------:R-:W-:Y:S08]  /*168d0*/  MUFU.EX2 R28, R28 ;  /* 0x0000001c001c7308 */ /* 0x000ff00000000800 */
[----:B------:R-:W-:Y:S01]  /*168e0*/  MUFU.EX2 R41, R41 ;  /* 0x0000002900297308 */ /* 0x000fe20000000800 */
[----:B---3--:R-:W-:Y:S01]  /*168f0*/  FMNMX.FTZ R74, R45, R74, !PT ;  /* 0x0000004a2d4a7209 */ /* 0x008fe20007810000 */
[--C-:B------:R-:W-:Y:S01]  /*16900*/  FFMA.FTZ R45, R61, UR38, -R68.reuse ;  /* 0x000000263d2d7c23 */ /* 0x100fe20008010844 */
[----:B------:R-:W-:-:S01]  /*16910*/  FFMA.FTZ R61, R65, UR38, -R68 ;  /* 0x00000026413d7c23 */ /* 0x000fc20008010844 */
[----:B------:R-:W-:-:S04]  /*16920*/  FFMA.FTZ R65, R71, UR38, -R68 ;  /* 0x0000002647417c23 */ /* 0x000fc80008010844 */
[----:B------:R-:W-:Y:S01]  /*16930*/  MUFU.EX2 R156, R156 ;  /* 0x0000009c009c7308 */ /* 0x000fe20000000800 */
[----:B------:R-:W3:Y:S07]  /*16940*/  SHFL.BFLY PT, R169, R74, 0x1, 0x1f ;  /* 0x0c201f004aa97f89 */ /* 0x000eee00000e0000 */
[----:B------:R-:W-:Y:S08]  /*16950*/  MUFU.EX2 R29, R75 ;  /* 0x0000004b001d7308 */ /* 0x000ff00000000800 */
[----:B------:R-:W-:Y:S08]  /*16960*/  MUFU.EX2 R48, R48 ;  /* 0x0000003000307308 */ /* 0x000ff00000000800 */
[----:B------:R-:W-:Y:S01]  /*16970*/  MUFU.EX2 R49, R49 ;  /* 0x0000003100317308 */ /* 0x000fe20000000800 */
[----:B---3--:R-:W-:-:S04]  /*16980*/  FMNMX.FTZ R169, R74, R169, !PT ;  /* 0x000000a94aa97209 */ /* 0x008fc80007810000 */
[C---:B------:R-:W-:Y:S01]  /*16990*/  FSETP.NEU.FTZ.AND P1, PT, R169.reuse, -INF , PT ;  /* 0xff800000a900780b */ /* 0x040fe20003f3d000 */
[----:B------:R-:W-:-:S02]  /*169a0*/  FFMA.FTZ R67, R169, R64, -8 ;  /* 0xc1000000a9437423 */ /* 0x000fc40000010040 */
        /* <DEDUP_REMOVED lines=12> */
[----:B0-----:R-:W-:Y:S01]  /*16a70*/  FADD.FTZ R38, R164, R73 ;  /* 0x00000049a4267221 */ /* 0x001fe20000010000 */
[----:B------:R-:W-:-:S01]  /*16a80*/  FFMA.FTZ R68, R27, UR38, -R67 ;  /* 0x000000261b447c23 */ /* 0x000fc20008010843 */
[--C-:B------:R-:W-:Y:S01]  /*16a90*/  FFMA.FTZ R21, R34, UR38, -R67.reuse ;  /* 0x0000002622157c23 */ /* 0x100fe20008010843 */
[----:B------:R-:W-:-:S01]  /*16aa0*/  FFMA.FTZ R34, R35, UR38, -R67 ;  /* 0x0000002623227c23 */ /* 0x000fc20008010843 */
[----:B------:R-:W0:Y:S01]  /*16ab0*/  MUFU.EX2 R6, R6 ;  /* 0x0000000600067308 */ /* 0x000e220000000800 */
[----:B------:R-:W-:-:S01]  /*16ac0*/  FFMA.FTZ R26, R39, UR38, -R67 ;  /* 0x00000026271a7c23 */ /* 0x000fc20008010843 */
[----:B-1----:R-:W-:Y:S01]  /*16ad0*/  FADD.FTZ R35, R3, R38 ;  /* 0x0000002603237221 */ /* 0x002fe20000010000 */
[----:B------:R-:W-:-:S01]  /*16ae0*/  FFMA.FTZ R161, R30, UR38, -R67 ;  /* 0x000000261ea17c23 */ /* 0x000fc20008010843 */
[--C-:B------:R-:W-:Y:S01]  /*16af0*/  FFMA.FTZ R20, R31, UR38, -R67.reuse ;  /* 0x000000261f147c23 */ /* 0x100fe20008010843 */
[----:B------:R-:W-:-:S01]  /*16b00*/  FFMA.FTZ R159, R54, UR38, -R67 ;  /* 0x00000026369f7c23 */ /* 0x000fc20008010843 */
[----:B--2---:R-:W-:Y:S01]  /*16b10*/  FADD.FTZ R35, R4, R35 ;  /* 0x0000002304237221 */ /* 0x004fe20000010000 */
        /* <DEDUP_REMOVED lines=10> */
[----:B0-----:R-:W-:-:S01]  /*16bc0*/  FADD.FTZ R46, R165, R6 ;  /* 0x00000006a52e7221 */ /* 0x001fc20000010000 */
[--C-:B------:R-:W-:Y:S01]  /*16bd0*/  FFMA.FTZ R36, R40, UR38, -R67.reuse ;  /* 0x0000002628247c23 */ /* 0x100fe20008010843 */
[----:B------:R-:W-:Y:S01]  /*16be0*/  F2FP.SATFINITE.E4M3.F32.PACK_AB_MERGE_C R40, R4, R3, RZ ;  /* 0x000000030428723e */ /* 0x000fe200048070ff */
[----:B------:R-:W-:-:S03]  /*16bf0*/  FFMA.FTZ R44, R44, UR38, -R67 ;  /* 0x000000262c2c7c23 */ /* 0x000fc60008010843 */
[----:B------:R-:W-:Y:S01]  /*16c00*/  F2FP.SATFINITE.E4M3.F32.PACK_AB_MERGE_C R164, R73, R164, R40 ;  /* 0x000000a449a4723e */ /* 0x000fe20004807028 */
[----:B------:R-:W0:Y:S01]  /*16c10*/  MUFU.EX2 R167, R167 ;  /* 0x000000a700a77308 */ /* 0x000e220000000800 */
[----:B-1----:R-:W-:-:S01]  /*16c20*/  FADD.FTZ R39, R5, R46 ;  /* 0x0000002e05277221 */ /* 0x002fc20000010000 */
[----:B------:R-:W-:-:S06]  /*16c30*/  FADD.FTZ R46, R166, R35 ;  /* 0x00000023a62e7221 */ /* 0x000fcc0000010000 */
[----:B------:R-:W1:Y:S01]  /*16c40*/  MUFU.EX2 R12, R12 ;  /* 0x0000000c000c7308 */ /* 0x000e620000000800 */
[----:B--2---:R-:W-:-:S01]  /*16c50*/  FADD.FTZ R38, R64, R39 ;  /* 0x0000002740267221 */ /* 0x004fc20000010000 */
[----:B------:R-:W-:Y:S01]  /*16c60*/  FADD.FTZ R39, R7, R46 ;  /* 0x0000002e07277221 */ /* 0x000fe20000010000 */
[----:B------:R-:W-:-:S03]  /*16c70*/  F2FP.SATFINITE.E4M3.F32.PACK_AB_MERGE_C R64, R64, R5, RZ ;  /* 0x000000054040723e */ /* 0x000fc600048070ff */
[----:B------:R-:W-:Y:S01]  /*16c80*/  FADD.FTZ R54, R14, R39 ;  /* 0x000000270e367221 */ /* 0x000fe20000010000 */
[----:B------:R-:W-:Y:S01]  /*16c90*/  F2FP.SATFINITE.E4M3.F32.PACK_AB_MERGE_C R14, R15, R14, RZ ;  /* 0x0000000e0f0e723e */ /* 0x000fe200048070ff */
[----:B------:R-:W2:Y:S01]  /*16ca0*/  MUFU.EX2 R13, R13 ;  /* 0x0000000d000d7308 */ /* 0x000ea20000000800 */
[----:B0-----:R-:W-:-:S01]  /*16cb0*/  FADD.FTZ R35, R167, R38 ;  /* 0x00000026a7237221 */ /* 0x001fc20000010000 */
[----:B------:R-:W-:Y:S01]  /*16cc0*/  FADD.FTZ R39, R15, R54 ;  /* 0x000000360f277221 */ /* 0x000fe20000010000 */
[----:B------:R-:W-:-:S01]  /*16cd0*/  FFMA.FTZ R38, R55, UR38, -R67 ;  /* 0x0000002637267c23 */ /* 0x000fc20008010843 */
[----:B------:R-:W-:Y:S02]  /*16ce0*/  F2FP.SATFINITE.E4M3.F32.PACK_AB_MERGE_C R166, R7, R166, R14 ;  /* 0x000000a607a6723e */ /* 0x000fe4000480700e */
[----:B------:R-:W-:-:S01]  /*16cf0*/  FADD.FTZ R54, R160, R39 ;  /* 0x00000027a0367221 */ /* 0x000fc20000010000 */
[----:B------:R-:W-:Y:S01]  /*16d00*/  F2FP.SATFINITE.E4M3.F32.PACK_AB_MERGE_C R165, R6, R165, R64 ;  /* 0x000000a506a5723e */ /* 0x000fe20004807040 */
[----:B------:R-:W0:Y:S01]  /*16d10*/  MUFU.EX2 R68, R68 ;  /* 0x0000004400447308 */ /* 0x000e220000000800 */
[----:B-1----:R-:W-:-:S01]  /*16d20*/  FADD.FTZ R46, R12, R35 ;  /* 0x000000230c2e7221 */ /* 0x002fc20000010000 */
[----:B------:R-:W-:Y:S01]  /*16d30*/  FADD.FTZ R43, R11, R54 ;  /* 0x000000360b2b7221 */ /* 0x000fe20000010000 */
[----:B------:R-:W-:-:S05]  /*16d40*/  FFMA.FTZ R54, R59, UR38, -R67 ;  /* 0x000000263b367c23 */ /* 0x000fca0008010843 */
[----:B------:R-:W1:Y:S01]  /*16d50*/  MUFU.EX2 R161, R161 ;  /* 0x000000a100a17308 */ /* 0x000e620000000800 */
[----:B--2---:R-:W-:-:S07]  /*16d60*/  FADD.FTZ R35, R13, R46 ;  /* 0x0000002e0d237221 */ /* 0x004fce0000010000 */
[----:B------:R-:W2:Y:S01]  /*16d70*/  MUFU.EX2 R20, R20 ;  /* 0x0000001400147308 */ /* 0x000ea20000000800 */
[----:B0-----:R-:W-:-:S01]  /*16d80*/  FADD.FTZ R46, R68, R35 ;  /* 0x00000023442e7221 */ /* 0x001fc20000010000 */
[----:B------:R-:W-:Y:S01]  /*16d90*/  FFMA.FTZ R35, R58, UR38, -R67 ;  /* 0x000000263a237c23 */ /* 0x000fe20008010843 */
[----:B------:R-:W-:-:S01]  /*16da0*/  FADD.FTZ R58, R24, R43 ;  /* 0x0000002b183a7221 */ /* 0x000fc20000010000 */
[C---:B------:R-:W-:Y:S02]  /*16db0*/  F2FP.SATFINITE.E4M3.F32.PACK_AB_MERGE_C R24, R33.reuse, R24, RZ ;  /* 0x000000182118723e */ /* 0x040fe400048070ff */
[----:B------:R-:W-:Y:S01]  /*16dc0*/  F2FP.SATFINITE.E4M3.F32.PACK_AB_MERGE_C R13, R68, R13, RZ ;  /* 0x0000000d440d723e */ /* 0x000fe200048070ff */
[----:B------:R-:W-:Y:S01]  /*16dd0*/  FADD.FTZ R43, R33, R58 ;  /* 0x0000003a212b7221 */ /* 0x000fe20000010000 */
[----:B------:R-:W0:Y:S01]  /*16de0*/  MUFU.EX2 R21, R21 ;  /* 0x0000001500157308 */ /* 0x000e220000000800 */
[----:B-1----:R-:W-:-:S01]  /*16df0*/  FADD.FTZ R39, R161, R46 ;  /* 0x0000002ea1277221 */ /* 0x002fc20000010000 */
[----:B------:R-:W-:Y:S01]  /*16e00*/  F2FP.SATFINITE.E4M3.F32.PACK_AB_MERGE_C R160, R11, R160, R24 ;  /* 0x000000a00ba0723e */ /* 0x000fe20004807018 */
[----:B------:R-:W-:-:S01]  /*16e10*/  FADD.FTZ R58, R162, R43 ;  /* 0x0000002ba23a7221 */ /* 0x000fc20000010000 */
[----:B------:R-:W-:-:S03]  /*16e20*/  F2FP.SATFINITE.E4M3.F32.PACK_AB_MERGE_C R167, R12, R167, R13 ;  /* 0x000000a70ca7723e */ /* 0x000fc6000480700d */
[----:B------:R-:W-:Y:S01]  /*16e30*/  FADD.FTZ R43, R25, R58 ;  /* 0x0000003a192b7221 */ /* 0x000fe20000010000 */
[----:B------:R-:W1:Y:S01]  /*16e40*/  MUFU.EX2 R34, R34 ;  /* 0x0000002200227308 */ /* 0x000e620000000800 */
[----:B--2---:R-:W-:-:S02]  /*16e50*/  FADD.FTZ R46, R20, R39 ;  /* 0x00000027142e7221 */ /* 0x004fc40000010000 */
[----:B------:R-:W-:-:S04]  /*16e60*/  FADD.FTZ R62, R28, R43 ;  /* 0x0000002b1c3e7221 */ /* 0x000fc80000010000 */
[----:B------:R-:W-:Y:S01]  /*16e70*/  FADD.FTZ R43, R41, R62 ;  /* 0x0000003e292b7221 */ /* 0x000fe20000010000 */
[----:B------:R-:W2:Y:S01]  /*16e80*/  MUFU.EX2 R163, R163 ;  /* 0x000000a300a37308 */ /* 0x000ea20000000800 */
[----:B0-----:R-:W-:-:S01]  /*16e90*/  FADD.FTZ R39, R21, R46 ;  /* 0x0000002e15277221 */ /* 0x001fc20000010000 */
[----:B------:R-:W-:Y:S01]  /*16ea0*/  F2FP.SATFINITE.E4M3.F32.PACK_AB_MERGE_C R41, R41, R28, RZ ;  /* 0x0000001c2929723e */ /* 0x000fe200048070ff */
[----:B------:R-:W-:-:S01]  /*16eb0*/  FADD.FTZ R62, R156, R43 ;  /* 0x0000002b9c3e7221 */ /* 0x000fc20000010000 */
[----:B------:R-:W-:Y:S02]  /*16ec0*/  IADD3 R43, R0, 0x38840, RZ ;  /* 0x00038840002b7810 */ /* 0x000fe40007ffe0ff */
[----:B------:R-:W-:Y:S01]  /*16ed0*/  F2FP.SATFINITE.E4M3.F32.PACK_AB_MERGE_C R162, R25, R162, R41 ;  /* 0x000000a219a2723e */ /* 0x000fe20004807029 */
[----:B------:R-:W-:Y:S01]  /*16ee0*/  FADD.FTZ R51, R29, R62 ;  /* 0x0000003e1d337221 */ /* 0x000fe20000010000 */
[----:B------:R-:W0:Y:S01]  /*16ef0*/  MUFU.EX2 R26, R26 ;  /* 0x0000001a001a7308 */ /* 0x000e220000000800 */
[----:B-1----:R-:W-:-:S01]  /*16f00*/  FADD.FTZ R46, R34, R39 ;  /* 0x00000027222e7221 */ /* 0x002fc20000010000 */
[----:B------:R-:W-:Y:S01]  /*16f10*/  F2FP.SATFINITE.E4M3.F32.PACK_AB_MERGE_C R21, R34, R21, RZ ;  /* 0x000000152215723e */ /* 0x000fe200048070ff */
[----:B------:R-:W-:-:S01]  /*16f20*/  FADD.FTZ R62, R48, R51 ;  /* 0x00000033303e7221 */ /* 0x000fc20000010000 */
[----:B------:R-:W-:-:S02]  /*16f30*/  F2FP.SATFINITE.E4M3.F32.PACK_AB_MERGE_C R48, R49, R48, RZ ;  /* 0x000000303130723e */ /* 0x000fc400048070ff */
[----:B------:R-:W-:Y:S01]  /*16f40*/  F2FP.SATFINITE.E4M3.F32.PACK_AB_MERGE_C R161, R20, R161, R21 ;  /* 0x000000a114a1723e */ /* 0x000fe20004807015 */
[----:B------:R-:W-:Y:S01]  /*16f50*/  FADD.FTZ R51, R49, R62 ;  /* 0x0000003e31337221 */ /* 0x000fe20000010000 */
[----:B------:R-:W1:Y:S01]  /*16f60*/  MUFU.EX2 R27, R27 ;  /* 0x0000001b001b7308 */ /* 0x000e620000000800 */
[----:B--2---:R-:W-:-:S01]  /*16f70*/  FADD.FTZ R39, R163, R46 ;  /* 0x0000002ea3277221 */ /* 0x004fc20000010000 */
[----:B------:R-:W-:Y:S01]  /*16f80*/  FFMA.FTZ R46, R63, UR38, -R67 ;  /* 0x000000263f2e7c23 */ /* 0x000fe20008010843 */
[----:B------:R-:W-:-:S01]  /*16f90*/  FADD.FTZ R62, R158, R51 ;  /* 0x000000339e3e7221 */ /* 0x000fc20000010000 */
[----:B------:R-:W-:-:S04]  /*16fa0*/  F2FP.SATFINITE.E4M3.F32.PACK_AB_MERGE_C R156, R29, R156, R48 ;  /* 0x0000009c1d9c723e */ /* 0x000fc80004807030 */
[----:B------:R-:W2:Y:S01]  /*16fb0*/  MUFU.EX2 R42, R42 ;  /* 0x0000002a002a7308 */ /* 0x000ea20000000800 */
[----:B0-----:R-:W-:-:S07]  /*16fc0*/  FADD.FTZ R58, R26, R39 ;  /* 0x000000271a3a7221 */ /* 0x001fce0000010000 */
[----:B------:R-:W0:Y:S01]  /*16fd0*/  MUFU.EX2 R157, R157 ;  /* 0x0000009d009d7308 */ /* 0x000e220000000800 */
[----:B-1----:R-:W-:-:S07]  /*16fe0*/  FADD.FTZ R39, R27, R58 ;  /* 0x0000003a1b277221 */ /* 0x002fce0000010000 */
[----:B------:R-:W1:Y:S01]  /*16ff0*/  MUFU.EX2 R30, R30 ;  /* 0x0000001e001e7308 */ /* 0x000e620000000800 */
[----:B--2---:R-:W-:-:S01]  /*17000*/  FADD.FTZ R58, R42, R39 ;  /* 0x000000272a3a7221 */ /* 0x004fc20000010000 */
[--C-:B------:R-:W-:Y:S01]  /*17010*/  FFMA.FTZ R39, R66, UR38, -R67.reuse ;  /* 0x0000002642277c23 */ /* 0x100fe20008010843 */
[----:B------:R-:W-:Y:S02]  /*17020*/  IMAD.U32 R66, RZ, RZ, UR61 ;  /* 0x0000003dff427e24 */ /* 0x000fe4000f8e00ff */
[----:B------:R-:W-:Y:S01]  /*17030*/  FFMA.FTZ R67, R72, UR38, -R67 ;  /* 0x0000002648437c23 */ /* 0x000fe20008010843 */
[----:B------:R-:W-:Y:S02]  /*17040*/  F2FP.SATFINITE.E4M3.F32.PACK_AB_MERGE_C R27, R42, R27, RZ ;  /* 0x0000001b2a1b723e */ /* 0x000fe400048070ff */
[----:B------:R-:W2:Y:S01]  /*17050*/  MUFU.EX2 R31, R31 ;  /* 0x0000001f001f7308 */ /* 0x000ea20000000800 */
[----:B0-----:R-:W-:-:S01]  /*17060*/  FADD.FTZ R47, R157, R58 ;  /* 0x0000003a9d2f7221 */ /* 0x001fc20000010000 */
[----:B------:R-:W-:-:S02]  /*17070*/  PRMT R43, R66, 0x654, R43 ;  /* 0x00000654422b7816 */ /* 0x000fc4000000002b */
[----:B------:R-:W-:Y:S02]  /*17080*/  F2FP.SATFINITE.E4M3.F32.PACK_AB_MERGE_C R163, R26, R163, R27 ;  /* 0x000000a31aa3723e */ /* 0x000fe4000480701b */
[----:B------:R0:W-:Y:S02]  /*17090*/  SYNCS.ARRIVE.TRANS64.RED.A1T0 RZ, [R43+URZ], RZ ;  /* 0x000000ff2bff79a7 */ /* 0x0001e4000810043f */
[----:B------:R-:W3:Y:S01]  /*170a0*/  MUFU.EX2 R50, R50 ;  /* 0x0000003200327308 */ /* 0x000ee20000000800 */
[----:B-1----:R-:W-:-:S07]  /*170b0*/  FADD.FTZ R58, R30, R47 ;  /* 0x0000002f1e3a7221 */ /* 0x002fce0000010000 */
[----:B------:R-:W0:Y:S01]  /*170c0*/  MUFU.EX2 R159, R159 ;  /* 0x0000009f009f7308 */ /* 0x000e220000000800 */
[----:B--2---:R-:W-:-:S07]  /*170d0*/  FADD.FTZ R47, R31, R58 ;  /* 0x0000003a1f2f7221 */ /* 0x004fce0000010000 */
[----:B------:R-:W1:Y:S01]  /*170e0*/  MUFU.EX2 R37, R37 ;  /* 0x0000002500257308 */ /* 0x000e620000000800 */
[----:B---3--:R-:W-:-:S01]  /*170f0*/  FADD.FTZ R58, R50, R47 ;  /* 0x0000002f323a7221 */ /* 0x008fc20000010000 */
        /* <DEDUP_REMOVED lines=33> */
[C---:B-1----:R-:W-:Y:S01]  /*17310*/  F2FP.SATFINITE.E4M3.F32.PACK_AB_MERGE_C R56, R61.reuse, R56, RZ ;  /* 0x000000383d38723e */ /* 0x042fe200048070ff */
[----:B------:R-:W-:-:S03]  /*17320*/  FADD.FTZ R61, R61, R28 ;  /* 0x0000001c3d3d7221 */ /* 0x000fc60000010000 */
[----:B------:R-:W-:-:S03]  /*17330*/  F2FP.SATFINITE.E4M3.F32.PACK_AB_MERGE_C R152, R45, R152, R56 ;  /* 0x000000982d98723e */ /* 0x000fc60004807038 */
        /* <DEDUP_REMOVED lines=16> */
[C---:B0-----:R-:W-:Y:S01]  /*17440*/  F2FP.SATFINITE.E4M3.F32.PACK_AB_MERGE_C R60, R65.reuse, R60, RZ ;  /* 0x0000003c413c723e */ /* 0x041fe200048070ff */
[----:B------:R-:W-:-:S03]  /*17450*/  FADD.FTZ R4, R65, R4 ;  /* 0x0000000441047221 */ /* 0x000fc60000010000 */
[----:B------:R-:W-:Y:S02]  /*17460*/  F2FP.SATFINITE.E4M3.F32.PACK_AB_MERGE_C R154, R53, R154, R60 ;  /* 0x0000009a359a723e */ /* 0x000fe4000480703c */
[C---:B-1----:R-:W-:Y:S01]  /*17470*/  F2FP.SATFINITE.E4M3.F32.PACK_AB_MERGE_C R44, R67.reuse, R44, RZ ;  /* 0x0000002c432c723e */ /* 0x042fe200048070ff */
[----:B------:R-:W-:-:S03]  /*17480*/  FADD.FTZ R3, R67, R28 ;  /* 0x0000001c43037221 */ /* 0x000fc60000010000 */
[----:B------:R-:W-:Y:S01]  /*17490*/  F2FP.SATFINITE.E4M3.F32.PACK_AB_MERGE_C R155, R36, R155, R44 ;  /* 0x0000009b249b723e */ /* 0x000fe2000480702c */
[----:B------:R-:W-:Y:S06]  /*174a0*/  @!P0 BRA `(.L_x_640) ;  /* 0x0000000000048947 */ /* 0x000fec0003800000 */
[----:B------:R-:W-:Y:S01]  /*174b0*/  BPT.TRAP 0x1 ;  /* 0x000000040000795c */ /* 0x000fe20000300000 */
.L_x_640:
[----:B------:R0:W1:Y:S01]  /*174c0*/  SYNCS.PHASECHK.TRANS64.TRYWAIT P1, [R0+URZ+0x38850], R10 ;  /* 0x0388500a000075a7 */ /* 0x000062000802017f */
[----:B------:R-:W-:Y:S05]  /*174d0*/  @!P0 BRA `(.L_x_641) ;  /* 0x0000000000048947 */ /* 0x000fea0003800000 */
[----:B------:R-:W-:Y:S01]  /*174e0*/  BPT.TRAP 0x1 ;  /* 0x000000040000795c */ /* 0x000fe20000300000 */
.L_x_641:
[----:B------:R-:W-:Y:S04]  /*174f0*/  BSSY B0, `(.L_x_642) ;  /* 0x0000004000007945 */ /* 0x000fe80003800000 */
[----:B-1----:R-:W-:Y:S05]  /*17500*/  @P1 BRA `(.L_x_643) ;  /* 0x0000000000081947 */ /* 0x002fea0003800000 */
[----:B------:R-:W1:Y:S02]  /*17510*/  SYNCS.PHASECHK.TRANS64.TRYWAIT P1, [R0+URZ+0x38850], R10 ;  /* 0x0388500a000075a7 */ /* 0x000e64000802017f */
[----:B-1----:R-:W-:Y:S05]  /*17520*/  @!P1 BRA `(.L_x_644) ;  /* 0x0000014400e09947 */ /* 0x002fea0003800000 */
.L_x_643:
[----:B------:R-:W-:Y:S05]  /*17530*/  BSYNC B0 ;  /* 0x0000000000007941 */ /* 0x000fea0003800000 */
.L_x_642:
[----:B------:R-:W-:Y:S05]  /*17540*/  WARPSYNC.ALL ;  /* 0x0000000000007948 */ /* 0x000fea0003800000 */
[----:B------:R-:W-:Y:S01]  /*17550*/  R2UR UR4, R19 ;  /* 0x00000000130472ca */ /* 0x000fe200000e0000 */
[----:B------:R2:W-:Y:S01]  /*17560*/  BAR.SYNC.DEFER_BLOCKING R9, 0x100 ;  /* 0x000400090000751d */ /* 0x0005e20000010000 */
[----:B------:R-:W-:Y:S02]  /*17570*/  IMAD.MOV.U32 R13, RZ, RZ, 0x40000040 ;  /* 0x40000040ff0d7424 */ /* 0x000fe400078e00ff */
[----:B------:R-:W-:Y:S02]  /*17580*/  IMAD.MOV.U32 R11, RZ, RZ, 0x40000040 ;  /* 0x40000040ff0b7424 */ /* 0x000fe400078e00ff */
[----:B------:R-:W-:Y:S01]  /*17590*/  IMAD.MOV.U32 R7, RZ, RZ, 0x40000040 ;  /* 0x40000040ff077424 */ /* 0x000fe200078e00ff */
[----:B------:R-:W-:-:S02]  /*175a0*/  R2UR UR7, R13 ;  /* 0x000000000d0772ca */ /* 0x000fc400000e0000 */
[----:B------:R-:W-:Y:S02]  /*175b0*/  R2UR UR11, R11 ;  /* 0x000000000b0b72ca */ /* 0x000fe400000e0000 */
[----:B------:R-:W-:Y:S02]  /*175c0*/  R2UR UR15, R7 ;  /* 0x00000000070f72ca */ /* 0x000fe400000e0000 */
[----:B------:R-:W-:Y:S01]  /*175d0*/  UIADD3 UR4, UR4, 0x400, URZ ;  /* 0x0000040004047890 */ /* 0x000fe2000fffe03f */
[----:B------:R-:W-:-:S03]  /*175e0*/  R2UR UR19, R13 ;  /* 0x000000000d1372ca */ /* 0x000fc600000e0000 */
[----:B------:R-:W-:-:S04]  /*175f0*/  USHF.R.U32.HI UR4, URZ, 0x4, UR4 ;  /* 0x000000043f047899 */ /* 0x000fc80008011604 */
[----:B------:R-:W-:-:S04]  /*17600*/  ULOP3.LUT UR4, UR4, 0x3fff, URZ, 0xc0, !UPT ;  /* 0x00003fff04047892 */ /* 0x000fc8000f8ec03f */
[----:B------:R-:W-:Y:S01]  /*17610*/  ULOP3.LUT UR42, UR4, 0x10000, URZ, 0xfc, !UPT ;  /* 0x00010000042a7892 */ /* 0x000fe2000f8efc3f */
[----:B------:R-:W-:-:S05]  /*17620*/  WARPGROUP.ARRIVE ;  /* 0x00000000000079c5 */ /* 0x000fca0000000000 */
[----:B------:R-:W-:-:S04]  /*17630*/  LEA R12, R222, UR42, 0xb ;  /* 0x0000002ade0c7c11 */ /* 0x000fc8000f8e58ff */
[C---:B------:R-:W-:Y:S01]  /*17640*/  R2UR UR6, R12.reuse ;  /* 0x000000000c0672ca */ /* 0x040fe200000e0000 */
[C---:B01----:R-:W-:Y:S01]  /*17650*/  VIADD R10, R12.reuse, 0x2 ;  /* 0x000000020c0a7836 */ /* 0x043fe20000000000 */
[C---:B------:R-:W-:Y:S01]  /*17660*/  IADD3 R6, R12.reuse, 0x4, RZ ;  /* 0x000000040c067810 */ /* 0x040fe20007ffe0ff */
[----:B------:R-:W-:-:S03]  /*17670*/  VIADD R12, R12, 0x6 ;  /* 0x000000060c0c7836 */ /* 0x000fc60000000000 */
[----:B------:R-:W-:Y:S02]  /*17680*/  R2UR UR10, R10 ;  /* 0x000000000a0a72ca */ /* 0x000fe400000e0000 */
[----:B------:R-:W-:Y:S02]  /*17690*/  R2UR UR14, R6 ;  /* 0x00000000060e72ca */ /* 0x000fe400000e0000 */
[----:B------:R-:W-:-:S03]  /*176a0*/  R2UR UR18, R12 ;  /* 0x000000000c1272ca */ /* 0x000fc600000e0000 */
[----:B------:R-:W-:Y:S03]  /*176b0*/  QGMMA.64x256x32.F32.E4M3.E4M3 R24, R164, gdesc[UR4], RZ, !UPT, gsb0 ;  /* 0x03e00004a4187df3 */ /* 0x000fe6000c0008ff */
[----:B------:R-:W-:Y:S02]  /*176c0*/  WARPGROUP.DEPBAR.LE gsb0, 0x0 ;  /* 0x00008000000079c5 */ /* 0x000fe40000010000 */
[----:B------:R-:W-:-:S15]  /*176d0*/  WARPGROUP.ARRIVE ;  /* 0x00000000000079c5 */ /* 0x000fde0000000000 */
[----:B------:R-:W-:-:S08]  /*176e0*/  NOP ;  /* 0x0000000000007918 */ /* 0x000fd00000000000 */
[----:B------:R-:W-:Y:S03]  /*176f0*/  QGMMA.64x256x32.F32.E4M3.E4M3 R24, R160, gdesc[UR8], R24, gsb0 ;  /* 0x03e00008a0187df3 */ /* 0x000fe60008000818 */
        /* <DEDUP_REMOVED lines=9> */
[----:B--2---:R-:W-:Y:S05]  /*17790*/  @!P0 BRA `(.L_x_645) ;  /* 0x0000000000048947 */ /* 0x004fea0003800000 */
[----:B------:R-:W-:Y:S01]  /*177a0*/  BPT.TRAP 0x1 ;  /* 0x000000040000795c */ /* 0x000fe20000300000 */
.L_x_645:
[----:B------:R-:W2:Y:S01]  /*177b0*/  LDL R6, [R1+0x8] ;  /* 0x0000080001067983 */ /* 0x000ea20000100800 */
[----:B------:R-:W-:Y:S01]  /*177c0*/  IMAD.U32 R5, RZ, RZ, UR61 ;  /* 0x0000003dff057e24 */ /* 0x000fe2000f8e00ff */
[----:B------:R-:W-:Y:S01]  /*177d0*/  IADD3 R0, R0, 0x38860, RZ ;  /* 0x0003886000007810 */ /* 0x000fe20007ffe0ff */
[----:B------:R-:W-:-:S03]  /*177e0*/  ULDC UR43, c[0x0][0x988] ;  /* 0x00026200002b7ab9 */ /* 0x000fc60000000800 */
[----:B------:R-:W-:-:S04]  /*177f0*/  PRMT R0, R5, 0x654, R0 ;  /* 0x0000065405007816 */ /* 0x000fc80000000000 */
[----:B------:R0:W-:Y:S02]  /*17800*/  SYNCS.ARRIVE.TRANS64.RED.A1T0 RZ, [R0+URZ], RZ ;  /* 0x000000ff00ff79a7 */ /* 0x0001e4000810043f */
[----:B0-----:R-:W-:-:S05]  /*17810*/  VIADD R0, R170, 0xfffffffe ;  /* 0xfffffffeaa007836 */ /* 0x001fca0000000000 */
[----:B--2---:R-:W-:-:S13]  /*17820*/  ISETP.GE.AND P1, PT, R0, R6, PT ;  /* 0x000000060000720c */ /* 0x004fda0003f26270 */
[----:B------:R-:W-:Y:S05]  /*17830*/  @!P1 BRA `(.L_x_646) ;  /* 0x0000002c004c9947 */ /* 0x000fea0003800000 */
[----:B------:R-:W-:Y:S01]  /*17840*/  IMAD.MOV.U32 R9, RZ, RZ, R169 ;  /* 0x000000ffff097224 */ /* 0x000fe200078e00a9 */
[----:B------:R-:W-:-:S07]  /*17850*/  MOV R10, R168 ;  /* 0x000000a8000a7202 */ /* 0x000fce0000000f00 */
.L_x_658:
[----:B0-----:R-:W2:Y:S01]  /*17860*/  LDL R5, [R1+0x8] ;  /* 0x0000080001057983 */ /* 0x001ea20000100800 */
[----:B------:R-:W-:Y:S01]  /*17870*/  VIADD R222, R222, 0x1 ;  /* 0x00000001dede7836 */ /* 0x000fe20000000000 */
[----:B------:R-:W-:Y:S05]  /*17880*/  YIELD ;  /* 0x0000000000007946 */ /* 0x000fea0003800000 */
[----:B------:R-:W-:-:S04]  /*17890*/  ISETP.NE.AND P2, PT, R222, 0x2, PT ;  /* 0x00000002de00780c */ /* 0x000fc80003f45270 */
[----:B------:R-:W-:-:S05]  /*178a0*/  SEL R7, R222, RZ, P2 ;  /* 0x000000ffde077207 */ /* 0x000fca0001000000 */
[----:B------:R-:W-:Y:S01]  /*178b0*/  IMAD.MOV.U32 R222, RZ, RZ, R7 ;  /* 0x000000ffffde7224 */ /* 0x000fe200078e0007 */
[C---:B--2---:R-:W-:Y:S01]  /*178c0*/  ISETP.GT.AND P1, PT, R0.reuse, R5, PT ;  /* 0x000000050000720c */ /* 0x044fe20003f24270 */
[----:B------:R-:W-:Y:S01]  /*178d0*/  VIADD R0, R0, 0xffffffff ;  /* 0xffffffff00007836 */ /* 0x000fe20000000000 */
[----:B------:R-:W-:-:S04]  /*178e0*/  SEL R5, RZ, 0x1, P2 ;  /* 0x00000001ff057807 */ /* 0x000fc80001000000 */
[----:B------:R-:W-:Y:S01]  /*178f0*/  LOP3.LUT R223, R223, R5, RZ, 0x3c, !PT ;  /* 0x00000005dfdf7212 */ /* 0x000fe200078e3cff */
[----:B------:R-:W-:Y:S06]  /*17900*/  @!P0 BRA `(.L_x_647) ;  /* 0x0000000000048947 */ /* 0x000fec0003800000 */
[----:B------:R-:W-:Y:S01]  /*17910*/  BPT.TRAP 0x1 ;  /* 0x000000040000795c */ /* 0x000fe20000300000 */
.L_x_647:
[----:B------:R-:W-:Y:S02]  /*17920*/  LEA R5, R222, R19, 0x3 ;  /* 0x00000013de057211 */ /* 0x000fe400078e18ff */
[----:B------:R-:W-:-:S04]  /*17930*/  SHF.L.U32 R6, R223, 0x1f, RZ ;  /* 0x0000001fdf067819 */ /* 0x000fc800000006ff */
[----:B------:R0:W1:Y:S01]  /*17940*/  SYNCS.PHASECHK.TRANS64.TRYWAIT P2, [R5+URZ+0x38830], R6 ;  /* 0x03883006050075a7 */ /* 0x000062000804017f */
[----:B------:R-:W-:Y:S05]  /*17950*/  @!P0 BRA `(.L_x_648) ;  /* 0x0000000000048947 */ /* 0x000fea0003800000 */
[----:B------:R-:W-:Y:S01]  /*17960*/  BPT.TRAP 0x1 ;  /* 0x000000040000795c */ /* 0x000fe20000300000 */
.L_x_648:
[----:B------:R-:W2:Y:S01]  /*17970*/  LDL R8, [R1+0x34] ;  /* 0x0000340001087983 */ /* 0x000ea20000100800 */
[----:B------:R-:W-:Y:S01]  /*17980*/  IMAD.MOV.U32 R13, RZ, RZ, 0x40000040 ;  /* 0x40000040ff0d7424 */ /* 0x000fe200078e00ff */
[----:B--2---:R-:W-:-:S13]  /*17990*/  R2UR UR4, R8 ;  /* 0x00000000080472ca */ /* 0x004fda00000e0000 */
[----:B------:R-:W-:-:S05]  /*179a0*/  LEA R12, R7, UR4, 0xb ;  /* 0x00000004070c7c11 */ /* 0x000fca000f8e58ff */
[C---:B------:R-:W-:Y:S02]  /*179b0*/  VIADD R14, R12.reuse, 0x2 ;  /* 0x000000020c0e7836 */ /* 0x040fe40000000000 */
[----:B------:R-:W-:Y:S01]  /*179c0*/  VIADD R8, R12, 0x4 ;  /* 0x000000040c087836 */ /* 0x000fe20000000000 */
[----:B-1----:R-:W-:Y:S06]  /*179d0*/  @P2 BRA `(.L_x_649) ;  /* 0x0000000000082947 */ /* 0x002fec0003800000 */
[----:B------:R-:W1:Y:S02]  /*179e0*/  SYNCS.PHASECHK.TRANS64.TRYWAIT P2, [R5+URZ+0x38830], R6 ;  /* 0x03883006050075a7 */ /* 0x000e64000804017f */
[----:B-1----:R-:W-:Y:S05]  /*179f0*/  @!P2 BRA `(.L_x_650) ;  /* 0x0000014000c0a947 */ /* 0x002fea0003800000 */
.L_x_649:
[----:B------:R-:W-:Y:S05]  /*17a00*/  WARPSYNC.ALL ;  /* 0x0000000000007948 */ /* 0x000fea0003800000 */
[C---:B------:R-:W-:Y:S01]  /*17a10*/  R2UR UR14, R12.reuse ;  /* 0x000000000c0e72ca */ /* 0x040fe200000e0000 */
[----:B------:R-:W-:Y:S01]  /*17a20*/  VIADD R152, R12, 0x404 ;  /* 0x000004040c987836 */ /* 0x000fe20000000000 */
[----:B------:R-:W-:Y:S01]  /*17a30*/  R2UR UR15, R13 ;  /* 0x000000000d0f72ca */ /* 0x000fe200000e0000 */
[----:B------:R-:W-:Y:S01]  /*17a40*/  IMAD.MOV.U32 R15, RZ, RZ, 0x40000040 ;  /* 0x40000040ff0f7424 */ /* 0x000fe200078e00ff */
[----:B------:R-:W-:Y:S01]  /*17a50*/  R2UR UR12, R228 ;  /* 0x00000000e40c72ca */ /* 0x000fe200000e0000 */
[----:B------:R-:W-:Y:S01]  /*17a60*/  UMOV UR16, UR56 ;  /* 0x0000003800107c82 */ /* 0x000fe20008000000 */
[----:B------:R-:W-:Y:S01]  /*17a70*/  R2UR UR13, R229 ;  /* 0x00000000e50d72ca */ /* 0x000fe200000e0000 */
[----:B------:R-:W-:Y:S01]  /*17a80*/  UMOV UR17, UR57 ;  /* 0x0000003900117c82 */ /* 0x000fe20008000000 */
[----:B------:R-:W-:Y:S01]  /*17a90*/  MOV R153, 0x40000040 ;  /* 0x4000004000997802 */ /* 0x000fe20000000f00 */
[----:B------:R-:W-:Y:S01]  /*17aa0*/  UMOV UR20, UR52 ;  /* 0x0000003400147c82 */ /* 0x000fe20008000000 */
[----:B------:R-:W-:Y:S01]  /*17ab0*/  R2UR UR30, R152 ;  /* 0x00000000981e72ca */ /* 0x000fe200000e0000 */
[----:B------:R-:W-:Y:S01]  /*17ac0*/  UMOV UR21, UR53 ;  /* 0x0000003500157c82 */ /* 0x000fe20008000000 */
[----:B------:R-:W-:Y:S01]  /*17ad0*/  R2UR UR31, R153 ;  /* 0x00000000991f72ca */ /* 0x000fe200000e0000 */
[----:B------:R-:W-:Y:S01]  /*17ae0*/  UMOV UR24, UR48 ;  /* 0x0000003000187c82 */ /* 0x000fe20008000000 */
[----:B------:R-:W-:Y:S01]  /*17af0*/  WARPGROUP.ARRIVE ;  /* 0x00000000000079c5 */ /* 0x000fe20000000000 */
[----:B------:R-:W-:Y:S01]  /*17b00*/  R2UR UR10, R14 ;  /* 0x000000000e0a72ca */ /* 0x000fe200000e0000 */
[----:B------:R-:W-:Y:S01]  /*17b10*/  IMAD.MOV.U32 R14, RZ, RZ, R8 ;  /* 0x000000ffff0e7224 */ /* 0x000fe200078e0008 */
[----:B------:R-:W-:Y:S01]  /*17b20*/  R2UR UR11, R15 ;  /* 0x000000000f0b72ca */ /* 0x000fe200000e0000 */
[----:B------:R-:W-:Y:S01]  /*17b30*/  UMOV UR25, UR49 ;  /* 0x0000003100197c82 */ /* 0x000fe20008000000 */
[----:B------:R-:W-:Y:S01]  /*17b40*/  R2UR UR8, R226 ;  /* 0x00000000e20872ca */ /* 0x000fe200000e0000 */
[----:B------:R-:W-:Y:S01]  /*17b50*/  QGMMA.64x128x32.F32.E4M3.E4M3 R152, gdesc[UR12], RZ, !UPT, gsb0 ;  /* 0x01e000000c9879f3 */ /* 0x000fe2000c0008ff */
[----:B------:R-:W-:Y:S01]  /*17b60*/  R2UR UR9, R227 ;  /* 0x00000000e30972ca */ /* 0x000fe200000e0000 */
[----:B------:R-:W-:Y:S01]  /*17b70*/  UMOV UR28, UR44 ;  /* 0x0000002c001c7c82 */ /* 0x000fe20008000000 */
[----:B------:R-:W-:Y:S01]  /*17b80*/  R2UR UR6, R14 ;  /* 0x000000000e0672ca */ /* 0x000fe200000e0000 */
[----:B------:R-:W-:Y:S01]  /*17b90*/  VIADD R14, R12, 0x400 ;  /* 0x000004000c0e7836 */ /* 0x000fe20000000000 */
[----:B------:R-:W-:Y:S01]  /*17ba0*/  R2UR UR7, R15 ;  /* 0x000000000f0772ca */ /* 0x000fe200000e0000 */
[----:B------:R-:W-:Y:S01]  /*17bb0*/  UMOV UR29, UR45 ;  /* 0x0000002d001d7c82 */ /* 0x000fe20008000000 */
[----:B------:R-:W-:Y:S01]  /*17bc0*/  R2UR UR4, R224 ;  /* 0x00000000e00472ca */ /* 0x000fe200000e0000 */
[----:B------:R-:W-:Y:S01]  /*17bd0*/  IMAD.MOV.U32 R13, RZ, RZ, 0x40000040 ;  /* 0x40000040ff0d7424 */ /* 0x000fe200078e00ff */
[----:B------:R-:W-:Y:S01]  /*17be0*/  R2UR UR5, R225 ;  /* 0x00000000e10572ca */ /* 0x000fe200000e0000 */
[----:B------:R-:W-:Y:S01]  /*17bf0*/  UMOV UR32, UR40 ;  /* 0x0000002800207c82 */ /* 0x000fe20008000000 */
[----:B------:R-:W-:Y:S01]  /*17c00*/  IADD3 R20, R12, 0x6, RZ ;  /* 0x000000060c147810 */ /* 0x000fe20007ffe0ff */
[----:B------:R-:W-:Y:S01]  /*17c10*/  UMOV UR33, UR41 ;  /* 0x0000002900217c82 */ /* 0x000fe20008000000 */
[----:B------:R-:W-:Y:S01]  /*17c20*/  MOV R21, 0x40000040 ;  /* 0x4000004000157802 */ /* 0x000fe20000000f00 */
[----:B------:R-:W2:Y:S01]  /*17c30*/  S2R R11, SR_TID.X ;  /* 0x00000000000b7919 */ /* 0x000ea20000002100 */
[----:B------:R-:W-:Y:S01]  /*17c40*/  R2UR UR18, R20 ;  /* 0x00000000141272ca */ /* 0x000fe200000e0000 */
[C---:B------:R-:W-:Y:S01]  /*17c50*/  VIADD R20, R12.reuse, 0x402 ;  /* 0x000004020c147836 */ /* 0x040fe20000000000 */
[----:B------:R-:W-:Y:S01]  /*17c60*/  R2UR UR19, R21 ;  /* 0x00000000151372ca */ /* 0x000fe200000e0000 */
[----:B------:R-:W-:Y:S01]  /*17c70*/  VIADD R12, R12, 0x406 ;  /* 0x000004060c0c7836 */ /* 0x000fe20000000000 */
[----:B------:R-:W-:-:S02]  /*17c80*/  R2UR UR22, R14 ;  /* 0x000000000e1672ca */ /* 0x000fc400000e0000 */
[----:B------:R-:W-:Y:S02]  /*17c90*/  R2UR UR23, R15 ;  /* 0x000000000f1772ca */ /* 0x000fe400000e0000 */
[----:B------:R-:W-:Y:S02]  /*17ca0*/  R2UR UR26, R20 ;  /* 0x00000000141a72ca */ /* 0x000fe400000e0000 */
[----:B------:R-:W-:Y:S02]  /*17cb0*/  R2UR UR27, R21 ;  /* 0x00000000151b72ca */ /* 0x000fe400000e0000 */
[----:B------:R-:W-:Y:S02]  /*17cc0*/  R2UR UR34, R12 ;  /* 0x000000000c2272ca */ /* 0x000fe400000e0000 */
[----:B------:R-:W-:Y:S02]  /*17cd0*/  R2UR UR35, R13 ;  /* 0x000000000d2372ca */ /* 0x000fe400000e0000 */
[----:B--2---:R-:W-:-:S04]  /*17ce0*/  SHF.R.U32.HI R11, RZ, 0x7, R11 ;  /* 0x00000007ff0b7819 */ /* 0x004fc8000001160b */
        /* <DEDUP_REMOVED lines=26> */
.L_x_651:
[C---:B------:R-:W-:Y:S01]  /*17e90*/  FMUL.FTZ R11, R2.reuse, R152 ;  /* 0x00000098020b7220 */ /* 0x040fe20000410000 */
[C---:B------:R-:W-:Y:S01]  /*17ea0*/  FMUL.FTZ R12, R2.reuse, R153 ;  /* 0x00000099020c7220 */ /* 0x040fe20000410000 */
[C---:B------:R-:W-:Y:S01]  /*17eb0*/  FMUL.FTZ R13, R2.reuse, R156 ;  /* 0x0000009c020d7220 */ /* 0x040fe20000410000 */
[C---:B------:R-:W-:Y:S01]  /*17ec0*/  FMUL.FTZ R14, R2.reuse, R157 ;  /* 0x0000009d020e7220 */ /* 0x040fe20000410000 */
[C---:B------:R-:W-:Y:S01]  /*17ed0*/  FMUL.FTZ R15, R2.reuse, R160 ;  /* 0x000000a0020f7220 */ /* 0x040fe20000410000 */
[C---:B------:R-:W-:Y:S01]  /*17ee0*/  FMUL.FTZ R20, R2.reuse, R161 ;  /* 0x000000a102147220 */ /* 0x040fe20000410000 */
[----:B------:R-:W3:Y:S01]  /*17ef0*/  MUFU.TANH R11, R11 ;  /* 0x0000000b000b7308 */ /* 0x000ee20000002400 */
[C---:B------:R-:W-:Y:S01]  /*17f00*/  FMUL.FTZ R153, R2.reuse, R168 ;  /* 0x000000a802997220 */ /* 0x040fe20000410000 */
        /* <DEDUP_REMOVED lines=8> */
[C---:B------:R-:W-:Y:S01]  /*17f90*/  FMUL.FTZ R165, R2.reuse, R180 ;  /* 0x000000b402a57220 */ /* 0x040fe20000410000 */
[C---:B------:R-:W-:Y:S01]  /*17fa0*/  FMUL.FTZ R169, R2.reuse, R181 ;  /* 0x000000b502a97220 */ /* 0x040fe20000410000 */
[C---:B------:R-:W-:Y:S01]  /*17fb0*/  FMUL.FTZ R172, R2.reuse, R184 ;  /* 0x000000b802ac7220 */ /* 0x040fe20000410000 */
[C---:B------:R-:W-:Y:S01]  /*17fc0*/  FMUL.FTZ R173, R2.reuse, R185 ;  /* 0x000000b902ad7220 */ /* 0x040fe20000410000 */
[C---:B------:R-:W-:Y:S01]  /*17fd0*/  FMUL.FTZ R176, R2.reuse, R188 ;  /* 0x000000bc02b07220 */ /* 0x040fe20000410000 */
[C---:B------:R-:W-:Y:S01]  /*17fe0*/  FMUL.FTZ R177, R2.reuse, R189 ;  /* 0x000000bd02b17220 */ /* 0x040fe20000410000 */
[----:B------:R-:W5:Y:S01]  /*17ff0*/  MUFU.TANH R13, R13 ;  /* 0x0000000d000d7308 */ /* 0x000f620000002400 */
[----:B---3--:R-:W-:Y:S01]  /*18000*/  FMNMX.FTZ R168, R11, R10, !PT ;  /* 0x0000000a0ba87209 */ /* 0x008fe20007810000 */
[C---:B------:R-:W-:Y:S01]  /*18010*/  FMUL.FTZ R180, R2.reuse, R192 ;  /* 0x000000c002b47220 */ /* 0x040fe20000410000 */
[C---:B------:R-:W-:Y:S01]  /*18020*/  FMUL.FTZ R181, R2.reuse, R193 ;  /* 0x000000c102b57220 */ /* 0x040fe20000410000 */
[C---:B------:R-:W-:Y:S01]  /*18030*/  FMUL.FTZ R184, R2.reuse, R196 ;  /* 0x000000c402b87220 */ /* 0x040fe20000410000 */
[C---:B------:R-:W-:Y:S01]  /*18040*/  FMUL.FTZ R185, R2.reuse, R197 ;  /* 0x000000c502b97220 */ /* 0x040fe20000410000 */
[C---:B------:R-:W-:Y:S01]  /*18050*/  FMUL.FTZ R188, R2.reuse, R200 ;  /* 0x000000c802bc7220 */ /* 0x040fe20000410000 */
[----:B------:R-:W-:Y:S01]  /*18060*/  FMUL.FTZ R189, R2, R201 ;  /* 0x000000c902bd7220 */ /* 0x000fe20000410000 */
[----:B------:R-:W3:Y:S01]  /*18070*/  MUFU.TANH R14, R14 ;  /* 0x0000000e000e7308 */ /* 0x000ee20000002400 */
[----:B----4-:R-:W-:Y:S01]  /*18080*/  FMNMX.FTZ R168, R12, R168, !PT ;  /* 0x000000a80ca87209 */ /* 0x010fe20007810000 */
[C---:B------:R-:W-:Y:S01]  /*18090*/  FMUL.FTZ R192, R2.reuse, R204 ;  /* 0x000000cc02c07220 */ /* 0x040fe20000410000 */
[C---:B------:R-:W-:Y:S01]  /*180a0*/  FMUL.FTZ R193, R2.reuse, R205 ;  /* 0x000000cd02c17220 */ /* 0x040fe20000410000 */
[C---:B------:R-:W-:Y:S01]  /*180b0*/  FMUL.FTZ R196, R2.reuse, R208 ;  /* 0x000000d002c47220 */ /* 0x040fe20000410000 */
[C---:B------:R-:W-:Y:S01]  /*180c0*/  FMUL.FTZ R197, R2.reuse, R209 ;  /* 0x000000d102c57220 */ /* 0x040fe20000410000 */
[C---:B------:R-:W-:Y:S01]  /*180d0*/  FMUL.FTZ R200, R2.reuse, R212 ;  /* 0x000000d402c87220 */ /* 0x040fe20000410000 */
[C---:B------:R-:W-:Y:S01]  /*180e0*/  FMUL.FTZ R201, R2.reuse, R213 ;  /* 0x000000d502c97220 */ /* 0x040fe20000410000 */
[----:B------:R-:W4:Y:S01]  /*180f0*/  MUFU.TANH R15, R15 ;  /* 0x0000000f000f7308 */ /* 0x000f220000002400 */
[----:B-----5:R-:W-:Y:S01]  /*18100*/  FMNMX.FTZ R168, R13, R168, !PT ;  /* 0x000000a80da87209 */ /* 0x020fe20007810000 */
[----:B------:R-:W-:Y:S01]  /*18110*/  UMOV UR38, UR43 ;  /* 0x0000002b00267c82 */ /* 0x000fe20008000000 */
[C---:B------:R-:W-:Y:S01]  /*18120*/  FMUL.FTZ R191, R2.reuse, R191 ;  /* 0x000000bf02bf7220 */ /* 0x040fe20000410000 */
[C---:B------:R-:W-:Y:S01]  /*18130*/  FMUL.FTZ R194, R2.reuse, R194 ;  /* 0x000000c202c27220 */ /* 0x040fe20000410000 */
[C---:B------:R-:W-:Y:S01]  /*18140*/  FMUL.FTZ R195, R2.reuse, R195 ;  /* 0x000000c302c37220 */ /* 0x040fe20000410000 */
[C---:B------:R-:W-:Y:S01]  /*18150*/  FMUL.FTZ R198, R2.reuse, R198 ;  /* 0x000000c602c67220 */ /* 0x040fe20000410000 */
[----:B------:R-:W-:Y:S01]  /*18160*/  FMUL.FTZ R199, R2, R199 ;  /* 0x000000c702c77220 */ /* 0x000fe20000410000 */
[----:B------:R-:W5:Y:S01]  /*18170*/  MUFU.TANH R20, R20 ;  /* 0x0000001400147308 */ /* 0x000f620000002400 */
        /* <DEDUP_REMOVED lines=8> */
[----:B----4-:R-:W-:Y:S01]  /*18200*/  FMNMX.FTZ R168, R15, R168, !PT ;  /* 0x000000a80fa87209 */ /* 0x010fe20007810000 */
[C---:B------:R-:W-:Y:S01]  /*18210*/  FMUL.FTZ R214, R2.reuse, R214 ;  /* 0x000000d602d67220 */ /* 0x040fe20000410000 */
[----:B------:R-:W-:-:S05]  /*18220*/  FMUL.FTZ R215, R2, R215 ;  /* 0x000000d702d77220 */ /* 0x000fca0000410000 */
[----:B------:R-:W4:Y:S01]  /*18230*/  MUFU.TANH R152, R152 ;  /* 0x0000009800987308 */ /* 0x000f220000002400 */
[----:B-----5:R-:W-:-:S07]  /*18240*/  FMNMX.FTZ R168, R20, R168, !PT ;  /* 0x000000a814a87209 */ /* 0x020fce0007810000 */
[----:B------:R-:W5:Y:S01]  /*18250*/  MUFU.TANH R153, R153 ;  /* 0x0000009900997308 */ /* 0x000f620000002400 */
[----:B---3--:R-:W-:-:S07]  /*18260*/  FMNMX.FTZ R168, R21, R168, !PT ;  /* 0x000000a815a87209 */ /* 0x008fce0007810000 */
[----:B------:R-:W3:Y:S01]  /*18270*/  MUFU.TANH R156, R156 ;  /* 0x0000009c009c7308 */ /* 0x000ee20000002400 */
[----:B----4-:R-:W-:-:S07]  /*18280*/  FMNMX.FTZ R168, R152, R168, !PT ;  /* 0x000000a898a87209 */ /* 0x010fce0007810000 */
        /* <DEDUP_REMOVED lines=43> */
[----:B-----5:R-:W-:-:S04]  /*18540*/  FMNMX.FTZ R168, R197, R168, !PT ;  /* 0x000000a8c5a87209 */ /* 0x020fc80007810000 */
[----:B---3--:R-:W-:-:S04]  /*18550*/  FMNMX.FTZ R168, R200, R168, !PT ;  /* 0x000000a8c8a87209 */ /* 0x008fc80007810000 */
[----:B----4-:R-:W-:-:S05]  /*18560*/  FMNMX.FTZ R168, R201, R168, !PT ;  /* 0x000000a8c9a87209 */ /* 0x010fca0007810000 */
[----:B------:R-:W3:Y:S02]  /*18570*/  SHFL.BFLY PT, R204, R168, 0x2, 0x1f ;  /* 0x0c401f00a8cc7f89 */ /* 0x000ee400000e0000 */
[----:B---3--:R-:W-:-:S05]  /*18580*/  FMNMX.FTZ R168, R168, R204, !PT ;  /* 0x000000cca8a87209 */ /* 0x008fca0007810000 */
[----:B------:R-:W3:Y:S02]  /*18590*/  SHFL.BFLY PT, R204, R168, 0x1, 0x1f ;  /* 0x0c201f00a8cc7f89 */ /* 0x000ee400000e0000 */
[----:B---3--:R-:W-:Y:S01]  /*185a0*/  FMNMX.FTZ R168, R168, R204, !PT ;  /* 0x000000cca8a87209 */ /* 0x008fe20007810000 */
        /* <DEDUP_REMOVED lines=18> */
[----:B------:R-:W-:-:S01]  /*186d0*/  FFMA.FTZ R160, R160, UR38, -R10 ;  /* 0x00000026a0a07c23 */ /* 0x000fc2000801080a */
[--C-:B------:R-:W-:Y:S01]  /*186e0*/  FFMA.FTZ R161, R161, UR38, -R10.reuse ;  /* 0x00000026a1a17c23 */ /* 0x100fe2000801080a */
[----:B------:R-:W-:-:S01]  /*186f0*/  FFMA.FTZ R165, R165, UR38, -R10 ;  /* 0x00000026a5a57c23 */ /* 0x000fc2000801080a */
[--C-:B------:R-:W-:Y:S01]  /*18700*/  FFMA.FTZ R169, R169, UR38, -R10.reuse ;  /* 0x00000026a9a97c23 */ /* 0x100fe2000801080a */
[----:B------:R-:W-:-:S01]  /*18710*/  FFMA.FTZ R172, R172, UR38, -R10 ;  /* 0x00000026acac7c23 */ /* 0x000fc2000801080a */
[--C-:B------:R-:W-:Y:S01]  /*18720*/  FFMA.FTZ R173, R173, UR38, -R10.reuse ;  /* 0x00000026adad7c23 */ /* 0x100fe2000801080a */
[----:B------:R-:W-:-:S01]  /*18730*/  FFMA.FTZ R176, R176, UR38, -R10 ;  /* 0x00000026b0b07c23 */ /* 0x000fc2000801080a */
[----:B------:R-:W4:Y:S01]  /*18740*/  MUFU.EX2 R12, R12 ;  /* 0x0000000c000c7308 */ /* 0x000f220000000800 */
[----:B------:R-:W-:-:S01]  /*18750*/  FFMA.FTZ R177, R177, UR38, -R10 ;  /* 0x00000026b1b17c23 */ /* 0x000fc2000801080a */
[--C-:B------:R-:W-:Y:S01]  /*18760*/  FFMA.FTZ R180, R180, UR38, -R10.reuse ;  /* 0x00000026b4b47c23 */ /* 0x100fe2000801080a */
[----:B------:R-:W-:-:S01]  /*18770*/  FFMA.FTZ R181, R181, UR38, -R10 ;  /* 0x00000026b5b57c23 */ /* 0x000fc2000801080a */
[--C-:B------:R-:W-:Y:S01]  /*18780*/  FFMA.FTZ R184, R184, UR38, -R10.reuse ;  /* 0x00000026b8b87c23 */ /* 0x100fe2000801080a */
[----:B------:R-:W-:-:S01]  /*18790*/  FFMA.FTZ R185, R185, UR38, -R10 ;  /* 0x00000026b9b97c23 */ /* 0x000fc2000801080a */
[--C-:B------:R-:W-:Y:S01]  /*187a0*/  FFMA.FTZ R188, R188, UR38, -R10.reuse ;  /* 0x00000026bcbc7c23 */ /* 0x100fe2000801080a */
[----:B------:R-:W-:-:S01]  /*187b0*/  FFMA.FTZ R189, R189, UR38, -R10 ;  /* 0x00000026bdbd7c23 */ /* 0x000fc2000801080a */
[----:B------:R-:W5:Y:S01]  /*187c0*/  MUFU.EX2 R13, R13 ;  /* 0x0000000d000d7308 */ /* 0x000f620000000800 */
[----:B---3--:R-:W-:-:S01]  /*187d0*/  FFMA.FTZ R4, R204, R4, R11 ;  /* 0x00000004cc047223 */ /* 0x008fc2000001000b */
[--C-:B------:R-:W-:Y:S01]  /*187e0*/  FFMA.FTZ R192, R192, UR38, -R10.reuse ;  /* 0x00000026c0c07c23 */ /* 0x100fe2000801080a */
[----:B------:R-:W-:-:S01]  /*187f0*/  FFMA.FTZ R193, R193, UR38, -R10 ;  /* 0x00000026c1c17c23 */ /* 0x000fc2000801080a */
[--C-:B------:R-:W-:Y:S01]  /*18800*/  FFMA.FTZ R196, R196, UR38, -R10.reuse ;  /* 0x00000026c4c47c23 */ /* 0x100fe2000801080a */
[----:B------:R-:W-:-:S01]  /*18810*/  FFMA.FTZ R197, R197, UR38, -R10 ;  /* 0x00000026c5c57c23 */ /* 0x000fc2000801080a */
[--C-:B------:R-:W-:Y:S01]  /*18820*/  FFMA.FTZ R200, R200, UR38, -R10.reuse ;  /* 0x00000026c8c87c23 */ /* 0x100fe2000801080a */
[----:B------:R-:W-:-:S01]  /*18830*/  FFMA.FTZ R10, R201, UR38, -R10 ;  /* 0x00000026c90a7c23 */ /* 0x000fc2000801080a */
[----:B------:R-:W3:Y:S01]  /*18840*/  MUFU.EX2 R14, R14 ;  /* 0x0000000e000e7308 */ /* 0x000ee20000000800 */
[----:B----4-:R-:W-:-:S01]  /*18850*/  FADD.FTZ R4, R12, R4 ;  /* 0x000000040c047221 */ /* 0x010fc20000010000 */
[-C--:B------:R-:W-:Y:S01]  /*18860*/  FMUL.FTZ R24, R24, R204.reuse ;  /* 0x000000cc18187220 */ /* 0x080fe20000410000 */
[-C--:B------:R-:W-:Y:S01]  /*18870*/  FMUL.FTZ R25, R25, R204.reuse ;  /* 0x000000cc19197220 */ /* 0x080fe20000410000 */
[-C--:B------:R-:W-:Y:S01]  /*18880*/  FMUL.FTZ R28, R28, R204.reuse ;  /* 0x000000cc1c1c7220 */ /* 0x080fe20000410000 */
[-C--:B------:R-:W-:Y:S01]  /*18890*/  FMUL.FTZ R29, R29, R204.reuse ;  /* 0x000000cc1d1d7220 */ /* 0x080fe20000410000 */
[-C--:B------:R-:W-:Y:S01]  /*188a0*/  FMUL.FTZ R32, R32, R204.reuse ;  /* 0x000000cc20207220 */ /* 0x080fe20000410000 */
[----:B------:R-:W-:Y:S01]  /*188b0*/  FMUL.FTZ R33, R33, R204 ;  /* 0x000000cc21217220 */ /* 0x000fe20000410000 */
[----:B------:R-:W4:Y:S01]  /*188c0*/  MUFU.EX2 R15, R15 ;  /* 0x0000000f000f7308 */ /* 0x000f220000000800 */
[----:B-----5:R-:W-:-:S01]  /*188d0*/  FADD.FTZ R4, R13, R4 ;  /* 0x000000040d047221 */ /* 0x020fc20000010000 */
[-C--:B------:R-:W-:Y:S01]  /*188e0*/  FMUL.FTZ R36, R36, R204.reuse ;  /* 0x000000cc24247220 */ /* 0x080fe20000410000 */
[-C--:B------:R-:W-:Y:S01]  /*188f0*/  FMUL.FTZ R37, R37, R204.reuse ;  /* 0x000000cc25257220 */ /* 0x080fe20000410000 */
[-C--:B------:R-:W-:Y:S01]  /*18900*/  FMUL.FTZ R40, R40, R204.reuse ;  /* 0x000000cc28287220 */ /* 0x080fe20000410000 */
[-C--:B------:R-:W-:Y:S01]  /*18910*/  FMUL.FTZ R41, R41, R204.reuse ;  /* 0x000000cc29297220 */ /* 0x080fe20000410000 */
[-C--:B------:R-:W-:Y:S01]  /*18920*/  FMUL.FTZ R44, R44, R204.reuse ;  /* 0x000000cc2c2c7220 */ /* 0x080fe20000410000 */
[----:B------:R-:W-:Y:S01]  /*18930*/  FMUL.FTZ R45, R45, R204 ;  /* 0x000000cc2d2d7220 */ /* 0x000fe20000410000 */
[----:B------:R-:W5:Y:S01]  /*18940*/  MUFU.EX2 R20, R20 ;  /* 0x0000001400147308 */ /* 0x000f620000000800 */
[C---:B---3--:R-:W-:Y:S01]  /*18950*/  F2FP.SATFINITE.E4M3.F32.PACK_AB_MERGE_C R13, R14.reuse, R13, RZ ;  /* 0x0000000d0e0d723e */ /* 0x048fe200048070ff */
        /* <DEDUP_REMOVED lines=22> */
[----:B------:R-:W-:Y:S01]  /*18ac0*/  FMUL.FTZ R179, R2, R190 ;  /* 0x000000be02b37220 */ /* 0x000fe20000410000 */
[----:B----4-:R-:W-:-:S01]  /*18ad0*/  FADD.FTZ R4, R15, R4 ;  /* 0x000000040f047221 */ /* 0x010fc20000010000 */
[----:B------:R-:W4:Y:S01]  /*18ae0*/  MUFU.TANH R12, R12 ;  /* 0x0000000c000c7308 */ /* 0x000f220000002400 */
[-C--:B------:R-:W-:Y:S01]  /*18af0*/  FMUL.FTZ R48, R48, R204.reuse ;  /* 0x000000cc30307220 */ /* 0x080fe20000410000 */
[----:B------:R-:W-:Y:S01]  /*18b00*/  FMUL.FTZ R49, R49, R204 ;  /* 0x000000cc31317220 */ /* 0x000fe20000410000 */
[----:B-----5:R-:W-:-:S01]  /*18b10*/  FADD.FTZ R4, R20, R4 ;  /* 0x0000000414047221 */ /* 0x020fc20000010000 */
[-C--:B------:R-:W-:Y:S01]  /*18b20*/  FMUL.FTZ R52, R52, R204.reuse ;  /* 0x000000cc34347220 */ /* 0x080fe20000410000 */
[-C--:B------:R-:W-:Y:S01]  /*18b30*/  FMUL.FTZ R53, R53, R204.reuse ;  /* 0x000000cc35357220 */ /* 0x080fe20000410000 */
[-C--:B------:R-:W-:Y:S01]  /*18b40*/  FMUL.FTZ R56, R56, R204.reuse ;  /* 0x000000cc38387220 */ /* 0x080fe20000410000 */
[-C--:B------:R-:W-:Y:S01]  /*18b50*/  FMUL.FTZ R57, R57, R204.reuse ;  /* 0x000000cc39397220 */ /* 0x080fe20000410000 */
[----:B------:R-:W5:Y:S01]  /*18b60*/  MUFU.TANH R13, R13 ;  /* 0x0000000d000d7308 */ /* 0x000f620000002400 */
[----:B---3--:R-:W-:Y:S01]  /*18b70*/  FMNMX.FTZ R183, R11, R9, !PT ;  /* 0x000000090bb77209 */ /* 0x008fe20007810000 */
[-C--:B------:R-:W-:Y:S01]  /*18b80*/  FMUL.FTZ R60, R60, R204.reuse ;  /* 0x000000cc3c3c7220 */ /* 0x080fe20000410000 */
[-C--:B------:R-:W-:Y:S01]  /*18b90*/  FMUL.FTZ R61, R61, R204.reuse ;  /* 0x000000cc3d3d7220 */ /* 0x080fe20000410000 */
[-C--:B------:R-:W-:Y:S01]  /*18ba0*/  FMUL.FTZ R64, R64, R204.reuse ;  /* 0x000000cc40407220 */ /* 0x080fe20000410000 */
[-C--:B------:R-:W-:Y:S01]  /*18bb0*/  FMUL.FTZ R65, R65, R204.reuse ;  /* 0x000000cc41417220 */ /* 0x080fe20000410000 */
[-C--:B------:R-:W-:Y:S01]  /*18bc0*/  FMUL.FTZ R68, R68, R204.reuse ;  /* 0x000000cc44447220 */ /* 0x080fe20000410000 */
[-C--:B------:R-:W-:Y:S01]  /*18bd0*/  FMUL.FTZ R69, R69, R204.reuse ;  /* 0x000000cc45457220 */ /* 0x080fe20000410000 */
[----:B------:R-:W3:Y:S01]  /*18be0*/  MUFU.TANH R154, R154 ;  /* 0x0000009a009a7308 */ /* 0x000ee20000002400 */
[----:B----4-:R-:W-:Y:S01]  /*18bf0*/  FMNMX.FTZ R183, R12, R183, !PT ;  /* 0x000000b70cb77209 */ /* 0x010fe20007810000 */
[-C--:B------:R-:W-:Y:S01]  /*18c00*/  FMUL.FTZ R72, R72, R204.reuse ;  /* 0x000000cc48487220 */ /* 0x080fe20000410000 */
[-C--:B------:R-:W-:Y:S01]  /*18c10*/  FMUL.FTZ R73, R73, R204.reuse ;  /* 0x000000cc49497220 */ /* 0x080fe20000410000 */
[-C--:B------:R-:W-:Y:S01]  /*18c20*/  FMUL.FTZ R76, R76, R204.reuse ;  /* 0x000000cc4c4c7220 */ /* 0x080fe20000410000 */
[-C--:B------:R-:W-:Y:S01]  /*18c30*/  FMUL.FTZ R77, R77, R204.reuse ;  /* 0x000000cc4d4d7220 */ /* 0x080fe20000410000 */
[-C--:B------:R-:W-:Y:S01]  /*18c40*/  FMUL.FTZ R80, R80, R204.reuse ;  /* 0x000000cc50507220 */ /* 0x080fe20000410000 */
[-C--:B------:R-:W-:Y:S01]  /*18c50*/  FMUL.FTZ R81, R81, R204.reuse ;  /* 0x000000cc51517220 */ /* 0x080fe20000410000 */
[----:B------:R-:W4:Y:S01]  /*18c60*/  MUFU.TANH R155, R155 ;  /* 0x0000009b009b7308 */ /* 0x000f220000002400 */
[----:B-----5:R-:W-:Y:S01]  /*18c70*/  FMNMX.FTZ R186, R13, R183, !PT ;  /* 0x000000b70dba7209 */ /* 0x020fe20007810000 */
[-C--:B------:R-:W-:Y:S01]  /*18c80*/  FMUL.FTZ R84, R84, R204.reuse ;  /* 0x000000cc54547220 */ /* 0x080fe20000410000 */
[-C--:B------:R-:W-:Y:S01]  /*18c90*/  FMUL.FTZ R85, R85, R204.reuse ;  /* 0x000000cc55557220 */ /* 0x080fe20000410000 */
[----:B------:R-:W-:Y:S01]  /*18ca0*/  FMUL.FTZ R88, R88, R204 ;  /* 0x000000cc58587220 */ /* 0x000fe20000410000 */
[----:B------:R-:W-:Y:S01]  /*18cb0*/  FMNMX.FTZ R186, R14, R186, !PT ;  /* 0x000000ba0eba7209 */ /* 0x000fe20007810000 */
[-C--:B------:R-:W-:Y:S01]  /*18cc0*/  FMUL.FTZ R89, R89, R204.reuse ;  /* 0x000000cc59597220 */ /* 0x080fe20000410000 */
[----:B------:R-:W-:Y:S01]  /*18cd0*/  FMUL.FTZ R92, R92, R204 ;  /* 0x000000cc5c5c7220 */ /* 0x000fe20000410000 */
        /* <DEDUP_REMOVED lines=20> */
[-C--:B------:R-:W-:Y:S01]  /*18e20*/  FMUL.FTZ R121, R121, R204.reuse ;  /* 0x000000cc79797220 */ /* 0x080fe20000410000 */
[-C--:B------:R-:W-:Y:S01]  /*18e30*/  FMUL.FTZ R124, R124, R204.reuse ;  /* 0x000000cc7c7c7220 */ /* 0x080fe20000410000 */
        /* <DEDUP_REMOVED lines=11> */
[-C--:B------:R-:W-:Y:S01]  /*18ef0*/  FMUL.FTZ R141, R141, R204.reuse ;  /* 0x000000cc8d8d7220 */ /* 0x080fe20000410000 */
[-C--:B------:R-:W-:Y:S01]  /*18f00*/  FMUL.FTZ R144, R144, R204.reuse ;  /* 0x000000cc90907220 */ /* 0x080fe20000410000 */
[-C--:B------:R-:W-:Y:S01]  /*18f10*/  FMUL.FTZ R145, R145, R204.reuse ;  /* 0x000000cc91917220 */ /* 0x080fe20000410000 */
[-C--:B------:R-:W-:Y:S01]  /*18f20*/  FMUL.FTZ R148, R148, R204.reuse ;  /* 0x000000cc94947220 */ /* 0x080fe20000410000 */
[----:B------:R-:W-:-:S03]  /*18f30*/  FMUL.FTZ R149, R149, R204 ;  /* 0x000000cc95957220 */ /* 0x000fc60000410000 */
[----:B------:R-:W0:Y:S08]  /*18f40*/  MUFU.TANH R167, R167 ;  /* 0x000000a700a77308 */ /* 0x000e300000002400 */
[----:B------:R-:W1:Y:S08]  /*18f50*/  MUFU.TANH R170, R170 ;  /* 0x000000aa00aa7308 */ /* 0x000e700000002400 */
[----:B------:R4:W-:Y:S08]  /*18f60*/  MUFU.TANH R183, R191 ;  /* 0x000000bf00b77308 */ /* 0x0009f00000002400 */
[----:B------:R-:W2:Y:S01]  /*18f70*/  MUFU.TANH R171, R171 ;  /* 0x000000ab00ab7308 */ /* 0x000ea20000002400 */
[----:B----4-:R-:W-:-:S04]  /*18f80*/  FMNMX.FTZ R191, R162, R190, !PT ;  /* 0x000000bea2bf7209 */ /* 0x010fc80007810000 */
[----:B-----5:R-:W-:-:S03]  /*18f90*/  FMNMX.FTZ R191, R163, R191, !PT ;  /* 0x000000bfa3bf7209 */ /* 0x020fc60007810000 */
[----:B------:R-:W4:Y:S08]  /*18fa0*/  MUFU.TANH R174, R174 ;  /* 0x000000ae00ae7308 */ /* 0x000f300000002400 */
[----:B------:R3:W-:Y:S08]  /*18fb0*/  MUFU.TANH R186, R194 ;  /* 0x000000c200ba7308 */ /* 0x0007f00000002400 */
[----:B------:R-:W5:Y:S01]  /*18fc0*/  MUFU.TANH R175, R175 ;  /* 0x000000af00af7308 */ /* 0x000f620000002400 */
[----:B---3--:R-:W-:-:S04]  /*18fd0*/  FMNMX.FTZ R194, R166, R191, !PT ;  /* 0x000000bfa6c27209 */ /* 0x008fc80007810000 */
[----:B0-----:R-:W-:-:S03]  /*18fe0*/  FMNMX.FTZ R194, R167, R194, !PT ;  /* 0x000000c2a7c27209 */ /* 0x001fc60007810000 */
[----:B------:R-:W0:Y:S08]  /*18ff0*/  MUFU.TANH R178, R178 ;  /* 0x000000b200b27308 */ /* 0x000e300000002400 */
[----:B------:R1:W-:Y:S08]  /*19000*/  MUFU.TANH R187, R195 ;  /* 0x000000c300bb7308 */ /* 0x0003f00000002400 */
[----:B------:R-:W3:Y:S01]  /*19010*/  MUFU.TANH R182, R182 ;  /* 0x000000b600b67308 */ /* 0x000ee20000002400 */
[----:B-1----:R-:W-:-:S04]  /*19020*/  FMNMX.FTZ R195, R170, R194, !PT ;  /* 0x000000c2aac37209 */ /* 0x002fc80007810000 */
[----:B--2---:R-:W-:-:S03]  /*19030*/  FMNMX.FTZ R195, R171, R195, !PT ;  /* 0x000000c3abc37209 */ /* 0x004fc60007810000 */
[----:B------:R-:W1:Y:S08]  /*19040*/  MUFU.TANH R179, R179 ;  /* 0x000000b300b37308 */ /* 0x000e700000002400 */
[----:B------:R4:W2:Y:S08]  /*19050*/  MUFU.TANH R190, R198 ;  /* 0x000000c600be7308 */ /* 0x0008b00000002400 */
[----:B------:R0:W2:Y:S01]  /*19060*/  MUFU.TANH R191, R199 ;  /* 0x000000c700bf7308 */ /* 0x0000a20000002400 */
[----:B----4-:R-:W-:-:S04]  /*19070*/  FMNMX.FTZ R198, R174, R195, !PT ;  /* 0x000000c3aec67209 */ /* 0x010fc80007810000 */
[----:B-----5:R-:W-:-:S03]  /*19080*/  FMNMX.FTZ R198, R175, R198, !PT ;  /* 0x000000c6afc67209 */ /* 0x020fc60007810000 */
[----:B------:R4:W5:Y:S01]  /*19090*/  MUFU.TANH R194, R202 ;  /* 0x000000ca00c27308 */ /* 0x0009620000002400 */
[----:B0-----:R-:W-:-:S04]  /*190a0*/  FMNMX.FTZ R199, R178, R198, !PT ;  /* 0x000000c6b2c77209 */ /* 0x001fc80007810000 */
[----:B---3--:R-:W-:-:S03]  /*190b0*/  FMNMX.FTZ R199, R182, R199, !PT ;  /* 0x000000c7b6c77209 */ /* 0x008fc60007810000 */
[----:B------:R2:W0:Y:S01]  /*190c0*/  MUFU.TANH R195, R203 ;  /* 0x000000cb00c37308 */ /* 0x0004220000002400 */
[----:B-1----:R-:W-:-:S04]  /*190d0*/  FMNMX.FTZ R201, R179, R199, !PT ;  /* 0x000000c7b3c97209 */ /* 0x002fc80007810000 */
[----:B------:R-:W-:-:S03]  /*190e0*/  FMNMX.FTZ R201, R183, R201, !PT ;  /* 0x000000c9b7c97209 */ /* 0x000fc60007810000 */
[----:B------:R5:W1:Y:S01]  /*190f0*/  MUFU.TANH R198, R206 ;  /* 0x000000ce00c67308 */ /* 0x000a620000002400 */
[----:B----4-:R-:W-:-:S04]  /*19100*/  FMNMX.FTZ R202, R186, R201, !PT ;  /* 0x000000c9baca7209 */ /* 0x010fc80007810000 */
[----:B------:R-:W-:-:S03]  /*19110*/  FMNMX.FTZ R202, R187, R202, !PT ;  /* 0x000000cabbca7209 */ /* 0x000fc60007810000 */
[----:B------:R1:W3:Y:S01]  /*19120*/  MUFU.TANH R199, R207 ;  /* 0x000000cf00c77308 */ /* 0x0002e20000002400 */
[----:B--2---:R-:W-:-:S04]  /*19130*/  FMNMX.FTZ R203, R190, R202, !PT ;  /* 0x000000cabecb7209 */ /* 0x004fc80007810000 */
[----:B------:R-:W-:-:S03]  /*19140*/  FMNMX.FTZ R203, R191, R203, !PT ;  /* 0x000000cbbfcb7209 */ /* 0x000fc60007810000 */
[----:B------:R-:W2:Y:S01]  /*19150*/  MUFU.TANH R201, R210 ;  /* 0x000000d200c97308 */ /* 0x000ea20000002400 */
[----:B-----5:R-:W-:-:S04]  /*19160*/  FMNMX.FTZ R206, R194, R203, !PT ;  /* 0x000000cbc2ce7209 */ /* 0x020fc80007810000 */
[----:B0-----:R-:W-:-:S03]  /*19170*/  FMNMX.FTZ R206, R195, R206, !PT ;  /* 0x000000cec3ce7209 */ /* 0x001fc60007810000 */
[----:B------:R-:W0:Y:S01]  /*19180*/  MUFU.TANH R202, R211 ;  /* 0x000000d300ca7308 */ /* 0x000e220000002400 */
[----:B-1----:R-:W-:-:S04]  /*19190*/  FMNMX.FTZ R207, R198, R206, !PT ;  /* 0x000000cec6cf7209 */ /* 0x002fc80007810000 */
[----:B---3--:R-:W-:-:S03]  /*191a0*/  FMNMX.FTZ R207, R199, R207, !PT ;  /* 0x000000cfc7cf7209 */ /* 0x008fc60007810000 */
[----:B------:R-:W1:Y:S01]  /*191b0*/  MUFU.TANH R203, R214 ;  /* 0x000000d600cb7308 */ /* 0x000e620000002400 */
[----:B--2---:R-:W-:-:S07]  /*191c0*/  FMNMX.FTZ R207, R201, R207, !PT ;  /* 0x000000cfc9cf7209 */ /* 0x004fce0007810000 */
[----:B------:R-:W2:Y:S01]  /*191d0*/  MUFU.TANH R206, R215 ;  /* 0x000000d700ce7308 */ /* 0x000ea20000002400 */
[----:B0-----:R-:W-:-:S07]  /*191e0*/  FMNMX.FTZ R207, R202, R207, !PT ;  /* 0x000000cfcacf7209 */ /* 0x001fce0007810000 */
[----:B------:R-:W-:Y:S01]  /*191f0*/  MUFU.EX2 R210, R169 ;  /* 0x000000a900d27308 */ /* 0x000fe20000000800 */
[----:B-1----:R-:W-:-:S07]  /*19200*/  FMNMX.FTZ R207, R203, R207, !PT ;  /* 0x000000cfcbcf7209 */ /* 0x002fce0007810000 */
[----:B------:R-:W0:Y:S01]  /*19210*/  MUFU.EX2 R21, R21 ;  /* 0x0000001500157308 */ /* 0x000e220000000800 */
[----:B--2---:R-:W-:-:S05]  /*19220*/  FMNMX.FTZ R208, R206, R207, !PT ;  /* 0x000000cfced07209 */ /* 0x004fca0007810000 */
[----:B------:R-:W1:Y:S02]  /*19230*/  SHFL.BFLY PT, R209, R208, 0x2, 0x1f ;  /* 0x0c401f00d0d17f89 */ /* 0x000e6400000e0000 */
[----:B------:R-:W-:Y:S08]  /*19240*/  MUFU.EX2 R207, R157 ;  /* 0x0000009d00cf7308 */ /* 0x000ff00000000800 */
[----:B------:R-:W-:Y:S01]  /*19250*/  MUFU.EX2 R157, R161 ;  /* 0x000000a1009d7308 */ /* 0x000fe20000000800 */
[----:B0-----:R-:W-:-:S07]  /*19260*/  FADD.FTZ R4, R21, R4 ;  /* 0x0000000415047221 */ /* 0x001fce0000010000 */
[----:B------:R-:W-:Y:S01]  /*19270*/  MUFU.EX2 R161, R165 ;  /* 0x000000a500a17308 */ /* 0x000fe20000000800 */
[----:B-1----:R-:W-:-:S07]  /*19280*/  FMNMX.FTZ R208, R208, R209, !PT ;  /* 0x000000d1d0d07209 */ /* 0x002fce0007810000 */
[----:B------:R-:W0:Y:S01]  /*19290*/  MUFU.EX2 R152, R152 ;  /* 0x0000009800987308 */ /* 0x000e220000000800 */
[----:B------:R-:W1:Y:S07]  /*192a0*/  SHFL.BFLY PT, R209, R208, 0x1, 0x1f ;  /* 0x0c201f00d0d17f89 */ /* 0x000e6e00000e0000 */
[----:B------:R-:W2:Y:S08]  /*192b0*/  MUFU.EX2 R153, R153 ;  /* 0x0000009900997308 */ /* 0x000eb00000000800 */
[----:B------:R-:W3:Y:S01]  /*192c0*/  MUFU.EX2 R156, R156 ;  /* 0x0000009c009c7308 */ /* 0x000ee20000000800 */
[----:B0-----:R-:W-:-:S07]  /*192d0*/  FADD.FTZ R4, R152, R4 ;  /* 0x0000000498047221 */ /* 0x001fce0000010000 */
[----:B------:R-:W0:Y:S01]  /*192e0*/  MUFU.EX2 R160, R160 ;  /* 0x000000a000a07308 */ /* 0x000e220000000800 */
[----:B--2---:R-:W-:-:S01]  /*192f0*/  FADD.FTZ R4, R153, R4 ;  /* 0x0000000499047221 */ /* 0x004fc20000010000 */
[----:B-1----:R-:W-:Y:S01]  /*19300*/  FMNMX.FTZ R169, R208, R209, !PT ;  /* 0x000000d1d0a97209 */ /* 0x002fe20007810000 */
[----:B------:R-:W-:-:S04]  /*19310*/  IMAD.U32 R208, RZ, RZ, UR38 ;  /* 0x00000026ffd07e24 */ /* 0x000fc8000f8e00ff */
[C---:B------:R-:W-:Y:S01]  /*19320*/  FADD.FTZ R9, -R169.reuse, R9 ;  /* 0x00000009a9097221 */ /* 0x040fe20000010100 */
[----:B------:R-:W-:-:S01]  /*19330*/  FFMA.FTZ R208, R169, R208, -8 ;  /* 0xc1000000a9d07423 */ /* 0x000fc200000100d0 */
[----:B------:R-:W1:Y:S01]  /*19340*/  MUFU.EX2 R205, R205 ;  /* 0x000000cd00cd7308 */ /* 0x000e620000000800 */
[----:B---3--:R-:W-:-:S01]  /*19350*/  FADD.FTZ R4, R156, R4 ;  /* 0x000000049c047221 */ /* 0x008fc20000010000 */
        /* <DEDUP_REMOVED lines=8> */
[----:B------:R-:W-:Y:S01]  /*193e0*/  FFMA.FTZ R167, R167, UR38, -R208 ;  /* 0x00000026a7a77c23 */ /* 0x000fe200080108d0 */
[----:B------:R-:W-:-:S01]  /*193f0*/  FADD.FTZ R4, R207, R4 ;  /* 0x00000004cf047221 */ /* 0x000fc20000010000 */
[----:B------:R-:W-:Y:S01]  /*19400*/  IADD3 R166, R5, 0x38840, RZ ;  /* 0x0003884005a67810 */ /* 0x000fe20007ffe0ff */
[----:B------:R-:W-:-:S01]  /*19410*/  FFMA.FTZ R178, R178, UR38, -R208 ;  /* 0x00000026b2b27c23 */ /* 0x000fc200080108d0 */
[----:B------:R-:W-:Y:S01]  /*19420*/  FFMA.FTZ R179, R179, UR38, -R208 ;  /* 0x00000026b3b37c23 */ /* 0x000fe200080108d0 */
[----:B0-----:R-:W-:-:S01]  /*19430*/  FADD.FTZ R4, R160, R4 ;  /* 0x00000004a0047221 */ /* 0x001fc20000010000 */
[----:B------:R-:W0:Y:S01]  /*19440*/  MUFU.EX2 R165, R165 ;  /* 0x000000a500a57308 */ /* 0x000e220000000800 */
[----:B------:R-:W-:-:S01]  /*19450*/  FFMA.FTZ R183, R183, UR38, -R208 ;  /* 0x00000026b7b77c23 */ /* 0x000fc200080108d0 */
[----:B------:R-:W-:Y:S01]  /*19460*/  FFMA.FTZ R186, R186, UR38, -R208 ;  /* 0x00000026baba7c23 */ /* 0x000fe200080108d0 */
[----:B------:R-:W-:-:S01]  /*19470*/  FADD.FTZ R4, R157, R4 ;  /* 0x000000049d047221 */ /* 0x000fc20000010000 */
[--C-:B------:R-:W-:Y:S01]  /*19480*/  FFMA.FTZ R187, R187, UR38, -R208.reuse ;  /* 0x00000026bbbb7c23 */ /* 0x100fe200080108d0 */
[----:B------:R-:W-:-:S01]  /*19490*/  FFMA.FTZ R190, R190, UR38, -R208 ;  /* 0x00000026bebe7c23 */ /* 0x000fc200080108d0 */
[----:B------:R-:W-:Y:S01]  /*194a0*/  FFMA.FTZ R191, R191, UR38, -R208 ;  /* 0x00000026bfbf7c23 */ /* 0x000fe200080108d0 */
[----:B-1----:R-:W-:-:S01]  /*194b0*/  FADD.FTZ R4, R205, R4 ;  /* 0x00000004cd047221 */ /* 0x002fc20000010000 */
[----:B------:R-:W1:Y:S01]  /*194c0*/  MUFU.EX2 R11, R11 ;  /* 0x0000000b000b7308 */ /* 0x000e620000000800 */
[----:B------:R-:W-:-:S01]  /*194d0*/  FFMA.FTZ R194, R194, UR38, -R208 ;  /* 0x00000026c2c27c23 */ /* 0x000fc200080108d0 */
[----:B------:R-:W-:Y:S01]  /*194e0*/  FFMA.FTZ R195, R195, UR38, -R208 ;  /* 0x00000026c3c37c23 */ /* 0x000fe200080108d0 */
[----:B------:R-:W-:-:S01]  /*194f0*/  FADD.FTZ R4, R161, R4 ;  /* 0x00000004a1047221 */ /* 0x000fc20000010000 */
[--C-:B------:R-:W-:Y:S01]  /*19500*/  FFMA.FTZ R198, R198, UR38, -R208.reuse ;  /* 0x00000026c6c67c23 */ /* 0x100fe200080108d0 */
[----:B------:R-:W-:-:S01]  /*19510*/  FFMA.FTZ R199, R199, UR38, -R208 ;  /* 0x00000026c7c77c23 */ /* 0x000fc200080108d0 */
[----:B------:R-:W-:Y:S01]  /*19520*/  FFMA.FTZ R201, R201, UR38, -R208 ;  /* 0x00000026c9c97c23 */ /* 0x000fe200080108d0 */
[----:B------:R-:W-:-:S01]  /*19530*/  FADD.FTZ R4, R210, R4 ;  /* 0x00000004d2047221 */ /* 0x000fc20000010000 */
[----:B------:R-:W2:Y:S01]  /*19540*/  MUFU.EX2 R13, R13 ;  /* 0x0000000d000d7308 */ /* 0x000ea20000000800 */
[----:B0-----:R-:W-:-:S01]  /*19550*/  FFMA.FTZ R3, R9, R3, R165 ;  /* 0x0000000309037223 */ /* 0x001fc200000100a5 */
[--C-:B------:R-:W-:Y:S01]  /*19560*/  FFMA.FTZ R202, R202, UR38, -R208.reuse ;  /* 0x00000026caca7c23 */ /* 0x100fe200080108d0 */
[----:B------:R-:W-:-:S01]  /*19570*/  FFMA.FTZ R203, R203, UR38, -R208 ;  /* 0x00000026cbcb7c23 */ /* 0x000fc200080108d0 */
[----:B------:R-:W-:Y:S01]  /*19580*/  FFMA.FTZ R206, R206, UR38, -R208 ;  /* 0x00000026cece7c23 */ /* 0x000fe200080108d0 */
[----:B------:R-:W-:Y:S01]  /*19590*/  F2FP.SATFINITE.E4M3.F32.PACK_AB_MERGE_C R207, R160, R207, RZ ;  /* 0x000000cfa0cf723e */ /* 0x000fe200048070ff */
[-C--:B------:R-:W-:Y:S01]  /*195a0*/  FMUL.FTZ R26, R26, R9.reuse ;  /* 0x000000091a1a7220 */ /* 0x080fe20000410000 */
[----:B------:R-:W-:Y:S01]  /*195b0*/  FMUL.FTZ R27, R27, R9 ;  /* 0x000000091b1b7220 */ /* 0x000fe20000410000 */
[----:B------:R-:W0:Y:S01]  /*195c0*/  MUFU.EX2 R12, R12 ;  /* 0x0000000c000c7308 */ /* 0x000e220000000800 */
[----:B-1----:R-:W-:-:S01]  /*195d0*/  FADD.FTZ R3, R11, R3 ;  /* 0x000000030b037221 */ /* 0x002fc20000010000 */
[----:B------:R-:W-:Y:S01]  /*195e0*/  F2FP.SATFINITE.E4M3.F32.PACK_AB_MERGE_C R160, R156, R153, R207 ;  /* 0x000000999ca0723e */ /* 0x000fe200048070cf */
[-C--:B------:R-:W-:Y:S01]  /*195f0*/  FMUL.FTZ R30, R30, R9.reuse ;  /* 0x000000091e1e7220 */ /* 0x080fe20000410000 */
[-C--:B------:R-:W-:Y:S01]  /*19600*/  FMUL.FTZ R31, R31, R9.reuse ;  /* 0x000000091f1f7220 */ /* 0x080fe20000410000 */
[-C--:B------:R-:W-:Y:S01]  /*19610*/  FMUL.FTZ R34, R34, R9.reuse ;  /* 0x0000000922227220 */ /* 0x080fe20000410000 */
[-C--:B------:R-:W-:Y:S01]  /*19620*/  FMUL.FTZ R35, R35, R9.reuse ;  /* 0x0000000923237220 */ /* 0x080fe20000410000 */
[----:B------:R-:W-:Y:S01]  /*19630*/  FMUL.FTZ R38, R38, R9 ;  /* 0x0000000926267220 */ /* 0x000fe20000410000 */
[----:B------:R-:W-:Y:S01]  /*19640*/  MUFU.EX2 R14, R14 ;  /* 0x0000000e000e7308 */ /* 0x000fe20000000800 */
        /* <DEDUP_REMOVED lines=8> */
[C---:B0-----:R-:W-:Y:S01]  /*196d0*/  F2FP.SATFINITE.E4M3.F32.PACK_AB_MERGE_C R13, R12.reuse, R13, RZ ;  /* 0x0000000d0c0d723e */ /* 0x041fe200048070ff */
[----:B------:R-:W-:Y:S01]  /*196e0*/  FADD.FTZ R3, R12, R3 ;  /* 0x000000030c037221 */ /* 0x000fe20000010000 */
[-C--:B------:R-:W-:Y:S01]  /*196f0*/  FMUL.FTZ R51, R51, R9.reuse ;  /* 0x0000000933337220 */ /* 0x080fe20000410000 */
[----:B------:R-:W-:Y:S01]  /*19700*/  FMUL.FTZ R54, R54, R9 ;  /* 0x0000000936367220 */ /* 0x000fe20000410000 */
[----:B------:R-:W-:Y:S01]  /*19710*/  F2FP.SATFINITE.E4M3.F32.PACK_AB_MERGE_C R165, R11, R165, R13 ;  /* 0x000000a50ba5723e */ /* 0x000fe2000480700d */
[--C-:B------:R-:W-:Y:S01]  /*19720*/  FFMA.FTZ R11, R155, UR38, -R208.reuse ;  /* 0x000000269b0b7c23 */ /* 0x100fe200080108d0 */
[----:B------:R-:W-:-:S01]  /*19730*/  FFMA.FTZ R155, R158, UR38, -R208 ;  /* 0x000000269e9b7c23 */ /* 0x000fc200080108d0 */
[----:B------:R0:W-:Y:S01]  /*19740*/  MUFU.EX2 R13, R10 ;  /* 0x0000000a000d7308 */ /* 0x0001e20000000800 */
[----:B------:R-:W-:-:S01]  /*19750*/  FFMA.FTZ R158, R159, UR38, -R208 ;  /* 0x000000269f9e7c23 */ /* 0x000fc200080108d0 */
[--C-:B------:R-:W-:Y:S01]  /*19760*/  FFMA.FTZ R159, R171, UR38, -R208.reuse ;  /* 0x00000026ab9f7c23 */ /* 0x100fe200080108d0 */
[----:B------:R-:W-:-:S01]  /*19770*/  FFMA.FTZ R171, R174, UR38, -R208 ;  /* 0x00000026aeab7c23 */ /* 0x000fc200080108d0 */
[--C-:B------:R-:W-:Y:S01]  /*19780*/  FFMA.FTZ R174, R175, UR38, -R208.reuse ;  /* 0x00000026afae7c23 */ /* 0x100fe200080108d0 */
[-C--:B------:R-:W-:Y:S01]  /*19790*/  FMUL.FTZ R55, R55, R9.reuse ;  /* 0x0000000937377220 */ /* 0x080fe20000410000 */
[-C--:B------:R-:W-:Y:S01]  /*197a0*/  FMUL.FTZ R58, R58, R9.reuse ;  /* 0x000000093a3a7220 */ /* 0x080fe20000410000 */
[----:B------:R-:W-:Y:S01]  /*197b0*/  FMUL.FTZ R59, R59, R9 ;  /* 0x000000093b3b7220 */ /* 0x000fe20000410000 */
[----:B------:R-:W-:Y:S01]  /*197c0*/  MUFU.EX2 R11, R11 ;  /* 0x0000000b000b7308 */ /* 0x000fe20000000800 */
[----:B0-----:R-:W-:-:S01]  /*197d0*/  FFMA.FTZ R10, R154, UR38, -R208 ;  /* 0x000000269a0a7c23 */ /* 0x001fc200080108d0 */
[--C-:B------:R-:W-:Y:S01]  /*197e0*/  FFMA.FTZ R154, R163, UR38, -R208.reuse ;  /* 0x00000026a39a7c23 */ /* 0x100fe200080108d0 */
[----:B------:R-:W-:-:S01]  /*197f0*/  FFMA.FTZ R163, R170, UR38, -R208 ;  /* 0x00000026aaa37c23 */ /* 0x000fc200080108d0 */
[----:B------:R-:W-:-:S02]  /*19800*/  IMAD.U32 R170, RZ, RZ, UR61 ;  /* 0x0000003dffaa7e24 */ /* 0x000fc4000f8e00ff */
[-C--:B------:R-:W-:Y:S01]  /*19810*/  FMUL.FTZ R62, R62, R9.reuse ;  /* 0x000000093e3e7220 */ /* 0x080fe20000410000 */
[-C--:B------:R-:W-:Y:S01]  /*19820*/  FMUL.FTZ R63, R63, R9.reuse ;  /* 0x000000093f3f7220 */ /* 0x080fe20000410000 */
[-C--:B------:R-:W-:Y:S01]  /*19830*/  FMUL.FTZ R66, R66, R9.reuse ;  /* 0x0000000942427220 */ /* 0x080fe20000410000 */
[----:B------:R-:W0:Y:S01]  /*19840*/  MUFU.EX2 R10, R10 ;  /* 0x0000000a000a7308 */ /* 0x000e220000000800 */
[----:B------:R-:W-:Y:S01]  /*19850*/  PRMT R166, R170, 0x654, R166 ;  /* 0x00000654aaa67816 */ /* 0x000fe200000000a6 */
[----:B------:R-:W-:Y:S01]  /*19860*/  FFMA.FTZ R170, R182, UR38, -R208 ;  /* 0x00000026b6aa7c23 */ /* 0x000fe200080108d0 */
[-C--:B------:R-:W-:Y:S01]  /*19870*/  FMUL.FTZ R67, R67, R9.reuse ;  /* 0x0000000943437220 */ /* 0x080fe20000410000 */
[-C--:B------:R-:W-:Y:S01]  /*19880*/  FMUL.FTZ R70, R70, R9.reuse ;  /* 0x0000000946467220 */ /* 0x080fe20000410000 */
[----:B------:R1:W-:Y:S01]  /*19890*/  SYNCS.ARRIVE.TRANS64.RED.A1T0 RZ, [R166+URZ], RZ ;  /* 0x000000ffa6ff79a7 */ /* 0x0003e2000810043f */
[-C--:B------:R-:W-:Y:S01]  /*198a0*/  FMUL.FTZ R71, R71, R9.reuse ;  /* 0x0000000947477220 */ /* 0x080fe20000410000 */
[-C--:B------:R-:W-:Y:S01]  /*198b0*/  FMUL.FTZ R74, R74, R9.reuse ;  /* 0x000000094a4a7220 */ /* 0x080fe20000410000 */
[----:B------:R-:W2:Y:S01]  /*198c0*/  MUFU.EX2 R155, R155 ;  /* 0x0000009b009b7308 */ /* 0x000ea20000000800 */
[-C--:B------:R-:W-:Y:S01]  /*198d0*/  FMUL.FTZ R75, R75, R9.reuse ;  /* 0x000000094b4b7220 */ /* 0x080fe20000410000 */
[-C--:B------:R-:W-:Y:S01]  /*198e0*/  FMUL.FTZ R78, R78, R9.reuse ;  /* 0x000000094e4e7220 */ /* 0x080fe20000410000 */
[-C--:B------:R-:W-:Y:S01]  /*198f0*/  FMUL.FTZ R79, R79, R9.reuse ;  /* 0x000000094f4f7220 */ /* 0x080fe20000410000 */
[----:B------:R-:W-:Y:S01]  /*19900*/  FMUL.FTZ R82, R82, R9 ;  /* 0x0000000952527220 */ /* 0x000fe20000410000 */
[----:B-1----:R-:W-:Y:S01]  /*19910*/  F2FP.SATFINITE.E4M3.F32.PACK_AB_MERGE_C R166, R152, R21, RZ ;  /* 0x0000001598a6723e */ /* 0x002fe200048070ff */
[-C--:B------:R-:W-:Y:S01]  /*19920*/  FMUL.FTZ R83, R83, R9.reuse ;  /* 0x0000000953537220 */ /* 0x080fe20000410000 */
[----:B------:R-:W-:Y:S01]  /*19930*/  FMUL.FTZ R86, R86, R9 ;  /* 0x0000000956567220 */ /* 0x000fe20000410000 */
[----:B------:R-:W1:Y:S01]  /*19940*/  MUFU.EX2 R158, R158 ;  /* 0x0000009e009e7308 */ /* 0x000e620000000800 */
[----:B0-----:R-:W-:-:S01]  /*19950*/  FADD.FTZ R3, R10, R3 ;  /* 0x000000030a037221 */ /* 0x001fc20000010000 */
[----:B------:R-:W-:Y:S01]  /*19960*/  F2FP.SATFINITE.E4M3.F32.PACK_AB_MERGE_C R166, R20, R15, R166 ;  /* 0x0000000f14a6723e */ /* 0x000fe200048070a6 */
[----:B------:R-:W-:Y:S01]  /*19970*/  FMUL.FTZ R87, R87, R9 ;  /* 0x0000000957577220 */ /* 0x000fe20000410000 */
[----:B------:R-:W-:Y:S01]  /*19980*/  F2FP.SATFINITE.E4M3.F32.PACK_AB_MERGE_C R15, R210, R161, RZ ;  /* 0x000000a1d20f723e */ /* 0x000fe200048070ff */
[----:B------:R-:W-:-:S01]  /*19990*/  FADD.FTZ R3, R11, R3 ;  /* 0x000000030b037221 */ /* 0x000fc20000010000 */
[-C--:B------:R-:W-:Y:S01]  /*199a0*/  FMUL.FTZ R90, R90, R9.reuse ;  /* 0x000000095a5a7220 */ /* 0x080fe20000410000 */
[----:B------:R-:W-:Y:S01]  /*199b0*/  FMUL.FTZ R91, R91, R9 ;  /* 0x000000095b5b7220 */ /* 0x000fe20000410000 */
[----:B------:R-:W0:Y:S01]  /*199c0*/  MUFU.EX2 R154, R154 ;  /* 0x0000009a009a7308 */ /* 0x000e220000000800 */
        /* <DEDUP_REMOVED lines=8> */
[----:B-1----:R-:W-:-:S01]  /*19a50*/  FADD.FTZ R3, R158, R3 ;  /* 0x000000039e037221 */ /* 0x002fc20000010000 */
[----:B------:R-:W-:Y:S01]  /*19a60*/  F2FP.SATFINITE.E4M3.F32.PACK_AB_MERGE_C R155, R158, R155, RZ ;  /* 0x0000009b9e9b723e */ /* 0x000fe200048070ff */
[-C--:B------:R-:W-:Y:S01]  /*19a70*/  FMUL.FTZ R106, R106, R9.reuse ;  /* 0x000000096a6a7220 */ /* 0x080fe20000410000 */
[----:B------:R-:W-:Y:S01]  /*19a80*/  FMUL.FTZ R107, R107, R9 ;  /* 0x000000096b6b7220 */ /* 0x000fe20000410000 */
[----:B------:R-:W-:-:S01]  /*19a90*/  FADD.FTZ R3, R14, R3 ;  /* 0x000000030e037221 */ /* 0x000fc20000010000 */
[-C--:B------:R-:W-:Y:S01]  /*19aa0*/  FMUL.FTZ R110, R110, R9.reuse ;  /* 0x000000096e6e7220 */ /* 0x080fe20000410000 */
[----:B------:R-:W-:Y:S01]  /*19ab0*/  FMUL.FTZ R111, R111, R9 ;  /* 0x000000096f6f7220 */ /* 0x000fe20000410000 */
[----:B------:R-:W1:Y:S01]  /*19ac0*/  MUFU.EX2 R163, R163 ;  /* 0x000000a300a37308 */ /* 0x000e620000000800 */
[----:B0-----:R-:W-:-:S01]  /*19ad0*/  FADD.FTZ R3, R154, R3 ;  /* 0x000000039a037221 */ /* 0x001fc20000010000 */
[-C--:B------:R-:W-:Y:S01]  /*19ae0*/  FMUL.FTZ R114, R114, R9.reuse ;  /* 0x0000000972727220 */ /* 0x080fe20000410000 */
[-C--:B------:R-:W-:Y:S01]  /*19af0*/  FMUL.FTZ R115, R115, R9.reuse ;  /* 0x0000000973737220 */ /* 0x080fe20000410000 */
[----:B------:R-:W-:Y:S01]  /*19b00*/  FMUL.FTZ R118, R118, R9 ;  /* 0x0000000976767220 */ /* 0x000fe20000410000 */
[----:B------:R-:W-:-:S01]  /*19b10*/  FADD.FTZ R3, R162, R3 ;  /* 0x00000003a2037221 */ /* 0x000fc20000010000 */
[-C--:B------:R-:W-:Y:S01]  /*19b20*/  FMUL.FTZ R119, R119, R9.reuse ;  /* 0x0000000977777220 */ /* 0x080fe20000410000 */
[----:B------:R-:W-:Y:S01]  /*19b30*/  FMUL.FTZ R122, R122, R9 ;  /* 0x000000097a7a7220 */ /* 0x000fe20000410000 */
[----:B------:R-:W0:Y:S01]  /*19b40*/  MUFU.EX2 R159, R159 ;  /* 0x0000009f009f7308 */ /* 0x000e220000000800 */
[----:B--2---:R-:W-:-:S01]  /*19b50*/  FADD.FTZ R3, R167, R3 ;  /* 0x00000003a7037221 */ /* 0x004fc20000010000 */
[----:B------:R-:W-:Y:S01]  /*19b60*/  F2FP.SATFINITE.E4M3.F32.PACK_AB_MERGE_C R162, R167, R162, RZ ;  /* 0x000000a2a7a2723e */ /* 0x000fe200048070ff */
[-C--:B------:R-:W-:Y:S01]  /*19b70*/  FMUL.FTZ R123, R123, R9.reuse ;  /* 0x000000097b7b7220 */ /* 0x080fe20000410000 */
[----:B------:R-:W-:Y:S01]  /*19b80*/  F2FP.SATFINITE.E4M3.F32.PACK_AB_MERGE_C R167, R11, R10, R155 ;  /* 0x0000000a0ba7723e */ /* 0x000fe2000480709b */
[-C--:B------:R-:W-:Y:S01]  /*19b90*/  FMUL.FTZ R126, R126, R9.reuse ;  /* 0x000000097e7e7220 */ /* 0x080fe20000410000 */
[----:B------:R-:W-:Y:S01]  /*19ba0*/  F2FP.SATFINITE.E4M3.F32.PACK_AB_MERGE_C R161, R154, R14, R162 ;  /* 0x0000000e9aa1723e */ /* 0x000fe200048070a2 */
[----:B------:R-:W-:Y:S01]  /*19bb0*/  FMUL.FTZ R127, R127, R9 ;  /* 0x000000097f7f7220 */ /* 0x000fe20000410000 */
[----:B------:R-:W2:Y:S01]  /*19bc0*/  MUFU.EX2 R171, R171 ;  /* 0x000000ab00ab7308 */ /* 0x000ea20000000800 */
[----:B-1----:R-:W-:-:S01]  /*19bd0*/  FADD.FTZ R3, R163, R3 ;  /* 0x00000003a3037221 */ /* 0x002fc20000010000 */
[----:B------:R-:W-:Y:S01]  /*19be0*/  F2FP.SATFINITE.E4M3.F32.PACK_AB_MERGE_C R162, R205, R157, R15 ;  /* 0x0000009dcda2723e */ /* 0x000fe2000480700f */
[-C--:B------:R-:W-:Y:S01]  /*19bf0*/  FMUL.FTZ R130, R130, R9.reuse ;  /* 0x0000000982827220 */ /* 0x080fe20000410000 */
[-C--:B------:R-:W-:Y:S01]  /*19c00*/  FMUL.FTZ R131, R131, R9.reuse ;  /* 0x0000000983837220 */ /* 0x080fe20000410000 */
[-C--:B------:R-:W-:Y:S01]  /*19c10*/  FMUL.FTZ R134, R134, R9.reuse ;  /* 0x0000000986867220 */ /* 0x080fe20000410000 */
        /* <DEDUP_REMOVED lines=11> */
[----:B--2---:R-:W-:-:S01]  /*19cd0*/  FADD.FTZ R3, R171, R3 ;  /* 0x00000003ab037221 */ /* 0x004fc20000010000 */
[----:B------:R-:W-:-:S06]  /*19ce0*/  FMUL.FTZ R151, R151, R9 ;  /* 0x0000000997977220 */ /* 0x000fcc0000410000 */
[----:B------:R-:W2:Y:S01]  /*19cf0*/  MUFU.EX2 R173, R173 ;  /* 0x000000ad00ad7308 */ /* 0x000ea20000000800 */
[----:B-1----:R-:W-:-:S07]  /*19d00*/  FADD.FTZ R4, R172, R4 ;  /* 0x00000004ac047221 */ /* 0x002fce0000010000 */
        /* <DEDUP_REMOVED lines=13> */
[----:B-1----:R-:W-:-:S01]  /*19de0*/  FADD.FTZ R4, R177, R4 ;  /* 0x00000004b1047221 */ /* 0x002fc20000010000 */
[----:B------:R-:W-:-:S04]  /*19df0*/  F2FP.SATFINITE.E4M3.F32.PACK_AB_MERGE_C R176, R177, R176, RZ ;  /* 0x000000b0b1b0723e */ /* 0x000fc800048070ff */
[----:B------:R-:W-:Y:S02]  /*19e00*/  F2FP.SATFINITE.E4M3.F32.PACK_AB_MERGE_C R156, R173, R172, R176 ;  /* 0x000000acad9c723e */ /* 0x000fe400048070b0 */
        /* <DEDUP_REMOVED lines=13> */
[----:B-1----:R-:W-:-:S07]  /*19ee0*/  FADD.FTZ R4, R184, R4 ;  /* 0x00000004b8047221 */ /* 0x002fce0000010000 */
[----:B------:R-:W1:Y:S01]  /*19ef0*/  MUFU.EX2 R190, R190 ;  /* 0x000000be00be7308 */ /* 0x000e620000000800 */
[----:B0-----:R-:W-:-:S07]  /*19f00*/  FADD.FTZ R3, R187, R3 ;  /* 0x00000003bb037221 */ /* 0x001fce0000010000 */
[----:B------:R-:W0:Y:S01]  /*19f10*/  MUFU.EX2 R188, R188 ;  /* 0x000000bc00bc7308 */ /* 0x000e220000000800 */
[----:B--2---:R-:W-:-:S01]  /*19f20*/  FADD.FTZ R4, R185, R4 ;  /* 0x00000004b9047221 */ /* 0x004fc20000010000 */
[----:B------:R-:W-:-:S04]  /*19f30*/  F2FP.SATFINITE.E4M3.F32.PACK_AB_MERGE_C R158, R185, R184, RZ ;  /* 0x000000b8b99e723e */ /* 0x000fc800048070ff */
[----:B------:R-:W-:Y:S02]  /*19f40*/  F2FP.SATFINITE.E4M3.F32.PACK_AB_MERGE_C R158, R181, R180, R158 ;  /* 0x000000b4b59e723e */ /* 0x000fe4000480709e */
        /* <DEDUP_REMOVED lines=34> */
[----:B------:R-:W-:-:S03]  /*1a170*/  F2FP.SATFINITE.E4M3.F32.PACK_AB_MERGE_C R200, R13, R200, RZ ;  /* 0x000000c80dc8723e */ /* 0x000fc600048070ff */
[----:B------:R-:W-:Y:S01]  /*1a180*/  FADD.FTZ R4, R13, R4 ;  /* 0x000000040d047221 */ /* 0x000fe20000010000 */
[----:B------:R-:W-:Y:S02]  /*1a190*/  F2FP.SATFINITE.E4M3.F32.PACK_AB_MERGE_C R154, R197, R196, R200 ;  /* 0x000000c4c59a723e */ /* 0x000fe400048070c8 */
[----:B------:R-:W0:Y:S01]  /*1a1a0*/  MUFU.EX2 R206, R206 ;  /* 0x000000ce00ce7308 */ /* 0x000e220000000800 */
[----:B--2---:R-:W-:-:S04]  /*1a1b0*/  FADD.FTZ R3, R202, R3 ;  /* 0x00000003ca037221 */ /* 0x004fc80000010000 */
[----:B-1----:R-:W-:Y:S01]  /*1a1c0*/  FADD.FTZ R3, R203, R3 ;  /* 0x00000003cb037221 */ /* 0x002fe20000010000 */
[----:B0-----:R-:W-:-:S03]  /*1a1d0*/  F2FP.SATFINITE.E4M3.F32.PACK_AB_MERGE_C R13, R206, R203, RZ ;  /* 0x000000cbce0d723e */ /* 0x001fc600048070ff */
[----:B------:R-:W-:Y:S01]  /*1a1e0*/  FADD.FTZ R3, R206, R3 ;  /* 0x00000003ce037221 */ /* 0x000fe20000010000 */
[----:B------:R-:W-:Y:S01]  /*1a1f0*/  F2FP.SATFINITE.E4M3.F32.PACK_AB_MERGE_C R155, R202, R201, R13 ;  /* 0x000000c9ca9b723e */ /* 0x000fe2000480700d */
[----:B------:R-:W-:Y:S06]  /*1a200*/  @!P0 BRA `(.L_x_652) ;  /* 0x0000000000048947 */ /* 0x000fec0003800000 */
[----:B------:R-:W-:Y:S01]  /*1a210*/  BPT.TRAP 0x1 ;  /* 0x000000040000795c */ /* 0x000fe20000300000 */
.L_x_652:
[----:B------:R0:W1:Y:S01]  /*1a220*/  SYNCS.PHASECHK.TRANS64.TRYWAIT P2, [R5+URZ+0x38850], R6 ;  /* 0x03885006050075a7 */ /* 0x000062000804017f */
[----:B------:R-:W-:Y:S05]  /*1a230*/  @!P0 BRA `(.L_x_653) ;  /* 0x0000000000048947 */ /* 0x000fea0003800000 */
[----:B------:R-:W-:Y:S01]  /*1a240*/  BPT.TRAP 0x1 ;  /* 0x000000040000795c */ /* 0x000fe20000300000 */
.L_x_653:
[----:B------:R-:W-:Y:S04]  /*1a250*/  BSSY B0, `(.L_x_654) ;  /* 0x0000004000007945 */ /* 0x000fe80003800000 */
[----:B-1----:R-:W-:Y:S05]  /*1a260*/  @P2 BRA `(.L_x_655) ;  /* 0x0000000000082947 */ /* 0x002fea0003800000 */
[----:B------:R-:W1:Y:S02]  /*1a270*/  SYNCS.PHASECHK.TRANS64.TRYWAIT P2, [R5+URZ+0x38850], R6 ;  /* 0x03885006050075a7 */ /* 0x000e64000804017f */
[----:B-1----:R-:W-:Y:S05]  /*1a280*/  @!P2 BRA `(.L_x_656) ;  /* 0x0000011800b0a947 */ /* 0x002fea0003800000 */
.L_x_655:
[----:B------:R-:W-:Y:S05]  /*1a290*/  BSYNC B0 ;  /* 0x0000000000007941 */ /* 0x000fea0003800000 */
.L_x_654:
[----:B------:R-:W2:Y:S01]  /*1a2a0*/  S2R R9, SR_TID.X ;  /* 0x0000000000097919 */ /* 0x000ea20000002100 */
[----:B01----:R-:W-:Y:S01]  /*1a2b0*/  LEA R6, R7, UR42, 0xb ;  /* 0x0000002a07067c11 */ /* 0x003fe2000f8e58ff */
[----:B------:R-:W-:Y:S01]  /*1a2c0*/  IMAD.MOV.U32 R7, RZ, RZ, 0x40000040 ;  /* 0x40000040ff077424 */ /* 0x000fe200078e00ff */
[----:B------:R-:W-:Y:S05]  /*1a2d0*/  WARPSYNC.ALL ;  /* 0x0000000000007948 */ /* 0x000fea0003800000 */
[----:B------:R-:W-:Y:S01]  /*1a2e0*/  R2UR UR7, R7 ;  /* 0x00000000070772ca */ /* 0x000fe200000e0000 */
[----:B------:R-:W-:Y:S01]  /*1a2f0*/  IMAD.MOV.U32 R11, RZ, RZ, 0x40000040 ;  /* 0x40000040ff0b7424 */ /* 0x000fe200078e00ff */
[----:B------:R-:W-:-:S02]  /*1a300*/  R2UR UR6, R6 ;  /* 0x00000000060672ca */ /* 0x000fc400000e0000 */
[----:B------:R-:W-:Y:S02]  /*1a310*/  IADD3 R10, R6, 0x2, RZ ;  /* 0x00000002060a7810 */ /* 0x000fe40007ffe0ff */
[----:B--2---:R-:W-:-:S05]  /*1a320*/  SHF.R.U32.HI R9, RZ, 0x7, R9 ;  /* 0x00000007ff097819 */ /* 0x004fca0000011609 */
[----:B------:R-:W-:-:S05]  /*1a330*/  VIADD R7, R9, 0x8 ;  /* 0x0000000809077836 */ /* 0x000fca0000000000 */
[----:B------:R0:W-:Y:S02]  /*1a340*/  BAR.SYNC.DEFER_BLOCKING R7, 0x100 ;  /* 0x000400070000751d */ /* 0x0001e40000010000 */
[----:B0-----:R-:W-:-:S04]  /*1a350*/  IMAD.MOV.U32 R7, RZ, RZ, 0x40000040 ;  /* 0x40000040ff077424 */ /* 0x001fc800078e00ff */
[----:B------:R-:W-:-:S06]  /*1a360*/  WARPGROUP.ARRIVE ;  /* 0x00000000000079c5 */ /* 0x000fcc0000000000 */
[----:B------:R-:W-:Y:S01]  /*1a370*/  QGMMA.64x256x32.F32.E4M3.E4M3 R24, R164, gdesc[UR4], R24, gsb0 ;  /* 0x03e00004a4187df3 */ /* 0x000fe20008000818 */
[----:B------:R-:W-:Y:S01]  /*1a380*/  R2UR UR6, R10 ;  /* 0x000000000a0672ca */ /* 0x000fe200000e0000 */
[C---:B------:R-:W-:Y:S01]  /*1a390*/  VIADD R10, R6.reuse, 0x4 ;  /* 0x00000004060a7836 */ /* 0x040fe20000000000 */
[----:B------:R-:W-:Y:S01]  /*1a3a0*/  R2UR UR7, R11 ;  /* 0x000000000b0772ca */ /* 0x000fe200000e0000 */
[----:B------:R-:W-:Y:S01]  /*1a3b0*/  IMAD.MOV.U32 R11, RZ, RZ, 0x40000040 ;  /* 0x40000040ff0b7424 */ /* 0x000fe200078e00ff */
[----:B------:R-:W-:Y:S01]  /*1a3c0*/  IADD3 R6, R6, 0x6, RZ ;  /* 0x0000000606067810 */ /* 0x000fe20007ffe0ff */
[----:B------:R-:W-:Y:S02]  /*1a3d0*/  WARPGROUP.DEPBAR.LE gsb0, 0x0 ;  /* 0x00008000000079c5 */ /* 0x000fe40000010000 */
[----:B------:R-:W-:-:S15]  /*1a3e0*/  WARPGROUP.ARRIVE ;  /* 0x00000000000079c5 */ /* 0x000fde0000000000 */
[----:B------:R-:W-:-:S05]  /*1a3f0*/  NOP ;  /* 0x0000000000007918 */ /* 0x000fca0000000000 */
[----:B------:R-:W-:Y:S01]  /*1a400*/  QGMMA.64x256x32.F32.E4M3.E4M3 R24, R160, gdesc[UR4], R24, gsb0 ;  /* 0x03e00004a0187df3 */ /* 0x000fe20008000818 */
[----:B------:R-:W-:Y:S02]  /*1a410*/  R2UR UR6, R10 ;  /* 0x000000000a0672ca */ /* 0x000fe400000e0000 */
[----:B------:R-:W-:Y:S01]  /*1a420*/  R2UR UR7, R11 ;  /* 0x000000000b0772ca */ /* 0x000fe200000e0000 */
[----:B------:R-:W-:Y:S02]  /*1a430*/  WARPGROUP.DEPBAR.LE gsb0, 0x0 ;  /* 0x00008000000079c5 */ /* 0x000fe40000010000 */
[----:B------:R-:W-:-:S15]  /*1a440*/  WARPGROUP.ARRIVE ;  /* 0x00000000000079c5 */ /* 0x000fde0000000000 */
[----:B------:R-:W-:-:S07]  /*1a450*/  NOP ;  /* 0x0000000000007918 */ /* 0x000fce0000000000 */
[----:B------:R-:W-:Y:S01]  /*1a460*/  QGMMA.64x256x32.F32.E4M3.E4M3 R24, R156, gdesc[UR4], R24, gsb0 ;  /* 0x03e000049c187df3 */ /* 0x000fe20008000818 */
[----:B------:R-:W-:Y:S02]  /*1a470*/  R2UR UR6, R6 ;  /* 0x00000000060672ca */ /* 0x000fe400000e0000 */
[----:B------:R-:W-:Y:S01]  /*1a480*/  R2UR UR7, R7 ;  /* 0x00000000070772ca */ /* 0x000fe200000e0000 */
[----:B------:R-:W-:Y:S02]  /*1a490*/  WARPGROUP.DEPBAR.LE gsb0, 0x0 ;  /* 0x00008000000079c5 */ /* 0x000fe40000010000 */
[----:B------:R-:W-:-:S15]  /*1a4a0*/  WARPGROUP.ARRIVE ;  /* 0x00000000000079c5 */ /* 0x000fde0000000000 */
[----:B------:R-:W-:-:S07]  /*1a4b0*/  NOP ;  /* 0x0000000000007918 */ /* 0x000fce0000000000 */
[----:B------:R-:W-:Y:S03]  /*1a4c0*/  QGMMA.64x256x32.F32.E4M3.E4M3 R24, R152, gdesc[UR4], R24, gsb0 ;  /* 0x03e0000498187df3 */ /* 0x000fe60008000818 */
[----:B------:R-:W-:Y:S02]  /*1a4d0*/  WARPGROUP.DEPBAR.LE gsb0, 0x0 ;  /* 0x00008000000079c5 */ /* 0x000fe40000010000 */
[----:B------:R-:W-:Y:S05]  /*1a4e0*/  @!P0 BRA `(.L_x_657) ;  /* 0x0000000000048947 */ /* 0x000fea0003800000 */
[----:B------:R-:W-:Y:S01]  /*1a4f0*/  BPT.TRAP 0x1 ;  /* 0x000000040000795c */ /* 0x000fe20000300000 */
.L_x_657:
[----:B------:R-:W-:Y:S01]  /*1a500*/  VIADD R5, R5, 0x38860 ;  /* 0x0003886005057836 */ /* 0x000fe20000000000 */
[----:B------:R-:W-:Y:S01]  /*1a510*/  MOV R9, R169 ;  /* 0x000000a900097202 */ /* 0x000fe20000000f00 */
[----:B------:R-:W-:Y:S02]  /*1a520*/  IMAD.U32 R6, RZ, RZ, UR61 ;  /* 0x0000003dff067e24 */ /* 0x000fe4000f8e00ff */
[----:B------:R-:W-:-:S03]  /*1a530*/  IMAD.MOV.U32 R10, RZ, RZ, R168 ;  /* 0x000000ffff0a7224 */ /* 0x000fc600078e00a8 */
[----:B------:R-:W-:-:S04]  /*1a540*/  PRMT R5, R6, 0x654, R5 ;  /* 0x0000065406057816 */ /* 0x000fc80000000005 */
[----:B------:R0:W-:Y:S01]  /*1a550*/  SYNCS.ARRIVE.TRANS64.RED.A1T0 RZ, [R5+URZ], RZ ;  /* 0x000000ff05ff79a7 */ /* 0x0001e2000810043f */
[----:B------:R-:W-:Y:S05]  /*1a560*/  @P1 BRA `(.L_x_658) ;  /* 0xffffffd000bc1947 */ /* 0x000fea000383ffff */
.L_x_646:
[----:B------:R-:W2:Y:S04]  /*1a570*/  LDL R7, [R1+0x50] ;  /* 0x0000500001077983 */ /* 0x000ea80000100800 */
[----:B0-----:R-:W3:Y:S01]  /*1a580*/  LDL R5, [R1+0x3c] ;  /* 0x00003c0001057983 */ /* 0x001ee20000100800 */
[----:B------:R-:W-:Y:S05]  /*1a590*/  WARPSYNC.ALL ;  /* 0x0000000000007948 */ /* 0x000fea0003800000 */
[----:B------:R-:W0:Y:S01]  /*1a5a0*/  SHFL.BFLY PT, R0, R4, 0x2, 0x1f ;  /* 0x0c401f0004007f89 */ /* 0x000e2200000e0000 */
[----:B------:R-:W-:Y:S01]  /*1a5b0*/  MOV R167, 0xff800000 ;  /* 0xff80000000a77802 */ /* 0x000fe20000000f00 */
[----:B------:R-:W-:Y:S01]  /*1a5c0*/  IMAD.MOV.U32 R6, RZ, RZ, RZ ;  /* 0x000000ffff067224 */ /* 0x000fe200078e00ff */
[----:B------:R-:W-:Y:S01]  /*1a5d0*/  ULDC.64 UR4, c[0x0][0x9a0] ;  /* 0x0002680000047ab9 */ /* 0x000fe20000000a00 */
[----:B------:R-:W-:-:S02]  /*1a5e0*/  IMAD.MOV.U32 R166, RZ, RZ, -0x800000 ;  /* 0xff800000ffa67424 */ /* 0x000fc400078e00ff */
[----:B0-----:R-:W-:-:S05]  /*1a5f0*/  FADD.FTZ R0, R0, R4 ;  /* 0x0000000400007221 */ /* 0x001fca0000010000 */
[----:B------:R-:W0:Y:S02]  /*1a600*/  SHFL.BFLY PT, R4, R0, 0x1, 0x1f ;  /* 0x0c201f0000047f89 */ /* 0x000e2400000e0000 */
[----:B0-----:R-:W-:Y:S01]  /*1a610*/  FADD.FTZ R4, R0, R4 ;  /* 0x0000000400047221 */ /* 0x001fe20000010000 */
[----:B------:R-:W-:-:S03]  /*1a620*/  IMAD.MOV.U32 R0, RZ, RZ, RZ ;  /* 0x000000ffff007224 */ /* 0x000fc600078e00ff */
[----:B------:R-:W-:Y:S01]  /*1a630*/  FMUL.FTZ R2, R4, 0.00390625 ;  /* 0x3b80000004027820 */ /* 0x000fe20000410000 */
[----:B------:R0:W-:Y:S08]  /*1a640*/  BAR.ARV R8, 0x100 ;  /* 0x000400080000751d */ /* 0x0001f00000002000 */
[----:B------:R-:W-:Y:S06]  /*1a650*/  BAR.ARV 0x8, 0x180 ;  /* 0x0206000000007b1d */ /* 0x000fec0000002000 */
[----:B------:R-:W-:-:S02]  /*1a660*/  FSETP.NE.FTZ.AND P1, PT, R2, RZ, PT ;  /* 0x000000ff0200720b */ /* 0x000fc40003f35000 */
[----:B------:R-:W-:-:S11]  /*1a670*/  FSETP.NE.FTZ.AND P0, PT, R4, RZ, PT ;  /* 0x000000ff0400720b */ /* 0x000fd60003f15000 */
[----:B------:R-:W1:Y:S08]  /*1a680*/  @P1 MUFU.LG2 R2, R2 ;  /* 0x0000000200021308 */ /* 0x000e700000000c00 */
[----:B------:R4:W-:Y:S02]  /*1a690*/  @P0 MUFU.RCP R0, R4 ;  /* 0x0000000400000308 */ /* 0x0009e40000001000 */
[----:B----4-:R-:W-:-:S02]  /*1a6a0*/  IMAD.U32 R4, RZ, RZ, UR38 ;  /* 0x00000026ff047e24 */ /* 0x010fc4000f8e00ff */
[----:B-1----:R-:W-:Y:S02]  /*1a6b0*/  @P1 FMUL.FTZ R2, R2, 0.69314718246459960938 ;  /* 0x3f31721802021820 */ /* 0x002fe40000410000 */
[----:B------:R-:W-:-:S04]  /*1a6c0*/  @P1 FMUL.FTZ R4, R4, 0.69314718246459960938 ;  /* 0x3f31721804041820 */ /* 0x000fc80000410000 */
[----:B------:R-:W-:Y:S02]  /*1a6d0*/  @P1 FFMA.FTZ R167, R4, R168, R2 ;  /* 0x000000a804a71223 */ /* 0x000fe40000010002 */
[----:B------:R-:W1:Y:S02]  /*1a6e0*/  SHFL.BFLY PT, R2, R3, 0x2, 0x1f ;  /* 0x0c401f0003027f89 */ /* 0x000e6400000e0000 */
[----:B-1----:R-:W-:-:S05]  /*1a6f0*/  FADD.FTZ R2, R2, R3 ;  /* 0x0000000302027221 */ /* 0x002fca0000010000 */
[----:B------:R-:W1:Y:S02]  /*1a700*/  SHFL.BFLY PT, R3, R2, 0x1, 0x1f ;  /* 0x0c201f0002037f89 */ /* 0x000e6400000e0000 */
[----:B-1----:R-:W-:-:S04]  /*1a710*/  FADD.FTZ R2, R2, R3 ;  /* 0x0000000302027221 */ /* 0x002fc80000010000 */
[C---:B------:R-:W-:Y:S01]  /*1a720*/  FMUL.FTZ R3, R2.reuse, 0.00390625 ;  /* 0x3b80000002037820 */ /* 0x040fe20000410000 */
[----:B------:R-:W-:-:S04]  /*1a730*/  FSETP.NE.FTZ.AND P0, PT, R2, RZ, PT ;  /* 0x000000ff0200720b */ /* 0x000fc80003f15000 */
[----:B------:R-:W-:-:S09]  /*1a740*/  FSETP.NE.FTZ.AND P1, PT, R3, RZ, PT ;  /* 0x000000ff0300720b */ /* 0x000fd20003f35000 */
[----:B------:R1:W-:Y:S01]  /*1a750*/  @P0 MUFU.RCP R6, R2 ;  /* 0x0000000200060308 */ /* 0x0003e20000001000 */
[----:B------:R-:W-:-:S04]  /*1a760*/  ISETP.NE.U32.AND P0, PT, RZ, UR4, PT ;  /* 0x00000004ff007c0c */ /* 0x000fc8000bf05070 */
[----:B------:R-:W-:-:S03]  /*1a770*/  ISETP.NE.AND.EX P0, PT, RZ, UR5, PT, P0 ;  /* 0x00000005ff007c0c */ /* 0x000fc6000bf05300 */
[----:B------:R-:W4:Y:S01]  /*1a780*/  @P1 MUFU.LG2 R3, R3 ;  /* 0x0000000300031308 */ /* 0x000f220000000c00 */
[----:B-1----:R-:W-:-:S04]  /*1a790*/  IMAD.U32 R2, RZ, RZ, UR38 ;  /* 0x00000026ff027e24 */ /* 0x002fc8000f8e00ff */
[----:B------:R-:W-:Y:S01]  /*1a7a0*/  @P1 FMUL.FTZ R2, R2, 0.69314718246459960938 ;  /* 0x3f31721802021820 */ /* 0x000fe20000410000 */
[----:B----4-:R-:W-:-:S04]  /*1a7b0*/  @P1 FMUL.FTZ R3, R3, 0.69314718246459960938 ;  /* 0x3f31721803031820 */ /* 0x010fc80000410000 */
[----:B------:R-:W-:Y:S02]  /*1a7c0*/  @P1 FFMA.FTZ R166, R2, R169, R3 ;  /* 0x000000a902a61223 */ /* 0x000fe40000010003 */
[----:B------:R-:W2:Y:S02]  /*1a7d0*/  @P0 LDC.64 R2, c[0x0][0x9c8] ;  /* 0x00027200ff020b82 */ /* 0x000ea40000000a00 */
[-C--:B--2---:R-:W-:Y:S02]  /*1a7e0*/  @P0 IMAD R4, R7, R2.reuse, RZ ;  /* 0x0000000207040224 */ /* 0x084fe400078e02ff */
[----:B------:R-:W2:Y:S02]  /*1a7f0*/  LDL.LU R7, [R1+0x58] ;  /* 0x0000580001077983 */ /* 0x000ea40000300800 */
[C---:B---3--:R-:W-:Y:S02]  /*1a800*/  @P0 IMAD R4, R5.reuse, R3, R4 ;  /* 0x0000000305040224 */ /* 0x048fe400078e0204 */
[----:B------:R-:W-:-:S05]  /*1a810*/  @P0 IMAD.WIDE.U32 R2, R5, R2, RZ ;  /* 0x0000000205020225 */ /* 0x000fca00078e00ff */
[----:B------:R-:W-:Y:S01]  /*1a820*/  @P0 IADD3 R5, R3, R4, RZ ;  /* 0x0000000403050210 */ /* 0x000fe20007ffe0ff */
[----:B------:R-:W-:Y:S02]  /*1a830*/  @P0 IMAD.MOV.U32 R4, RZ, RZ, R2 ;  /* 0x000000ffff040224 */ /* 0x000fe400078e0002 */
[----:B------:R-:W1:Y:S02]  /*1a840*/  @P0 LDC.64 R2, c[0x0][0x9d0] ;  /* 0x00027400ff020b82 */ /* 0x000e640000000a00 */
[----:B-1----:R-:W-:-:S04]  /*1a850*/  @P0 IMAD.WIDE.U32 R4, R220, R2, R4 ;  /* 0x00000002dc040225 */ /* 0x002fc800078e0004 */
[----:B------:R-:W-:Y:S01]  /*1a860*/  @P0 IMAD R3, R220, R3, R5 ;  /* 0x00000003dc030224 */ /* 0x000fe200078e0205 */
[----:B------:R-:W-:-:S04]  /*1a870*/  @P0 LEA R2, P1, R4, UR4, 0x2 ;  /* 0x0000000404020c11 */ /* 0x000fc8000f8210ff */
[----:B------:R-:W-:Y:S01]  /*1a880*/  @P0 LEA.HI.X R3, R4, UR5, R3, 0x2, P1 ;  /* 0x0000000504030c11 */ /* 0x000fe200088f1403 */
[----:B------:R-:W-:-:S06]  /*1a890*/  IMAD.MOV.U32 R4, RZ, RZ, 0x3f800000 ;  /* 0x3f800000ff047424 */ /* 0x000fcc00078e00ff */
[----:B------:R-:W3:Y:S01]  /*1a8a0*/  @P0 LDG.E R4, desc[UR36][R2.64] ;  /* 0x0000002402040981 */ /* 0x000ee2000c1e1900 */
[----:B------:R-:W-:-:S05]  /*1a8b0*/  VIADD R222, R222, 0x1 ;  /* 0x00000001dede7836 */ /* 0x000fca0000000000 */
[C---:B------:R-:W-:Y:S02]  /*1a8c0*/  ISETP.NE.AND P1, PT, R222.reuse, 0x2, PT ;  /* 0x00000002de00780c */ /* 0x040fe40003f25270 */
[----:B------:R-:W-:Y:S02]  /*1a8d0*/  PLOP3.LUT P0, PT, PT, PT, PT, 0x8, 0x0 ;  /* 0x000000000000781c */ /* 0x000fe40003f0e170 */
[----:B------:R-:W-:Y:S02]  /*1a8e0*/  SEL R222, R222, RZ, P1 ;  /* 0x000000ffdede7207 */ /* 0x000fe40000800000 */
[----:B--2---:R-:W-:-:S05]  /*1a8f0*/  IADD3 R7, R7, 0x1, RZ ;  /* 0x0000000107077810 */ /* 0x004fca0007ffe0ff */
[----:B------:R0:W-:Y:S01]  /*1a900*/  STL [R1+0x58], R7 ;  /* 0x0000580701007387 */ /* 0x0001e20000100800 */
[-C--:B---3--:R-:W-:Y:S01]  /*1a910*/  FMUL.FTZ R2, R0, R4.reuse ;  /* 0x0000000400027220 */ /* 0x088fe20000410000 */
[----:B------:R-:W-:-:S03]  /*1a920*/  FMUL.FTZ R3, R6, R4 ;  /* 0x0000000406037220 */ /* 0x000fc60000410000 */
        /* <DEDUP_REMOVED lines=64> */
[----:B------:R-:W-:Y:S01]  /*1ad30*/  SEL R2, RZ, 0x1, P1 ;  /* 0x00000001ff027807 */ /* 0x000fe20000800000 */
        /* <DEDUP_REMOVED lines=64> */
[----:B0-----:R-:W-:-:S07]  /*1b140*/  LOP3.LUT R223, R223, R2, RZ, 0x3c, !PT ;  /* 0x00000002dfdf7212 */ /* 0x001fce00078e3cff */
.L_x_593:
[----:B------:R-:W-:Y:S05]  /*1b150*/  WARPSYNC.ALL ;  /* 0x0000000000007948 */ /* 0x000fea0003800000 */
[----:B------:R-:W2:Y:S01]  /*1b160*/  LDL R2, [R1+0x40] ;  /* 0x0000400001027983 */ /* 0x000ea20000100800 */
[----:B------:R-:W0:Y:S01]  /*1b170*/  S2UR UR61, SR_CgaCtaId ;  /* 0x00000000003d79c3 */ /* 0x000e220000008800 */
[----:B------:R-:W-:Y:S01]  /*1b180*/  UMOV UR4, 0x400 ;  /* 0x0000040000047882 */ /* 0x000fe20000000000 */
[----:B------:R-:W-:Y:S01]  /*1b190*/  BSSY B0, `(.L_x_659) ;  /* 0x0000723000007945 */ /* 0x000fe20003800000 */
[----:B0-----:R-:W-:-:S06]  /*1b1a0*/  ULEA UR4, UR61, UR4, 0x18 ;  /* 0x000000043d047291 */ /* 0x001fcc000f8ec03f */
[----:B------:R-:W-:Y:S01]  /*1b1b0*/  IMAD.U32 R19, RZ, RZ, UR4 ;  /* 0x00000004ff137e24 */ /* 0x000fe2000f8e00ff */
[----:B------:R-:W-:Y:S06]  /*1b1c0*/  BAR.SYNC.DEFER_BLOCKING 0x5, 0x180 ;  /* 0x0146000000007b1d */ /* 0x000fec0000010000 */
[----:B------:R0:W1:Y:S02]  /*1b1d0*/  LDS.128 R40, [R19+0x388d0] ;  /* 0x0388d00013287984 */ /* 0x0000640000000c00 */
[----:B------:R-:W-:Y:S06]  /*1b1e0*/  BAR.ARV 0x4, 0x180 ;  /* 0x0106000000007b1d */ /* 0x000fec0000002000 */
[----:B--2---:R-:W-:-:S13]  /*1b1f0*/  ISETP.NE.AND P1, PT, R2, RZ, PT ;  /* 0x000000ff0200720c */ /* 0x004fda0003f25270 */
[----:B------:R-:W2:Y:S02]  /*1b200*/  @!P1 LDC R2, c[0x0][0xad4] ;  /* 0x0002b500ff029b82 */ /* 0x000ea40000000800 */
[----:B--2---:R0:W-:Y:S01]  /*1b210*/  @!P1 STL [R1+0x40], R2 ;  /* 0x0000400201009387 */ /* 0x0041e20000100800 */
[----:B-1----:R-:W-:Y:S05]  /*1b220*/  @P0 BRA `(.L_x_660) ;  /* 0x00000060006c0947 */ /* 0x002fea0003800000 */
[----:B------:R-:W2:Y:S01]  /*1b230*/  LDL R3, [R1+0x1a0] ;  /* 0x0001a00001037983 */ /* 0x000ea20000100800 */
[----:B------:R-:W-:Y:S01]  /*1b240*/  ULDC.64 UR4, c[0x4][0x38] ;  /* 0x01000e0000047ab9 */ /* 0x000fe20000000a00 */
[----:B0-----:R-:W0:Y:S01]  /*1b250*/  S2R R2, SR_SWINHI ;  /* 0x0000000000027919 */ /* 0x001e220000002f00 */
[----:B-----5:R-:W-:Y:S02]  /*1b260*/  MOV R24, R19 ;  /* 0x0000001300187202 */ /* 0x020fe40000000f00 */
[----:B0-----:R-:W-:-:S03]  /*1b270*/  MOV R25, R2 ;  /* 0x0000000200197202 */ /* 0x001fc60000000f00 */
[----:B--2---:R-:W-:-:S03]  /*1b280*/  IMAD.WIDE R2, R3, 0x2, R24 ;  /* 0x0000000203027825 */ /* 0x004fc600078e0218 */
[C---:B------:R-:W-:Y:S02]  /*1b290*/  IADD3 R46, P5, R2.reuse, 0xc000, RZ ;  /* 0x0000c000022e7810 */ /* 0x040fe40007fbe0ff */
[----:B------:R-:W-:Y:S02]  /*1b2a0*/  IADD3 R50, P1, R2, 0xc060, RZ ;  /* 0x0000c06002327810 */ /* 0x000fe40007f3e0ff */
[----:B------:R-:W-:Y:S02]  /*1b2b0*/  LOP3.LUT R47, R46, 0x380, RZ, 0xc0, !PT ;  /* 0x000003802e2f7812 */ /* 0x000fe400078ec0ff */
[----:B------:R-:W-:Y:S01]  /*1b2c0*/  LOP3.LUT R4, R50, 0x380, RZ, 0xc0, !PT ;  /* 0x0000038032047812 */ /* 0x000fe200078ec0ff */
[----:B------:R-:W-:Y:S01]  /*1b2d0*/  IMAD.X R51, RZ, RZ, R3, P1 ;  /* 0x000000ffff337224 */ /* 0x000fe200008e0603 */
[----:B------:R-:W-:Y:S02]  /*1b2e0*/  SHF.R.U64 R47, R47, 0x3, RZ ;  /* 0x000000032f2f7819 */ /* 0x000fe400000012ff */
[----:B------:R-:W-:-:S02]  /*1b2f0*/  IADD3 R54, P0, R2, 0xc040, RZ ;  /* 0x0000c04002367810 */ /* 0x000fc40007f1e0ff */
[----:B------:R-:W-:Y:S01]  /*1b300*/  LOP3.LUT R46, R47, R46, RZ, 0x3c, !PT ;  /* 0x0000002e2f2e7212 */ /* 0x000fe200078e3cff */
[----:B------:R-:W-:Y:S01]  /*1b310*/  IMAD.X R47, RZ, RZ, R3, P5 ;  /* 0x000000ffff2f7224 */ /* 0x000fe200028e0603 */
[----:B------:R-:W-:Y:S02]  /*1b320*/  SHF.R.U64 R4, R4, 0x3, RZ ;  /* 0x0000000304047819 */ /* 0x000fe400000012ff */
[----:B------:R-:W-:Y:S02]  /*1b330*/  LOP3.LUT R55, R54, 0x380, RZ, 0xc0, !PT ;  /* 0x0000038036377812 */ /* 0x000fe400078ec0ff */
[C---:B------:R-:W-:Y:S02]  /*1b340*/  IADD3 R6, P1, R2.reuse, 0x8020, RZ ;  /* 0x0000802002067810 */ /* 0x040fe40007f3e0ff */
[C---:B------:R-:W-:Y:S02]  /*1b350*/  IADD3 R26, P5, R2.reuse, 0x4040, RZ ;  /* 0x00004040021a7810 */ /* 0x040fe40007fbe0ff */
[----:B------:R-:W-:-:S02]  /*1b360*/  IADD3 R30, P4, R2, 0x8060, RZ ;  /* 0x00008060021e7810 */ /* 0x000fc40007f9e0ff */
[----:B------:R-:W-:Y:S01]  /*1b370*/  LOP3.LUT R50, R4, R50, RZ, 0x3c, !PT ;  /* 0x0000003204327212 */ /* 0x000fe200078e3cff */
[--C-:B------:R-:W-:Y:S01]  /*1b380*/  IMAD.X R27, RZ, RZ, R3.reuse, P5 ;  /* 0x000000ffff1b7224 */ /* 0x100fe200028e0603 */
[----:B------:R-:W-:Y:S02]  /*1b390*/  SHF.R.U64 R55, R55, 0x3, RZ ;  /* 0x0000000337377819 */ /* 0x000fe400000012ff */
[----:B------:R-:W-:Y:S02]  /*1b3a0*/  LOP3.LUT R7, R6, 0x380, RZ, 0xc0, !PT ;  /* 0x0000038006077812 */ /* 0x000fe400078ec0ff */
[----:B------:R-:W-:Y:S02]  /*1b3b0*/  LOP3.LUT R4, R26, 0x380, RZ, 0xc0, !PT ;  /* 0x000003801a047812 */ /* 0x000fe400078ec0ff */
[----:B------:R-:W-:Y:S02]  /*1b3c0*/  LOP3.LUT R31, R30, 0x380, RZ, 0xc0, !PT ;  /* 0x000003801e1f7812 */ /* 0x000fe400078ec0ff */
[----:B------:R-:W-:Y:S01]  /*1b3d0*/  LOP3.LUT R54, R55, R54, RZ, 0x3c, !PT ;  /* 0x0000003637367212 */ /* 0x000fe200078e3cff */
[----:B------:R-:W-:Y:S01]  /*1b3e0*/  IMAD.X R55, RZ, RZ, R3, P0 ;  /* 0x000000ffff377224 */ /* 0x000fe200000e0603 */
[----:B------:R-:W-:-:S02]  /*1b3f0*/  SHF.R.U64 R7, R7, 0x3, RZ ;  /* 0x0000000307077819 */ /* 0x000fc400000012ff */
[----:B------:R-:W-:Y:S02]  /*1b400*/  SHF.R.U64 R4, R4, 0x3, RZ ;  /* 0x0000000304047819 */ /* 0x000fe400000012ff */
[----:B------:R-:W-:Y:S02]  /*1b410*/  SHF.R.U64 R31, R31, 0x3, RZ ;  /* 0x000000031f1f7819 */ /* 0x000fe400000012ff */
[----:B------:R-:W-:Y:S02]  /*1b420*/  IADD3 R38, P3, R2, 0xc020, RZ ;  /* 0x0000c02002267810 */ /* 0x000fe40007f7e0ff */
[----:B------:R-:W-:Y:S02]  /*1b430*/  LOP3.LUT R6, R7, R6, RZ, 0x3c, !PT ;  /* 0x0000000607067212 */ /* 0x000fe400078e3cff */
[----:B------:R-:W-:Y:S02]  /*1b440*/  LOP3.LUT R26, R4, R26, RZ, 0x3c, !PT ;  /* 0x0000001a041a7212 */ /* 0x000fe400078e3cff */
[----:B------:R-:W-:-:S02]  /*1b450*/  MOV R7, R50 ;  /* 0x0000003200077202 */ /* 0x000fc40000000f00 */
[----:B------:R-:W-:Y:S01]  /*1b460*/  LOP3.LUT R30, R31, R30, RZ, 0x3c, !PT ;  /* 0x0000001e1f1e7212 */ /* 0x000fe200078e3cff */
[----:B------:R-:W-:Y:S01]  /*1b470*/  IMAD.X R31, RZ, RZ, R3, P4 ;  /* 0x000000ffff1f7224 */ /* 0x000fe200020e0603 */
[----:B------:R-:W-:Y:S01]  /*1b480*/  MOV R4, R54 ;  /* 0x0000003600047202 */ /* 0x000fe20000000f00 */
[----:B------:R-:W-:Y:S01]  /*1b490*/  STL [R1+0xc0], R7 ;  /* 0x0000c00701007387 */ /* 0x000fe20000100800 */
[----:B------:R-:W-:Y:S02]  /*1b4a0*/  LOP3.LUT R39, R38, 0x380, RZ, 0xc0, !PT ;  /* 0x0000038026277812 */ /* 0x000fe400078ec0ff */
[C---:B------:R-:W-:Y:S01]  /*1b4b0*/  IADD3 R50, P4, R2.reuse, 0x4020, RZ ;  /* 0x0000402002327810 */ /* 0x040fe20007f9e0ff */
[----:B------:R0:W-:Y:S01]  /*1b4c0*/  STL [R1+0xbc], R4 ;  /* 0x0000bc0401007387 */ /* 0x0001e20000100800 */
[----:B------:R-:W-:Y:S02]  /*1b4d0*/  IADD3 R34, P2, R2, 0x8040, RZ ;  /* 0x0000804002227810 */ /* 0x000fe40007f5e0ff */
[----:B------:R-:W-:-:S02]  /*1b4e0*/  SHF.R.U64 R39, R39, 0x3, RZ ;  /* 0x0000000327277819 */ /* 0x000fc400000012ff */
[----:B------:R-:W-:Y:S02]  /*1b4f0*/  LOP3.LUT R35, R34, 0x380, RZ, 0xc0, !PT ;  /* 0x0000038022237812 */ /* 0x000fe400078ec0ff */
[----:B------:R-:W-:Y:S02]  /*1b500*/  LOP3.LUT R38, R39, R38, RZ, 0x3c, !PT ;  /* 0x0000002627267212 */ /* 0x000fe400078e3cff */
[----:B------:R-:W-:Y:S02]  /*1b510*/  IADD3.X R39, RZ, R3, RZ, P3, !PT ;  /* 0x00000003ff277210 */ /* 0x000fe40001ffe4ff */
[----:B0-----:R-:W-:Y:S02]  /*1b520*/  LOP3.LUT R4, R50, 0x380, RZ, 0xc0, !PT ;  /* 0x0000038032047812 */ /* 0x001fe400078ec0ff */
[----:B------:R-:W-:Y:S02]  /*1b530*/  SHF.R.U64 R35, R35, 0x3, RZ ;  /* 0x0000000323237819 */ /* 0x000fe400000012ff */
[----:B------:R-:W-:-:S02]  /*1b540*/  SHF.R.U64 R4, R4, 0x3, RZ ;  /* 0x0000000304047819 */ /* 0x000fc400000012ff */
[----:B------:R-:W-:Y:S02]  /*1b550*/  MOV R7, R38 ;  /* 0x0000002600077202 */ /* 0x000fe40000000f00 */
[----:B------:R-:W-:Y:S02]  /*1b560*/  LOP3.LUT R50, R4, R50, RZ, 0x3c, !PT ;  /* 0x0000003204327212 */ /* 0x000fe400078e3cff */
[----:B------:R-:W-:Y:S01]  /*1b570*/  LOP3.LUT R34, R35, R34, RZ, 0x3c, !PT ;  /* 0x0000002223227212 */ /* 0x000fe200078e3cff */
[----:B------:R-:W-:Y:S01]  /*1b580*/  IMAD.X R35, RZ, RZ, R3, P2 ;  /* 0x000000ffff237224 */ /* 0x000fe200010e0603 */
[----:B------:R-:W-:Y:S01]  /*1b590*/  MOV R4, R46 ;  /* 0x0000002e00047202 */ /* 0x000fe20000000f00 */
[----:B------:R0:W-:Y:S01]  /*1b5a0*/  STL [R1+0xb4], R7 ;  /* 0x0000b40701007387 */ /* 0x0001e20000100800 */
[C---:B------:R-:W-:Y:S02]  /*1b5b0*/  IADD3 R8, P0, R2.reuse, 0x8000, RZ ;  /* 0x0000800002087810 */ /* 0x040fe40007f1e0ff */
[----:B------:R-:W-:Y:S01]  /*1b5c0*/  IADD3 R38, P2, R2, 0x4000, RZ ;  /* 0x0000400002267810 */ /* 0x000fe20007f5e0ff */
[----:B------:R1:W-:Y:S01]  /*1b5d0*/  STL [R1+0xb0], R4 ;  /* 0x0000b00401007387 */ /* 0x0003e20000100800 */
[----:B------:R-:W-:-:S02]  /*1b5e0*/  LOP3.LUT R9, R8, 0x380, RZ, 0xc0, !PT ;  /* 0x0000038008097812 */ /* 0x000fc400078ec0ff */
[----:B------:R-:W-:Y:S01]  /*1b5f0*/  IADD3 R14, P3, R2, 0x4060, RZ ;  /* 0x00004060020e7810 */ /* 0x000fe20007f7e0ff */
[----:B------:R-:W-:Y:S01]  /*1b600*/  IMAD.X R39, RZ, RZ, R3, P2 ;  /* 0x000000ffff277224 */ /* 0x000fe200010e0603 */
[----:B------:R-:W-:Y:S02]  /*1b610*/  SHF.R.U64 R9, R9, 0x3, RZ ;  /* 0x0000000309097819 */ /* 0x000fe400000012ff */
[----:B0-----:R-:W-:Y:S02]  /*1b620*/  IADD3.X R7, RZ, R3, RZ, P1, !PT ;  /* 0x00000003ff077210 */ /* 0x001fe40000ffe4ff */
[----:B------:R-:W-:Y:S02]  /*1b630*/  LOP3.LUT R8, R9, R8, RZ, 0x3c, !PT ;  /* 0x0000000809087212 */ /* 0x000fe400078e3cff */
[----:B-1----:R-:W-:Y:S02]  /*1b640*/  LOP3.LUT R4, R38, 0x380, RZ, 0xc0, !PT ;  /* 0x0000038026047812 */ /* 0x002fe400078ec0ff */
[----:B------:R-:W-:-:S02]  /*1b650*/  MOV R9, R30 ;  /* 0x0000001e00097202 */ /* 0x000fc40000000f00 */
[----:B------:R-:W-:Y:S02]  /*1b660*/  SHF.R.U64 R4, R4, 0x3, RZ ;  /* 0x0000000304047819 */ /* 0x000fe400000012ff */
[----:B------:R-:W-:Y:S01]  /*1b670*/  IADD3 R30, P1, R2, 0x60, RZ ;  /* 0x00000060021e7810 */ /* 0x000fe20007f3e0ff */
[----:B------:R0:W-:Y:S01]  /*1b680*/  STL [R1+0xac], R9 ;  /* 0x0000ac0901007387 */ /* 0x0001e20000100800 */
[----:B------:R-:W-:Y:S02]  /*1b690*/  LOP3.LUT R38, R4, R38, RZ, 0x3c, !PT ;  /* 0x0000002604267212 */ /* 0x000fe400078e3cff */
[----:B------:R-:W-:Y:S01]  /*1b6a0*/  MOV R4, R34 ;  /* 0x0000002200047202 */ /* 0x000fe20000000f00 */
[----:B------:R-:W-:Y:S01]  /*1b6b0*/  IMAD.X R31, RZ, RZ, R3, P1 ;  /* 0x000000ffff1f7224 */ /* 0x000fe200008e0603 */
[----:B------:R-:W-:Y:S01]  /*1b6c0*/  LOP3.LUT R15, R14, 0x380, RZ, 0xc0, !PT ;  /* 0x000003800e0f7812 */ /* 0x000fe200078ec0ff */
[----:B------:R-:W1:Y:S01]  /*1b6d0*/  S2R R34, SR_TID.X ;  /* 0x0000000000227919 */ /* 0x000e620000002100 */
[----:B------:R-:W-:-:S02]  /*1b6e0*/  IADD3.X R51, RZ, R3, RZ, P4, !PT ;  /* 0x00000003ff337210 */ /* 0x000fc400027fe4ff */
[----:B------:R-:W-:Y:S01]  /*1b6f0*/  SHF.R.U64 R15, R15, 0x3, RZ ;  /* 0x000000030f0f7819 */ /* 0x000fe200000012ff */
[----:B------:R2:W-:Y:S01]  /*1b700*/  STL [R1+0x98], R4 ;  /* 0x0000980401007387 */ /* 0x0005e20000100800 */
[--C-:B0-----:R-:W-:Y:S01]  /*1b710*/  IMAD.X R9, RZ, RZ, R3.reuse, P0 ;  /* 0x000000ffff097224 */ /* 0x101fe200000e0603 */
[----:B------:R-:W-:Y:S02]  /*1b720*/  MOV R215, R26 ;  /* 0x0000001a00d77202 */ /* 0x000fe40000000f00 */
[----:B------:R-:W-:Y:S01]  /*1b730*/  LOP3.LUT R14, R15, R14, RZ, 0x3c, !PT ;  /* 0x0000000e0f0e7212 */ /* 0x000fe200078e3cff */
[----:B------:R-:W-:Y:S01]  /*1b740*/  IMAD.X R15, RZ, RZ, R3, P3 ;  /* 0x000000ffff0f7224 */ /* 0x000fe200018e0603 */
[----:B------:R-:W-:Y:S02]  /*1b750*/  MOV R214, R50 ;  /* 0x0000003200d67202 */ /* 0x000fe40000000f00 */
[----:B------:R-:W-:Y:S02]  /*1b760*/  MOV R213, R38 ;  /* 0x0000002600d57202 */ /* 0x000fe40000000f00 */
[----:B--2---:R-:W-:-:S04]  /*1b770*/  LOP3.LUT R4, R30, 0x380, RZ, 0xc0, !PT ;  /* 0x000003801e047812 */ /* 0x004fc800078ec0ff */
[----:B------:R-:W-:-:S04]  /*1b780*/  SHF.R.U64 R4, R4, 0x3, RZ ;  /* 0x0000000304047819 */ /* 0x000fc800000012ff */
[----:B------:R-:W-:Y:S02]  /*1b790*/  LOP3.LUT R30, R4, R30, RZ, 0x3c, !PT ;  /* 0x0000001e041e7212 */ /* 0x000fe400078e3cff */
[----:B------:R-:W-:Y:S02]  /*1b7a0*/  MOV R4, R6 ;  /* 0x0000000600047202 */ /* 0x000fe40000000f00 */
[----:B------:R-:W-:Y:S02]  /*1b7b0*/  MOV R6, R8 ;  /* 0x0000000800067202 */ /* 0x000fe40000000f00 */
[----:B------:R-:W-:Y:S01]  /*1b7c0*/  MOV R212, R30 ;  /* 0x0000001e00d47202 */ /* 0x000fe20000000f00 */
[----:B------:R0:W-:Y:S04]  /*1b7d0*/  STL [R1+0x90], R4 ;  /* 0x0000900401007387 */ /* 0x0001e80000100800 */
[----:B------:R2:W-:Y:S01]  /*1b7e0*/  STL [R1+0x80], R6 ;  /* 0x0000800601007387 */ /* 0x0005e20000100800 */
[----:B0-----:R-:W-:-:S02]  /*1b7f0*/  MOV R4, R14 ;  /* 0x0000000e00047202 */ /* 0x001fc40000000f00 */
[----:B--2---:R-:W-:-:S03]  /*1b800*/  IADD3 R6, P0, R2, 0x40, RZ ;  /* 0x0000004002067810 */ /* 0x004fc60007f1e0ff */
[----:B------:R0:W-:Y:S02]  /*1b810*/  STL [R1+0x8], R4 ;  /* 0x0000080401007387 */ /* 0x0001e40000100800 */
[----:B------:R-:W-:Y:S01]  /*1b820*/  IMAD.X R7, RZ, RZ, R3, P0 ;  /* 0x000000ffff077224 */ /* 0x000fe200000e0603 */
[----:B0-----:R-:W-:-:S04]  /*1b830*/  LOP3.LUT R4, R6, 0x380, RZ, 0xc0, !PT ;  /* 0x0000038006047812 */ /* 0x001fc800078ec0ff */
[----:B------:R-:W-:-:S04]  /*1b840*/  SHF.R.U64 R4, R4, 0x3, RZ ;  /* 0x0000000304047819 */ /* 0x000fc800000012ff */
[----:B------:R-:W-:-:S04]  /*1b850*/  LOP3.LUT R6, R4, R6, RZ, 0x3c, !PT ;  /* 0x0000000604067212 */ /* 0x000fc800078e3cff */
[----:B------:R-:W-:Y:S02]  /*1b860*/  MOV R211, R6 ;  /* 0x0000000600d37202 */ /* 0x000fe40000000f00 */
[----:B------:R-:W-:-:S04]  /*1b870*/  IADD3 R6, P0, R2, 0x20, RZ ;  /* 0x0000002002067810 */ /* 0x000fc80007f1e0ff */
[----:B------:R-:W-:Y:S02]  /*1b880*/  LOP3.LUT R4, R6, 0x380, RZ, 0xc0, !PT ;  /* 0x0000038006047812 */ /* 0x000fe400078ec0ff */
[----:B------:R-:W-:Y:S02]  /*1b890*/  IADD3.X R7, RZ, R3, RZ, P0, !PT ;  /* 0x00000003ff077210 */ /* 0x000fe400007fe4ff */
[----:B------:R-:W-:-:S04]  /*1b8a0*/  SHF.R.U64 R4, R4, 0x3, RZ ;  /* 0x0000000304047819 */ /* 0x000fc800000012ff */
[----:B------:R-:W-:Y:S02]  /*1b8b0*/  LOP3.LUT R6, R4, R6, RZ, 0x3c, !PT ;  /* 0x0000000604067212 */ /* 0x000fe400078e3cff */
[----:B------:R-:W-:Y:S02]  /*1b8c0*/  LOP3.LUT R4, R2, 0x380, RZ, 0xc0, !PT ;  /* 0x0000038002047812 */ /* 0x000fe400078ec0ff */
[----:B------:R-:W-:Y:S02]  /*1b8d0*/  MOV R210, R6 ;  /* 0x0000000600d27202 */ /* 0x000fe40000000f00 */
[----:B------:R-:W-:-:S04]  /*1b8e0*/  SHF.R.U64 R4, R4, 0x3, RZ ;  /* 0x0000000304047819 */ /* 0x000fc800000012ff */
[----:B------:R-:W-:-:S04]  /*1b8f0*/  LOP3.LUT R2, R4, R2, RZ, 0x3c, !PT ;  /* 0x0000000204027212 */ /* 0x000fc800078e3cff */
[----:B------:R-:W-:Y:S02]  /*1b900*/  MOV R209, R2 ;  /* 0x0000000200d17202 */ /* 0x000fe40000000f00 */
[----:B-1----:R-:W-:-:S04]  /*1b910*/  LOP3.LUT P0, R2, R34, 0x3, RZ, 0xc0, !PT ;  /* 0x0000000322027812 */ /* 0x002fc8000780c0ff */
[----:B------:R-:W-:Y:S01]  /*1b920*/  ISETP.EQ.OR P0, PT, R2, 0x3, !P0 ;  /* 0x000000030200780c */ /* 0x000fe20004702670 */
[----:B------:R-:W-:-:S03]  /*1b930*/  IMAD.SHL.U32 R2, R34, 0x4, RZ ;  /* 0x0000000422027824 */ /* 0x000fc600078e00ff */
[----:B------:R-:W-:Y:S02]  /*1b940*/  SEL R4, R5, R0, P0 ;  /* 0x0000000005047207 */ /* 0x000fe40000000000 */
[----:B------:R-:W-:Y:S02]  /*1b950*/  LOP3.LUT R2, R2, 0xc, RZ, 0xc0, !PT ;  /* 0x0000000c02027812 */ /* 0x000fe400078ec0ff */
[----:B------:R-:W-:Y:S02]  /*1b960*/  SEL R5, R0, R5, P0 ;  /* 0x0000000500057207 */ /* 0x000fe40000000000 */
[----:B------:R-:W-:Y:S02]  /*1b970*/  IADD3 R2, P1, R2, UR4, RZ ;  /* 0x0000000402027c10 */ /* 0x000fe4000ff3e0ff */
[----:B------:R-:W-:Y:S02]  /*1b980*/  SEL R9, R28, R29, P0 ;  /* 0x0000001d1c097207 */ /* 0x000fe40000000000 */
[----:B------:R-:W-:Y:S01]  /*1b990*/  SEL R6, R29, R28, P0 ;  /* 0x0000001c1d067207 */ /* 0x000fe20000000000 */
[----:B------:R-:W-:-:S05]  /*1b9a0*/  IMAD.X R3, RZ, RZ, UR5, P1 ;  /* 0x00000005ff037e24 */ /* 0x000fca00088e06ff */
[----:B------:R0:W5:Y:S01]  /*1b9b0*/  LDG.E.CONSTANT R0, desc[UR36][R2.64] ;  /* 0x0000002402007981 */ /* 0x000162000c1e9900 */
[----:B------:R-:W-:-:S03]  /*1b9c0*/  UMOV UR4, 0xffffffff ;  /* 0xffffffff00047882 */ /* 0x000fc60000000000 */
[----:B------:R-:W-:Y:S05]  /*1b9d0*/  BRA.DIV UR4, `(.L_x_661) ;  /* 0x0000010204f07947 */ /* 0x000fea000b800000 */
[----:B------:R-:W-:Y:S01]  /*1b9e0*/  SEL R7, R36, R37, P0 ;  /* 0x0000002524077207 */ /* 0x000fe20000000000 */
[----:B0----5:R-:W-:Y:S01]  /*1b9f0*/  SHFL.IDX PT, R3, R9, R0, 0x1c1f ;  /* 0x001c1f0009037589 */ /* 0x021fe200000e0000 */
[----:B------:R-:W-:Y:S02]  /*1ba00*/  SEL R37, R37, R36, P0 ;  /* 0x0000002425257207 */ /* 0x000fe40000000000 */
[----:B------:R-:W-:Y:S01]  /*1ba10*/  SEL R36, R52, R53, P0 ;  /* 0x0000003534247207 */ /* 0x000fe20000000000 */
[----:B------:R-:W-:Y:S01]  /*1ba20*/  SHFL.IDX PT, R4, R4, R0, 0x1c1f ;  /* 0x001c1f0004047589 */ /* 0x000fe200000e0000 */
[----:B------:R-:W-:Y:S02]  /*1ba30*/  SEL R50, R104, R105, P0 ;  /* 0x0000006968327207 */ /* 0x000fe40000000000 */
[----:B------:R-:W-:Y:S01]  /*1ba40*/  SEL R51, R108, R109, P0 ;  /* 0x0000006d6c337207 */ /* 0x000fe20000000000 */
[----:B------:R-:W-:Y:S01]  /*1ba50*/  SHFL.IDX PT, R7, R7, R0, 0x1c1f ;  /* 0x001c1f0007077589 */ /* 0x000fe200000e0000 */
[----:B------:R-:W-:-:S02]  /*1ba60*/  SEL R52, R53, R52, P0 ;  /* 0x0000003435347207 */ /* 0x000fc40000000000 */
[----:B------:R-:W-:Y:S01]  /*1ba70*/  SEL R104, R105, R104, P0 ;  /* 0x0000006869687207 */ /* 0x000fe20000000000 */
[----:B------:R-:W-:Y:S01]  /*1ba80*/  SHFL.IDX PT, R50, R50, R0, 0x1c1f ;  /* 0x001c1f0032327589 */ /* 0x000fe200000e0000 */
        /* <DEDUP_REMOVED lines=93> */
[----:B------:R-:W-:Y:S01]  /*1c060*/  LOP3.LUT R2, R0, 0x2, RZ, 0x3c, !PT ;  /* 0x0000000200027812 */ /* 0x000fe200078e3cff */
[----:B------:R-:W-:Y:S01]  /*1c070*/  SHFL.IDX PT, R66, R66, R0, 0x1c1f ;  /* 0x001c1f0042427589 */ /* 0x000fe200000e0000 */
[----:B------:R-:W-:Y:S02]  /*1c080*/  SEL R68, R69, R68, P0 ;  /* 0x0000004445447207 */ /* 0x000fe40000000000 */
[----:B------:R-:W-:Y:S01]  /*1c090*/  SEL R72, R73, R72, P0 ;  /* 0x0000004849487207 */ /* 0x000fe20000000000 */
[----:B------:R-:W-:Y:S01]  /*1c0a0*/  SHFL.IDX PT, R9, R32, R2, 0x1c1f ;  /* 0x001c1f0220097589 */ /* 0x000fe200000e0000 */
[----:B------:R-:W-:-:S02]  /*1c0b0*/  SEL R76, R77, R76, P0 ;  /* 0x0000004c4d4c7207 */ /* 0x000fc40000000000 */
[----:B------:R-:W-:Y:S01]  /*1c0c0*/  SEL R80, R81, R80, P0 ;  /* 0x0000005051507207 */ /* 0x000fe20000000000 */
[----:B------:R-:W0:Y:S01]  /*1c0d0*/  SHFL.IDX PT, R44, R44, R2, 0x1c1f ;  /* 0x001c1f022c2c7589 */ /* 0x000e2200000e0000 */
[----:B------:R-:W-:Y:S02]  /*1c0e0*/  SEL R116, R117, R116, P0 ;  /* 0x0000007475747207 */ /* 0x000fe40000000000 */
[----:B------:R-:W-:Y:S01]  /*1c0f0*/  SEL R128, R129, R128, P0 ;  /* 0x0000008081807207 */ /* 0x000fe20000000000 */
[----:B------:R-:W1:Y:S01]  /*1c100*/  SHFL.IDX PT, R48, R48, R2, 0x1c1f ;  /* 0x001c1f0230307589 */ /* 0x000e6200000e0000 */
[----:B------:R-:W-:Y:S02]  /*1c110*/  SEL R65, R132, R133, P0 ;  /* 0x0000008584417207 */ /* 0x000fe40000000000 */
[----:B------:R-:W-:Y:S01]  /*1c120*/  SEL R146, R64, R146, P0 ;  /* 0x0000009240927207 */ /* 0x000fe20000000000 */
[----:B------:R-:W2:Y:S01]  /*1c130*/  SHFL.IDX PT, R84, R84, R2, 0x1c1f ;  /* 0x001c1f0254547589 */ /* 0x000ea200000e0000 */
[----:B------:R-:W-:-:S02]  /*1c140*/  SEL R78, R79, R78, P0 ;  /* 0x0000004e4f4e7207 */ /* 0x000fc40000000000 */
[----:B------:R-:W-:Y:S01]  /*1c150*/  SEL R86, R87, R86, P0 ;  /* 0x0000005657567207 */ /* 0x000fe20000000000 */
[----:B------:R-:W3:Y:S01]  /*1c160*/  SHFL.IDX PT, R88, R88, R2, 0x1c1f ;  /* 0x001c1f0258587589 */ /* 0x000ee200000e0000 */
[----:B------:R-:W-:Y:S02]  /*1c170*/  SEL R115, R115, R114, P0 ;  /* 0x0000007273737207 */ /* 0x000fe40000000000 */
[----:B------:R-:W-:Y:S01]  /*1c180*/  SEL R99, R126, R127, P0 ;  /* 0x0000007f7e637207 */ /* 0x000fe20000000000 */
[----:B------:R-:W-:Y:S01]  /*1c190*/  SHFL.IDX PT, R114, R111, R0, 0x1c1f ;  /* 0x001c1f006f727589 */ /* 0x000fe200000e0000 */
[----:B------:R-:W-:Y:S02]  /*1c1a0*/  SEL R123, R130, R131, P0 ;  /* 0x00000083827b7207 */ /* 0x000fe40000000000 */
[----:B------:R-:W-:Y:S01]  /*1c1b0*/  SEL R132, R133, R132, P0 ;  /* 0x0000008485847207 */ /* 0x000fe20000000000 */
[----:B------:R-:W4:Y:S01]  /*1c1c0*/  SHFL.IDX PT, R93, R93, R2, 0x1c1f ;  /* 0x001c1f025d5d7589 */ /* 0x000f2200000e0000 */
[----:B------:R-:W-:-:S02]  /*1c1d0*/  SEL R69, R136, R137, P0 ;  /* 0x0000008988457207 */ /* 0x000fc40000000000 */
[----:B------:R-:W-:Y:S01]  /*1c1e0*/  SEL R73, R140, R141, P0 ;  /* 0x0000008d8c497207 */ /* 0x000fe20000000000 */
[----:B------:R-:W4:Y:S01]  /*1c1f0*/  SHFL.IDX PT, R96, R96, R2, 0x1c1f ;  /* 0x001c1f0260607589 */ /* 0x000f2200000e0000 */
[----:B------:R-:W-:Y:S02]  /*1c200*/  SEL R77, R144, R145, P0 ;  /* 0x00000091904d7207 */ /* 0x000fe40000000000 */
[----:B------:R-:W-:Y:S01]  /*1c210*/  SEL R81, R148, R149, P0 ;  /* 0x0000009594517207 */ /* 0x000fe20000000000 */
[----:B------:R-:W4:Y:S01]  /*1c220*/  SHFL.IDX PT, R100, R100, R2, 0x1c1f ;  /* 0x001c1f0264647589 */ /* 0x000f2200000e0000 */
[----:B------:R-:W-:Y:S02]  /*1c230*/  SEL R64, R152, R160, P0 ;  /* 0x000000a098407207 */ /* 0x000fe40000000000 */
[----:B------:R-:W-:Y:S01]  /*1c240*/  SEL R89, R159, R153, P0 ;  /* 0x000000999f597207 */ /* 0x000fe20000000000 */
[----:B------:R-:W-:Y:S01]  /*1c250*/  SHFL.IDX PT, R111, R115, R2, 0x1c1f ;  /* 0x001c1f02736f7589 */ /* 0x000fe200000e0000 */
        /* <DEDUP_REMOVED lines=50> */
[----:B------:R-:W4:Y:S01]  /*1c580*/  SHFL.IDX PT, R10, R37, R2, 0x1c1f ;  /* 0x001c1f02250a7589 */ /* 0x000f2200000e0000 */
[----:B0-----:R-:W-:Y:S02]  /*1c590*/  SEL R195, R31, R44, P0 ;  /* 0x0000002c1fc37207 */ /* 0x001fe40000000000 */
[----:B------:R-:W-:Y:S01]  /*1c5a0*/  SEL R196, R44, R31, P0 ;  /* 0x0000001f2cc47207 */ /* 0x000fe20000000000 */
[----:B------:R-:W0:Y:S01]  /*1c5b0*/  SHFL.IDX PT, R60, R60, R2, 0x1c1f ;  /* 0x001c1f023c3c7589 */ /* 0x000e2200000e0000 */
[----:B-1----:R-:W-:-:S02]  /*1c5c0*/  SEL R193, R28, R48, P0 ;  /* 0x000000301cc17207 */ /* 0x002fc40000000000 */
[----:B------:R-:W-:Y:S01]  /*1c5d0*/  SEL R194, R48, R28, P0 ;  /* 0x0000001c30c27207 */ /* 0x000fe20000000000 */
[----:B------:R-:W1:Y:S01]  /*1c5e0*/  SHFL.IDX PT, R20, R20, R2, 0x1c1f ;  /* 0x001c1f0214147589 */ /* 0x000e6200000e0000 */
[----:B--2---:R-:W-:Y:S02]  /*1c5f0*/  SEL R176, R40, R84, P0 ;  /* 0x0000005428b07207 */ /* 0x004fe40000000000 */
[----:B------:R-:W-:Y:S01]  /*1c600*/  SEL R175, R84, R40, P0 ;  /* 0x0000002854af7207 */ /* 0x000fe20000000000 */
[----:B------:R-:W2:Y:S01]  /*1c610*/  SHFL.IDX PT, R68, R68, R2, 0x1c1f ;  /* 0x001c1f0244447589 */ /* 0x000ea200000e0000 */
[----:B---3--:R-:W-:Y:S02]  /*1c620*/  SEL R174, R45, R88, P0 ;  /* 0x000000582dae7207 */ /* 0x008fe40000000000 */
[----:B------:R-:W-:Y:S01]  /*1c630*/  SEL R173, R88, R45, P0 ;  /* 0x0000002d58ad7207 */ /* 0x000fe20000000000 */
[----:B------:R-:W3:Y:S01]  /*1c640*/  SHFL.IDX PT, R72, R72, R2, 0x1c1f ;  /* 0x001c1f0248487589 */ /* 0x000ee200000e0000 */
[----:B----4-:R-:W-:-:S02]  /*1c650*/  SEL R172, R46, R93, P0 ;  /* 0x0000005d2eac7207 */ /* 0x010fc40000000000 */
        /* <DEDUP_REMOVED lines=37> */
[----:B------:R-:W-:Y:S01]  /*1c8b0*/  SHFL.IDX PT, R73, R73, R0, 0x1c1f ;  /* 0x001c1f0049497589 */ /* 0x000fe200000e0000 */
[----:B0-----:R-:W-:Y:S02]  /*1c8c0*/  SEL R187, R35, R60, P0 ;  /* 0x0000003c23bb7207 */ /* 0x001fe40000000000 */
[----:B------:R-:W-:Y:S01]  /*1c8d0*/  SEL R188, R60, R35, P0 ;  /* 0x000000233cbc7207 */ /* 0x000fe20000000000 */
[----:B------:R-:W0:Y:S01]  /*1c8e0*/  SHFL.IDX PT, R140, R140, R2, 0x1c1f ;  /* 0x001c1f028c8c7589 */ /* 0x000e2200000e0000 */
[----:B-1----:R-:W-:Y:S02]  /*1c8f0*/  SEL R186, R26, R20, P0 ;  /* 0x000000141aba7207 */ /* 0x002fe40000000000 */
[----:B------:R-:W-:Y:S01]  /*1c900*/  SEL R185, R20, R26, P0 ;  /* 0x0000001a14b97207 */ /* 0x000fe20000000000 */
[----:B------:R-:W-:Y:S01]  /*1c910*/  SHFL.IDX PT, R77, R77, R0, 0x1c1f ;  /* 0x001c1f004d4d7589 */ /* 0x000fe200000e0000 */
[----:B--2---:R-:W-:-:S02]  /*1c920*/  SEL R184, R34, R68, P0 ;  /* 0x0000004422b87207 */ /* 0x004fc40000000000 */
[----:B------:R-:W-:Y:S01]  /*1c930*/  SEL R183, R68, R34, P0 ;  /* 0x0000002244b77207 */ /* 0x000fe20000000000 */
[----:B------:R-:W1:Y:S01]  /*1c940*/  SHFL.IDX PT, R144, R144, R2, 0x1c1f ;  /* 0x001c1f0290907589 */ /* 0x000e6200000e0000 */
[----:B---3--:R-:W-:Y:S02]  /*1c950*/  SEL R182, R33, R72, P0 ;  /* 0x0000004821b67207 */ /* 0x008fe40000000000 */
[----:B------:R-:W-:Y:S01]  /*1c960*/  SEL R181, R72, R33, P0 ;  /* 0x0000002148b57207 */ /* 0x000fe20000000000 */
[----:B------:R-:W-:Y:S01]  /*1c970*/  SHFL.IDX PT, R81, R81, R0, 0x1c1f ;  /* 0x001c1f0051517589 */ /* 0x000fe200000e0000 */
[----:B----4-:R-:W-:Y:S02]  /*1c980*/  SEL R180, R38, R76, P0 ;  /* 0x0000004c26b47207 */ /* 0x010fe40000000000 */
        /* <DEDUP_REMOVED lines=23> */
[----:B0-----:R-:W-:Y:S02]  /*1cb00*/  SEL R7, R73, R140, P0 ;  /* 0x0000008c49077207 */ /* 0x001fe40000000000 */
[----:B-1----:R-:W-:Y:S01]  /*1cb10*/  SEL R8, R77, R144, P0 ;  /* 0x000000904d087207 */ /* 0x002fe20000000000 */
[----:B------:R-:W-:Y:S01]  /*1cb20*/  SHFL.IDX PT, R92, R92, R0, 0x1c1f ;  /* 0x001c1f005c5c7589 */ /* 0x000fe200000e0000 */
[----:B--2---:R-:W-:Y:S02]  /*1cb30*/  SEL R9, R81, R148, P0 ;  /* 0x0000009451097207 */ /* 0x004fe40000000000 */
[----:B---3--:R-:W-:Y:S01]  /*1cb40*/  SEL R10, R85, R158, P0 ;  /* 0x0000009e550a7207 */ /* 0x008fe20000000000 */
[----:B------:R-:W0:Y:S01]  /*1cb50*/  SHFL.IDX PT, R154, R154, R2, 0x1c1f ;  /* 0x001c1f029a9a7589 */ /* 0x000e2200000e0000 */
[----:B----4-:R-:W-:-:S02]  /*1cb60*/  SEL R20, R21, R146, P0 ;  /* 0x0000009215147207 */ /* 0x010fc40000000000 */
[----:B------:R-:W-:Y:S01]  /*1cb70*/  SEL R40, R105, R32, P0 ;  /* 0x0000002069287207 */ /* 0x000fe20000000000 */
[----:B------:R-:W-:Y:S01]  /*1cb80*/  SHFL.IDX PT, R94, R94, R0, 0x1c1f ;  /* 0x001c1f005e5e7589 */ /* 0x000fe200000e0000 */
[----:B------:R-:W-:Y:S02]  /*1cb90*/  SEL R45, R113, R109, P0 ;  /* 0x0000006d712d7207 */ /* 0x000fe40000000000 */
[----:B------:R-:W-:Y:S01]  /*1cba0*/  SEL R53, R103, R83, P0 ;  /* 0x0000005367357207 */ /* 0x000fe20000000000 */
[----:B------:R-:W1:Y:S01]  /*1cbb0*/  SHFL.IDX PT, R155, R155, R2, 0x1c1f ;  /* 0x001c1f029b9b7589 */ /* 0x000e6200000e0000 */
[----:B------:R-:W-:Y:S02]  /*1cbc0*/  SEL R26, R64, R152, P0 ;  /* 0x00000098401a7207 */ /* 0x000fe40000000000 */
[----:B------:R-:W-:Y:S01]  /*1cbd0*/  SEL R60, R114, R111, P0 ;  /* 0x0000006f723c7207 */ /* 0x000fe20000000000 */
[----:B------:R-:W-:Y:S01]  /*1cbe0*/  SHFL.IDX PT, R97, R97, R0, 0x1c1f ;  /* 0x001c1f0061617589 */ /* 0x000fe200000e0000 */
[----:B------:R-:W-:-:S02]  /*1cbf0*/  SEL R76, R125, R122, P0 ;  /* 0x0000007a7d4c7207 */ /* 0x000fc40000000000 */
[----:B------:R-:W-:Y:S01]  /*1cc00*/  SEL R57, R124, R57, P0 ;  /* 0x000000397c397207 */ /* 0x000fe20000000000 */
[----:B------:R-:W2:Y:S01]  /*1cc10*/  SHFL.IDX PT, R156, R156, R2, 0x1c1f ;  /* 0x001c1f029c9c7589 */ /* 0x000ea200000e0000 */
[----:B------:R-:W-:Y:S02]  /*1cc20*/  SEL R27, R89, R153, P0 ;  /* 0x00000099591b7207 */ /* 0x000fe40000000000 */
[----:B------:R-:W-:Y:S01]  /*1cc30*/  SEL R61, R128, R61, P0 ;  /* 0x0000003d803d7207 */ /* 0x000fe20000000000 */
[----:B------:R-:W-:Y:S01]  /*1cc40*/  SHFL.IDX PT, R101, R101, R0, 0x1c1f ;  /* 0x001c1f0065657589 */ /* 0x000fe200000e0000 */
[----:B------:R-:W-:Y:S02]  /*1cc50*/  SEL R65, R132, R65, P0 ;  /* 0x0000004184417207 */ /* 0x000fe40000000000 */
[----:B------:R-:W-:Y:S01]  /*1cc60*/  SEL R69, R136, R69, P0 ;  /* 0x0000004588457207 */ /* 0x000fe20000000000 */
[----:B------:R-:W3:Y:S01]  /*1cc70*/  SHFL.IDX PT, R157, R157, R2, 0x1c1f ;  /* 0x001c1f029d9d7589 */ /* 0x000ee200000e0000 */
[----:B0-----:R-:W-:-:S02]  /*1cc80*/  SEL R36, R92, R154, P0 ;  /* 0x0000009a5c247207 */ /* 0x001fc40000000000 */
[----:B------:R-:W-:Y:S01]  /*1cc90*/  SEL R73, R140, R73, P0 ;  /* 0x000000498c497207 */ /* 0x000fe20000000000 */
[----:B------:R-:W-:Y:S01]  /*1cca0*/  SHFL.IDX PT, R117, R59, R0, 0x1c1f ;  /* 0x001c1f003b757589 */ /* 0x000fe200000e0000 */
[----:B------:R-:W-:Y:S02]  /*1ccb0*/  SEL R77, R144, R77, P0 ;  /* 0x0000004d904d7207 */ /* 0x000fe40000000000 */
[----:B------:R-:W-:Y:S01]  /*1ccc0*/  SEL R81, R148, R81, P0 ;  /* 0x0000005194517207 */ /* 0x000fe20000000000 */
[----:B------:R-:W0:Y:S01]  /*1ccd0*/  SHFL.IDX PT, R70, R70, R2, 0x1c1f ;  /* 0x001c1f0246467589 */ /* 0x000e2200000e0000 */
[----:B-1----:R-:W-:Y:S02]  /*1cce0*/  SEL R37, R94, R155, P0 ;  /* 0x0000009b5e257207 */ /* 0x002fe40000000000 */
[----:B------:R-:W-:Y:S01]  /*1ccf0*/  SEL R85, R158, R85, P0 ;  /* 0x000000559e557207 */ /* 0x000fe20000000000 */
[----:B------:R-:W-:Y:S01]  /*1cd00*/  SHFL.IDX PT, R121, R63, R0, 0x1c1f ;  /* 0x001c1f003f797589 */ /* 0x000fe200000e0000 */
[----:B------:R-:W-:-:S02]  /*1cd10*/  SEL R21, R146, R21, P0 ;  /* 0x0000001592157207 */ /* 0x000fc40000000000 */
[----:B------:R-:W-:Y:S01]  /*1cd20*/  SEL R64, R152, R64, P0 ;  /* 0x0000004098407207 */ /* 0x000fe20000000000 */
[----:B------:R-:W1:Y:S01]  /*1cd30*/  SHFL.IDX PT, R74, R74, R2, 0x1c1f ;  /* 0x001c1f024a4a7589 */ /* 0x000e6200000e0000 */
[----:B--2---:R-:W-:Y:S02]  /*1cd40*/  SEL R38, R97, R156, P0 ;  /* 0x0000009c61267207 */ /* 0x004fe40000000000 */
[----:B------:R-:W-:Y:S01]  /*1cd50*/  SEL R89, R153, R89, P0 ;  /* 0x0000005999597207 */ /* 0x000fe20000000000 */
[----:B------:R-:W-:Y:S01]  /*1cd60*/  SHFL.IDX PT, R71, R71, R0, 0x1c1f ;  /* 0x001c1f0047477589 */ /* 0x000fe200000e0000 */
[----:B------:R-:W-:Y:S02]  /*1cd70*/  SEL R92, R154, R92, P0 ;  /* 0x0000005c9a5c7207 */ /* 0x000fe40000000000 */
[----:B------:R-:W-:Y:S01]  /*1cd80*/  SEL R94, R155, R94, P0 ;  /* 0x0000005e9b5e7207 */ /* 0x000fe20000000000 */
[----:B------:R-:W2:Y:S01]  /*1cd90*/  SHFL.IDX PT, R86, R86, R2, 0x1c1f ;  /* 0x001c1f0256567589 */ /* 0x000ea200000e0000 */
[----:B---3--:R-:W-:-:S02]  /*1cda0*/  SEL R39, R101, R157, P0 ;  /* 0x0000009d65277207 */ /* 0x008fc40000000000 */
[----:B------:R-:W-:Y:S01]  /*1cdb0*/  SEL R97, R156, R97, P0 ;  /* 0x000000619c617207 */ /* 0x000fe20000000000 */
[----:B------:R-:W3:Y:S01]  /*1cdc0*/  SHFL.IDX PT, R90, R90, R2, 0x1c1f ;  /* 0x001c1f025a5a7589 */ /* 0x000ee200000e0000 */
[----:B------:R-:W-:Y:S02]  /*1cdd0*/  SEL R101, R157, R101, P0 ;  /* 0x000000659d657207 */ /* 0x000fe40000000000 */
[----:B------:R-:W-:Y:S01]  /*1cde0*/  SEL R105, R32, R105, P0 ;  /* 0x0000006920697207 */ /* 0x000fe20000000000 */
[----:B------:R-:W-:Y:S01]  /*1cdf0*/  SHFL.IDX PT, R79, R79, R0, 0x1c1f ;  /* 0x001c1f004f4f7589 */ /* 0x000fe200000e0000 */
[----:B0-----:R-:W-:Y:S02]  /*1ce00*/  SEL R46, R117, R70, P0 ;  /* 0x00000046752e7207 */ /* 0x001fe40000000000 */
[----:B------:R-:W-:Y:S01]  /*1ce10*/  SEL R109, R109, R113, P0 ;  /* 0x000000716d6d7207 */ /* 0x000fe20000000000 */
[----:B------:R-:W0:Y:S01]  /*1ce20*/  SHFL.IDX PT, R95, R95, R2, 0x1c1f ;  /* 0x001c1f025f5f7589 */ /* 0x000e2200000e0000 */
[----:B------:R-:W-:-:S02]  /*1ce30*/  SEL R70, R70, R117, P0 ;  /* 0x0000007546467207 */ /* 0x000fc40000000000 */
[----:B------:R-:W-:Y:S01]  /*1ce40*/  SEL R83, R83, R103, P0 ;  /* 0x0000006753537207 */ /* 0x000fe20000000000 */
[----:B------:R-:W-:Y:S01]  /*1ce50*/  SHFL.IDX PT, R87, R87, R0, 0x1c1f ;  /* 0x001c1f0057577589 */ /* 0x000fe200000e0000 */
[----:B-1----:R-:W-:Y:S02]  /*1ce60*/  SEL R47, R121, R74, P0 ;  /* 0x0000004a792f7207 */ /* 0x002fe40000000000 */
[----:B------:R-:W-:Y:S01]  /*1ce70*/  SEL R74, R74, R121, P0 ;  /* 0x000000794a4a7207 */ /* 0x000fe20000000000 */
[----:B------:R-:W1:Y:S01]  /*1ce80*/  SHFL.IDX PT, R102, R102, R2, 0x1c1f ;  /* 0x001c1f0266667589 */ /* 0x000e6200000e0000 */
[----:B------:R-:W-:Y:S02]  /*1ce90*/  SEL R111, R111, R114, P0 ;  /* 0x000000726f6f7207 */ /* 0x000fe40000000000 */
[----:B------:R-:W-:Y:S01]  /*1cea0*/  SEL R122, R122, R125, P0 ;  /* 0x0000007d7a7a7207 */ /* 0x000fe20000000000 */
[----:B------:R-:W4:Y:S01]  /*1ceb0*/  SHFL.IDX PT, R106, R106, R2, 0x1c1f ;  /* 0x001c1f026a6a7589 */ /* 0x000f2200000e0000 */
[----:B--2---:R-:W-:-:S02]  /*1cec0*/  SEL R50, R71, R86, P0 ;  /* 0x0000005647327207 */ /* 0x004fc40000000000 */
[----:B------:R-:W-:Y:S01]  /*1ced0*/  SEL R71, R86, R71, P0 ;  /* 0x0000004756477207 */ /* 0x000fe20000000000 */
[----:B------:R-:W2:Y:S01]  /*1cee0*/  SHFL.IDX PT, R110, R110, R2, 0x1c1f ;  /* 0x001c1f026e6e7589 */ /* 0x000ea200000e0000 */
[----:B---3--:R-:W-:Y:S02]  /*1cef0*/  SEL R51, R75, R90, P0 ;  /* 0x0000005a4b337207 */ /* 0x008fe40000000000 */
[----:B------:R-:W-:Y:S01]  /*1cf00*/  SEL R75, R90, R75, P0 ;  /* 0x0000004b5a4b7207 */ /* 0x000fe20000000000 */
[----:B------:R-:W3:Y:S04]  /*1cf10*/  SHFL.IDX PT, R118, R118, R2, 0x1c1f ;  /* 0x001c1f0276767589 */ /* 0x000ee800000e0000 */
[----:B------:R-:W3:Y:S01]  /*1cf20*/  SHFL.IDX PT, R119, R119, R0, 0x1c1f ;  /* 0x001c1f0077777589 */ /* 0x000ee200000e0000 */
[----:B0-----:R-:W-:-:S02]  /*1cf30*/  SEL R52, R79, R95, P0 ;  /* 0x0000005f4f347207 */ /* 0x001fc40000000000 */
[----:B------:R-:W-:Y:S01]  /*1cf40*/  SEL R79, R95, R79, P0 ;  /* 0x0000004f5f4f7207 */ /* 0x000fe20000000000 */
[----:B------:R-:W-:Y:S04]  /*1cf50*/  SHFL.IDX PT, R99, R99, R0, 0x1c1f ;  /* 0x001c1f0063637589 */ /* 0x000fe800000e0000 */
[----:B------:R-:W0:Y:S01]  /*1cf60*/  SHFL.IDX PT, R126, R126, R2, 0x1c1f ;  /* 0x001c1f027e7e7589 */ /* 0x000e2200000e0000 */
[----:B-1----:R-:W-:Y:S02]  /*1cf70*/  SEL R54, R87, R102, P0 ;  /* 0x0000006657367207 */ /* 0x002fe40000000000 */
[----:B------:R-:W-:Y:S01]  /*1cf80*/  SEL R87, R102, R87, P0 ;  /* 0x0000005766577207 */ /* 0x000fe20000000000 */
[----:B------:R-:W-:Y:S01]  /*1cf90*/  SHFL.IDX PT, R127, R127, R0, 0x1c1f ;  /* 0x001c1f007f7f7589 */ /* 0x000fe200000e0000 */
[----:B----4-:R-:W-:-:S02]  /*1cfa0*/  SEL R55, R107, R106, P0 ;  /* 0x0000006a6b377207 */ /* 0x010fc40000000000 */
[----:B------:R-:W-:Y:S01]  /*1cfb0*/  SEL R106, R106, R107, P0 ;  /* 0x0000006b6a6a7207 */ /* 0x000fe20000000000 */
[----:B------:R-:W1:Y:S01]  /*1cfc0*/  SHFL.IDX PT, R123, R134, R2, 0x1c1f ;  /* 0x001c1f02867b7589 */ /* 0x000e6200000e0000 */
[----:B--2---:R-:W-:Y:S02]  /*1cfd0*/  SEL R56, R91, R110, P0 ;  /* 0x0000006e5b387207 */ /* 0x004fe40000000000 */
[----:B------:R-:W-:Y:S01]  /*1cfe0*/  SEL R91, R110, R91, P0 ;  /* 0x0000005b6e5b7207 */ /* 0x000fe20000000000 */
[----:B------:R-:W-:Y:S01]  /*1cff0*/  SHFL.IDX PT, R131, R131, R0, 0x1c1f ;  /* 0x001c1f0083837589 */ /* 0x000fe200000e0000 */
[----:B---3--:R-:W-:Y:S02]  /*1d000*/  SEL R62, R98, R118, P0 ;  /* 0x00000076623e7207 */ /* 0x008fe40000000000 */
[----:B------:R-:W-:Y:S01]  /*1d010*/  SEL R98, R118, R98, P0 ;  /* 0x0000006276627207 */ /* 0x000fe20000000000 */
[----:B------:R-:W2:Y:S01]  /*1d020*/  SHFL.IDX PT, R129, R138, R2, 0x1c1f ;  /* 0x001c1f028a817589 */ /* 0x000ea200000e0000 */
[----:B------:R-:W-:-:S02]  /*1d030*/  SEL R68, R119, R115, P0 ;  /* 0x0000007377447207 */ /* 0x000fc40000000000 */
[----:B------:R-:W-:Y:S01]  /*1d040*/  SEL R115, R115, R119, P0 ;  /* 0x0000007773737207 */ /* 0x000fe20000000000 */
[----:B------:R-:W-:Y:S04]  /*1d050*/  SHFL.IDX PT, R133, R133, R0, 0x1c1f ;  /* 0x001c1f0085857589 */ /* 0x000fe800000e0000 */
[----:B------:R-:W3:Y:S01]  /*1d060*/  SHFL.IDX PT, R130, R142, R2, 0x1c1f ;  /* 0x001c1f028e827589 */ /* 0x000ee200000e0000 */
[----:B0-----:R-:W-:Y:S02]  /*1d070*/  SEL R72, R99, R126, P0 ;  /* 0x0000007e63487207 */ /* 0x001fe40000000000 */
[----:B------:R-:W-:Y:S01]  /*1d080*/  SEL R99, R126, R99, P0 ;  /* 0x000000637e637207 */ /* 0x000fe20000000000 */
[----:B------:R-:W-:Y:S04]  /*1d090*/  SHFL.IDX PT, R30, R30, R0, 0x1c1f ;  /* 0x001c1f001e1e7589 */ /* 0x000fe800000e0000 */
[----:B------:R-:W0:Y:S01]  /*1d0a0*/  SHFL.IDX PT, R29, R29, R2, 0x1c1f ;  /* 0x001c1f021d1d7589 */ /* 0x000e2200000e0000 */
[----:B-1----:R-:W-:-:S02]  /*1d0b0*/  SEL R78, R127, R123, P0 ;  /* 0x0000007b7f4e7207 */ /* 0x002fc40000000000 */
[----:B------:R-:W-:Y:S01]  /*1d0c0*/  SEL R123, R123, R127, P0 ;  /* 0x0000007f7b7b7207 */ /* 0x000fe20000000000 */
[----:B------:R-:W1:Y:S04]  /*1d0d0*/  SHFL.IDX PT, R59, R207, R0, 0x1c1f ;  /* 0x001c1f00cf3b7589 */ /* 0x000e6800000e0000 */
[----:B------:R-:W4:Y:S01]  /*1d0e0*/  SHFL.IDX PT, R63, R135, R0, 0x1c1f ;  /* 0x001c1f00873f7589 */ /* 0x000f2200000e0000 */
[----:B--2---:R-:W-:Y:S02]  /*1d0f0*/  SEL R80, R131, R129, P0 ;  /* 0x0000008183507207 */ /* 0x004fe40000000000 */
[----:B------:R-:W-:Y:S01]  /*1d100*/  SEL R129, R129, R131, P0 ;  /* 0x0000008381817207 */ /* 0x000fe20000000000 */
[----:B------:R-:W2:Y:S01]  /*1d110*/  SHFL.IDX PT, R11, R208, R2, 0x1c1f ;  /* 0x001c1f02d00b7589 */ /* 0x000ea200000e0000 */
[----:B---3--:R-:W-:-:S03]  /*1d120*/  SEL R82, R133, R130, P0 ;  /* 0x0000008285527207 */ /* 0x008fc60000000000 */
[----:B------:R3:W1:Y:S01]  /*1d130*/  SHFL.IDX PT, R0, R150, R2, 0x1c1f ;  /* 0x001c1f0296007589 */ /* 0x00066200000e0000 */
[----:B------:R-:W-:Y:S02]  /*1d140*/  SEL R130, R130, R133, P0 ;  /* 0x0000008582827207 */ /* 0x000fe40000000000 */
[----:B0-----:R-:W-:Y:S02]  /*1d150*/  SEL R197, R30, R29, P0 ;  /* 0x0000001d1ec57207 */ /* 0x001fe40000000000 */
[----:B------:R-:W-:Y:S01]  /*1d160*/  SEL R198, R29, R30, P0 ;  /* 0x0000001e1dc67207 */ /* 0x000fe20000000000 */
[----:B---3--:R-:W-:-:S07]  /*1d170*/  IMAD.MOV.U32 R2, RZ, RZ, RZ ;  /* 0x000000ffff027224 */ /* 0x008fce00078e00ff */
.L_x_1028:
[----:B------:R-:W3:Y:S01]  /*1d180*/  LDL.LU R107, [R1+0x8] ;  /* 0x00000800016b7983 */ /* 0x000ee20000300800 */
[----:B------:R-:W-:Y:S05]  /*1d190*/  WARPSYNC.ALL ;  /* 0x0000000000007948 */ /* 0x000fea0003800000 */
[----:B------:R-:W2:Y:S01]  /*1d1a0*/  LDL.LU R103, [R1+0x80] ;  /* 0x0000800001677983 */ /* 0x000ea20000300800 */
[----:B------:R-:W-:Y:S01]  /*1d1b0*/  F2FP.BF16.F32.PACK_AB R12, R203, R205 ;  /* 0x000000cdcb0c723e */ /* 0x000fe200000010ff */
[----:B------:R-:W-:Y:S01]  /*1d1c0*/  ULDC.64 UR4, c[0x0][0xc00] ;  /* 0x0003000000047ab9 */ /* 0x000fe20000000a00 */
[----:B------:R-:W-:Y:S01]  /*1d1d0*/  F2FP.BF16.F32.PACK_AB R13, R20, R10 ;  /* 0x0000000a140d723e */ /* 0x000fe200000010ff */
[----:B------:R-:W4:Y:S01]  /*1d1e0*/  LDL.LU R102, [R1+0x90] ;  /* 0x0000900001667983 */ /* 0x000f220000300800 */
[----:B------:R-:W-:Y:S01]  /*1d1f0*/  F2FP.BF16.F32.PACK_AB R14, R204, R206 ;  /* 0x000000cecc0e723e */ /* 0x000fe200000010ff */
[----:B------:R-:W-:Y:S01]  /*1d200*/  ULDC.64 UR6, c[0x0][0xc08] ;  /* 0x0003020000067ab9 */ /* 0x000fe20000000a00 */
[----:B------:R-:W-:Y:S01]  /*1d210*/  F2FP.BF16.F32.PACK_AB R15, R21, R85 ;  /* 0x00000055150f723e */ /* 0x000fe200000010ff */
[----:B------:R-:W4:Y:S01]  /*1d220*/  LDL.LU R95, [R1+0x98] ;  /* 0x00009800015f7983 */ /* 0x000f220000300800 */
[----:B------:R-:W-:Y:S01]  /*1d230*/  F2FP.BF16.F32.PACK_AB R28, R199, R201 ;  /* 0x000000c9c71c723e */ /* 0x000fe200000010ff */
[----:B------:R-:W0:Y:S02]  /*1d240*/  LDC R110, c[0x0][0xbe8] ;  /* 0x0002fa00ff6e7b82 */ /* 0x000e240000000800 */
[----:B------:R-:W4:Y:S06]  /*1d250*/  LDL.LU R90, [R1+0xac] ;  /* 0x0000ac00015a7983 */ /* 0x000f2c0000300800 */
[----:B------:R-:W-:Y:S01]  /*1d260*/  BAR.SYNC.DEFER_BLOCKING 0x1, 0x100 ;  /* 0x0044000000007b1d */ /* 0x000fe20000010000 */
[----:B------:R-:W-:-:S02]  /*1d270*/  F2FP.BF16.F32.PACK_AB R29, R27, R26 ;  /* 0x0000001a1b1d723e */ /* 0x000fc400000010ff */
[----:B------:R-:W-:-:S03]  /*1d280*/  F2FP.BF16.F32.PACK_AB R30, R200, R202 ;  /* 0x000000cac81e723e */ /* 0x000fc600000010ff */
[----:B------:R-:W4:Y:S01]  /*1d290*/  LDL.LU R86, [R1+0xb0] ;  /* 0x0000b00001567983 */ /* 0x000f220000300800 */
[----:B------:R-:W-:Y:S02]  /*1d2a0*/  F2FP.BF16.F32.PACK_AB R31, R89, R64 ;  /* 0x00000040591f723e */ /* 0x000fe400000010ff */
[----:B------:R-:W-:Y:S02]  /*1d2b0*/  F2FP.BF16.F32.PACK_AB R32, R195, R197 ;  /* 0x000000c5c320723e */ /* 0x000fe400000010ff */
[----:B------:R-:W-:Y:S02]  /*1d2c0*/  F2FP.BF16.F32.PACK_AB R33, R37, R36 ;  /* 0x000000242521723e */ /* 0x000fe400000010ff */
[----:B------:R-:W-:Y:S02]  /*1d2d0*/  F2FP.BF16.F32.PACK_AB R34, R196, R198 ;  /* 0x000000c6c422723e */ /* 0x000fe400000010ff */
[----:B------:R-:W-:Y:S01]  /*1d2e0*/  F2FP.BF16.F32.PACK_AB R35, R94, R92 ;  /* 0x0000005c5e23723e */ /* 0x000fe200000010ff */
[----:B------:R1:W-:Y:S04]  /*1d2f0*/  STSM.16.M88.4 [R209], R12 ;  /* 0x0000000cd1007844 */ /* 0x0003e80000000200 */
[----:B------:R0:W-:Y:S04]  /*1d300*/  STSM.16.M88.4 [R210], R28 ;  /* 0x0000001cd2007844 */ /* 0x0001e80000000200 */
[----:B------:R0:W-:Y:S01]  /*1d310*/  STSM.16.M88.4 [R211], R32 ;  /* 0x00000020d3007844 */ /* 0x0001e20000000200 */
[----:B-1----:R-:W-:-:S02]  /*1d320*/  F2FP.BF16.F32.PACK_AB R12, R191, R193 ;  /* 0x000000c1bf0c723e */ /* 0x002fc400000010ff */
[----:B------:R-:W-:Y:S02]  /*1d330*/  F2FP.BF16.F32.PACK_AB R13, R39, R38 ;  /* 0x00000026270d723e */ /* 0x000fe400000010ff */
[----:B------:R-:W-:Y:S02]  /*1d340*/  F2FP.BF16.F32.PACK_AB R14, R192, R194 ;  /* 0x000000c2c00e723e */ /* 0x000fe400000010ff */
[----:B------:R-:W-:Y:S02]  /*1d350*/  F2FP.BF16.F32.PACK_AB R15, R101, R97 ;  /* 0x00000061650f723e */ /* 0x000fe400000010ff */
[----:B0-----:R-:W-:Y:S02]  /*1d360*/  F2FP.BF16.F32.PACK_AB R28, R187, R189 ;  /* 0x000000bdbb1c723e */ /* 0x001fe400000010ff */
[----:B------:R-:W-:Y:S01]  /*1d370*/  F2FP.BF16.F32.PACK_AB R29, R44, R40 ;  /* 0x000000282c1d723e */ /* 0x000fe200000010ff */
[----:B------:R0:W-:Y:S01]  /*1d380*/  STSM.16.M88.4 [R212], R12 ;  /* 0x0000000cd4007844 */ /* 0x0001e20000000200 */
[----:B------:R-:W-:-:S02]  /*1d390*/  F2FP.BF16.F32.PACK_AB R30, R188, R190 ;  /* 0x000000bebc1e723e */ /* 0x000fc400000010ff */
[----:B------:R-:W-:Y:S02]  /*1d3a0*/  F2FP.BF16.F32.PACK_AB R31, R58, R105 ;  /* 0x000000693a1f723e */ /* 0x000fe400000010ff */
[----:B------:R-:W-:Y:S02]  /*1d3b0*/  F2FP.BF16.F32.PACK_AB R32, R184, R186 ;  /* 0x000000bab820723e */ /* 0x000fe400000010ff */
[----:B------:R-:W-:Y:S01]  /*1d3c0*/  F2FP.BF16.F32.PACK_AB R33, R46, R45 ;  /* 0x0000002d2e21723e */ /* 0x000fe200000010ff */
[----:B------:R1:W-:Y:S01]  /*1d3d0*/  STSM.16.M88.4 [R213], R28 ;  /* 0x0000001cd5007844 */ /* 0x0003e20000000200 */
[----:B------:R-:W-:Y:S02]  /*1d3e0*/  F2FP.BF16.F32.PACK_AB R34, R183, R185 ;  /* 0x000000b9b722723e */ /* 0x000fe400000010ff */
[----:B------:R-:W-:Y:S02]  /*1d3f0*/  F2FP.BF16.F32.PACK_AB R35, R70, R109 ;  /* 0x0000006d4623723e */ /* 0x000fe400000010ff */
[----:B0-----:R-:W-:-:S03]  /*1d400*/  F2FP.BF16.F32.PACK_AB R12, R180, R182 ;  /* 0x000000b6b40c723e */ /* 0x001fc600000010ff */
[----:B------:R0:W-:Y:S01]  /*1d410*/  STSM.16.M88.4 [R214], R32 ;  /* 0x00000020d6007844 */ /* 0x0001e20000000200 */
[----:B------:R-:W-:Y:S02]  /*1d420*/  F2FP.BF16.F32.PACK_AB R13, R48, R47 ;  /* 0x0000002f300d723e */ /* 0x000fe400000010ff */
[----:B------:R-:W-:Y:S02]  /*1d430*/  F2FP.BF16.F32.PACK_AB R14, R179, R181 ;  /* 0x000000b5b30e723e */ /* 0x000fe400000010ff */
[----:B------:R-:W-:Y:S02]  /*1d440*/  F2FP.BF16.F32.PACK_AB R15, R66, R74 ;  /* 0x0000004a420f723e */ /* 0x000fe400000010ff */
[----:B-1----:R-:W-:Y:S02]  /*1d450*/  F2FP.BF16.F32.PACK_AB R28, R176, R178 ;  /* 0x000000b2b01c723e */ /* 0x002fe400000010ff */
[----:B------:R-:W-:Y:S01]  /*1d460*/  F2FP.BF16.F32.PACK_AB R29, R50, R49 ;  /* 0x00000031321d723e */ /* 0x000fe200000010ff */
[----:B------:R1:W-:Y:S01]  /*1d470*/  STSM.16.M88.4 [R215], R12 ;  /* 0x0000000cd7007844 */ /* 0x0003e20000000200 */
[----:B------:R-:W-:-:S02]  /*1d480*/  F2FP.BF16.F32.PACK_AB R30, R175, R177 ;  /* 0x000000b1af1e723e */ /* 0x000fc400000010ff */
[----:B------:R-:W-:Y:S02]  /*1d490*/  F2FP.BF16.F32.PACK_AB R31, R71, R67 ;  /* 0x00000043471f723e */ /* 0x000fe400000010ff */
[----:B0-----:R-:W-:Y:S02]  /*1d4a0*/  F2FP.BF16.F32.PACK_AB R32, R172, R174 ;  /* 0x000000aeac20723e */ /* 0x001fe400000010ff */
[----:B------:R-:W-:Y:S02]  /*1d4b0*/  F2FP.BF16.F32.PACK_AB R33, R52, R51 ;  /* 0x000000333421723e */ /* 0x000fe400000010ff */
[----:B------:R-:W-:Y:S02]  /*1d4c0*/  F2FP.BF16.F32.PACK_AB R34, R171, R173 ;  /* 0x000000adab22723e */ /* 0x000fe400000010ff */
[----:B------:R-:W-:Y:S02]  /*1d4d0*/  F2FP.BF16.F32.PACK_AB R35, R79, R75 ;  /* 0x0000004b4f23723e */ /* 0x000fe400000010ff */
[----:B-1----:R-:W-:-:S02]  /*1d4e0*/  F2FP.BF16.F32.PACK_AB R12, R168, R170 ;  /* 0x000000aaa80c723e */ /* 0x002fc400000010ff */
[----:B------:R-:W-:Y:S02]  /*1d4f0*/  F2FP.BF16.F32.PACK_AB R13, R54, R53 ;  /* 0x00000035360d723e */ /* 0x000fe400000010ff */
[----:B------:R-:W-:Y:S02]  /*1d500*/  F2FP.BF16.F32.PACK_AB R14, R147, R169 ;  /* 0x000000a9930e723e */ /* 0x000fe400000010ff */
[----:B------:R-:W-:Y:S01]  /*1d510*/  F2FP.BF16.F32.PACK_AB R15, R87, R83 ;  /* 0x00000053570f723e */ /* 0x000fe200000010ff */
[----:B---3--:R0:W-:Y:S04]  /*1d520*/  STSM.16.M88.4 [R107], R28 ;  /* 0x0000001c6b007844 */ /* 0x0081e80000000200 */
[----:B--2---:R1:W-:Y:S04]  /*1d530*/  STSM.16.M88.4 [R103], R32 ;  /* 0x0000002067007844 */ /* 0x0043e80000000200 */
[----:B0-----:R-:W2:Y:S04]  /*1d540*/  LDL.LU R107, [R1+0xb4] ;  /* 0x0000b400016b7983 */ /* 0x001ea80000300800 */
[----:B----4-:R0:W-:Y:S04]  /*1d550*/  STSM.16.M88.4 [R102], R12 ;  /* 0x0000000c66007844 */ /* 0x0101e80000000200 */
[----:B-1----:R-:W3:Y:S01]  /*1d560*/  LDL.LU R103, [R1+0xbc] ;  /* 0x0000bc0001677983 */ /* 0x002ee20000300800 */
[----:B------:R-:W-:-:S02]  /*1d570*/  F2FP.BF16.F32.PACK_AB R28, R96, R100 ;  /* 0x00000064601c723e */ /* 0x000fc400000010ff */
[----:B------:R-:W-:Y:S02]  /*1d580*/  F2FP.BF16.F32.PACK_AB R29, R56, R55 ;  /* 0x00000037381d723e */ /* 0x000fe400000010ff */
[----:B------:R-:W-:Y:S02]  /*1d590*/  F2FP.BF16.F32.PACK_AB R30, R108, R104 ;  /* 0x000000686c1e723e */ /* 0x000fe400000010ff */
[----:B------:R-:W-:Y:S01]  /*1d5a0*/  F2FP.BF16.F32.PACK_AB R31, R91, R106 ;  /* 0x0000006a5b1f723e */ /* 0x000fe200000010ff */
[----:B0-----:R-:W4:Y:S01]  /*1d5b0*/  LDL.LU R102, [R1+0xc0] ;  /* 0x0000c00001667983 */ /* 0x001f220000300800 */
[----:B------:R-:W-:Y:S02]  /*1d5c0*/  F2FP.BF16.F32.PACK_AB R32, R88, R93 ;  /* 0x0000005d5820723e */ /* 0x000fe400000010ff */
[----:B------:R-:W-:Y:S01]  /*1d5d0*/  F2FP.BF16.F32.PACK_AB R33, R62, R60 ;  /* 0x0000003c3e21723e */ /* 0x000fe200000010ff */
[----:B------:R0:W-:Y:S01]  /*1d5e0*/  STSM.16.M88.4 [R95], R28 ;  /* 0x0000001c5f007844 */ /* 0x0001e20000000200 */
[----:B------:R-:W-:-:S02]  /*1d5f0*/  F2FP.BF16.F32.PACK_AB R34, R116, R112 ;  /* 0x000000707422723e */ /* 0x000fc400000010ff */
[----:B------:R-:W-:-:S05]  /*1d600*/  F2FP.BF16.F32.PACK_AB R35, R98, R111 ;  /* 0x0000006f6223723e */ /* 0x000fca00000010ff */
[----:B------:R1:W-:Y:S04]  /*1d610*/  STSM.16.M88.4 [R90], R32 ;  /* 0x000000205a007844 */ /* 0x0003e80000000200 */
[----:B0-----:R-:W4:Y:S04]  /*1d620*/  LDL.LU R95, [R1+0x48] ;  /* 0x00004800015f7983 */ /* 0x001f280000300800 */
[----:B-1----:R-:W4:Y:S01]  /*1d630*/  LDL.LU R90, [R1+0x4c] ;  /* 0x00004c00015a7983 */ /* 0x002f220000300800 */
[----:B------:R-:W-:Y:S02]  /*1d640*/  F2FP.BF16.F32.PACK_AB R12, R3, R84 ;  /* 0x00000054030c723e */ /* 0x000fe400000010ff */
[----:B------:R-:W-:-:S02]  /*1d650*/  F2FP.BF16.F32.PACK_AB R13, R72, R68 ;  /* 0x00000044480d723e */ /* 0x000fc400000010ff */
[----:B------:R-:W-:Y:S02]  /*1d660*/  F2FP.BF16.F32.PACK_AB R14, R57, R120 ;  /* 0x00000078390e723e */ /* 0x000fe400000010ff */
[----:B------:R-:W-:-:S05]  /*1d670*/  F2FP.BF16.F32.PACK_AB R15, R99, R115 ;  /* 0x00000073630f723e */ /* 0x000fca00000010ff */
[----:B------:R0:W-:Y:S04]  /*1d680*/  STSM.16.M88.4 [R86], R12 ;  /* 0x0000000c56007844 */ /* 0x0001e80000000200 */
[----:B0-----:R-:W4:Y:S01]  /*1d690*/  LDL.LU R86, [R1+0x40] ;  /* 0x0000400001567983 */ /* 0x001f220000300800 */
[----:B------:R-:W-:Y:S02]  /*1d6a0*/  F2FP.BF16.F32.PACK_AB R28, R5, R4 ;  /* 0x00000004051c723e */ /* 0x000fe400000010ff */
[----:B------:R-:W-:Y:S02]  /*1d6b0*/  F2FP.BF16.F32.PACK_AB R29, R78, R76 ;  /* 0x0000004c4e1d723e */ /* 0x000fe400000010ff */
[----:B------:R-:W-:Y:S02]  /*1d6c0*/  F2FP.BF16.F32.PACK_AB R30, R65, R61 ;  /* 0x0000003d411e723e */ /* 0x000fe400000010ff */
[----:B------:R-:W-:-:S02]  /*1d6d0*/  F2FP.BF16.F32.PACK_AB R31, R123, R122 ;  /* 0x0000007a7b1f723e */ /* 0x000fc400000010ff */
[----:B------:R-:W-:Y:S02]  /*1d6e0*/  F2FP.BF16.F32.PACK_AB R32, R7, R6 ;  /* 0x000000060720723e */ /* 0x000fe400000010ff */
[----:B------:R-:W-:Y:S02]  /*1d6f0*/  F2FP.BF16.F32.PACK_AB R33, R82, R80 ;  /* 0x000000505221723e */ /* 0x000fe400000010ff */
[----:B------:R-:W-:Y:S02]  /*1d700*/  F2FP.BF16.F32.PACK_AB R34, R73, R69 ;  /* 0x000000454922723e */ /* 0x000fe400000010ff */
[----:B------:R-:W-:Y:S02]  /*1d710*/  F2FP.BF16.F32.PACK_AB R35, R130, R129 ;  /* 0x000000818223723e */ /* 0x000fe400000010ff */
[----:B------:R-:W-:Y:S02]  /*1d720*/  F2FP.BF16.F32.PACK_AB R12, R9, R8 ;  /* 0x00000008090c723e */ /* 0x000fe400000010ff */
[----:B------:R-:W-:Y:S01]  /*1d730*/  F2FP.BF16.F32.PACK_AB R14, R81, R77 ;  /* 0x0000004d510e723e */ /* 0x000fe200000010ff */
[----:B--2---:R0:W-:Y:S04]  /*1d740*/  STSM.16.M88.4 [R107], R28 ;  /* 0x0000001c6b007844 */ /* 0x0041e80000000200 */
[----:B---3--:R-:W-:Y:S01]  /*1d750*/  STSM.16.M88.4 [R103], R32 ;  /* 0x0000002067007844 */ /* 0x008fe20000000200 */
[----:B0-----:R-:W-:-:S02]  /*1d760*/  SEL R28, R59, R11, P0 ;  /* 0x0000000b3b1c7207 */ /* 0x001fc40000000000 */
[----:B------:R-:W-:Y:S02]  /*1d770*/  SEL R30, R11, R59, P0 ;  /* 0x0000003b0b1e7207 */ /* 0x000fe40000000000 */
[----:B------:R-:W-:Y:S02]  /*1d780*/  SEL R29, R63, R0, P0 ;  /* 0x000000003f1d7207 */ /* 0x000fe40000000000 */
[----:B------:R-:W-:Y:S02]  /*1d790*/  SEL R31, R0, R63, P0 ;  /* 0x0000003f001f7207 */ /* 0x000fe40000000000 */
[----:B------:R-:W-:Y:S02]  /*1d7a0*/  F2FP.BF16.F32.PACK_AB R13, R29, R28 ;  /* 0x0000001c1d0d723e */ /* 0x000fe400000010ff */
[----:B------:R-:W-:-:S05]  /*1d7b0*/  F2FP.BF16.F32.PACK_AB R15, R31, R30 ;  /* 0x0000001e1f0f723e */ /* 0x000fca00000010ff */
[----:B----4-:R0:W-:Y:S01]  /*1d7c0*/  STSM.16.M88.4 [R102], R12 ;  /* 0x0000000c66007844 */ /* 0x0101e20000000200 */
[----:B------:R-:W-:Y:S01]  /*1d7d0*/  BAR.SYNC.DEFER_BLOCKING 0x1, 0x100 ;  /* 0x0044000000007b1d */ /* 0x000fe20000010000 */
[----:B------:R-:W-:-:S04]  /*1d7e0*/  ISETP.NE.U32.AND P0, PT, RZ, UR4, PT ;  /* 0x00000004ff007c0c */ /* 0x000fc8000bf05070 */
[----:B------:R-:W-:Y:S02]  /*1d7f0*/  ISETP.NE.AND.EX P0, PT, RZ, UR5, PT, P0 ;  /* 0x00000005ff007c0c */ /* 0x000fe4000bf05300 */
[----:B0-----:R-:W-:-:S04]  /*1d800*/  IADD3 R12, P1, R95, UR4, RZ ;  /* 0x000000045f0c7c10 */ /* 0x001fc8000ff3e0ff */
[----:B------:R-:W-:-:S07]  /*1d810*/  IADD3.X R13, R90, UR5, RZ, P1, !PT ;  /* 0x000000055a0d7c10 */ /* 0x000fce0008ffe4ff */
[----:B------:R-:W5:Y:S01]  /*1d820*/  @P0 LDG.E R2, desc[UR36][R12.64] ;  /* 0x000000240c020981 */ /* 0x000f62000c1e1900 */
[----:B------:R-:W-:-:S04]  /*1d830*/  ISETP.NE.U32.AND P3, PT, RZ, UR6, PT ;  /* 0x00000006ff007c0c */ /* 0x000fc8000bf65070 */
[----:B------:R-:W-:Y:S01]  /*1d840*/  ISETP.NE.AND.EX P3, PT, RZ, UR7, PT, P3 ;  /* 0x00000007ff007c0c */ /* 0x000fe2000bf65330 */
[----:B------:R-:W-:-:S12]  /*1d850*/  IMAD.MOV.U32 R11, RZ, RZ, 0x9b8 ;  /* 0x000009b8ff0b7424 */ /* 0x000fd800078e00ff */
[----:B------:R-:W-:Y:S01]  /*1d860*/  @P3 IADD3 R14, P1, R95, UR6, RZ ;  /* 0x000000065f0e3c10 */ /* 0x000fe2000ff3e0ff */
[----:B------:R-:W-:Y:S01]  /*1d870*/  ULDC UR6, c[0x0][0xa88] ;  /* 0x0002a20000067ab9 */ /* 0x000fe20000000800 */
[----:B------:R-:W-:Y:S02]  /*1d880*/  ISETP.GT.AND P2, PT, R86, 0x1, PT ;  /* 0x000000015600780c */ /* 0x000fe40003f44270 */
[----:B------:R-:W-:Y:S02]  /*1d890*/  MOV R63, UR6 ;  /* 0x00000006003f7c02 */ /* 0x000fe40008000f00 */
[----:B------:R-:W-:Y:S02]  /*1d8a0*/  @P3 IADD3.X R15, R90, UR7, RZ, P1, !PT ;  /* 0x000000075a0f3c10 */ /* 0x000fe40008ffe4ff */
[----:B------:R-:W-:-:S03]  /*1d8b0*/  SEL R11, R11, 0x978, P2 ;  /* 0x000009780b0b7807 */ /* 0x000fc60001000000 */
[----:B------:R0:W5:Y:S01]  /*1d8c0*/  @P3 LDG.E R63, desc[UR36][R14.64] ;  /* 0x000000240e3f3981 */ /* 0x000162000c1e1900 */
[----:B------:R1:W2:Y:S08]  /*1d8d0*/  LDC.64 R34, c[0x0][R11+0x218] ;  /* 0x000086000b227b82 */ /* 0x0002b00000000a00 */
[----:B------:R1:W3:Y:S08]  /*1d8e0*/  LDC.64 R32, c[0x0][R11+0x228] ;  /* 0x00008a000b207b82 */ /* 0x0002f00000000a00 */
[----:B0-----:R1:W0:Y:S01]  /*1d8f0*/  LDC.64 R14, c[0x0][R11+0x220] ;  /* 0x000088000b0e7b82 */ /* 0x0012220000000a00 */
[----:B------:R-:W-:-:S13]  /*1d900*/  ISETP.NE.AND P1, PT, R110, 0x1, PT ;  /* 0x000000016e00780c */ /* 0x000fda0003f25270 */
[----:B------:R-:W4:Y:S08]  /*1d910*/  @P1 LDC R86, c[0x0][0xbec] ;  /* 0x0002fb00ff561b82 */ /* 0x000f300000000800 */
[----:B------:R-:W0:Y:S01]  /*1d920*/  @P1 LDC R0, c[0x0][0xbf0] ;  /* 0x0002fc00ff001b82 */ /* 0x000e220000000800 */
[----:B-1----:R-:W-:Y:S05]  /*1d930*/  @P3 BRA `(.L_x_662) ;  /* 0x0000000000103947 */ /* 0x002fea0003800000 */
[----:B------:R-:W-:Y:S05]  /*1d940*/  @!P0 BRA `(.L_x_662) ;  /* 0x00000000000c8947 */ /* 0x000fea0003800000 */
[----:B-----5:R-:W2:Y:S04]  /*1d950*/  LDG.E R63, desc[UR36][R12.64] ;  /* 0x000000240c3f7981 */ /* 0x020ea8000c1e1900 */
[----:B------:R-:W2:Y:S02]  /*1d960*/  LDG.E R12, desc[UR36][R12.64+0x4] ;  /* 0x000004240c0c7981 */ /* 0x000ea4000c1e1900 */
[----:B--2---:R-:W-:-:S07]  /*1d970*/  IMAD.IADD R63, R12, 0x1, -R63 ;  /* 0x000000010c3f7824 */ /* 0x004fce00078e0a3f */
.L_x_662:
[----:B------:R-:W2:Y:S01]  /*1d980*/  LDL R12, [R1+0x19c] ;  /* 0x00019c00010c7983 */ /* 0x000ea20000100800 */
[----:B------:R-:W-:Y:S01]  /*1d990*/  ISETP.NE.U32.AND P0, PT, RZ, UR4, PT ;  /* 0x00000004ff007c0c */ /* 0x000fe2000bf05070 */
[----:B------:R-:W1:Y:S02]  /*1d9a0*/  LDC.64 R102, c[0x0][0xba8] ;  /* 0x0002ea00ff667b82 */ /* 0x000e640000000a00 */
[----:B------:R-:W3:Y:S04]  /*1d9b0*/  LDL.LU R13, [R1+0x3c] ;  /* 0x00003c00010d7983 */ /* 0x000ee80000300800 */
[----:B------:R-:W3:Y:S04]  /*1d9c0*/  LDL.LU R90, [R1+0x50] ;  /* 0x00005000015a7983 */ /* 0x000ee80000300800 */
[----:B------:R-:W2:Y:S04]  /*1d9d0*/  LDL R114, [R1+0x54] ;  /* 0x0000540001727983 */ /* 0x000ea80000100800 */
[----:B------:R-:W3:Y:S01]  /*1d9e0*/  LDL R113, [R1+0x64] ;  /* 0x0000640001717983 */ /* 0x000ee20000100800 */
[----:B------:R-:W-:-:S03]  /*1d9f0*/  ISETP.NE.AND.EX P0, PT, RZ, UR5, PT, P0 ;  /* 0x00000005ff007c0c */ /* 0x000fc6000bf05300 */
[----:B------:R-:W3:Y:S04]  /*1da00*/  LDL R118, [R1+0x194] ;  /* 0x0001940001767983 */ /* 0x000ee80000100800 */
[----:B------:R-:W3:Y:S01]  /*1da10*/  LDL R117, [R1+0x108] ;  /* 0x0001080001757983 */ /* 0x000ee20000100800 */
[----:B-1----:R-:W1:Y:S08]  /*1da20*/  @!P2 LDC R102, c[0x0][0xb50] ;  /* 0x0002d400ff66ab82 */ /* 0x002e700000000800 */
[----:B------:R-:W1:Y:S01]  /*1da30*/  @!P2 LDC R103, c[0x0][0xb54] ;  /* 0x0002d500ff67ab82 */ /* 0x000e620000000800 */
[----:B--2---:R-:W-:-:S04]  /*1da40*/  IMAD R59, R114, 0x80, R12 ;  /* 0x00000080723b7824 */ /* 0x004fc800078e020c */
[----:B----4-:R-:W-:Y:S01]  /*1da50*/  @P1 IMAD.HI.U32 R12, R59, R86, RZ ;  /* 0x000000563b0c1227 */ /* 0x010fe200078e00ff */
[----:B------:R-:W-:-:S04]  /*1da60*/  MOV R86, R59 ;  /* 0x0000003b00567202 */ /* 0x000fc80000000f00 */
[----:B0-----:R-:W-:Y:S02]  /*1da70*/  @P1 SHF.R.U32.HI R86, RZ, R0, R12 ;  /* 0x00000000ff561219 */ /* 0x001fe4000001160c */
[----:B---3--:R-:W-:Y:S02]  /*1da80*/  SEL R0, R13, RZ, !P0 ;  /* 0x000000ff0d007207 */ /* 0x008fe40004000000 */
[----:B------:R0:W2:Y:S03]  /*1da90*/  LDC.64 R12, c[0x0][R11+0x210] ;  /* 0x000084000b0c7b82 */ /* 0x0000a60000000a00 */
[----:B------:R-:W-:Y:S01]  /*1daa0*/  IMAD R15, R15, R0, RZ ;  /* 0x000000000f0f7224 */ /* 0x000fe200078e02ff */
[----:B------:R-:W-:Y:S02]  /*1dab0*/  SEL R107, R113, RZ, P2 ;  /* 0x000000ff716b7207 */ /* 0x000fe40001000000 */
[----:B0-----:R-:W-:Y:S01]  /*1dac0*/  SEL R11, R90, RZ, !P0 ;  /* 0x000000ff5a0b7207 */ /* 0x001fe20004000000 */
[----:B------:R-:W-:-:S02]  /*1dad0*/  IMAD R90, R35, R220, RZ ;  /* 0x000000dc235a7224 */ /* 0x000fc400078e02ff */
[----:B------:R-:W-:-:S04]  /*1dae0*/  IMAD.WIDE.U32 R34, R34, R220, RZ ;  /* 0x000000dc22227225 */ /* 0x000fc800078e00ff */
[C---:B------:R-:W-:Y:S02]  /*1daf0*/  IMAD R11, R14.reuse, R11, R15 ;  /* 0x0000000b0e0b7224 */ /* 0x040fe400078e020f */
[----:B------:R-:W-:-:S04]  /*1db00*/  IMAD.WIDE.U32 R14, R14, R0, RZ ;  /* 0x000000000e0e7225 */ /* 0x000fc800078e00ff */
[-C--:B------:R-:W-:Y:S01]  /*1db10*/  IMAD R95, R33, R107.reuse, RZ ;  /* 0x0000006b215f7224 */ /* 0x080fe200078e02ff */
[----:B-----5:R-:W-:Y:S01]  /*1db20*/  IADD3 R14, P0, P3, R14, R34, R2 ;  /* 0x000000220e0e7210 */ /* 0x020fe20007b1e002 */
[----:B------:R-:W-:-:S04]  /*1db30*/  IMAD.WIDE.U32 R32, R32, R107, RZ ;  /* 0x0000006b20207225 */ /* 0x000fc800078e00ff */
[----:B------:R-:W-:Y:S01]  /*1db40*/  IMAD.IADD R15, R15, 0x1, R11 ;  /* 0x000000010f0f7824 */ /* 0x000fe200078e020b */
[----:B------:R-:W-:Y:S01]  /*1db50*/  SHF.R.S32.HI R11, RZ, 0x1f, R2 ;  /* 0x0000001fff0b7819 */ /* 0x000fe20000011402 */
[----:B------:R-:W-:Y:S01]  /*1db60*/  IMAD.IADD R90, R35, 0x1, R90 ;  /* 0x00000001235a7824 */ /* 0x000fe200078e025a */
[----:B------:R-:W-:Y:S01]  /*1db70*/  IADD3 R32, P4, P5, R86, R14, R32 ;  /* 0x0000000e56207210 */ /* 0x000fe20007d9e020 */
[----:B------:R-:W-:Y:S01]  /*1db80*/  IMAD.IADD R95, R33, 0x1, R95 ;  /* 0x00000001215f7824 */ /* 0x000fe200078e025f */
[----:B------:R-:W-:Y:S02]  /*1db90*/  SHF.R.S32.HI R14, RZ, 0x1f, R86 ;  /* 0x0000001fff0e7819 */ /* 0x000fe40000011456 */
[----:B------:R-:W-:-:S04]  /*1dba0*/  IADD3.X R15, R15, R90, R11, P0, P3 ;  /* 0x0000005a0f0f7210 */ /* 0x000fc800007e640b */
[----:B------:R-:W-:Y:S02]  /*1dbb0*/  IADD3.X R33, R14, R15, R95, P4, P5 ;  /* 0x0000000f0e217210 */ /* 0x000fe400027ea45f */
[----:B------:R-:W-:-:S05]  /*1dbc0*/  IADD3 R14, -R86, RZ, RZ ;  /* 0x000000ff560e7210 */ /* 0x000fca0007ffe1ff */
[----:B------:R-:W-:-:S04]  /*1dbd0*/  IMAD R14, R110, R14, R59 ;  /* 0x0000000e6e0e7224 */ /* 0x000fc800078e023b */
[-C--:B--2---:R-:W-:Y:S01]  /*1dbe0*/  IMAD R13, R13, R14.reuse, RZ ;  /* 0x0000000e0d0d7224 */ /* 0x084fe200078e02ff */
[----:B------:R-:W-:Y:S01]  /*1dbf0*/  SHF.R.S32.HI R15, RZ, 0x1f, R14 ;  /* 0x0000001fff0f7819 */ /* 0x000fe2000001140e */
[----:B------:R-:W-:-:S04]  /*1dc00*/  IMAD.WIDE.U32 R32, R12, R14, R32 ;  /* 0x0000000e0c207225 */ /* 0x000fc800078e0020 */
[----:B------:R-:W-:Y:S01]  /*1dc10*/  IMAD R13, R12, R15, R13 ;  /* 0x0000000f0c0d7224 */ /* 0x000fe200078e020d */
[----:B-1----:R-:W-:-:S03]  /*1dc20*/  LEA R102, P0, R32, R102, 0x2 ;  /* 0x0000006620667211 */ /* 0x002fc600078010ff */
[----:B------:R-:W-:-:S05]  /*1dc30*/  IMAD.IADD R13, R33, 0x1, R13 ;  /* 0x00000001210d7824 */ /* 0x000fca00078e020d */
[----:B------:R-:W-:Y:S01]  /*1dc40*/  LEA.HI.X R103, R32, R103, R13, 0x2, P0 ;  /* 0x0000006720677211 */ /* 0x000fe200000f140d */
[----:B------:R-:W-:Y:S01]  /*1dc50*/  SHFL.IDX PT, R12, R102, RZ, 0x1c1f ;  /* 0x001c1fff660c7589 */ /* 0x000fe200000e0000 */
[----:B------:R-:W-:-:S03]  /*1dc60*/  IMAD R34, R114, 0x80, R118 ;  /* 0x0000008072227824 */ /* 0x000fc600078e0276 */
[----:B------:R-:W0:Y:S04]  /*1dc70*/  SHFL.IDX PT, R13, R103, RZ, 0x1c1f ;  /* 0x001c1fff670d7589 */ /* 0x000e2800000e0000 */
[----:B------:R-:W-:Y:S04]  /*1dc80*/  SHFL.IDX PT, R14, R102, 0x1, 0x1c1f ;  /* 0x003c1f00660e7f89 */ /* 0x000fe800000e0000 */
[----:B------:R-:W1:Y:S01]  /*1dc90*/  SHFL.IDX PT, R15, R103, 0x1, 0x1c1f ;  /* 0x003c1f00670f7f89 */ /* 0x000e6200000e0000 */
[----:B------:R-:W-:Y:S01]  /*1dca0*/  IMAD R32, R63, R110, RZ ;  /* 0x0000006e3f207224 */ /* 0x000fe200078e02ff */
[----:B------:R-:W-:Y:S01]  /*1dcb0*/  LOP3.LUT P0, RZ, R117, 0x3, RZ, 0xc0, !PT ;  /* 0x0000000375ff7812 */ /* 0x000fe2000780c0ff */
[----:B------:R-:W-:-:S03]  /*1dcc0*/  VIADD R33, R34, 0x8 ;  /* 0x0000000822217836 */ /* 0x000fc60000000000 */
[-C--:B------:R-:W-:Y:S02]  /*1dcd0*/  ISETP.GE.OR P3, PT, R34, R32.reuse, P0 ;  /* 0x000000202200720c */ /* 0x080fe40000766670 */
[----:B------:R-:W-:-:S11]  /*1dce0*/  ISETP.GE.OR P0, PT, R33, R32, P0 ;  /* 0x000000202100720c */ /* 0x000fd60000706670 */
[----:B0-----:R0:W-:Y:S04]  /*1dcf0*/  @!P3 ST.E desc[UR36][R12.64], R167 ;  /* 0x000000a70c00b985 */ /* 0x0011e8000c101924 */
[----:B-1----:R0:W-:Y:S01]  /*1dd00*/  @!P0 ST.E desc[UR36][R14.64], R166 ;  /* 0x000000a60e008985 */ /* 0x0021e2000c101924 */
[----:B------:R-:W-:Y:S05]  /*1dd10*/  @P2 BRA `(.L_x_663) ;  /* 0x0000001000442947 */ /* 0x000fea0003800000 */
[----:B------:R-:W-:Y:S01]  /*1dd20*/  LEA R5, R219, R22, 0x6 ;  /* 0x00000016db057211 */ /* 0x000fe200078e30ff */
[----:B------:R-:W1:Y:S01]  /*1dd30*/  S2R R117, SR_TID.X ;  /* 0x0000000000757919 */ /* 0x000e620000002100 */
[----:B------:R-:W2:Y:S01]  /*1dd40*/  @P1 LDC R9, c[0x0][0xbec] ;  /* 0x0002fb00ff091b82 */ /* 0x000ea20000000800 */
[----:B------:R-:W-:Y:S02]  /*1dd50*/  ULDC.64 UR4, c[0x0][0xaa0] ;  /* 0x0002a80000047ab9 */ /* 0x000fe40000000a00 */
[----:B------:R-:W-:-:S03]  /*1dd60*/  IMAD.WIDE R4, R5, 0x2, R24 ;  /* 0x0000000205047825 */ /* 0x000fc600078e0218 */
[C---:B------:R-:W-:Y:S02]  /*1dd70*/  IADD3 R49, P5, R4.reuse, 0x5000, RZ ;  /* 0x0000500004317810 */ /* 0x040fe40007fbe0ff */
[C---:B------:R-:W-:Y:S02]  /*1dd80*/  IADD3 R25, P0, R4.reuse, 0x1000, RZ ;  /* 0x0000100004197810 */ /* 0x040fe40007f1e0ff */
[C---:B------:R-:W-:Y:S02]  /*1dd90*/  IADD3 R29, P2, R4.reuse, 0x2000, RZ ;  /* 0x00002000041d7810 */ /* 0x040fe40007f5e0ff */
[C---:B------:R-:W-:Y:S02]  /*1dda0*/  IADD3 R37, P3, R4.reuse, 0x3000, RZ ;  /* 0x0000300004257810 */ /* 0x040fe40007f7e0ff */
[----:B------:R-:W-:Y:S02]  /*1ddb0*/  IADD3 R45, P4, R4, 0x4000, RZ ;  /* 0x00004000042d7810 */ /* 0x000fe40007f9e0ff */
[----:B------:R-:W-:-:S02]  /*1ddc0*/  LOP3.LUT R48, R49, 0x380, RZ, 0xc0, !PT ;  /* 0x0000038031307812 */ /* 0x000fc400078ec0ff */
[----:B------:R-:W-:Y:S02]  /*1ddd0*/  LOP3.LUT R24, R25, 0x380, RZ, 0xc0, !PT ;  /* 0x0000038019187812 */ /* 0x000fe400078ec0ff */
[----:B------:R-:W-:Y:S02]  /*1dde0*/  LOP3.LUT R28, R29, 0x380, RZ, 0xc0, !PT ;  /* 0x000003801d1c7812 */ /* 0x000fe400078ec0ff */
[----:B------:R-:W-:Y:S02]  /*1ddf0*/  LOP3.LUT R36, R37, 0x380, RZ, 0xc0, !PT ;  /* 0x0000038025247812 */ /* 0x000fe400078ec0ff */
[----:B------:R-:W-:Y:S02]  /*1de00*/  LOP3.LUT R44, R45, 0x380, RZ, 0xc0, !PT ;  /* 0x000003802d2c7812 */ /* 0x000fe400078ec0ff */
[----:B------:R-:W-:Y:S02]  /*1de10*/  SHF.R.U64 R48, R48, 0x3, RZ ;  /* 0x0000000330307819 */ /* 0x000fe400000012ff */
[----:B------:R-:W-:-:S02]  /*1de20*/  SHF.R.U64 R24, R24, 0x3, RZ ;  /* 0x0000000318187819 */ /* 0x000fc400000012ff */
        /* <DEDUP_REMOVED lines=11> */
[----:B------:R-:W-:-:S02]  /*1dee0*/  LOP3.LUT R44, R44, R45, RZ, 0x3c, !PT ;  /* 0x0000002d2c2c7212 */ /* 0x000fc400078e3cff */
[----:B-1----:R-:W-:Y:S01]  /*1def0*/  IADD3 R8, R117, -0x80, RZ ;  /* 0xffffff8075087810 */ /* 0x002fe20007ffe0ff */
[----:B------:R-:W-:Y:S01]  /*1df00*/  IMAD R11, R11, UR4, RZ ;  /* 0x000000040b0b7c24 */ /* 0x000fe2000f8e02ff */
[----:B------:R-:W-:Y:S01]  /*1df10*/  IADD3.X R45, RZ, R5, RZ, P4, !PT ;  /* 0x00000005ff2d7210 */ /* 0x000fe200027fe4ff */
[----:B------:R-:W5:Y:S01]  /*1df20*/  LD.E.128 R24, desc[UR36][R24.64] ;  /* 0x0000002418187980 */ /* 0x000f62000c101d00 */
[C---:B------:R-:W-:Y:S02]  /*1df30*/  IADD3 R69, P5, R4.reuse, 0xa000, RZ ;  /* 0x0000a00004457810 */ /* 0x040fe40007fbe0ff */
[C---:B------:R-:W-:Y:S01]  /*1df40*/  IADD3 R53, P0, R4.reuse, 0x6000, RZ ;  /* 0x0000600004357810 */ /* 0x040fe20007f1e0ff */
[----:B------:R-:W5:Y:S01]  /*1df50*/  LD.E.128 R28, desc[UR36][R28.64] ;  /* 0x000000241c1c7980 */ /* 0x000f62000c101d00 */
[C---:B------:R-:W-:Y:S02]  /*1df60*/  IADD3 R57, P2, R4.reuse, 0x7000, RZ ;  /* 0x0000700004397810 */ /* 0x040fe40007f5e0ff */
[C---:B------:R-:W-:Y:S01]  /*1df70*/  IADD3 R61, P3, R4.reuse, 0x8000, RZ ;  /* 0x00008000043d7810 */ /* 0x040fe20007f7e0ff */
[----:B------:R-:W5:Y:S01]  /*1df80*/  LD.E.128 R36, desc[UR36][R36.64] ;  /* 0x0000002424247980 */ /* 0x000f62000c101d00 */
[----:B------:R-:W-:-:S02]  /*1df90*/  IADD3 R65, P4, R4, 0x9000, RZ ;  /* 0x0000900004417810 */ /* 0x000fc40007f9e0ff */
[----:B------:R-:W-:Y:S01]  /*1dfa0*/  LOP3.LUT R68, R69, 0x380, RZ, 0xc0, !PT ;  /* 0x0000038045447812 */ /* 0x000fe200078ec0ff */
[----:B------:R-:W5:Y:S01]  /*1dfb0*/  LD.E.128 R48, desc[UR36][R48.64] ;  /* 0x0000002430307980 */ /* 0x000f62000c101d00 */
[----:B------:R-:W-:Y:S02]  /*1dfc0*/  LOP3.LUT R52, R53, 0x380, RZ, 0xc0, !PT ;  /* 0x0000038035347812 */ /* 0x000fe400078ec0ff */
[----:B------:R-:W-:Y:S02]  /*1dfd0*/  LOP3.LUT R56, R57, 0x380, RZ, 0xc0, !PT ;  /* 0x0000038039387812 */ /* 0x000fe400078ec0ff */
[----:B0-----:R-:W-:Y:S02]  /*1dfe0*/  SHF.R.S32.HI R13, RZ, 0x1f, R8 ;  /* 0x0000001fff0d7819 */ /* 0x001fe40000011408 */
[----:B------:R-:W-:Y:S01]  /*1dff0*/  LOP3.LUT R7, R4, 0x380, RZ, 0xc0, !PT ;  /* 0x0000038004077812 */ /* 0x000fe200078ec0ff */
[----:B------:R-:W-:Y:S01]  /*1e000*/  IMAD R11, R2, UR5, R11 ;  /* 0x00000005020b7c24 */ /* 0x000fe2000f8e020b */
[----:B------:R-:W-:Y:S01]  /*1e010*/  LOP3.LUT R60, R61, 0x380, RZ, 0xc0, !PT ;  /* 0x000003803d3c7812 */ /* 0x000fe200078ec0ff */
[----:B------:R-:W5:Y:S01]  /*1e020*/  LD.E.128 R44, desc[UR36][R44.64] ;  /* 0x000000242c2c7980 */ /* 0x000f62000c101d00 */
[----:B------:R-:W-:-:S02]  /*1e030*/  LOP3.LUT R64, R65, 0x380, RZ, 0xc0, !PT ;  /* 0x0000038041407812 */ /* 0x000fc400078ec0ff */
[----:B------:R-:W-:Y:S02]  /*1e040*/  SHF.R.U64 R68, R68, 0x3, RZ ;  /* 0x0000000344447819 */ /* 0x000fe400000012ff */
[----:B------:R-:W-:Y:S02]  /*1e050*/  SHF.R.U64 R52, R52, 0x3, RZ ;  /* 0x0000000334347819 */ /* 0x000fe400000012ff */
        /* <DEDUP_REMOVED lines=10> */
[----:B------:R-:W5:Y:S01]  /*1e100*/  LD.E.128 R68, desc[UR36][R68.64] ;  /* 0x0000002444447980 */ /* 0x000f62000c101d00 */
[----:B------:R-:W-:Y:S01]  /*1e110*/  LOP3.LUT R64, R64, R65, RZ, 0x3c, !PT ;  /* 0x0000004140407212 */ /* 0x000fe200078e3cff */
[----:B------:R-:W-:Y:S01]  /*1e120*/  IMAD.X R65, RZ, RZ, R5, P4 ;  /* 0x000000ffff417224 */ /* 0x000fe200020e0605 */
[----:B------:R-:W-:Y:S01]  /*1e130*/  IADD3.X R61, RZ, R5, RZ, P3, !PT ;  /* 0x00000005ff3d7210 */ /* 0x000fe20001ffe4ff */
[----:B------:R-:W5:Y:S01]  /*1e140*/  LD.E.128 R52, desc[UR36][R52.64] ;  /* 0x0000002434347980 */ /* 0x000f62000c101d00 */
[----:B------:R-:W-:-:S02]  /*1e150*/  IADD3 R6, P5, R4, 0xf000, RZ ;  /* 0x0000f00004067810 */ /* 0x000fc40007fbe0ff */
[C---:B------:R-:W-:Y:S01]  /*1e160*/  IADD3 R73, P0, R4.reuse, 0xb000, RZ ;  /* 0x0000b00004497810 */ /* 0x040fe20007f1e0ff */
[----:B------:R-:W5:Y:S01]  /*1e170*/  LD.E.128 R56, desc[UR36][R56.64] ;  /* 0x0000002438387980 */ /* 0x000f62000c101d00 */
[C---:B------:R-:W-:Y:S01]  /*1e180*/  IADD3 R77, P2, R4.reuse, 0xc000, RZ ;  /* 0x0000c000044d7810 */ /* 0x040fe20007f5e0ff */
[----:B------:R-:W-:Y:S01]  /*1e190*/  IMAD.X R89, RZ, RZ, R5, P5 ;  /* 0x000000ffff597224 */ /* 0x000fe200028e0605 */
[C---:B------:R-:W-:Y:S01]  /*1e1a0*/  IADD3 R81, P3, R4.reuse, 0xd000, RZ ;  /* 0x0000d00004517810 */ /* 0x040fe20007f7e0ff */
[----:B------:R-:W5:Y:S01]  /*1e1b0*/  LD.E.128 R60, desc[UR36][R60.64] ;  /* 0x000000243c3c7980 */ /* 0x000f62000c101d00 */
[----:B------:R-:W-:Y:S02]  /*1e1c0*/  IADD3 R85, P4, R4, 0xe000, RZ ;  /* 0x0000e00004557810 */ /* 0x000fe40007f9e0ff */
[----:B------:R-:W-:Y:S01]  /*1e1d0*/  LOP3.LUT R3, R6, 0x380, RZ, 0xc0, !PT ;  /* 0x0000038006037812 */ /* 0x000fe200078ec0ff */
[----:B------:R-:W5:Y:S01]  /*1e1e0*/  LD.E.128 R64, desc[UR36][R64.64] ;  /* 0x0000002440407980 */ /* 0x000f62000c101d00 */
[----:B------:R-:W-:-:S02]  /*1e1f0*/  LEA.HI R10, R13, R8, RZ, 0x3 ;  /* 0x000000080d0a7211 */ /* 0x000fc400078f18ff */
[----:B------:R-:W-:Y:S01]  /*1e200*/  LOP3.LUT R72, R73, 0x380, RZ, 0xc0, !PT ;  /* 0x0000038049487812 */ /* 0x000fe200078ec0ff */
[----:B------:R-:W0:Y:S01]  /*1e210*/  @P1 LDC R13, c[0x0][0xbf0] ;  /* 0x0002fc00ff0d1b82 */ /* 0x000e220000000800 */
[----:B------:R-:W-:Y:S02]  /*1e220*/  LOP3.LUT R76, R77, 0x380, RZ, 0xc0, !PT ;  /* 0x000003804d4c7812 */ /* 0x000fe400078ec0ff */
[----:B------:R-:W-:Y:S02]  /*1e230*/  LOP3.LUT R80, R81, 0x380, RZ, 0xc0, !PT ;  /* 0x0000038051507812 */ /* 0x000fe400078ec0ff */
[----:B------:R-:W-:Y:S02]  /*1e240*/  LOP3.LUT R84, R85, 0x380, RZ, 0xc0, !PT ;  /* 0x0000038055547812 */ /* 0x000fe400078ec0ff */
[----:B------:R-:W-:Y:S02]  /*1e250*/  SHF.R.U64 R3, R3, 0x3, RZ ;  /* 0x0000000303037819 */ /* 0x000fe400000012ff */
[----:B------:R-:W-:-:S02]  /*1e260*/  LOP3.LUT R15, R10, 0xfffffff8, RZ, 0xc0, !PT ;  /* 0xfffffff80a0f7812 */ /* 0x000fc400078ec0ff */
[----:B------:R-:W-:Y:S02]  /*1e270*/  SHF.R.U64 R72, R72, 0x3, RZ ;  /* 0x0000000348487819 */ /* 0x000fe400000012ff */
[----:B------:R-:W-:Y:S02]  /*1e280*/  SHF.R.U64 R76, R76, 0x3, RZ ;  /* 0x000000034c4c7819 */ /* 0x000fe400000012ff */
[----:B------:R-:W-:Y:S02]  /*1e290*/  SHF.R.U64 R80, R80, 0x3, RZ ;  /* 0x0000000350507819 */ /* 0x000fe400000012ff */
[----:B------:R-:W-:Y:S02]  /*1e2a0*/  SHF.R.U64 R84, R84, 0x3, RZ ;  /* 0x0000000354547819 */ /* 0x000fe400000012ff */
[----:B------:R-:W-:Y:S01]  /*1e2b0*/  SHF.R.U64 R7, R7, 0x3, RZ ;  /* 0x0000000307077819 */ /* 0x000fe200000012ff */
[----:B------:R-:W-:Y:S01]  /*1e2c0*/  IMAD.IADD R10, R8, 0x1, -R15 ;  /* 0x00000001080a7824 */ /* 0x000fe200078e0a0f */
[----:B------:R-:W-:Y:S01]  /*1e2d0*/  LOP3.LUT R88, R3, R6, RZ, 0x3c, !PT ;  /* 0x0000000603587212 */ /* 0x000fe200078e3cff */
[----:B------:R-:W-:Y:S01]  /*1e2e0*/  IMAD.WIDE.U32 R2, R2, UR4, RZ ;  /* 0x0000000402027c25 */ /* 0x000fe2000f8e00ff */
[----:B------:R-:W-:Y:S01]  /*1e2f0*/  LOP3.LUT R72, R72, R73, RZ, 0x3c, !PT ;  /* 0x0000004948487212 */ /* 0x000fe200078e3cff */
[----:B------:R-:W-:Y:S01]  /*1e300*/  ULDC.64 UR4, c[0x0][0xae8] ;  /* 0x0002ba0000047ab9 */ /* 0x000fe20000000a00 */
[----:B------:R-:W-:Y:S01]  /*1e310*/  LOP3.LUT R76, R76, R77, RZ, 0x3c, !PT ;  /* 0x0000004d4c4c7212 */ /* 0x000fe200078e3cff */
[--C-:B------:R-:W-:Y:S01]  /*1e320*/  IMAD.X R73, RZ, RZ, R5.reuse, P0 ;  /* 0x000000ffff497224 */ /* 0x100fe200000e0605 */
[----:B------:R-:W-:Y:S01]  /*1e330*/  LOP3.LUT R80, R80, R81, RZ, 0x3c, !PT ;  /* 0x0000005150507212 */ /* 0x000fe200078e3cff */
[--C-:B------:R-:W-:Y:S01]  /*1e340*/  IMAD.X R81, RZ, RZ, R5.reuse, P3 ;  /* 0x000000ffff517224 */ /* 0x100fe200018e0605 */
[----:B------:R-:W-:Y:S01]  /*1e350*/  LOP3.LUT R84, R84, R85, RZ, 0x3c, !PT ;  /* 0x0000005554547212 */ /* 0x000fe200078e3cff */
[----:B------:R-:W-:Y:S01]  /*1e360*/  IMAD.X R85, RZ, RZ, R5, P4 ;  /* 0x000000ffff557224 */ /* 0x000fe200020e0605 */
[----:B------:R-:W-:-:S02]  /*1e370*/  IADD3.X R77, RZ, R5, RZ, P2, !PT ;  /* 0x00000005ff4d7210 */ /* 0x000fc400017fe4ff */
[----:B------:R-:W-:Y:S01]  /*1e380*/  LOP3.LUT R4, R7, R4, RZ, 0x3c, !PT ;  /* 0x0000000407047212 */ /* 0x000fe200078e3cff */
[----:B------:R-:W-:Y:S01]  /*1e390*/  IMAD.IADD R3, R3, 0x1, R11 ;  /* 0x0000000103037824 */ /* 0x000fe200078e020b */
[----:B------:R-:W5:Y:S01]  /*1e3a0*/  LD.E.128 R72, desc[UR36][R72.64] ;  /* 0x0000002448487980 */ /* 0x000f62000c101d00 */
[----:B------:R-:W-:Y:S02]  /*1e3b0*/  IMAD R10, R10, 0x20, R219 ;  /* 0x000000200a0a7824 */ /* 0x000fe400078e02db */
[----:B------:R-:W-:Y:S01]  /*1e3c0*/  IMAD.WIDE.U32 R2, R220, UR4, R2 ;  /* 0x00000004dc027c25 */ /* 0x000fe2000f8e0002 */
[----:B------:R-:W5:Y:S01]  /*1e3d0*/  LD.E.128 R4, desc[UR36][R4.64] ;  /* 0x0000002404047980 */ /* 0x000f62000c101d00 */
[----:B------:R-:W-:-:S03]  /*1e3e0*/  SHF.R.S32.HI R11, RZ, 0x1f, R0 ;  /* 0x0000001fff0b7819 */ /* 0x000fc60000011400 */
[----:B------:R-:W5:Y:S01]  /*1e3f0*/  LD.E.128 R76, desc[UR36][R76.64] ;  /* 0x000000244c4c7980 */ /* 0x000f62000c101d00 */
[----:B------:R-:W-:-:S03]  /*1e400*/  LEA R10, R114, R10, 0x7 ;  /* 0x0000000a720a7211 */ /* 0x000fc600078e38ff */
[----:B------:R-:W5:Y:S04]  /*1e410*/  LD.E.128 R80, desc[UR36][R80.64] ;  /* 0x0000002450507980 */ /* 0x000f68000c101d00 */
[----:B------:R-:W5:Y:S04]  /*1e420*/  LD.E.128 R84, desc[UR36][R84.64] ;  /* 0x0000002454547980 */ /* 0x000f68000c101d00 */
[----:B------:R-:W5:Y:S01]  /*1e430*/  LD.E.128 R88, desc[UR36][R88.64] ;  /* 0x0000002458587980 */ /* 0x000f62000c101d00 */
[----:B------:R-:W-:Y:S01]  /*1e440*/  @!PT LDS RZ, [RZ] ;  /* 0x00000000fffff984 */ /* 0x000fe20000000800 */
[----:B------:R-:W-:Y:S01]  /*1e450*/  @!PT LDS RZ, [RZ] ;  /* 0x00000000fffff984 */ /* 0x000fe20000000800 */
[----:B------:R-:W-:Y:S01]  /*1e460*/  @!PT LDS RZ, [RZ] ;  /* 0x00000000fffff984 */ /* 0x000fe20000000800 */
[----:B------:R-:W-:Y:S01]  /*1e470*/  @!PT LDS RZ, [RZ] ;  /* 0x00000000fffff984 */ /* 0x000fe20000000800 */
[----:B------:R1:W-:Y:S06]  /*1e480*/  MEMBAR.ALL.CTA ;  /* 0x0000000000007992 */ /* 0x0003ec0000008000 */
[----:B-1----:R-:W1:Y:S01]  /*1e490*/  FENCE.VIEW.ASYNC.S ;  /* 0x00000000000073c6 */ /* 0x002e620000000000 */
[----:B------:R-:W-:Y:S01]  /*1e4a0*/  IMAD R3, R220, UR5, R3 ;  /* 0x00000005dc037c24 */ /* 0x000fe2000f8e0203 */
[----:B------:R-:W-:Y:S01]  /*1e4b0*/  ULDC.64 UR4, c[0x0][0xaf0] ;  /* 0x0002bc0000047ab9 */ /* 0x000fe20000000a00 */
[----:B--2---:R-:W-:-:S04]  /*1e4c0*/  @P1 IMAD.HI.U32 R8, R10, R9, RZ ;  /* 0x000000090a081227 */ /* 0x004fc800078e00ff */
[----:B------:R-:W-:Y:S02]  /*1e4d0*/  IMAD R11, R11, UR4, RZ ;  /* 0x000000040b0b7c24 */ /* 0x000fe4000f8e02ff */
[----:B------:R-:W-:Y:S01]  /*1e4e0*/  IMAD.MOV.U32 R9, RZ, RZ, R10 ;  /* 0x000000ffff097224 */ /* 0x000fe200078e000a */
[----:B0-----:R-:W-:Y:S01]  /*1e4f0*/  @P1 SHF.R.U32.HI R9, RZ, R13, R8 ;  /* 0x0000000dff091219 */ /* 0x001fe20000011608 */
[C---:B------:R-:W-:Y:S02]  /*1e500*/  IMAD R11, R0.reuse, UR5, R11 ;  /* 0x00000005000b7c24 */ /* 0x040fe4000f8e020b */
[----:B------:R-:W-:Y:S01]  /*1e510*/  IMAD.WIDE.U32 R2, R0, UR4, R2 ;  /* 0x0000000400027c25 */ /* 0x000fe2000f8e0002 */
[----:B------:R-:W-:Y:S01]  /*1e520*/  SHF.R.S32.HI R8, RZ, 0x1f, R9 ;  /* 0x0000001fff087819 */ /* 0x000fe20000011409 */
[----:B------:R-:W-:Y:S01]  /*1e530*/  ULDC.64 UR4, c[0x0][0xae0] ;  /* 0x0002b80000047ab9 */ /* 0x000fe20000000a00 */
[----:B------:R-:W-:Y:S01]  /*1e540*/  IADD3 R0, R19, 0x38820, RZ ;  /* 0x0003882013007810 */ /* 0x000fe20007ffe0ff */
[----:B------:R-:W-:-:S02]  /*1e550*/  IMAD.IADD R3, R3, 0x1, R11 ;  /* 0x0000000103037824 */ /* 0x000fc400078e020b */
[----:B------:R-:W-:Y:S01]  /*1e560*/  IMAD.MOV R11, RZ, RZ, -R9 ;  /* 0x000000ffff0b7224 */ /* 0x000fe200078e0a09 */
[----:B------:R-:W-:Y:S01]  /*1e570*/  PRMT R0, RZ, 0x654, R0 ;  /* 0x00000654ff007816 */ /* 0x000fe20000000000 */
[----:B------:R-:W-:Y:S02]  /*1e580*/  IMAD R8, R8, UR4, RZ ;  /* 0x0000000408087c24 */ /* 0x000fe4000f8e02ff */
[----:B------:R-:W-:Y:S01]  /*1e590*/  IMAD R11, R110, R11, R10 ;  /* 0x0000000b6e0b7224 */ /* 0x000fe200078e020a */
[----:B-1----:R0:W-:Y:S01]  /*1e5a0*/  SYNCS.ARRIVE.TRANS64.RED.A1T0 RZ, [R0+URZ], RZ ;  /* 0x000000ff00ff79a7 */ /* 0x0021e2000810043f */
[----:B------:R-:W-:-:S04]  /*1e5b0*/  IMAD.WIDE.U32 R2, R9, UR4, R2 ;  /* 0x0000000409027c25 */ /* 0x000fc8000f8e0002 */
[----:B------:R-:W-:Y:S01]  /*1e5c0*/  IMAD R9, R9, UR5, R8 ;  /* 0x0000000509097c24 */ /* 0x000fe2000f8e0208 */
[----:B------:R-:W-:Y:S01]  /*1e5d0*/  ULDC.64 UR4, c[0x0][0xad8] ;  /* 0x0002b60000047ab9 */ /* 0x000fe20000000a00 */
[----:B0-----:R-:W-:Y:S02]  /*1e5e0*/  SHF.R.S32.HI R0, RZ, 0x1f, R11 ;  /* 0x0000001fff007819 */ /* 0x001fe4000001140b */
[----:B------:R-:W-:-:S03]  /*1e5f0*/  IMAD.IADD R3, R3, 0x1, R9 ;  /* 0x0000000103037824 */ /* 0x000fc600078e0209 */
[----:B------:R-:W-:Y:S02]  /*1e600*/  IMAD R0, R0, UR4, RZ ;  /* 0x0000000400007c24 */ /* 0x000fe4000f8e02ff */
[----:B------:R-:W-:-:S04]  /*1e610*/  IMAD.WIDE.U32 R2, R11, UR4, R2 ;  /* 0x000000040b027c25 */ /* 0x000fc8000f8e0002 */
[----:B------:R-:W-:Y:S01]  /*1e620*/  IMAD R11, R11, UR5, R0 ;  /* 0x000000050b0b7c24 */ /* 0x000fe2000f8e0200 */
[----:B------:R-:W-:Y:S02]  /*1e630*/  ULDC.64 UR4, c[0x0][0xa80] ;  /* 0x0002a00000047ab9 */ /* 0x000fe40000000a00 */
[----:B------:R-:W-:Y:S01]  /*1e640*/  LEA R0, P0, R2, UR4, 0x1 ;  /* 0x0000000402007c11 */ /* 0x000fe2000f8008ff */
[----:B------:R-:W-:Y:S01]  /*1e650*/  IMAD.IADD R3, R3, 0x1, R11 ;  /* 0x0000000103037824 */ /* 0x000fe200078e020b */
[----:B------:R-:W-:Y:S01]  /*1e660*/  UMOV UR4, 0xffffffff ;  /* 0xffffffff00047882 */ /* 0x000fe20000000000 */
[----:B------:R-:W-:-:S03]  /*1e670*/  IMAD R33, R114, 0x80, R219 ;  /* 0x0000008072217824 */ /* 0x000fc600078e02db */
[----:B------:R-:W-:Y:S01]  /*1e680*/  LEA.HI.X R20, R2, UR5, R3, 0x1, P0 ;  /* 0x0000000502147c11 */ /* 0x000fe200080f0c03 */
[----:B------:R-:W-:Y:S06]  /*1e690*/  BRA.DIV UR4, `(.L_x_664) ;  /* 0x0000011204b47947 */ /* 0x000fec000b800000 */
[----:B------:R0:W1:Y:S04]  /*1e6a0*/  SHFL.IDX PT, R21, R20, RZ, 0x181f ;  /* 0x00181fff14157589 */ /* 0x00006800000e0000 */
[----:B------:R0:W2:Y:S02]  /*1e6b0*/  SHFL.IDX PT, R14, R0, RZ, 0x181f ;  /* 0x00181fff000e7589 */ /* 0x0000a400000e0000 */
.L_x_1031:
[----:B------:R-:W-:Y:S01]  /*1e6c0*/  ISETP.GE.AND P0, PT, R33, R32, PT ;  /* 0x000000202100720c */ /* 0x000fe20003f06270 */
[----:B------:R-:W-:-:S12]  /*1e6d0*/  BSSY B1, `(.L_x_665) ;  /* 0x0000018000017945 */ /* 0x000fd80003800000 */
[----:B------:R-:W-:Y:S05]  /*1e6e0*/  @P0 BRA `(.L_x_666) ;  /* 0x0000000000580947 */ /* 0x000fea0003800000 */
[----:B------:R-:W3:Y:S01]  /*1e6f0*/  LDL R35, [R1+0x14] ;  /* 0x0000140001237983 */ /* 0x000ee20000100800 */
[----:B------:R-:W-:-:S03]  /*1e700*/  ULDC UR4, c[0x0][0xac8] ;  /* 0x0002b20000047ab9 */ /* 0x000fc60000000800 */
[----:B------:R-:W4:Y:S04]  /*1e710*/  LDL R15, [R1+0x1c] ;  /* 0x00001c00010f7983 */ /* 0x000f280000100800 */
[----:B------:R-:W4:Y:S04]  /*1e720*/  LDL R12, [R1+0x44] ;  /* 0x00004400010c7983 */ /* 0x000f280000100800 */
[----:B------:R-:W4:Y:S04]  /*1e730*/  LDL R40, [R1+0x60] ;  /* 0x0000600001287983 */ /* 0x000f280000100800 */
[----:B------:R-:W4:Y:S01]  /*1e740*/  LDL R34, [R1+0x5c] ;  /* 0x00005c0001227983 */ /* 0x000f220000100800 */
[----:B------:R-:W-:-:S02]  /*1e750*/  ISETP.GE.AND P3, PT, R22, UR4, PT ;  /* 0x0000000416007c0c */ /* 0x000fc4000bf66270 */
[----:B------:R-:W-:-:S11]  /*1e760*/  ISETP.GE.AND P2, PT, R218, UR4, PT ;  /* 0x00000004da007c0c */ /* 0x000fd6000bf46270 */
[-C--:B--2---:R-:W-:Y:S02]  /*1e770*/  @!P3 LEA R2, P5, R22, R14.reuse, 0x1 ;  /* 0x0000000e1602b211 */ /* 0x084fe400078a08ff */
[----:B------:R-:W-:Y:S02]  /*1e780*/  @!P2 LEA R8, P4, R218, R14, 0x1 ;  /* 0x0000000eda08a211 */ /* 0x000fe400078808ff */
[----:B-1----:R-:W-:-:S05]  /*1e790*/  @!P3 LEA.HI.X R3, R22, R21, R23, 0x1, P5 ;  /* 0x000000151603b211 */ /* 0x002fca00028f0c17 */
[----:B-----5:R1:W-:Y:S01]  /*1e7a0*/  @!P3 ST.E.128 desc[UR36][R2.64], R4 ;  /* 0x000000040200b985 */ /* 0x0203e2000c101d24 */
[----:B---3--:R-:W-:Y:S02]  /*1e7b0*/  ISETP.GE.AND P1, PT, R35, UR4, PT ;  /* 0x0000000423007c0c */ /* 0x008fe4000bf26270 */
[----:B----4-:R-:W-:Y:S02]  /*1e7c0*/  ISETP.GE.AND P0, PT, R15, UR4, PT ;  /* 0x000000040f007c0c */ /* 0x010fe4000bf06270 */
[----:B------:R-:W-:-:S09]  /*1e7d0*/  @!P2 LEA.HI.X R9, R218, R21, R12, 0x1, P4 ;  /* 0x00000015da09a211 */ /* 0x000fd200020f0c0c */
[-C--:B------:R-:W-:Y:S02]  /*1e7e0*/  @!P1 LEA R10, P5, R35, R14.reuse, 0x1 ;  /* 0x0000000e230a9211 */ /* 0x080fe400078a08ff */
[----:B------:R-:W-:Y:S02]  /*1e7f0*/  @!P0 LEA R12, P4, R15, R14, 0x1 ;  /* 0x0000000e0f0c8211 */ /* 0x000fe400078808ff */
[-C--:B------:R-:W-:Y:S02]  /*1e800*/  @!P1 LEA.HI.X R11, R35, R21.reuse, R40, 0x1, P5 ;  /* 0x00000015230b9211 */ /* 0x080fe400028f0c28 */
[----:B------:R-:W-:Y:S01]  /*1e810*/  @!P0 LEA.HI.X R13, R15, R21, R34, 0x1, P4 ;  /* 0x000000150f0d8211 */ /* 0x000fe200020f0c22 */
[----:B------:R1:W-:Y:S04]  /*1e820*/  @!P2 ST.E.128 desc[UR36][R8.64], R44 ;  /* 0x0000002c0800a985 */ /* 0x0003e8000c101d24 */
[----:B------:R1:W-:Y:S04]  /*1e830*/  @!P1 ST.E.128 desc[UR36][R10.64], R60 ;  /* 0x0000003c0a009985 */ /* 0x0003e8000c101d24 */
[----:B------:R1:W-:Y:S02]  /*1e840*/  @!P0 ST.E.128 desc[UR36][R12.64], R76 ;  /* 0x0000004c0c008985 */ /* 0x0003e4000c101d24 */
.L_x_666:
[----:B------:R-:W-:Y:S05]  /*1e850*/  BSYNC B1 ;  /* 0x0000000000017941 */ /* 0x000fea0003800000 */
.L_x_665:
[----:B------:R-:W-:-:S03]  /*1e860*/  UMOV UR4, 0xffffffff ;  /* 0xffffffff00047882 */ /* 0x000fc60000000000 */
[----:B------:R-:W-:Y:S05]  /*1e870*/  BRA.DIV UR4, `(.L_x_667) ;  /* 0x0000011204707947 */ /* 0x000fea000b800000 */
[----:B-1----:R1:W3:Y:S04]  /*1e880*/  SHFL.IDX PT, R9, R20, 0x1, 0x181f ;  /* 0x00381f0014097f89 */ /* 0x0022e800000e0000 */
[----:B--2---:R1:W2:Y:S02]  /*1e890*/  SHFL.IDX PT, R14, R0, 0x1, 0x181f ;  /* 0x00381f00000e7f89 */ /* 0x0042a400000e0000 */
.L_x_1035:
[----:B------:R-:W-:Y:S01]  /*1e8a0*/  IADD3 R3, R33, 0x20, RZ ;  /* 0x0000002021037810 */ /* 0x000fe20007ffe0ff */
[----:B------:R-:W-:Y:S03]  /*1e8b0*/  BSSY B1, `(.L_x_668) ;  /* 0x0000019000017945 */ /* 0x000fe60003800000 */
[----:B------:R-:W-:-:S13]  /*1e8c0*/  ISETP.GE.AND P0, PT, R3, R32, PT ;  /* 0x000000200300720c */ /* 0x000fda0003f06270 */
[----:B------:R-:W-:Y:S05]  /*1e8d0*/  @P0 BRA `(.L_x_669) ;  /* 0x0000000000580947 */ /* 0x000fea0003800000 */
[----:B------:R-:W4:Y:S01]  /*1e8e0*/  LDL R12, [R1+0x14] ;  /* 0x00001400010c7983 */ /* 0x000f220000100800 */
        /* <DEDUP_REMOVED lines=8> */
[----:B-----5:R-:W-:Y:S02]  /*1e970*/  @!P2 LEA R4, P4, R218, R14, 0x1 ;  /* 0x0000000eda04a211 */ /* 0x020fe400078808ff */
[----:B---3--:R-:W-:-:S05]  /*1e980*/  @!P3 LEA.HI.X R3, R22, R9, R23, 0x1, P5 ;  /* 0x000000091603b211 */ /* 0x008fca00028f0c17 */
[----:B------:R2:W-:Y:S01]  /*1e990*/  @!P3 ST.E.128 desc[UR36][R2.64], R24 ;  /* 0x000000180200b985 */ /* 0x0005e2000c101d24 */
[----:B----4-:R-:W-:Y:S02]  /*1e9a0*/  ISETP.GE.AND P1, PT, R12, UR4, PT ;  /* 0x000000040c007c0c */ /* 0x010fe4000bf26270 */
[----:B------:R-:W-:Y:S02]  /*1e9b0*/  ISETP.GE.AND P0, PT, R10, UR4, PT ;  /* 0x000000040a007c0c */ /* 0x000fe4000bf06270 */
        /* <DEDUP_REMOVED lines=8> */
.L_x_669:
[----:B------:R-:W-:Y:S05]  /*1ea40*/  BSYNC B1 ;  /* 0x0000000000017941 */ /* 0x000fea0003800000 */
.L_x_668:
[----:B------:R-:W-:-:S03]  /*1ea50*/  UMOV UR4, 0xffffffff ;  /* 0xffffffff00047882 */ /* 0x000fc60000000000 */
[----:B------:R-:W-:Y:S05]  /*1ea60*/  BRA.DIV UR4, `(.L_x_670) ;  /* 0x00000112043c7947 */ /* 0x000fea000b800000 */
[----:B--23--:R2:W3:Y:S04]  /*1ea70*/  SHFL.IDX PT, R9, R20, 0x2, 0x181f ;  /* 0x00581f0014097f89 */ /* 0x00c4e800000e0000 */
[----:B------:R2:W4:Y:S02]  /*1ea80*/  SHFL.IDX PT, R14, R0, 0x2, 0x181f ;  /* 0x00581f00000e7f89 */ /* 0x00052400000e0000 */
.L_x_1039:
[----:B------:R-:W-:Y:S01]  /*1ea90*/  VIADD R3, R33, 0x40 ;  /* 0x0000004021037836 */ /* 0x000fe20000000000 */
[----:B------:R-:W-:Y:S04]  /*1eaa0*/  BSSY B1, `(.L_x_671) ;  /* 0x0000019000017945 */ /* 0x000fe80003800000 */
[----:B------:R-:W-:-:S13]  /*1eab0*/  ISETP.GE.AND P0, PT, R3, R32, PT ;  /* 0x000000200300720c */ /* 0x000fda0003f06270 */
[----:B------:R-:W-:Y:S05]  /*1eac0*/  @P0 BRA `(.L_x_672) ;  /* 0x0000000000580947 */ /* 0x000fea0003800000 */
[----:B------:R-:W2:Y:S01]  /*1ead0*/  LDL R12, [R1+0x14] ;  /* 0x00001400010c7983 */ /* 0x000ea20000100800 */
[----:B------:R-:W-:-:S03]  /*1eae0*/  ULDC UR4, c[0x0][0xac8] ;  /* 0x0002b20000047ab9 */ /* 0x000fc60000000800 */
[----:B------:R-:W2:Y:S04]  /*1eaf0*/  LDL R10, [R1+0x1c] ;  /* 0x00001c00010a7983 */ /* 0x000ea80000100800 */
[----:B------:R-:W2:Y:S04]  /*1eb00*/  LDL R8, [R1+0x44] ;  /* 0x0000440001087983 */ /* 0x000ea80000100800 */
[----:B------:R-:W2:Y:S04]  /*1eb10*/  LDL R13, [R1+0x60] ;  /* 0x00006000010d7983 */ /* 0x000ea80000100800 */
[----:B------:R-:W2:Y:S01]  /*1eb20*/  LDL R11, [R1+0x5c] ;  /* 0x00005c00010b7983 */ /* 0x000ea20000100800 */
[----:B------:R-:W-:-:S02]  /*1eb30*/  ISETP.GE.AND P3, PT, R22, UR4, PT ;  /* 0x0000000416007c0c */ /* 0x000fc4000bf66270 */
[----:B------:R-:W-:-:S11]  /*1eb40*/  ISETP.GE.AND P2, PT, R218, UR4, PT ;  /* 0x00000004da007c0c */ /* 0x000fd6000bf46270 */
[-C--:B----4-:R-:W-:Y:S02]  /*1eb50*/  @!P3 LEA R2, P5, R22, R14.reuse, 0x1 ;  /* 0x0000000e1602b211 */ /* 0x090fe400078a08ff */
[----:B-----5:R-:W-:Y:S02]  /*1eb60*/  @!P2 LEA R4, P4, R218, R14, 0x1 ;  /* 0x0000000eda04a211 */ /* 0x020fe400078808ff */
[----:B---3--:R-:W-:-:S05]  /*1eb70*/  @!P3 LEA.HI.X R3, R22, R9, R23, 0x1, P5 ;  /* 0x000000091603b211 */ /* 0x008fca00028f0c17 */
[----:B------:R3:W-:Y:S01]  /*1eb80*/  @!P3 ST.E.128 desc[UR36][R2.64], R28 ;  /* 0x0000001c0200b985 */ /* 0x0007e2000c101d24 */
[----:B--2---:R-:W-:Y:S02]  /*1eb90*/  ISETP.GE.AND P1, PT, R12, UR4, PT ;  /* 0x000000040c007c0c */ /* 0x004fe4000bf26270 */
        /* <DEDUP_REMOVED lines=9> */
.L_x_672:
[----:B------:R-:W-:Y:S05]  /*1ec30*/  BSYNC B1 ;  /* 0x0000000000017941 */ /* 0x000fea0003800000 */
.L_x_671:
[----:B------:R-:W-:-:S03]  /*1ec40*/  UMOV UR4, 0xffffffff ;  /* 0xffffffff00047882 */ /* 0x000fc60000000000 */
[----:B------:R-:W-:Y:S05]  /*1ec50*/  BRA.DIV UR4, `(.L_x_673) ;  /* 0x0000011204087947 */ /* 0x000fea000b800000 */
[----:B---3--:R3:W0:Y:S04]  /*1ec60*/  SHFL.IDX PT, R9, R20, 0x3, 0x181f ;  /* 0x00781f0014097f89 */ /* 0x00862800000e0000 */
[----:B----4-:R3:W4:Y:S02]  /*1ec70*/  SHFL.IDX PT, R14, R0, 0x3, 0x181f ;  /* 0x00781f00000e7f89 */ /* 0x01072400000e0000 */
.L_x_1043:
[----:B------:R-:W-:-:S05]  /*1ec80*/  VIADD R33, R33, 0x60 ;  /* 0x0000006021217836 */ /* 0x000fca0000000000 */
[----:B------:R-:W-:-:S13]  /*1ec90*/  ISETP.GE.AND P0, PT, R33, R32, PT ;  /* 0x000000202100720c */ /* 0x000fda0003f06270 */
[----:B------:R-:W-:Y:S05]  /*1eca0*/  @P0 BRA `(.L_x_674) ;  /* 0x0000003400c40947 */ /* 0x000fea0003800000 */
[----:B------:R-:W4:Y:S01]  /*1ecb0*/  LDL R8, [R1+0x14] ;  /* 0x0000140001087983 */ /* 0x000f220000100800 */
[----:B------:R-:W-:-:S03]  /*1ecc0*/  ULDC UR4, c[0x0][0xac8] ;  /* 0x0002b20000047ab9 */ /* 0x000fc60000000800 */
[----:B------:R-:W4:Y:S04]  /*1ecd0*/  LDL R11, [R1+0x44] ;  /* 0x00004400010b7983 */ /* 0x000f280000100800 */
[----:B------:R-:W4:Y:S04]  /*1ece0*/  LDL R10, [R1+0x60] ;  /* 0x00006000010a7983 */ /* 0x000f280000100800 */
[----:B0123--:R-:W2:Y:S01]  /*1ecf0*/  LDL R0, [R1+0x1c] ;  /* 0x00001c0001007983 */ /* 0x00fea20000100800 */
[----:B------:R-:W-:Y:S02]  /*1ed00*/  ISETP.GE.AND P3, PT, R22, UR4, PT ;  /* 0x0000000416007c0c */ /* 0x000fe4000bf66270 */
[----:B------:R-:W-:-:S11]  /*1ed10*/  ISETP.GE.AND P4, PT, R218, UR4, PT ;  /* 0x00000004da007c0c */ /* 0x000fd6000bf86270 */
[-C--:B----4-:R-:W-:Y:S02]  /*1ed20*/  @!P3 LEA R2, P0, R22, R14.reuse, 0x1 ;  /* 0x0000000e1602b211 */ /* 0x090fe400078008ff */
[----:B-----5:R-:W-:Y:S02]  /*1ed30*/  @!P4 LEA R4, P1, R218, R14, 0x1 ;  /* 0x0000000eda04c211 */ /* 0x020fe400078208ff */
[----:B------:R-:W-:-:S05]  /*1ed40*/  @!P3 LEA.HI.X R3, R22, R9, R23, 0x1, P0 ;  /* 0x000000091603b211 */ /* 0x000fca00000f0c17 */
[----:B------:R0:W-:Y:S01]  /*1ed50*/  @!P3 ST.E.128 desc[UR36][R2.64], R36 ;  /* 0x000000240200b985 */ /* 0x0001e2000c101d24 */
[----:B------:R-:W-:Y:S02]  /*1ed60*/  ISETP.GE.AND P5, PT, R8, UR4, PT ;  /* 0x0000000408007c0c */ /* 0x000fe4000bfa6270 */
[----:B------:R-:W-:-:S11]  /*1ed70*/  @!P4 LEA.HI.X R5, R218, R9, R11, 0x1, P1 ;  /* 0x00000009da05c211 */ /* 0x000fd600008f0c0b */
[----:B------:R-:W-:-:S04]  /*1ed80*/  @!P5 LEA R6, P2, R8, R14, 0x1 ;  /* 0x0000000e0806d211 */ /* 0x000fc800078408ff */
[----:B------:R-:W-:Y:S01]  /*1ed90*/  @!P5 LEA.HI.X R7, R8, R9, R10, 0x1, P2 ;  /* 0x000000090807d211 */ /* 0x000fe200010f0c0a */
[----:B------:R0:W-:Y:S04]  /*1eda0*/  @!P4 ST.E.128 desc[UR36][R4.64], R56 ;  /* 0x000000380400c985 */ /* 0x0001e8000c101d24 */
[----:B------:R0:W-:Y:S01]  /*1edb0*/  @!P5 ST.E.128 desc[UR36][R6.64], R72 ;  /* 0x000000480600d985 */ /* 0x0001e2000c101d24 */
[----:B--2---:R-:W-:-:S13]  /*1edc0*/  ISETP.GE.AND P0, PT, R0, UR4, PT ;  /* 0x0000000400007c0c */ /* 0x004fda000bf06270 */
[----:B------:R-:W-:Y:S05]  /*1edd0*/  @P0 BRA `(.L_x_674) ;  /* 0x0000003400780947 */ /* 0x000fea0003800000 */
[----:B------:R-:W2:Y:S01]  /*1ede0*/  LDL R8, [R1+0x5c] ;  /* 0x00005c0001087983 */ /* 0x000ea20000100800 */
[----:B0-----:R-:W-:-:S04]  /*1edf0*/  LEA R2, P0, R0, R14, 0x1 ;  /* 0x0000000e00027211 */ /* 0x001fc800078008ff */
[----:B--2---:R-:W-:-:S05]  /*1ee00*/  LEA.HI.X R3, R0, R9, R8, 0x1, P0 ;  /* 0x0000000900037211 */ /* 0x004fca00000f0c08 */
[----:B------:R0:W-:Y:S01]  /*1ee10*/  ST.E.128 desc[UR36][R2.64], R88 ;  /* 0x0000005802007985 */ /* 0x0001e2000c101d24 */
[----:B------:R-:W-:Y:S05]  /*1ee20*/  BRA `(.L_x_674) ;  /* 0x0000003400647947 */ /* 0x000fea0003800000 */
.L_x_663:
[----:B0-----:R-:W0:Y:S01]  /*1ee30*/  @P1 LDC R13, c[0x0][0xbec] ;  /* 0x0002fb00ff0d1b82 */ /* 0x001e220000000800 */
[----:B------:R-:W-:Y:S01]  /*1ee40*/  ULDC.64 UR4, c[0x0][0xb08] ;  /* 0x0002c20000047ab9 */ /* 0x000fe20000000a00 */
[----:B------:R-:W-:Y:S02]  /*1ee50*/  IMAD.MOV.U32 R14, RZ, RZ, R59 ;  /* 0x000000ffff0e7224 */ /* 0x000fe400078e003b */
[----:B------:R-:W-:-:S04]  /*1ee60*/  IMAD R11, R11, UR4, RZ ;  /* 0x000000040b0b7c24 */ /* 0x000fc8000f8e02ff */
[----:B------:R-:W1:Y:S01]  /*1ee70*/  @P1 LDC R12, c[0x0][0xbf0] ;  /* 0x0002fc00ff0c1b82 */ /* 0x000e620000000800 */
[----:B------:R-:W-:Y:S02]  /*1ee80*/  IMAD R11, R2, UR5, R11 ;  /* 0x00000005020b7c24 */ /* 0x000fe4000f8e020b */
[----:B0-----:R-:W-:-:S05]  /*1ee90*/  @P1 IMAD.HI.U32 R13, R59, R13, RZ ;  /* 0x0000000d3b0d1227 */ /* 0x001fca00078e00ff */
[----:B-1----:R-:W-:Y:S01]  /*1eea0*/  @P1 SHF.R.U32.HI R14, RZ, R12, R13 ;  /* 0x0000000cff0e1219 */ /* 0x002fe2000001160d */
[----:B------:R-:W-:Y:S01]  /*1eeb0*/  IMAD.WIDE.U32 R12, R2, UR4, RZ ;  /* 0x00000004020c7c25 */ /* 0x000fe2000f8e00ff */
[----:B------:R-:W-:Y:S01]  /*1eec0*/  ULDC.64 UR4, c[0x0][0xb38] ;  /* 0x0002ce0000047ab9 */ /* 0x000fe20000000a00 */
[----:B------:R-:W-:-:S03]  /*1eed0*/  SHF.R.S32.HI R2, RZ, 0x1f, R0 ;  /* 0x0000001fff027819 */ /* 0x000fc60000011400 */
[----:B------:R-:W-:Y:S01]  /*1eee0*/  IADD3 R13, R13, R11, RZ ;  /* 0x0000000b0d0d7210 */ /* 0x000fe20007ffe0ff */
[----:B------:R-:W-:Y:S02]  /*1eef0*/  VIADD R11, R19, 0x38820 ;  /* 0x00038820130b7836 */ /* 0x000fe40000000000 */
[----:B------:R-:W-:-:S03]  /*1ef00*/  IMAD.WIDE.U32 R12, R220, UR4, R12 ;  /* 0x00000004dc0c7c25 */ /* 0x000fc6000f8e000c */
[----:B------:R-:W-:Y:S01]  /*1ef10*/  PRMT R11, RZ, 0x654, R11 ;  /* 0x00000654ff0b7816 */ /* 0x000fe2000000000b */
[----:B------:R-:W-:Y:S01]  /*1ef20*/  IMAD R13, R220, UR5, R13 ;  /* 0x00000005dc0d7c24 */ /* 0x000fe2000f8e020d */
[----:B------:R-:W-:Y:S02]  /*1ef30*/  ULDC.64 UR4, c[0x0][0xb40] ;  /* 0x0002d00000047ab9 */ /* 0x000fe40000000a00 */
[----:B------:R0:W-:Y:S01]  /*1ef40*/  SYNCS.ARRIVE.TRANS64.RED.A1T0 RZ, [R11+URZ], RZ ;  /* 0x000000ff0bff79a7 */ /* 0x0001e2000810043f */
[----:B------:R-:W-:Y:S02]  /*1ef50*/  IMAD R2, R2, UR4, RZ ;  /* 0x0000000402027c24 */ /* 0x000fe4000f8e02ff */
[----:B------:R-:W-:-:S04]  /*1ef60*/  IMAD.WIDE.U32 R12, R0, UR4, R12 ;  /* 0x00000004000c7c25 */ /* 0x000fc8000f8e000c */
[----:B------:R-:W-:Y:S01]  /*1ef70*/  IMAD R2, R0, UR5, R2 ;  /* 0x0000000500027c24 */ /* 0x000fe2000f8e0202 */
[----:B------:R-:W-:Y:S01]  /*1ef80*/  ULDC.64 UR4, c[0x0][0xb48] ;  /* 0x0002d20000047ab9 */ /* 0x000fe20000000a00 */
[----:B------:R-:W-:Y:S02]  /*1ef90*/  IMAD.MOV R0, RZ, RZ, -R14 ;  /* 0x000000ffff007224 */ /* 0x000fe400078e0a0e */
[----:B------:R-:W-:Y:S01]  /*1efa0*/  IMAD.IADD R13, R13, 0x1, R2 ;  /* 0x000000010d0d7824 */ /* 0x000fe200078e0202 */
[----:B------:R-:W-:Y:S01]  /*1efb0*/  SHF.R.S32.HI R2, RZ, 0x1f, R14 ;  /* 0x0000001fff027819 */ /* 0x000fe2000001140e */
[----:B------:R-:W-:Y:S02]  /*1efc0*/  IMAD R0, R110, R0, R59 ;  /* 0x000000006e007224 */ /* 0x000fe400078e023b */
[----:B------:R-:W-:-:S04]  /*1efd0*/  IMAD.WIDE.U32 R12, R113, UR4, R12 ;  /* 0x00000004710c7c25 */ /* 0x000fc8000f8e000c */
[----:B------:R-:W-:Y:S01]  /*1efe0*/  IMAD R13, R113, UR5, R13 ;  /* 0x00000005710d7c24 */ /* 0x000fe2000f8e020d */
[----:B------:R-:W-:Y:S02]  /*1eff0*/  ULDC.64 UR4, c[0x0][0xb30] ;  /* 0x0002cc0000047ab9 */ /* 0x000fe40000000a00 */
[----:B------:R-:W-:Y:S02]  /*1f000*/  IMAD R2, R2, UR4, RZ ;  /* 0x0000000402027c24 */ /* 0x000fe4000f8e02ff */
[----:B------:R-:W-:-:S04]  /*1f010*/  IMAD.WIDE.U32 R12, R14, UR4, R12 ;  /* 0x000000040e0c7c25 */ /* 0x000fc8000f8e000c */
[----:B------:R-:W-:Y:S01]  /*1f020*/  IMAD R2, R14, UR5, R2 ;  /* 0x000000050e027c24 */ /* 0x000fe2000f8e0202 */
[----:B------:R-:W-:-:S04]  /*1f030*/  ULDC.64 UR4, c[0x0][0xb28] ;  /* 0x0002ca0000047ab9 */ /* 0x000fc80000000a00 */
[----:B------:R-:W-:Y:S02]  /*1f040*/  IADD3 R13, R13, R2, RZ ;  /* 0x000000020d0d7210 */ /* 0x000fe40007ffe0ff */
[----:B------:R-:W-:Y:S01]  /*1f050*/  SHF.R.S32.HI R2, RZ, 0x1f, R0 ;  /* 0x0000001fff027819 */ /* 0x000fe20000011400 */
[----:B------:R-:W-:-:S04]  /*1f060*/  IMAD.WIDE.U32 R12, R0, UR4, R12 ;  /* 0x00000004000c7c25 */ /* 0x000fc8000f8e000c */
[----:B------:R-:W-:-:S04]  /*1f070*/  IMAD R2, R2, UR4, RZ ;  /* 0x0000000402027c24 */ /* 0x000fc8000f8e02ff */
[----:B------:R-:W-:Y:S01]  /*1f080*/  IMAD R2, R0, UR5, R2 ;  /* 0x0000000500027c24 */ /* 0x000fe2000f8e0202 */
[----:B------:R-:W-:Y:S02]  /*1f090*/  ULDC.64 UR4, c[0x0][0xb00] ;  /* 0x0002c00000047ab9 */ /* 0x000fe40000000a00 */
[----:B------:R-:W-:Y:S01]  /*1f0a0*/  LEA R0, P0, R12, UR4, 0x2 ;  /* 0x000000040c007c11 */ /* 0x000fe2000f8010ff */
[----:B------:R-:W-:Y:S01]  /*1f0b0*/  IMAD.IADD R2, R13, 0x1, R2 ;  /* 0x000000010d027824 */ /* 0x000fe200078e0202 */
[----:B------:R-:W-:-:S04]  /*1f0c0*/  UMOV UR4, 0xffffffff ;  /* 0xffffffff00047882 */ /* 0x000fc80000000000 */
[----:B------:R-:W-:Y:S01]  /*1f0d0*/  LEA.HI.X R2, R12, UR5, R2, 0x2, P0 ;  /* 0x000000050c027c11 */ /* 0x000fe200080f1402 */
[----:B0-----:R-:W-:Y:S06]  /*1f0e0*/  BRA.DIV UR4, `(.L_x_675) ;  /* 0x0000010e042c7947 */ /* 0x001fec000b800000 */
[----:B------:R0:W1:Y:S04]  /*1f0f0*/  SHFL.IDX PT, R24, R2, RZ, 0x1c1f ;  /* 0x001c1fff02187589 */ /* 0x00006800000e0000 */
[----:B------:R0:W2:Y:S02]  /*1f100*/  SHFL.IDX PT, R11, R0, RZ, 0x1c1f ;  /* 0x001c1fff000b7589 */ /* 0x0000a400000e0000 */
.L_x_1046:
[----:B------:R-:W-:Y:S01]  /*1f110*/  ISETP.GE.AND P0, PT, R34, R32, PT ;  /* 0x000000202200720c */ /* 0x000fe20003f06270 */
[----:B------:R-:W-:-:S12]  /*1f120*/  BSSY B1, `(.L_x_676) ;  /* 0x00000fc000017945 */ /* 0x000fd80003800000 */
[----:B------:R-:W-:Y:S05]  /*1f130*/  @P0 BRA `(.L_x_677) ;  /* 0x0000000c00e80947 */ /* 0x000fea0003800000 */
[----:B------:R-:W3:Y:S01]  /*1f140*/  LDL R14, [R1+0x68] ;  /* 0x00006800010e7983 */ /* 0x000ee20000100800 */
[----:B------:R-:W-:-:S03]  /*1f150*/  ULDC UR4, c[0x0][0xac8] ;  /* 0x0002b20000047ab9 */ /* 0x000fc60000000800 */
[----:B------:R-:W4:Y:S04]  /*1f160*/  LDL R59, [R1+0x104] ;  /* 0x00010400013b7983 */ /* 0x000f280000100800 */
[----:B------:R-:W5:Y:S04]  /*1f170*/  LDL R107, [R1+0x184] ;  /* 0x00018400016b7983 */ /* 0x000f680000100800 */
        /* <DEDUP_REMOVED lines=14> */
[----:B------:R-:W5:Y:S01]  /*1f260*/  LDL R119, [R1+0x130] ;  /* 0x0001300001777983 */ /* 0x000f620000100800 */
[----:B---3--:R-:W-:-:S13]  /*1f270*/  ISETP.GE.AND P0, PT, R14, UR4, PT ;  /* 0x000000040e007c0c */ /* 0x008fda000bf06270 */
[----:B--2---:R-:W-:Y:S02]  /*1f280*/  @!P0 IMAD.MOV.U32 R12, RZ, RZ, R11 ;  /* 0x000000ffff0c8224 */ /* 0x004fe400078e000b */
[----:B-1----:R-:W-:Y:S02]  /*1f290*/  @!P0 IMAD.MOV.U32 R13, RZ, RZ, R24 ;  /* 0x000000ffff0d8224 */ /* 0x002fe400078e0018 */
[----:B------:R-:W-:Y:S02]  /*1f2a0*/  @!P0 IMAD.MOV.U32 R15, RZ, RZ, R203 ;  /* 0x000000ffff0f8224 */ /* 0x000fe400078e00cb */
[----:B------:R-:W-:Y:S01]  /*1f2b0*/  @!P0 IMAD.WIDE R12, R14, 0x4, R12 ;  /* 0x000000040e0c8825 */ /* 0x000fe200078e020c */
[----:B------:R-:W-:-:S05]  /*1f2c0*/  @!P0 MOV R14, R205 ;  /* 0x000000cd000e8202 */ /* 0x000fca0000000f00 */
[----:B------:R1:W-:Y:S01]  /*1f2d0*/  @!P0 ST.E.64 desc[UR36][R12.64], R14 ;  /* 0x0000000e0c008985 */ /* 0x0003e2000c101b24 */
[----:B----4-:R-:W-:-:S13]  /*1f2e0*/  ISETP.GE.AND P0, PT, R59, UR4, PT ;  /* 0x000000043b007c0c */ /* 0x010fda000bf06270 */
[C---:B-1----:R-:W-:Y:S01]  /*1f2f0*/  @!P0 LEA R12, P1, R59.reuse, R11, 0x2 ;  /* 0x0000000b3b0c8211 */ /* 0x042fe200078210ff */
[----:B------:R-:W-:Y:S02]  /*1f300*/  @!P0 IMAD.MOV.U32 R14, RZ, RZ, R206 ;  /* 0x000000ffff0e8224 */ /* 0x000fe400078e00ce */
[----:B------:R-:W-:Y:S01]  /*1f310*/  @!P0 IMAD.MOV.U32 R15, RZ, RZ, R204 ;  /* 0x000000ffff0f8224 */ /* 0x000fe200078e00cc */
[----:B-----5:R-:W-:Y:S02]  /*1f320*/  @!P0 LEA.HI.X R13, R59, R24, R107, 0x2, P1 ;  /* 0x000000183b0d8211 */ /* 0x020fe400008f146b */
[----:B------:R-:W2:Y:S04]  /*1f330*/  LDL R59, [R1+0xec] ;  /* 0x0000ec00013b7983 */ /* 0x000ea80000100800 */
[----:B------:R1:W-:Y:S01]  /*1f340*/  @!P0 ST.E.64 desc[UR36][R12.64], R14 ;  /* 0x0000000e0c008985 */ /* 0x0003e2000c101b24 */
[----:B------:R-:W-:-:S02]  /*1f350*/  ISETP.GE.AND P0, PT, R90, UR4, PT ;  /* 0x000000045a007c0c */ /* 0x000fc4000bf06270 */
[----:B------:R-:W-:Y:S01]  /*1f360*/  ISETP.GE.AND P1, PT, R63, UR4, PT ;  /* 0x000000043f007c0c */ /* 0x000fe2000bf26270 */
[----:B------:R-:W3:Y:S10]  /*1f370*/  LDL R107, [R1+0x16c] ;  /* 0x00016c00016b7983 */ /* 0x000ef40000100800 */
[----:B-1----:R-:W-:Y:S01]  /*1f380*/  @!P0 LEA R12, P2, R90, R11, 0x2 ;  /* 0x0000000b5a0c8211 */ /* 0x002fe200078410ff */
[----:B------:R-:W-:Y:S01]  /*1f390*/  @!P0 IMAD.MOV.U32 R15, RZ, RZ, R199 ;  /* 0x000000ffff0f8224 */ /* 0x000fe200078e00c7 */
[----:B------:R-:W-:-:S02]  /*1f3a0*/  @!P0 MOV R14, R201 ;  /* 0x000000c9000e8202 */ /* 0x000fc40000000f00 */
[----:B------:R-:W-:Y:S02]  /*1f3b0*/  @!P0 LEA.HI.X R13, R90, R24, R103, 0x2, P2 ;  /* 0x000000185a0d8211 */ /* 0x000fe400010f1467 */
[----:B------:R-:W4:Y:S04]  /*1f3c0*/  LDL R90, [R1+0xe8] ;  /* 0x0000e800015a7983 */ /* 0x000f280000100800 */
[----:B------:R1:W-:Y:S01]  /*1f3d0*/  @!P0 ST.E.64 desc[UR36][R12.64], R14 ;  /* 0x0000000e0c008985 */ /* 0x0003e2000c101b24 */
[----:B------:R-:W-:-:S03]  /*1f3e0*/  ISETP.GE.AND P0, PT, R86, UR4, PT ;  /* 0x0000000456007c0c */ /* 0x000fc6000bf06270 */
[----:B------:R-:W5:Y:S01]  /*1f3f0*/  LDL R103, [R1+0xd8] ;  /* 0x0000d80001677983 */ /* 0x000f620000100800 */
[----:B-1----:R-:W-:Y:S01]  /*1f400*/  @!P1 LEA R12, P2, R63, R11, 0x2 ;  /* 0x0000000b3f0c9211 */ /* 0x002fe200078410ff */
[----:B------:R-:W-:-:S03]  /*1f410*/  @!P1 IMAD.MOV.U32 R14, RZ, RZ, R202 ;  /* 0x000000ffff0e9224 */ /* 0x000fc600078e00ca */
[----:B------:R-:W-:Y:S01]  /*1f420*/  @!P1 LEA.HI.X R13, R63, R24, R102, 0x2, P2 ;  /* 0x000000183f0d9211 */ /* 0x000fe200010f1466 */
[----:B------:R-:W-:Y:S01]  /*1f430*/  @!P1 IMAD.MOV.U32 R15, RZ, RZ, R200 ;  /* 0x000000ffff0f9224 */ /* 0x000fe200078e00c8 */
[----:B------:R-:W5:Y:S04]  /*1f440*/  LDL R63, [R1+0xe4] ;  /* 0x0000e400013f7983 */ /* 0x000f680000100800 */
[----:B------:R1:W-:Y:S01]  /*1f450*/  @!P1 ST.E.64 desc[UR36][R12.64], R14 ;  /* 0x0000000e0c009985 */ /* 0x0003e2000c101b24 */
[----:B------:R-:W-:-:S03]  /*1f460*/  ISETP.GE.AND P1, PT, R25, UR4, PT ;  /* 0x0000000419007c0c */ /* 0x000fc6000bf26270 */
[----:B------:R-:W5:Y:S01]  /*1f470*/  LDL R102, [R1+0x168] ;  /* 0x0001680001667983 */ /* 0x000f620000100800 */
[C---:B-1----:R-:W-:Y:S01]  /*1f480*/  @!P0 LEA R12, P2, R86.reuse, R11, 0x2 ;  /* 0x0000000b560c8211 */ /* 0x042fe200078410ff */
[----:B------:R-:W-:Y:S01]  /*1f490*/  @!P0 IMAD.MOV.U32 R15, RZ, RZ, R195 ;  /* 0x000000ffff0f8224 */ /* 0x000fe200078e00c3 */
[----:B------:R-:W-:Y:S02]  /*1f4a0*/  @!P0 MOV R14, R197 ;  /* 0x000000c5000e8202 */ /* 0x000fe40000000f00 */
[----:B------:R-:W-:Y:S02]  /*1f4b0*/  @!P0 LEA.HI.X R13, R86, R24, R95, 0x2, P2 ;  /* 0x00000018560d8211 */ /* 0x000fe400010f145f */
[----:B------:R-:W5:Y:S04]  /*1f4c0*/  LDL R95, [R1+0x164] ;  /* 0x00016400015f7983 */ /* 0x000f680000100800 */
[----:B------:R1:W-:Y:S01]  /*1f4d0*/  @!P0 ST.E.64 desc[UR36][R12.64], R14 ;  /* 0x0000000e0c008985 */ /* 0x0003e2000c101b24 */
[----:B------:R-:W-:-:S03]  /*1f4e0*/  ISETP.GE.AND P0, PT, R110, UR4, PT ;  /* 0x000000046e007c0c */ /* 0x000fc6000bf06270 */
[----:B------:R-:W5:Y:S01]  /*1f4f0*/  LDL R86, [R1+0xdc] ;  /* 0x0000dc0001567983 */ /* 0x000f620000100800 */
[CC--:B-1----:R-:W-:Y:S01]  /*1f500*/  @!P1 LEA R12, P2, R25.reuse, R11.reuse, 0x2 ;  /* 0x0000000b190c9211 */ /* 0x0c2fe200078410ff */
[----:B------:R-:W-:Y:S02]  /*1f510*/  @!P1 IMAD.MOV.U32 R14, RZ, RZ, R198 ;  /* 0x000000ffff0e9224 */ /* 0x000fe400078e00c6 */
[----:B------:R-:W-:Y:S01]  /*1f520*/  @!P1 IMAD.MOV.U32 R15, RZ, RZ, R196 ;  /* 0x000000ffff0f9224 */ /* 0x000fe200078e00c4 */
[----:B------:R-:W-:Y:S02]  /*1f530*/  @!P1 LEA.HI.X R13, R25, R24, R35, 0x2, P2 ;  /* 0x00000018190d9211 */ /* 0x000fe400010f1423 */
[----:B------:R-:W5:Y:S04]  /*1f540*/  LDL R35, [R1+0x160] ;  /* 0x0001600001237983 */ /* 0x000f680000100800 */
[----:B------:R1:W-:Y:S04]  /*1f550*/  @!P1 ST.E.64 desc[UR36][R12.64], R14 ;  /* 0x0000000e0c009985 */ /* 0x0003e8000c101b24 */
[----:B------:R-:W5:Y:S01]  /*1f560*/  LDL R25, [R1+0xd4] ;  /* 0x0000d40001197983 */ /* 0x000f620000100800 */
[----:B-1----:R-:W-:-:S04]  /*1f570*/  @!P0 LEA R12, P2, R110, R11, 0x2 ;  /* 0x0000000b6e0c8211 */ /* 0x002fc800078410ff */
[----:B------:R-:W-:Y:S02]  /*1f580*/  @!P0 LEA.HI.X R13, R110, R24, R113, 0x2, P2 ;  /* 0x000000186e0d8211 */ /* 0x000fe400010f1471 */
[----:B------:R-:W5:Y:S04]  /*1f590*/  LDL R110, [R1+0x15c] ;  /* 0x00015c00016e7983 */ /* 0x000f680000100800 */
[----:B------:R-:W5:Y:S01]  /*1f5a0*/  LDL R113, [R1+0x158] ;  /* 0x0001580001717983 */ /* 0x000f620000100800 */
[----:B------:R-:W-:Y:S01]  /*1f5b0*/  @!P0 MOV R14, R193 ;  /* 0x000000c1000e8202 */ /* 0x000fe20000000f00 */
[----:B------:R-:W-:-:S05]  /*1f5c0*/  @!P0 IMAD.MOV.U32 R15, RZ, RZ, R191 ;  /* 0x000000ffff0f8224 */ /* 0x000fca00078e00bf */
[----:B------:R1:W-:Y:S01]  /*1f5d0*/  @!P0 ST.E.64 desc[UR36][R12.64], R14 ;  /* 0x0000000e0c008985 */ /* 0x0003e2000c101b24 */
[----:B--2---:R-:W-:-:S13]  /*1f5e0*/  ISETP.GE.AND P1, PT, R59, UR4, PT ;  /* 0x000000043b007c0c */ /* 0x004fda000bf26270 */
[C---:B-1----:R-:W-:Y:S01]  /*1f5f0*/  @!P1 LEA R12, P2, R59.reuse, R11, 0x2 ;  /* 0x0000000b3b0c9211 */ /* 0x042fe200078410ff */
[----:B------:R-:W-:Y:S02]  /*1f600*/  @!P1 IMAD.MOV.U32 R14, RZ, RZ, R194 ;  /* 0x000000ffff0e9224 */ /* 0x000fe400078e00c2 */
[----:B------:R-:W-:Y:S01]  /*1f610*/  @!P1 IMAD.MOV.U32 R15, RZ, RZ, R192 ;  /* 0x000000ffff0f9224 */ /* 0x000fe200078e00c0 */
[----:B---3--:R-:W-:Y:S02]  /*1f620*/  @!P1 LEA.HI.X R13, R59, R24, R107, 0x2, P2 ;  /* 0x000000183b0d9211 */ /* 0x008fe400010f146b */
[----:B------:R-:W2:Y:S01]  /*1f630*/  LDL R59, [R1+0xcc] ;  /* 0x0000cc00013b7983 */ /* 0x000ea20000100800 */
[----:B----4-:R-:W-:-:S03]  /*1f640*/  ISETP.GE.AND P0, PT, R90, UR4, PT ;  /* 0x000000045a007c0c */ /* 0x010fc6000bf06270 */
[----:B------:R1:W-:Y:S04]  /*1f650*/  @!P1 ST.E.64 desc[UR36][R12.64], R14 ;  /* 0x0000000e0c009985 */ /* 0x0003e8000c101b24 */
[----:B------:R-:W3:Y:S06]  /*1f660*/  LDL R107, [R1+0xb8] ;  /* 0x0000b800016b7983 */ /* 0x000eec0000100800 */
[----:B-1----:R-:W-:Y:S01]  /*1f670*/  @!P0 LEA R12, P1, R90, R11, 0x2 ;  /* 0x0000000b5a0c8211 */ /* 0x002fe200078210ff */
[----:B------:R-:W-:Y:S01]  /*1f680*/  @!P0 IMAD.MOV.U32 R15, RZ, RZ, R187 ;  /* 0x000000ffff0f8224 */ /* 0x000fe200078e00bb */
[----:B------:R-:W-:-:S02]  /*1f690*/  @!P0 MOV R14, R189 ;  /* 0x000000bd000e8202 */ /* 0x000fc40000000f00 */
[----:B-----5:R-:W-:Y:S02]  /*1f6a0*/  ISETP.GE.AND P2, PT, R63, UR4, PT ;  /* 0x000000043f007c0c */ /* 0x020fe4000bf46270 */
[----:B------:R-:W-:Y:S02]  /*1f6b0*/  @!P0 LEA.HI.X R13, R90, R24, R102, 0x2, P1 ;  /* 0x000000185a0d8211 */ /* 0x000fe400008f1466 */
[----:B------:R-:W4:Y:S04]  /*1f6c0*/  LDL R90, [R1+0x154] ;  /* 0x00015400015a7983 */ /* 0x000f280000100800 */
[----:B------:R1:W-:Y:S01]  /*1f6d0*/  @!P0 ST.E.64 desc[UR36][R12.64], R14 ;  /* 0x0000000e0c008985 */ /* 0x0003e2000c101b24 */
[----:B------:R-:W-:-:S03]  /*1f6e0*/  ISETP.GE.AND P0, PT, R34, UR4, PT ;  /* 0x0000000422007c0c */ /* 0x000fc6000bf06270 */
[----:B------:R-:W5:Y:S01]  /*1f6f0*/  LDL R102, [R1+0xc4] ;  /* 0x0000c40001667983 */ /* 0x000f620000100800 */
[----:B-1----:R-:W-:-:S04]  /*1f700*/  @!P2 LEA R12, P1, R63, R11, 0x2 ;  /* 0x0000000b3f0ca211 */ /* 0x002fc800078210ff */
[----:B------:R-:W-:Y:S02]  /*1f710*/  @!P2 LEA.HI.X R13, R63, R24, R95, 0x2, P1 ;  /* 0x000000183f0da211 */ /* 0x000fe400008f145f */
[----:B------:R-:W-:Y:S01]  /*1f720*/  ISETP.GE.AND P1, PT, R86, UR4, PT ;  /* 0x0000000456007c0c */ /* 0x000fe2000bf26270 */
[----:B------:R-:W3:Y:S01]  /*1f730*/  LDL R63, [R1+0xc8] ;  /* 0x0000c800013f7983 */ /* 0x000ee20000100800 */
[----:B------:R-:W-:Y:S02]  /*1f740*/  @!P2 IMAD.MOV.U32 R14, RZ, RZ, R190 ;  /* 0x000000ffff0ea224 */ /* 0x000fe400078e00be */
[----:B------:R-:W-:Y:S01]  /*1f750*/  @!P2 IMAD.MOV.U32 R15, RZ, RZ, R188 ;  /* 0x000000ffff0fa224 */ /* 0x000fe200078e00bc */
[----:B------:R-:W3:Y:S04]  /*1f760*/  LDL R95, [R1+0x14c] ;  /* 0x00014c00015f7983 */ /* 0x000ee80000100800 */
[----:B------:R1:W-:Y:S01]  /*1f770*/  @!P2 ST.E.64 desc[UR36][R12.64], R14 ;  /* 0x0000000e0c00a985 */ /* 0x0003e2000c101b24 */
[----:B------:R-:W-:-:S03]  /*1f780*/  ISETP.GE.AND P2, PT, R103, UR4, PT ;  /* 0x0000000467007c0c */ /* 0x000fc6000bf46270 */
[-C--:B-1----:R-:W-:Y:S02]  /*1f790*/  @!P1 LEA R12, P4, R86, R11.reuse, 0x2 ;  /* 0x0000000b560c9211 */ /* 0x082fe400078810ff */
[----:B------:R-:W-:-:S04]  /*1f7a0*/  @!P0 LEA R14, P3, R34, R11, 0x2 ;  /* 0x0000000b220e8211 */ /* 0x000fc800078610ff */
[----:B------:R-:W-:Y:S01]  /*1f7b0*/  @!P0 LEA.HI.X R15, R34, R24, R35, 0x2, P3 ;  /* 0x00000018220f8211 */ /* 0x000fe200018f1423 */
[----:B------:R-:W-:Y:S01]  /*1f7c0*/  @!P0 IMAD.MOV.U32 R35, RZ, RZ, R184 ;  /* 0x000000ffff238224 */ /* 0x000fe200078e00b8 */
[----:B------:R-:W-:Y:S02]  /*1f7d0*/  @!P0 MOV R34, R186 ;  /* 0x000000ba00228202 */ /* 0x000fe40000000f00 */
[----:B------:R-:W-:Y:S02]  /*1f7e0*/  @!P1 LEA.HI.X R13, R86, R24, R110, 0x2, P4 ;  /* 0x00000018560d9211 */ /* 0x000fe400020f146e */
[----:B------:R-:W3:Y:S04]  /*1f7f0*/  LDL R86, [R1+0xa8] ;  /* 0x0000a80001567983 */ /* 0x000ee80000100800 */
[----:B------:R-:W3:Y:S04]  /*1f800*/  LDL R110, [R1+0x144] ;  /* 0x00014400016e7983 */ /* 0x000ee80000100800 */
[----:B------:R1:W-:Y:S02]  /*1f810*/  @!P0 ST.E.64 desc[UR36][R14.64], R34 ;  /* 0x000000220e008985 */ /* 0x0003e4000c101b24 */
[----:B-1----:R-:W-:-:S04]  /*1f820*/  @!P2 LEA R14, P4, R103, R11, 0x2 ;  /* 0x0000000b670ea211 */ /* 0x002fc800078810ff */
[----:B------:R-:W-:Y:S02]  /*1f830*/  @!P2 LEA.HI.X R15, R103, R24, R113, 0x2, P4 ;  /* 0x00000018670fa211 */ /* 0x000fe400020f1471 */
[----:B------:R-:W3:Y:S01]  /*1f840*/  LDL R103, [R1+0x13c] ;  /* 0x00013c0001677983 */ /* 0x000ee20000100800 */
[----:B------:R-:W-:Y:S01]  /*1f850*/  ISETP.GE.AND P3, PT, R25, UR4, PT ;  /* 0x0000000419007c0c */ /* 0x000fe2000bf66270 */
[----:B------:R-:W-:Y:S02]  /*1f860*/  @!P1 IMAD.MOV.U32 R34, RZ, RZ, R185 ;  /* 0x000000ffff229224 */ /* 0x000fe400078e00b9 */
[----:B------:R-:W-:Y:S01]  /*1f870*/  @!P1 IMAD.MOV.U32 R35, RZ, RZ, R183 ;  /* 0x000000ffff239224 */ /* 0x000fe200078e00b7 */
[----:B------:R-:W-:Y:S01]  /*1f880*/  ISETP.GE.AND P0, PT, R117, UR4, PT ;  /* 0x0000000475007c0c */ /* 0x000fe2000bf06270 */
[----:B------:R-:W3:Y:S04]  /*1f890*/  LDL R113, [R1+0x140] ;  /* 0x0001400001717983 */ /* 0x000ee80000100800 */
[----:B------:R1:W-:Y:S04]  /*1f8a0*/  @!P1 ST.E.64 desc[UR36][R12.64], R34 ;  /* 0x000000220c009985 */ /* 0x0003e8000c101b24 */
[----:B-1----:R-:W-:Y:S01]  /*1f8b0*/  @!P3 LEA R12, P5, R25, R11, 0x2 ;  /* 0x0000000b190cb211 */ /* 0x002fe200078a10ff */
[----:B------:R-:W-:Y:S01]  /*1f8c0*/  @!P2 IMAD.MOV.U32 R35, RZ, RZ, R180 ;  /* 0x000000ffff23a224 */ /* 0x000fe200078e00b4 */
[----:B------:R-:W-:-:S05]  /*1f8d0*/  @!P2 MOV R34, R182 ;  /* 0x000000b60022a202 */ /* 0x000fca0000000f00 */
[----:B------:R1:W-:Y:S02]  /*1f8e0*/  @!P2 ST.E.64 desc[UR36][R14.64], R34 ;  /* 0x000000220e00a985 */ /* 0x0003e4000c101b24 */
[----:B-1----:R-:W-:Y:S02]  /*1f8f0*/  @!P3 IMAD.MOV.U32 R34, RZ, RZ, R181 ;  /* 0x000000ffff22b224 */ /* 0x002fe400078e00b5 */
[----:B------:R-:W-:Y:S01]  /*1f900*/  @!P3 IMAD.MOV.U32 R35, RZ, RZ, R179 ;  /* 0x000000ffff23b224 */ /* 0x000fe200078e00b3 */
[----:B------:R-:W-:-:S04]  /*1f910*/  @!P0 LEA R14, P4, R117, R11, 0x2 ;  /* 0x0000000b750e8211 */ /* 0x000fc800078810ff */
[-C--:B------:R-:W-:Y:S02]  /*1f920*/  @!P0 LEA.HI.X R15, R117, R24.reuse, R118, 0x2, P4 ;  /* 0x00000018750f8211 */ /* 0x080fe400020f1476 */
[----:B------:R-:W3:Y:S04]  /*1f930*/  LDL R118, [R1+0x9c] ;  /* 0x00009c0001767983 */ /* 0x000ee80000100800 */
[----:B------:R-:W3:Y:S01]  /*1f940*/  LDL R117, [R1+0x124] ;  /* 0x0001240001757983 */ /* 0x000ee20000100800 */
[----:B--2---:R-:W-:Y:S02]  /*1f950*/  ISETP.GE.AND P1, PT, R59, UR4, PT ;  /* 0x000000043b007c0c */ /* 0x004fe4000bf26270 */
[----:B----4-:R-:W-:Y:S02]  /*1f960*/  @!P3 LEA.HI.X R13, R25, R24, R90, 0x2, P5 ;  /* 0x00000018190db211 */ /* 0x010fe400028f145a */
[----:B------:R-:W2:Y:S04]  /*1f970*/  LDL R90, [R1+0xa4] ;  /* 0x0000a400015a7983 */ /* 0x000ea80000100800 */
[----:B------:R-:W4:Y:S04]  /*1f980*/  LDL R25, [R1+0xa0] ;  /* 0x0000a00001197983 */ /* 0x000f280000100800 */
[----:B------:R1:W-:Y:S01]  /*1f990*/  @!P3 ST.E.64 desc[UR36][R12.64], R34 ;  /* 0x000000220c00b985 */ /* 0x0003e2000c101b24 */
[----:B-----5:R-:W-:-:S02]  /*1f9a0*/  ISETP.GE.AND P3, PT, R102, UR4, PT ;  /* 0x0000000466007c0c */ /* 0x020fc4000bf66270 */
[----:B---3--:R-:W-:Y:S02]  /*1f9b0*/  ISETP.GE.AND P2, PT, R63, UR4, PT ;  /* 0x000000043f007c0c */ /* 0x008fe4000bf46270 */
[C---:B-1----:R-:W-:Y:S01]  /*1f9c0*/  @!P1 LEA R12, P5, R59.reuse, R11, 0x2 ;  /* 0x0000000b3b0c9211 */ /* 0x042fe200078a10ff */
[----:B------:R-:W-:Y:S01]  /*1f9d0*/  @!P0 IMAD.MOV.U32 R35, RZ, RZ, R176 ;  /* 0x000000ffff238224 */ /* 0x000fe200078e00b0 */
[----:B------:R-:W-:Y:S02]  /*1f9e0*/  @!P0 MOV R34, R178 ;  /* 0x000000b200228202 */ /* 0x000fe40000000f00 */
[----:B------:R-:W-:Y:S02]  /*1f9f0*/  @!P1 LEA.HI.X R13, R59, R24, R95, 0x2, P5 ;  /* 0x000000183b0d9211 */ /* 0x000fe400028f145f */
[----:B------:R-:W3:Y:S04]  /*1fa00*/  LDL R95, [R1+0x138] ;  /* 0x00013800015f7983 */ /* 0x000ee80000100800 */
[----:B------:R1:W-:Y:S04]  /*1fa10*/  @!P0 ST.E.64 desc[UR36][R14.64], R34 ;  /* 0x000000220e008985 */ /* 0x0003e8000c101b24 */
[----:B------:R-:W5:Y:S01]  /*1fa20*/  LDL R59, [R1+0x94] ;  /* 0x00009400013b7983 */ /* 0x000f620000100800 */
[----:B-1----:R-:W-:-:S02]  /*1fa30*/  @!P1 IMAD.MOV.U32 R34, RZ, RZ, R177 ;  /* 0x000000ffff229224 */ /* 0x002fc400078e00b1 */
[----:B------:R-:W-:Y:S01]  /*1fa40*/  @!P1 IMAD.MOV.U32 R35, RZ, RZ, R175 ;  /* 0x000000ffff239224 */ /* 0x000fe200078e00af */
[----:B------:R-:W-:-:S04]  /*1fa50*/  @!P2 LEA R14, P4, R63, R11, 0x2 ;  /* 0x0000000b3f0ea211 */ /* 0x000fc800078810ff */
[----:B------:R1:W-:Y:S01]  /*1fa60*/  @!P1 ST.E.64 desc[UR36][R12.64], R34 ;  /* 0x000000220c009985 */ /* 0x0003e2000c101b24 */
[----:B------:R-:W-:-:S03]  /*1fa70*/  @!P2 LEA.HI.X R15, R63, R24, R114, 0x2, P4 ;  /* 0x000000183f0fa211 */ /* 0x000fc600020f1472 */
[----:B------:R-:W5:Y:S01]  /*1fa80*/  LDL R63, [R1+0x134] ;  /* 0x00013400013f7983 */ /* 0x000f620000100800 */
[----:B------:R-:W-:Y:S02]  /*1fa90*/  ISETP.GE.AND P1, PT, R86, UR4, PT ;  /* 0x0000000456007c0c */ /* 0x000fe4000bf26270 */
[----:B------:R-:W-:Y:S01]  /*1faa0*/  ISETP.GE.AND P0, PT, R107, UR4, PT ;  /* 0x000000046b007c0c */ /* 0x000fe2000bf06270 */
[----:B------:R-:W5:Y:S01]  /*1fab0*/  LDL R114, [R1+0x88] ;  /* 0x0000880001727983 */ /* 0x000f620000100800 */
[----:B-1----:R-:W-:Y:S01]  /*1fac0*/  @!P2 MOV R34, R174 ;  /* 0x000000ae0022a202 */ /* 0x002fe20000000f00 */
[----:B------:R-:W-:Y:S01]  /*1fad0*/  @!P2 IMAD.MOV.U32 R35, RZ, RZ, R172 ;  /* 0x000000ffff23a224 */ /* 0x000fe200078e00ac */
[----:B------:R-:W-:-:S04]  /*1fae0*/  @!P3 LEA R12, P5, R102, R11, 0x2 ;  /* 0x0000000b660cb211 */ /* 0x000fc800078a10ff */
[----:B------:R1:W-:Y:S01]  /*1faf0*/  @!P2 ST.E.64 desc[UR36][R14.64], R34 ;  /* 0x000000220e00a985 */ /* 0x0003e2000c101b24 */
[----:B------:R-:W-:-:S03]  /*1fb00*/  @!P3 LEA.HI.X R13, R102, R24, R110, 0x2, P5 ;  /* 0x00000018660db211 */ /* 0x000fc600028f146e */
[----:B------:R-:W5:Y:S04]  /*1fb10*/  LDL R102, [R1+0x8c] ;  /* 0x00008c0001667983 */ /* 0x000f680000100800 */
[----:B------:R-:W5:Y:S01]  /*1fb20*/  LDL R110, [R1+0x84] ;  /* 0x00008400016e7983 */ /* 0x000f620000100800 */
[----:B-1----:R-:W-:Y:S02]  /*1fb30*/  @!P3 IMAD.MOV.U32 R34, RZ, RZ, R173 ;  /* 0x000000ffff22b224 */ /* 0x002fe400078e00ad */
[----:B------:R-:W-:-:S05]  /*1fb40*/  @!P3 IMAD.MOV.U32 R35, RZ, RZ, R171 ;  /* 0x000000ffff23b224 */ /* 0x000fca00078e00ab */
[----:B------:R1:W-:Y:S02]  /*1fb50*/  @!P3 ST.E.64 desc[UR36][R12.64], R34 ;  /* 0x000000220c00b985 */ /* 0x0003e4000c101b24 */
[----:B-1----:R-:W-:-:S04]  /*1fb60*/  @!P1 LEA R12, P3, R86, R11, 0x2 ;  /* 0x0000000b560c9211 */ /* 0x002fc800078610ff */
[----:B------:R-:W-:Y:S02]  /*1fb70*/  @!P1 LEA.HI.X R13, R86, R24, R103, 0x2, P3 ;  /* 0x00000018560d9211 */ /* 0x000fe400018f1467 */
[----:B------:R-:W5:Y:S01]  /*1fb80*/  LDL R86, [R1+0x12c] ;  /* 0x00012c0001567983 */ /* 0x000f620000100800 */
[C---:B------:R-:W-:Y:S01]  /*1fb90*/  @!P0 LEA R14, P5, R107.reuse, R11, 0x2 ;  /* 0x0000000b6b0e8211 */ /* 0x040fe200078a10ff */
[----:B------:R-:W-:Y:S01]  /*1fba0*/  @!P0 IMAD.MOV.U32 R35, RZ, RZ, R168 ;  /* 0x000000ffff238224 */ /* 0x000fe200078e00a8 */
[----:B------:R-:W-:Y:S01]  /*1fbb0*/  @!P0 MOV R34, R170 ;  /* 0x000000aa00228202 */ /* 0x000fe20000000f00 */
[----:B------:R-:W5:Y:S01]  /*1fbc0*/  LDL R103, [R1+0x128] ;  /* 0x0001280001677983 */ /* 0x000f620000100800 */
[----:B------:R-:W-:-:S03]  /*1fbd0*/  @!P0 LEA.HI.X R15, R107, R24, R113, 0x2, P5 ;  /* 0x000000186b0f8211 */ /* 0x000fc600028f1471 */
[----:B------:R-:W5:Y:S04]  /*1fbe0*/  LDL R107, [R1+0x7c] ;  /* 0x00007c00016b7983 */ /* 0x000f680000100800 */
[----:B------:R1:W-:Y:S04]  /*1fbf0*/  @!P0 ST.E.64 desc[UR36][R14.64], R34 ;  /* 0x000000220e008985 */ /* 0x0003e8000c101b24 */
[----:B------:R-:W5:Y:S01]  /*1fc00*/  LDL R113, [R1+0x120] ;  /* 0x0001200001717983 */ /* 0x000f620000100800 */
[----:B-1----:R-:W-:Y:S02]  /*1fc10*/  @!P1 IMAD.MOV.U32 R34, RZ, RZ, R169 ;  /* 0x000000ffff229224 */ /* 0x002fe400078e00a9 */
[----:B------:R-:W-:Y:S01]  /*1fc20*/  @!P1 IMAD.MOV.U32 R35, RZ, RZ, R147 ;  /* 0x000000ffff239224 */ /* 0x000fe200078e0093 */
[----:B------:R-:W-:-:S04]  /*1fc30*/  ISETP.GE.AND P0, PT, R118, UR4, PT ;  /* 0x0000000476007c0c */ /* 0x000fc8000bf06270 */
[----:B------:R1:W-:Y:S01]  /*1fc40*/  @!P1 ST.E.64 desc[UR36][R12.64], R34 ;  /* 0x000000220c009985 */ /* 0x0003e2000c101b24 */
[----:B--2---:R-:W-:Y:S02]  /*1fc50*/  ISETP.GE.AND P2, PT, R90, UR4, PT ;  /* 0x000000045a007c0c */ /* 0x004fe4000bf46270 */
[----:B----4-:R-:W-:-:S11]  /*1fc60*/  ISETP.GE.AND P4, PT, R25, UR4, PT ;  /* 0x0000000419007c0c */ /* 0x010fd6000bf86270 */
[CC--:B------:R-:W-:Y:S02]  /*1fc70*/  @!P2 LEA R14, P3, R90.reuse, R11.reuse, 0x2 ;  /* 0x0000000b5a0ea211 */ /* 0x0c0fe400078610ff */
[----:B-1----:R-:W-:Y:S01]  /*1fc80*/  @!P4 LEA R12, P5, R25, R11, 0x2 ;  /* 0x0000000b190cc211 */ /* 0x002fe200078a10ff */
[----:B------:R-:W-:Y:S01]  /*1fc90*/  @!P2 IMAD.MOV.U32 R35, RZ, RZ, R96 ;  /* 0x000000ffff23a224 */ /* 0x000fe200078e0060 */
[----:B------:R-:W-:Y:S01]  /*1fca0*/  @!P2 MOV R34, R100 ;  /* 0x000000640022a202 */ /* 0x000fe20000000f00 */
[----:B------:R-:W2:Y:S04]  /*1fcb0*/  LDL R96, [R1+0x118] ;  /* 0x0001180001607983 */ /* 0x000ea80000100800 */
[----:B------:R-:W4:Y:S01]  /*1fcc0*/  LDL R100, [R1+0x11c] ;  /* 0x00011c0001647983 */ /* 0x000f220000100800 */
[----:B---3--:R-:W-:-:S03]  /*1fcd0*/  @!P2 LEA.HI.X R15, R90, R24, R95, 0x2, P3 ;  /* 0x000000185a0fa211 */ /* 0x008fc600018f145f */
[----:B------:R-:W3:Y:S04]  /*1fce0*/  LDL R95, [R1+0x78] ;  /* 0x00007800015f7983 */ /* 0x000ee80000100800 */
[----:B------:R-:W2:Y:S01]  /*1fcf0*/  LDL R90, [R1+0x74] ;  /* 0x00007400015a7983 */ /* 0x000ea20000100800 */
[----:B-----5:R-:W-:-:S03]  /*1fd00*/  ISETP.GE.AND P1, PT, R59, UR4, PT ;  /* 0x000000043b007c0c */ /* 0x020fc6000bf26270 */
[----:B------:R1:W-:Y:S01]  /*1fd10*/  @!P2 ST.E.64 desc[UR36][R14.64], R34 ;  /* 0x000000220e00a985 */ /* 0x0003e2000c101b24 */
[----:B------:R-:W-:-:S03]  /*1fd20*/  @!P4 LEA.HI.X R13, R25, R24, R63, 0x2, P5 ;  /* 0x00000018190dc211 */ /* 0x000fc600028f143f */
[----:B------:R-:W5:Y:S04]  /*1fd30*/  LDL R63, [R1+0x70] ;  /* 0x00007000013f7983 */ /* 0x000f680000100800 */
[----:B------:R-:W5:Y:S01]  /*1fd40*/  LDL R25, [R1+0x6c] ;  /* 0x00006c0001197983 */ /* 0x000f620000100800 */
[----:B-1----:R-:W-:Y:S02]  /*1fd50*/  @!P4 IMAD.MOV.U32 R34, RZ, RZ, R104 ;  /* 0x000000ffff22c224 */ /* 0x002fe400078e0068 */
[----:B------:R-:W-:-:S05]  /*1fd60*/  @!P4 IMAD.MOV.U32 R35, RZ, RZ, R108 ;  /* 0x000000ffff23c224 */ /* 0x000fca00078e006c */
[----:B------:R1:W-:Y:S02]  /*1fd70*/  @!P4 ST.E.64 desc[UR36][R12.64], R34 ;  /* 0x000000220c00c985 */ /* 0x0003e4000c101b24 */
[----:B-1----:R-:W-:Y:S01]  /*1fd80*/  @!P0 IMAD.MOV.U32 R35, RZ, RZ, R88 ;  /* 0x000000ffff238224 */ /* 0x002fe200078e0058 */
[C---:B------:R-:W-:Y:S01]  /*1fd90*/  @!P1 LEA R12, P5, R59.reuse, R11, 0x2 ;  /* 0x0000000b3b0c9211 */ /* 0x040fe200078a10ff */
[----:B------:R-:W5:Y:S03]  /*1fda0*/  LDL R88, [R1+0x114] ;  /* 0x0001140001587983 */ /* 0x000f660000100800 */
[----:B------:R-:W-:Y:S02]  /*1fdb0*/  @!P1 LEA.HI.X R13, R59, R24, R86, 0x2, P5 ;  /* 0x000000183b0d9211 */ /* 0x000fe400028f1456 */
[----:B------:R-:W5:Y:S04]  /*1fdc0*/  LDL R86, [R1+0x110] ;  /* 0x0001100001567983 */ /* 0x000f680000100800 */
[----:B------:R-:W5:Y:S01]  /*1fdd0*/  LDL R59, [R1+0x10c] ;  /* 0x00010c00013b7983 */ /* 0x000f620000100800 */
[----:B------:R-:W-:-:S02]  /*1fde0*/  ISETP.GE.AND P2, PT, R102, UR4, PT ;  /* 0x0000000466007c0c */ /* 0x000fc4000bf46270 */
[----:B------:R-:W-:Y:S02]  /*1fdf0*/  @!P0 LEA R14, P3, R118, R11, 0x2 ;  /* 0x0000000b760e8211 */ /* 0x000fe400078610ff */
[----:B------:R-:W-:Y:S02]  /*1fe00*/  ISETP.GE.AND P4, PT, R114, UR4, PT ;  /* 0x0000000472007c0c */ /* 0x000fe4000bf86270 */
[----:B------:R-:W-:Y:S02]  /*1fe10*/  @!P0 LEA.HI.X R15, R118, R24, R119, 0x2, P3 ;  /* 0x00000018760f8211 */ /* 0x000fe400018f1477 */
[----:B------:R-:W-:Y:S02]  /*1fe20*/  @!P0 MOV R34, R93 ;  /* 0x0000005d00228202 */ /* 0x000fe40000000f00 */
[----:B------:R-:W-:-:S03]  /*1fe30*/  ISETP.GE.AND P3, PT, R110, UR4, PT ;  /* 0x000000046e007c0c */ /* 0x000fc6000bf66270 */
[----:B------:R1:W-:Y:S04]  /*1fe40*/  @!P0 ST.E.64 desc[UR36][R14.64], R34 ;  /* 0x000000220e008985 */ /* 0x0003e8000c101b24 */
[----:B------:R-:W-:Y:S02]  /*1fe50*/  @!P4 IMAD.MOV.U32 R121, RZ, RZ, R57 ;  /* 0x000000ffff79c224 */ /* 0x000fe400078e0039 */
[----:B-1----:R-:W-:Y:S01]  /*1fe60*/  @!P1 IMAD.MOV.U32 R34, RZ, RZ, R112 ;  /* 0x000000ffff229224 */ /* 0x002fe200078e0070 */
[----:B------:R-:W-:Y:S01]  /*1fe70*/  @!P2 LEA R14, P0, R102, R11, 0x2 ;  /* 0x0000000b660ea211 */ /* 0x000fe200078010ff */
[----:B------:R-:W-:-:S03]  /*1fe80*/  @!P1 IMAD.MOV.U32 R35, RZ, RZ, R116 ;  /* 0x000000ffff239224 */ /* 0x000fc600078e0074 */
[----:B------:R-:W-:Y:S02]  /*1fe90*/  @!P2 LEA.HI.X R15, R102, R24, R103, 0x2, P0 ;  /* 0x00000018660fa211 */ /* 0x000fe400000f1467 */
[----:B------:R1:W-:Y:S01]  /*1fea0*/  @!P1 ST.E.64 desc[UR36][R12.64], R34 ;  /* 0x000000220c009985 */ /* 0x0003e2000c101b24 */
[----:B------:R-:W-:Y:S02]  /*1feb0*/  ISETP.GE.AND P0, PT, R107, UR4, PT ;  /* 0x000000046b007c0c */ /* 0x000fe4000bf06270 */
[-C--:B------:R-:W-:Y:S02]  /*1fec0*/  @!P3 LEA R102, P5, R110, R11.reuse, 0x2 ;  /* 0x0000000b6e66b211 */ /* 0x080fe400078a10ff */
[C---:B-1----:R-:W-:Y:S01]  /*1fed0*/  @!P4 LEA R12, P1, R114.reuse, R11, 0x2 ;  /* 0x0000000b720cc211 */ /* 0x042fe200078210ff */
[----:B------:R-:W-:Y:S01]  /*1fee0*/  @!P2 IMAD.MOV.U32 R35, RZ, RZ, R3 ;  /* 0x000000ffff23a224 */ /* 0x000fe200078e0003 */
[----:B------:R-:W-:Y:S02]  /*1fef0*/  @!P2 MOV R34, R84 ;  /* 0x000000540022a202 */ /* 0x000fe40000000f00 */
[----:B------:R-:W-:-:S03]  /*1ff00*/  @!P4 LEA.HI.X R13, R114, R24, R117, 0x2, P1 ;  /* 0x00000018720dc211 */ /* 0x000fc600008f1475 */
[----:B------:R1:W-:Y:S01]  /*1ff10*/  @!P2 ST.E.64 desc[UR36][R14.64], R34 ;  /* 0x000000220e00a985 */ /* 0x0003e2000c101b24 */
[----:B------:R-:W-:-:S03]  /*1ff20*/  @!P3 LEA.HI.X R103, R110, R24, R113, 0x2, P5 ;  /* 0x000000186e67b211 */ /* 0x000fc600028f1471 */
[----:B------:R0:W-:Y:S04]  /*1ff30*/  @!P4 ST.E.64 desc[UR36][R12.64], R120 ;  /* 0x000000780c00c985 */ /* 0x0001e8000c101b24 */
[----:B------:R4:W-:Y:S01]  /*1ff40*/  @!P3 ST.E.64 desc[UR36][R102.64], R4 ;  /* 0x000000046600b985 */ /* 0x0009e2000c101b24 */
[----:B-1----:R-:W-:Y:S01]  /*1ff50*/  @!P0 IMAD.MOV.U32 R14, RZ, RZ, R61 ;  /* 0x000000ffff0e8224 */ /* 0x002fe200078e003d */
[----:B0-----:R-:W-:Y:S02]  /*1ff60*/  @!P0 LEA R12, P2, R107, R11, 0x2 ;  /* 0x0000000b6b0c8211 */ /* 0x001fe400078410ff */
[----:B------:R-:W-:Y:S02]  /*1ff70*/  @!P0 MOV R15, R65 ;  /* 0x00000041000f8202 */ /* 0x000fe40000000f00 */
[----:B---3--:R-:W-:-:S02]  /*1ff80*/  ISETP.GE.AND P1, PT, R95, UR4, PT ;  /* 0x000000045f007c0c */ /* 0x008fc4000bf26270 */
[----:B--2---:R-:W-:Y:S02]  /*1ff90*/  ISETP.GE.AND P4, PT, R90, UR4, PT ;  /* 0x000000045a007c0c */ /* 0x004fe4000bf86270 */
[----:B----4-:R-:W-:-:S09]  /*1ffa0*/  @!P0 LEA.HI.X R13, R107, R24, R100, 0x2, P2 ;  /* 0x000000186b0d8211 */ /* 0x010fd200010f1464 */
[CC--:B------:R-:W-:Y:S01]  /*1ffb0*/  @!P1 LEA R4, P2, R95.reuse, R11.reuse, 0x2 ;  /* 0x0000000b5f049211 */ /* 0x0c0fe200078410ff */
[----:B------:R0:W-:Y:S03]  /*1ffc0*/  @!P0 ST.E.64 desc[UR36][R12.64], R14 ;  /* 0x0000000e0c008985 */ /* 0x0001e6000c101b24 */
[----:B------:R-:W-:Y:S02]  /*1ffd0*/  @!P1 LEA.HI.X R5, R95, R24, R96, 0x2, P2 ;  /* 0x000000185f059211 */ /* 0x000fe400010f1460 */
[----:B-----5:R-:W-:Y:S02]  /*1ffe0*/  ISETP.GE.AND P5, PT, R63, UR4, PT ;  /* 0x000000043f007c0c */ /* 0x020fe4000bfa6270 */
[----:B------:R-:W-:Y:S02]  /*1fff0*/  ISETP.GE.AND P3, PT, R25, UR4, PT ;  /* 0x0000000419007c0c */ /* 0x000fe4000bf66270 */
[----:B0-----:R-:W-:Y:S01]  /*20000*/  @!P4 LEA R12, P0, R90, R11, 0x2 ;  /* 0x0000000b5a0cc211 */ /* 0x001fe200078010ff */
[----:B------:R0:W-:Y:S01]  /*20010*/  @!P1 ST.E.64 desc[UR36][R4.64], R6 ;  /* 0x0000000604009985 */ /* 0x0001e2000c101b24 */
[----:B------:R-:W-:-:S02]  /*20020*/  @!P4 IMAD.MOV.U32 R14, RZ, RZ, R69 ;  /* 0x000000ffff0ec224 */ /* 0x000fc400078e0045 */
[----:B------:R-:W-:-:S05]  /*20030*/  @!P4 IMAD.MOV.U32 R15, RZ, RZ, R73 ;  /* 0x000000ffff0fc224 */ /* 0x000fca00078e0049 */
[-C--:B0-----:R-:W-:Y:S02]  /*20040*/  @!P5 LEA R4, P1, R63, R11.reuse, 0x2 ;  /* 0x0000000b3f04d211 */ /* 0x081fe400078210ff */
[----:B------:R-:W-:Y:S02]  /*20050*/  @!P3 LEA R6, P2, R25, R11, 0x2 ;  /* 0x0000000b1906b211 */ /* 0x000fe400078410ff */
[----:B------:R-:W-:-:S05]  /*20060*/  @!P4 LEA.HI.X R13, R90, R24, R88, 0x2, P0 ;  /* 0x000000185a0dc211 */ /* 0x000fca00000f1458 */
[----:B------:R0:W-:Y:S02]  /*20070*/  @!P4 ST.E.64 desc[UR36][R12.64], R14 ;  /* 0x0000000e0c00c985 */ /* 0x0001e4000c101b24 */
[----:B0-----:R-:W-:Y:S01]  /*20080*/  @!P3 IMAD.MOV.U32 R12, RZ, RZ, R77 ;  /* 0x000000ffff0cb224 */ /* 0x001fe200078e004d */
[----:B------:R-:W-:Y:S02]  /*20090*/  @!P3 MOV R13, R81 ;  /* 0x00000051000db202 */ /* 0x000fe40000000f00 */
[-C--:B------:R-:W-:Y:S02]  /*200a0*/  @!P5 LEA.HI.X R5, R63, R24.reuse, R86, 0x2, P1 ;  /* 0x000000183f05d211 */ /* 0x080fe400008f1456 */
[----:B------:R-:W-:-:S03]  /*200b0*/  @!P3 LEA.HI.X R7, R25, R24, R59, 0x2, P2 ;  /* 0x000000181907b211 */ /* 0x000fc600010f143b */
[----:B------:R3:W-:Y:S04]  /*200c0*/  @!P5 ST.E.64 desc[UR36][R4.64], R8 ;  /* 0x000000080400d985 */ /* 0x0007e8000c101b24 */
[----:B------:R3:W-:Y:S02]  /*200d0*/  @!P3 ST.E.64 desc[UR36][R6.64], R12 ;  /* 0x0000000c0600b985 */ /* 0x0007e4000c101b24 */
.L_x_677:
[----:B------:R-:W-:Y:S05]  /*200e0*/  BSYNC B1 ;  /* 0x0000000000017941 */ /* 0x000fea0003800000 */
.L_x_676:
[----:B------:R-:W-:-:S03]  /*200f0*/  UMOV UR4, 0xffffffff ;  /* 0xffffffff00047882 */ /* 0x000fc60000000000 */
[----:B------:R-:W-:Y:S05]  /*20100*/  BRA.DIV UR4, `(.L_x_678) ;  /* 0x000000fe045c7947 */ /* 0x000fea000b800000 */
[----:B---3--:R3:W4:Y:S04]  /*20110*/  SHFL.IDX PT, R8, R2, 0x1, 0x1c1f ;  /* 0x003c1f0002087f89 */ /* 0x00872800000e0000 */
[----:B0-----:R-:W0:Y:S02]  /*20120*/  SHFL.IDX PT, R0, R0, 0x1, 0x1c1f ;  /* 0x003c1f0000007f89 */ /* 0x001e2400000e0000 */
.L_x_1050:
[----:B------:R-:W-:-:S13]  /*20130*/  ISETP.GE.AND P0, PT, R33, R32, PT ;  /* 0x000000202100720c */ /* 0x000fda0003f06270 */
[----:B------:R-:W-:Y:S05]  /*20140*/  @P0 BRA `(.L_x_674) ;  /* 0x00000020009c0947 */ /* 0x000fea0003800000 */
[----:B------:R-:W5:Y:S01]  /*20150*/  LDL R100, [R1+0x68] ;  /* 0x0000680001647983 */ /* 0x000f620000100800 */
[----:B------:R-:W-:-:S03]  /*20160*/  ULDC UR4, c[0x0][0xac8] ;  /* 0x0002b20000047ab9 */ /* 0x000fc60000000800 */
[----:B------:R-:W4:Y:S04]  /*20170*/  LDL R93, [R1+0xd0] ;  /* 0x0000d000015d7983 */ /* 0x000f280000100800 */
[----:B------:R-:W4:Y:S04]  /*20180*/  LDL R90, [R1+0xc8] ;  /* 0x0000c800015a7983 */ /* 0x000f280000100800 */
[----:B------:R-:W4:Y:S04]  /*20190*/  LDL R88, [R1+0xc4] ;  /* 0x0000c40001587983 */ /* 0x000f280000100800 */
[----:B------:R-:W4:Y:S04]  /*201a0*/  LDL R84, [R1+0x130] ;  /* 0x0001300001547983 */ /* 0x000f280000100800 */
[----:B------:R-:W4:Y:S04]  /*201b0*/  LDL R34, [R1+0xa8] ;  /* 0x0000a80001227983 */ /* 0x000f280000100800 */
[----:B------:R-:W4:Y:S04]  /*201c0*/  LDL R81, [R1+0xa4] ;  /* 0x0000a40001517983 */ /* 0x000f280000100800 */
[----:B------:R-:W4:Y:S04]  /*201d0*/  LDL R9, [R1+0x7c] ;  /* 0x00007c0001097983 */ /* 0x000f280000100800 */
[----:B------:R-:W4:Y:S04]  /*201e0*/  LDL R3, [R1+0x6c] ;  /* 0x00006c0001037983 */ /* 0x000f280000100800 */
[----:B---3--:R-:W3:Y:S04]  /*201f0*/  LDL R2, [R1+0x12c] ;  /* 0x00012c0001027983 */ /* 0x008ee80000100800 */
[----:B------:R-:W3:Y:S04]  /*20200*/  LDL R118, [R1+0x100] ;  /* 0x0001000001767983 */ /* 0x000ee80000100800 */
[----:B------:R-:W3:Y:S04]  /*20210*/  LDL R61, [R1+0x150] ;  /* 0x00015000013d7983 */ /* 0x000ee80000100800 */
[----:B--2---:R-:W2:Y:S04]  /*20220*/  LDL R11, [R1+0x9c] ;  /* 0x00009c00010b7983 */ /* 0x004ea80000100800 */
[----:B------:R-:W2:Y:S04]  /*20230*/  LDL R119, [R1+0x180] ;  /* 0x0001800001777983 */ /* 0x000ea80000100800 */
        /* <DEDUP_REMOVED lines=13> */
[----:B-1----:R-:W2:Y:S04]  /*20310*/  LDL R24, [R1+0x144] ;  /* 0x0001440001187983 */ /* 0x002ea80000100800 */
        /* <DEDUP_REMOVED lines=16> */
[----:B------:R-:W2:Y:S01]  /*20420*/  LDL R13, [R1+0x110] ;  /* 0x00011000010d7983 */ /* 0x000ea20000100800 */
[----:B-----5:R-:W-:Y:S01]  /*20430*/  ISETP.GE.AND P0, PT, R100, UR4, PT ;  /* 0x0000000464007c0c */ /* 0x020fe2000bf06270 */
[----:B----4-:R-:W-:-:S02]  /*20440*/  IMAD.MOV.U32 R96, RZ, RZ, R93 ;  /* 0x000000ffff607224 */ /* 0x010fc400078e005d */
[----:B------:R-:W-:Y:S02]  /*20450*/  IMAD.MOV.U32 R95, RZ, RZ, R90 ;  /* 0x000000ffff5f7224 */ /* 0x000fe400078e005a */
[----:B------:R-:W-:Y:S01]  /*20460*/  IMAD.MOV.U32 R93, RZ, RZ, R88 ;  /* 0x000000ffff5d7224 */ /* 0x000fe200078e0058 */
[----:B------:R-:W-:Y:S01]  /*20470*/  MOV R90, R84 ;  /* 0x00000054005a7202 */ /* 0x000fe20000000f00 */
[----:B------:R-:W-:Y:S02]  /*20480*/  IMAD.MOV.U32 R88, RZ, RZ, R34 ;  /* 0x000000ffff587224 */ /* 0x000fe400078e0022 */
[----:B------:R-:W-:Y:S02]  /*20490*/  IMAD.MOV.U32 R84, RZ, RZ, R81 ;  /* 0x000000ffff547224 */ /* 0x000fe400078e0051 */
[----:B------:R-:W-:Y:S01]  /*204a0*/  IMAD.MOV.U32 R34, RZ, RZ, R9 ;  /* 0x000000ffff227224 */ /* 0x000fe200078e0009 */
[----:B------:R-:W-:Y:S01]  /*204b0*/  MOV R9, R3 ;  /* 0x0000000300097202 */ /* 0x000fe20000000f00 */
[----:B------:R-:W-:-:S02]  /*204c0*/  @!P0 IMAD.MOV.U32 R3, RZ, RZ, R8 ;  /* 0x000000ffff038224 */ /* 0x000fc400078e0008 */
[----:B---3--:R-:W-:Y:S02]  /*204d0*/  IMAD.MOV.U32 R81, RZ, RZ, R2 ;  /* 0x000000ffff517224 */ /* 0x008fe400078e0002 */
[----:B0-----:R-:W-:Y:S01]  /*204e0*/  @!P0 IMAD.MOV.U32 R2, RZ, RZ, R0 ;  /* 0x000000ffff028224 */ /* 0x001fe200078e0000 */
[----:B------:R-:W-:-:S03]  /*204f0*/  ISETP.GE.AND P3, PT, R118, UR4, PT ;  /* 0x0000000476007c0c */ /* 0x000fc6000bf66270 */
[----:B------:R-:W-:-:S04]  /*20500*/  @!P0 IMAD.WIDE R2, R100, 0x4, R2 ;  /* 0x0000000464028825 */ /* 0x000fc800078e0202 */
[----:B------:R-:W-:Y:S02]  /*20510*/  IMAD.MOV.U32 R100, RZ, RZ, R93 ;  /* 0x000000ffff647224 */ /* 0x000fe400078e005d */
[----:B------:R-:W-:Y:S02]  /*20520*/  IMAD.MOV.U32 R93, RZ, RZ, R61 ;  /* 0x000000ffff5d7224 */ /* 0x000fe400078e003d */
[----:B--2---:R-:W-:Y:S02]  /*20530*/  IMAD.MOV.U32 R61, RZ, RZ, R11 ;  /* 0x000000ffff3d7224 */ /* 0x004fe400078e000b */
[----:B------:R-:W-:-:S05]  /*20540*/  @!P0 IMAD.MOV.U32 R11, RZ, RZ, R20 ;  /* 0x000000ffff0b8224 */ /* 0x000fca00078e0014 */
[----:B------:R0:W-:Y:S02]  /*20550*/  @!P0 ST.E.64 desc[UR36][R2.64], R10 ;  /* 0x0000000a02008985 */ /* 0x0001e4000c101b24 */
[----:B0-----:R-:W-:-:S04]  /*20560*/  @!P3 LEA R2, P5, R118, R0, 0x2 ;  /* 0x000000007602b211 */ /* 0x001fc800078a10ff */
[----:B------:R-:W-:Y:S02]  /*20570*/  @!P3 LEA.HI.X R3, R118, R8, R119, 0x2, P5 ;  /* 0x000000087603b211 */ /* 0x000fe400028f1477 */
[----:B------:R-:W2:Y:S01]  /*20580*/  LDL R118, [R1+0x17c] ;  /* 0x00017c0001767983 */ /* 0x000ea20000100800 */
[----:B------:R-:W-:Y:S01]  /*20590*/  ISETP.GE.AND P1, PT, R104, UR4, PT ;  /* 0x0000000468007c0c */ /* 0x000fe2000bf26270 */
[----:B------:R-:W-:Y:S02]  /*205a0*/  IMAD.MOV.U32 R102, RZ, RZ, R95 ;  /* 0x000000ffff667224 */ /* 0x000fe400078e005f */
[----:B------:R-:W-:Y:S01]  /*205b0*/  IMAD.MOV.U32 R95, RZ, RZ, R65 ;  /* 0x000000ffff5f7224 */ /* 0x000fe200078e0041 */
[----:B------:R-:W-:Y:S01]  /*205c0*/  MOV R103, R96 ;  /* 0x0000006000677202 */ /* 0x000fe20000000f00 */
[----:B------:R-:W-:Y:S01]  /*205d0*/  IMAD.MOV.U32 R65, RZ, RZ, R4 ;  /* 0x000000ffff417224 */ /* 0x000fe200078e0004 */
[----:B------:R-:W-:Y:S01]  /*205e0*/  ISETP.GE.AND P2, PT, R108, UR4, PT ;  /* 0x000000046c007c0c */ /* 0x000fe2000bf46270 */
[----:B------:R-:W-:Y:S01]  /*205f0*/  IMAD.MOV.U32 R96, RZ, RZ, R88 ;  /* 0x000000ffff607224 */ /* 0x000fe200078e0058 */
[----:B------:R-:W-:Y:S01]  /*20600*/  MOV R88, R81 ;  /* 0x0000005100587202 */ /* 0x000fe20000000f00 */
[----:B------:R-:W3:Y:S01]  /*20610*/  LDL R119, [R1+0xd8] ;  /* 0x0000d80001777983 */ /* 0x000ee20000100800 */
[----:B------:R-:W-:-:S03]  /*20620*/  MOV R81, R5 ;  /* 0x0000000500517202 */ /* 0x000fc60000000f00 */
[----:B------:R-:W-:-:S04]  /*20630*/  @!P1 LEA R4, P4, R104, R0, 0x2 ;  /* 0x0000000068049211 */ /* 0x000fc800078810ff */
[----:B------:R-:W-:Y:S01]  /*20640*/  @!P1 LEA.HI.X R5, R104, R8, R107, 0x2, P4 ;  /* 0x0000000868059211 */ /* 0x000fe200020f146b */
[----:B------:R-:W-:Y:S01]  /*20650*/  IMAD.MOV.U32 R107, RZ, RZ, R103 ;  /* 0x000000ffff6b7224 */ /* 0x000fe200078e0067 */
[----:B------:R-:W-:Y:S01]  /*20660*/  MOV R104, R102 ;  /* 0x0000006600687202 */ /* 0x000fe20000000f00 */
[----:B------:R-:W-:Y:S02]  /*20670*/  IMAD.MOV.U32 R103, RZ, RZ, R100 ;  /* 0x000000ffff677224 */ /* 0x000fe400078e0064 */
[----:B------:R-:W-:Y:S01]  /*20680*/  IMAD.MOV.U32 R102, RZ, RZ, R96 ;  /* 0x000000ffff667224 */ /* 0x000fe200078e0060 */
[----:B------:R-:W-:Y:S01]  /*20690*/  MOV R96, R93 ;  /* 0x0000005d00607202 */ /* 0x000fe20000000f00 */
[----:B------:R-:W-:Y:S02]  /*206a0*/  IMAD.MOV.U32 R100, RZ, RZ, R95 ;  /* 0x000000ffff647224 */ /* 0x000fe400078e005f */
[----:B------:R-:W-:Y:S02]  /*206b0*/  IMAD.MOV.U32 R95, RZ, RZ, R81 ;  /* 0x000000ffff5f7224 */ /* 0x000fe400078e0051 */
[----:B------:R-:W-:-:S02]  /*206c0*/  IMAD.MOV.U32 R81, RZ, RZ, R7 ;  /* 0x000000ffff517224 */ /* 0x000fc400078e0007 */
[----:B------:R-:W-:Y:S01]  /*206d0*/  IMAD.MOV.U32 R93, RZ, RZ, R6 ;  /* 0x000000ffff5d7224 */ /* 0x000fe200078e0006 */
[----:B------:R-:W-:Y:S01]  /*206e0*/  @!P1 MOV R6, R85 ;  /* 0x0000005500069202 */ /* 0x000fe20000000f00 */
[----:B------:R-:W-:-:S05]  /*206f0*/  @!P1 IMAD.MOV.U32 R7, RZ, RZ, R21 ;  /* 0x000000ffff079224 */ /* 0x000fca00078e0015 */
[----:B------:R0:W-:Y:S02]  /*20700*/  @!P1 ST.E.64 desc[UR36][R4.64], R6 ;  /* 0x0000000604009985 */ /* 0x0001e4000c101b24 */
[----:B0-----:R-:W-:-:S04]  /*20710*/  @!P2 LEA R4, P4, R108, R0, 0x2 ;  /* 0x000000006c04a211 */ /* 0x001fc800078810ff */
[----:B--2---:R-:W-:Y:S02]  /*20720*/  @!P2 LEA.HI.X R5, R108, R8, R118, 0x2, P4 ;  /* 0x000000086c05a211 */ /* 0x004fe400020f1476 */
[----:B------:R-:W2:Y:S01]  /*20730*/  LDL R118, [R1+0x178] ;  /* 0x0001780001767983 */ /* 0x000ea20000100800 */
[----:B------:R-:W-:-:S03]  /*20740*/  ISETP.GE.AND P0, PT, R116, UR4, PT ;  /* 0x0000000474007c0c */ /* 0x000fc6000bf06270 */
[----:B------:R0:W-:Y:S01]  /*20750*/  @!P3 ST.E.64 desc[UR36][R2.64], R26 ;  /* 0x0000001a0200b985 */ /* 0x0001e2000c101b24 */
[----:B------:R-:W-:Y:S01]  /*20760*/  IMAD.MOV.U32 R108, RZ, RZ, R107 ;  /* 0x000000ffff6c7224 */ /* 0x000fe200078e006b */
[----:B------:R-:W-:Y:S01]  /*20770*/  ISETP.GE.AND P3, PT, R114, UR4, PT ;  /* 0x0000000472007c0c */ /* 0x000fe2000bf66270 */
[----:B------:R-:W-:Y:S01]  /*20780*/  IMAD.MOV.U32 R107, RZ, RZ, R104 ;  /* 0x000000ffff6b7224 */ /* 0x000fe200078e0068 */
[----:B------:R-:W-:-:S06]  /*20790*/  MOV R104, R103 ;  /* 0x0000006700687202 */ /* 0x000fcc0000000f00 */
[----:B0-----:R-:W-:Y:S01]  /*207a0*/  @!P0 LEA R2, P5, R116, R0, 0x2 ;  /* 0x0000000074028211 */ /* 0x001fe200078a10ff */
[----:B------:R-:W-:Y:S02]  /*207b0*/  IMAD.MOV.U32 R103, RZ, RZ, R100 ;  /* 0x000000ffff677224 */ /* 0x000fe400078e0064 */
[----:B------:R-:W-:Y:S02]  /*207c0*/  IMAD.MOV.U32 R100, RZ, RZ, R96 ;  /* 0x000000ffff647224 */ /* 0x000fe400078e0060 */
[----:B------:R-:W-:Y:S01]  /*207d0*/  IMAD.MOV.U32 R96, RZ, RZ, R81 ;  /* 0x000000ffff607224 */ /* 0x000fe200078e0051 */
[----:B------:R-:W-:Y:S01]  /*207e0*/  MOV R81, R65 ;  /* 0x0000004100517202 */ /* 0x000fe20000000f00 */
[----:B------:R-:W-:-:S05]  /*207f0*/  @!P2 IMAD.MOV.U32 R65, RZ, RZ, R89 ;  /* 0x000000ffff41a224 */ /* 0x000fca00078e0059 */
[----:B------:R-:W-:Y:S01]  /*20800*/  @!P2 ST.E.64 desc[UR36][R4.64], R64 ;  /* 0x000000400400a985 */ /* 0x000fe2000c101b24 */
[----:B--2---:R-:W-:-:S03]  /*20810*/  @!P0 LEA.HI.X R3, R116, R8, R118, 0x2, P5 ;  /* 0x0000000874038211 */ /* 0x004fc600028f1476 */
[----:B------:R-:W2:Y:S04]  /*20820*/  LDL R116, [R1+0x174] ;  /* 0x0001740001747983 */ /* 0x000ea80000100800 */
[----:B------:R0:W-:Y:S01]  /*20830*/  @!P0 ST.E.64 desc[UR36][R2.64], R36 ;  /* 0x0000002402008985 */ /* 0x0001e2000c101b24 */
[----:B------:R-:W-:Y:S02]  /*20840*/  ISETP.GE.AND P1, PT, R110, UR4, PT ;  /* 0x000000046e007c0c */ /* 0x000fe4000bf26270 */
[----:B------:R-:W-:Y:S01]  /*20850*/  ISETP.GE.AND P2, PT, R112, UR4, PT ;  /* 0x0000000470007c0c */ /* 0x000fe2000bf46270 */
[----:B------:R-:W4:Y:S01]  /*20860*/  LDL R118, [R1+0xd4] ;  /* 0x0000d40001767983 */ /* 0x000f220000100800 */
[----:B0-----:R-:W-:-:S04]  /*20870*/  @!P3 LEA R2, P5, R114, R0, 0x2 ;  /* 0x000000007202b211 */ /* 0x001fc800078a10ff */
[----:B------:R-:W-:Y:S02]  /*20880*/  @!P3 LEA.HI.X R3, R114, R8, R124, 0x2, P5 ;  /* 0x000000087203b211 */ /* 0x000fe400028f147c */
[----:B------:R-:W5:Y:S03]  /*20890*/  LDL R124, [R1+0x16c] ;  /* 0x00016c00017c7983 */ /* 0x000f660000100800 */
[C---:B------:R-:W-:Y:S02]  /*208a0*/  @!P1 LEA R4, P4, R110.reuse, R0, 0x2 ;  /* 0x000000006e049211 */ /* 0x040fe400078810ff */
[----:B------:R-:W-:Y:S01]  /*208b0*/  ISETP.GE.AND P0, PT, R113, UR4, PT ;  /* 0x0000000471007c0c */ /* 0x000fe2000bf06270 */
[----:B------:R-:W-:Y:S01]  /*208c0*/  @!P2 IMAD.MOV.U32 R6, RZ, RZ, R97 ;  /* 0x000000ffff06a224 */ /* 0x000fe200078e0061 */
[----:B------:R-:W4:Y:S01]  /*208d0*/  LDL R114, [R1+0xcc] ;  /* 0x0000cc0001727983 */ /* 0x000f220000100800 */
[----:B--2---:R-:W-:Y:S01]  /*208e0*/  @!P1 LEA.HI.X R5, R110, R8, R116, 0x2, P4 ;  /* 0x000000086e059211 */ /* 0x004fe200020f1474 */
[----:B------:R-:W-:-:S02]  /*208f0*/  IMAD.MOV.U32 R116, RZ, RZ, R108 ;  /* 0x000000ffff747224 */ /* 0x000fc400078e006c */
[----:B------:R-:W-:Y:S01]  /*20900*/  IMAD.MOV.U32 R108, RZ, RZ, R107 ;  /* 0x000000ffff6c7224 */ /* 0x000fe200078e006b */
[----:B------:R-:W-:Y:S01]  /*20910*/  MOV R107, R104 ;  /* 0x00000068006b7202 */ /* 0x000fe20000000f00 */
[----:B------:R-:W-:Y:S02]  /*20920*/  IMAD.MOV.U32 R104, RZ, RZ, R100 ;  /* 0x000000ffff687224 */ /* 0x000fe400078e0064 */
[----:B------:R-:W-:Y:S01]  /*20930*/  IMAD.MOV.U32 R100, RZ, RZ, R93 ;  /* 0x000000ffff647224 */ /* 0x000fe200078e005d */
[----:B------:R-:W-:Y:S01]  /*20940*/  MOV R110, R108 ;  /* 0x0000006c006e7202 */ /* 0x000fe20000000f00 */
[----:B------:R-:W-:Y:S02]  /*20950*/  IMAD.MOV.U32 R93, RZ, RZ, R24 ;  /* 0x000000ffff5d7224 */ /* 0x000fe400078e0018 */
[----:B------:R-:W-:Y:S01]  /*20960*/  IMAD.MOV.U32 R108, RZ, RZ, R107 ;  /* 0x000000ffff6c7224 */ /* 0x000fe200078e006b */
[----:B------:R-:W2:Y:S01]  /*20970*/  LDL R24, [R1+0x78] ;  /* 0x0000780001187983 */ /* 0x000ea20000100800 */
[----:B------:R-:W-:-:S02]  /*20980*/  IMAD.MOV.U32 R107, RZ, RZ, R104 ;  /* 0x000000ffff6b7224 */ /* 0x000fc400078e0068 */
[----:B------:R-:W-:Y:S01]  /*20990*/  IMAD.MOV.U32 R104, RZ, RZ, R93 ;  /* 0x000000ffff687224 */ /* 0x000fe200078e005d */
[----:B------:R-:W-:-:S05]  /*209a0*/  @!P1 MOV R93, R94 ;  /* 0x0000005e005d9202 */ /* 0x000fca0000000f00 */
[----:B------:R0:W-:Y:S02]  /*209b0*/  @!P1 ST.E.64 desc[UR36][R4.64], R92 ;  /* 0x0000005c04009985 */ /* 0x0001e4000c101b24 */
[----:B0-----:R-:W-:-:S04]  /*209c0*/  @!P2 LEA R4, P4, R112, R0, 0x2 ;  /* 0x000000007004a211 */ /* 0x001fc800078810ff */
[----:B-----5:R-:W-:Y:S02]  /*209d0*/  @!P2 LEA.HI.X R5, R112, R8, R124, 0x2, P4 ;  /* 0x000000087005a211 */ /* 0x020fe400020f147c */
[----:B------:R-:W5:Y:S04]  /*209e0*/  LDL R124, [R1+0x168] ;  /* 0x00016800017c7983 */ /* 0x000f680000100800 */
[----:B------:R0:W-:Y:S02]  /*209f0*/  @!P3 ST.E.64 desc[UR36][R2.64], R38 ;  /* 0x000000260200b985 */ /* 0x0001e4000c101b24 */
[----:B0-----:R-:W-:-:S04]  /*20a00*/  @!P0 LEA R2, P5, R113, R0, 0x2 ;  /* 0x0000000071028211 */ /* 0x001fc800078a10ff */
[----:B-----5:R-:W-:Y:S02]  /*20a10*/  @!P0 LEA.HI.X R3, R113, R8, R124, 0x2, P5 ;  /* 0x0000000871038211 */ /* 0x020fe400028f147c */
[----:B------:R-:W5:Y:S01]  /*20a20*/  LDL R124, [R1+0x164] ;  /* 0x00016400017c7983 */ /* 0x000f620000100800 */
[----:B------:R-:W-:Y:S01]  /*20a30*/  ISETP.GE.AND P1, PT, R117, UR4, PT ;  /* 0x0000000475007c0c */ /* 0x000fe2000bf26270 */
[----:B------:R-:W-:-:S05]  /*20a40*/  @!P2 IMAD.MOV.U32 R7, RZ, RZ, R101 ;  /* 0x000000ffff07a224 */ /* 0x000fca00078e0065 */
[----:B------:R0:W-:Y:S07]  /*20a50*/  @!P2 ST.E.64 desc[UR36][R4.64], R6 ;  /* 0x000000060400a985 */ /* 0x0001ee000c101b24 */
[----:B0-----:R-:W-:-:S04]  /*20a60*/  @!P1 LEA R6, P4, R117, R0, 0x2 ;  /* 0x0000000075069211 */ /* 0x001fc800078810ff */
[----:B-----5:R-:W-:Y:S02]  /*20a70*/  @!P1 LEA.HI.X R7, R117, R8, R124, 0x2, P4 ;  /* 0x0000000875079211 */ /* 0x020fe400020f147c */
[----:B------:R-:W5:Y:S01]  /*20a80*/  LDL R124, [R1+0x160] ;  /* 0x00016000017c7983 */ /* 0x000f620000100800 */
[----:B------:R-:W-:Y:S02]  /*20a90*/  IMAD.MOV.U32 R112, RZ, RZ, R110 ;  /* 0x000000ffff707224 */ /* 0x000fe400078e006e */
[----:B------:R-:W-:Y:S02]  /*20aa0*/  IMAD.MOV.U32 R110, RZ, RZ, R107 ;  /* 0x000000ffff6e7224 */ /* 0x000fe400078e006b */
[----:B------:R-:W-:Y:S01]  /*20ab0*/  IMAD.MOV.U32 R107, RZ, RZ, R104 ;  /* 0x000000ffff6b7224 */ /* 0x000fe200078e0068 */
[----:B------:R-:W-:Y:S01]  /*20ac0*/  ISETP.GE.AND P3, PT, R121, UR4, PT ;  /* 0x0000000479007c0c */ /* 0x000fe2000bf66270 */
[----:B------:R-:W-:Y:S01]  /*20ad0*/  IMAD.MOV.U32 R113, RZ, RZ, R110 ;  /* 0x000000ffff717224 */ /* 0x000fe200078e006e */
[----:B------:R-:W-:-:S02]  /*20ae0*/  MOV R104, R96 ;  /* 0x0000006000687202 */ /* 0x000fc40000000f00 */
[----:B------:R-:W-:Y:S01]  /*20af0*/  MOV R110, R107 ;  /* 0x0000006b006e7202 */ /* 0x000fe20000000f00 */
[----:B------:R-:W3:Y:S01]  /*20b00*/  LDL R96, [R1+0x140] ;  /* 0x0001400001607983 */ /* 0x000ee20000100800 */
[----:B------:R-:W-:-:S03]  /*20b10*/  @!P0 IMAD.MOV.U32 R4, RZ, RZ, R40 ;  /* 0x000000ffff048224 */ /* 0x000fc600078e0028 */
[----:B------:R-:W4:Y:S01]  /*20b20*/  LDL R107, [R1+0x148] ;  /* 0x00014800016b7983 */ /* 0x000f220000100800 */
[----:B------:R-:W-:-:S05]  /*20b30*/  @!P0 IMAD.MOV.U32 R5, RZ, RZ, R44 ;  /* 0x000000ffff058224 */ /* 0x000fca00078e002c */
[----:B------:R0:W-:Y:S02]  /*20b40*/  @!P0 ST.E.64 desc[UR36][R2.64], R4 ;  /* 0x0000000402008985 */ /* 0x0001e4000c101b24 */
[----:B0-----:R-:W-:-:S04]  /*20b50*/  @!P3 LEA R2, P5, R121, R0, 0x2 ;  /* 0x000000007902b211 */ /* 0x001fc800078a10ff */
[----:B-----5:R-:W-:Y:S02]  /*20b60*/  @!P3 LEA.HI.X R3, R121, R8, R124, 0x2, P5 ;  /* 0x000000087903b211 */ /* 0x020fe400028f147c */
[----:B------:R-:W5:Y:S01]  /*20b70*/  LDL R121, [R1+0x15c] ;  /* 0x00015c0001797983 */ /* 0x000f620000100800 */
[----:B------:R-:W-:Y:S01]  /*20b80*/  ISETP.GE.AND P2, PT, R120, UR4, PT ;  /* 0x0000000478007c0c */ /* 0x000fe2000bf46270 */
[----:B------:R-:W-:Y:S01]  /*20b90*/  IMAD.MOV.U32 R117, RZ, RZ, R113 ;  /* 0x000000ffff757224 */ /* 0x000fe200078e0071 */
[----:B----4-:R-:W-:Y:S01]  /*20ba0*/  MOV R113, R107 ;  /* 0x0000006b00717202 */ /* 0x010fe20000000f00 */
[----:B---3--:R-:W-:Y:S02]  /*20bb0*/  IMAD.MOV.U32 R107, RZ, RZ, R96 ;  /* 0x000000ffff6b7224 */ /* 0x008fe400078e0060 */
[----:B------:R-:W-:Y:S02]  /*20bc0*/  IMAD.MOV.U32 R96, RZ, RZ, R59 ;  /* 0x000000ffff607224 */ /* 0x000fe400078e003b */
[----:B------:R-:W-:Y:S01]  /*20bd0*/  @!P1 IMAD.MOV.U32 R59, RZ, RZ, R58 ;  /* 0x000000ffff3b9224 */ /* 0x000fe200078e003a */
[----:B------:R-:W-:-:S05]  /*20be0*/  @!P1 MOV R58, R105 ;  /* 0x00000069003a9202 */ /* 0x000fca0000000f00 */
[----:B------:R0:W-:Y:S02]  /*20bf0*/  @!P1 ST.E.64 desc[UR36][R6.64], R58 ;  /* 0x0000003a06009985 */ /* 0x0001e4000c101b24 */
[----:B0-----:R-:W-:-:S04]  /*20c00*/  @!P2 LEA R6, P4, R120, R0, 0x2 ;  /* 0x000000007806a211 */ /* 0x001fc800078810ff */
[----:B-----5:R-:W-:Y:S02]  /*20c10*/  @!P2 LEA.HI.X R7, R120, R8, R121, 0x2, P4 ;  /* 0x000000087807a211 */ /* 0x020fe400020f1479 */
[----:B------:R-:W3:Y:S01]  /*20c20*/  LDL R120, [R1+0x158] ;  /* 0x0001580001787983 */ /* 0x000ee20000100800 */
[----:B------:R-:W-:Y:S01]  /*20c30*/  ISETP.GE.AND P0, PT, R119, UR4, PT ;  /* 0x0000000477007c0c */ /* 0x000fe2000bf06270 */
[----:B------:R-:W-:Y:S02]  /*20c40*/  @!P3 IMAD.MOV.U32 R4, RZ, RZ, R45 ;  /* 0x000000ffff04b224 */ /* 0x000fe400078e002d */
[----:B------:R-:W-:-:S05]  /*20c50*/  @!P3 IMAD.MOV.U32 R5, RZ, RZ, R46 ;  /* 0x000000ffff05b224 */ /* 0x000fca00078e002e */
[----:B------:R0:W-:Y:S01]  /*20c60*/  @!P3 ST.E.64 desc[UR36][R2.64], R4 ;  /* 0x000000040200b985 */ /* 0x0001e2000c101b24 */
[----:B------:R-:W-:-:S04]  /*20c70*/  ISETP.GE.AND P3, PT, R116, UR4, PT ;  /* 0x0000000474007c0c */ /* 0x000fc8000bf66270 */
[----:B0-----:R-:W-:Y:S01]  /*20c80*/  @!P0 LEA R2, P5, R119, R0, 0x2 ;  /* 0x0000000077028211 */ /* 0x001fe200078a10ff */
[----:B------:R-:W-:Y:S01]  /*20c90*/  @!P2 IMAD.MOV.U32 R4, RZ, RZ, R109 ;  /* 0x000000ffff04a224 */ /* 0x000fe200078e006d */
[----:B------:R-:W-:-:S05]  /*20ca0*/  @!P2 MOV R5, R70 ;  /* 0x000000460005a202 */ /* 0x000fca0000000f00 */
[----:B------:R0:W-:Y:S02]  /*20cb0*/  @!P2 ST.E.64 desc[UR36][R6.64], R4 ;  /* 0x000000040600a985 */ /* 0x0001e4000c101b24 */
[----:B0-----:R-:W-:Y:S02]  /*20cc0*/  @!P0 IMAD.MOV.U32 R4, RZ, RZ, R47 ;  /* 0x000000ffff048224 */ /* 0x001fe400078e002f */
[----:B------:R-:W-:Y:S01]  /*20cd0*/  @!P0 IMAD.MOV.U32 R5, RZ, RZ, R48 ;  /* 0x000000ffff058224 */ /* 0x000fe200078e0030 */
[----:B---3--:R-:W-:Y:S02]  /*20ce0*/  @!P0 LEA.HI.X R3, R119, R8, R120, 0x2, P5 ;  /* 0x0000000877038211 */ /* 0x008fe400028f1478 */
[----:B------:R-:W3:Y:S04]  /*20cf0*/  LDL R119, [R1+0x154] ;  /* 0x0001540001777983 */ /* 0x000ee80000100800 */
[----:B------:R0:W-:Y:S02]  /*20d00*/  @!P0 ST.E.64 desc[UR36][R2.64], R4 ;  /* 0x0000000402008985 */ /* 0x0001e4000c101b24 */
[----:B0-----:R-:W-:-:S04]  /*20d10*/  @!P3 LEA R2, P5, R116, R0, 0x2 ;  /* 0x000000007402b211 */ /* 0x001fc800078a10ff */
[----:B------:R-:W-:Y:S02]  /*20d20*/  @!P3 LEA.HI.X R3, R116, R8, R117, 0x2, P5 ;  /* 0x000000087403b211 */ /* 0x000fe400028f1475 */
[----:B------:R-:W4:Y:S01]  /*20d30*/  LDL R116, [R1+0x14c] ;  /* 0x00014c0001747983 */ /* 0x000f220000100800 */
[----:B------:R-:W-:Y:S02]  /*20d40*/  ISETP.GE.AND P1, PT, R118, UR4, PT ;  /* 0x0000000476007c0c */ /* 0x000fe4000bf26270 */
[----:B------:R-:W-:Y:S02]  /*20d50*/  ISETP.GE.AND P2, PT, R114, UR4, PT ;  /* 0x0000000472007c0c */ /* 0x000fe4000bf46270 */
[----:B------:R-:W-:-:S09]  /*20d60*/  ISETP.GE.AND P0, PT, R112, UR4, PT ;  /* 0x0000000470007c0c */ /* 0x000fd2000bf06270 */
[C---:B------:R-:W-:Y:S01]  /*20d70*/  @!P1 LEA R6, P4, R118.reuse, R0, 0x2 ;  /* 0x0000000076069211 */ /* 0x040fe200078810ff */
[----:B------:R-:W-:Y:S01]  /*20d80*/  @!P1 IMAD.MOV.U32 R4, RZ, RZ, R74 ;  /* 0x000000ffff049224 */ /* 0x000fe200078e004a */
[----:B------:R-:W-:Y:S02]  /*20d90*/  @!P1 MOV R5, R66 ;  /* 0x0000004200059202 */ /* 0x000fe40000000f00 */
[----:B---3--:R-:W-:-:S05]  /*20da0*/  @!P1 LEA.HI.X R7, R118, R8, R119, 0x2, P4 ;  /* 0x0000000876079211 */ /* 0x008fca00020f1477 */
[----:B------:R0:W-:Y:S01]  /*20db0*/  @!P1 ST.E.64 desc[UR36][R6.64], R4 ;  /* 0x0000000406009985 */ /* 0x0001e2000c101b24 */
[----:B------:R-:W-:Y:S01]  /*20dc0*/  ISETP.GE.AND P1, PT, R108, UR4, PT ;  /* 0x000000046c007c0c */ /* 0x000fe2000bf26270 */
[----:B0-----:R-:W-:Y:S02]  /*20dd0*/  @!P3 IMAD.MOV.U32 R4, RZ, RZ, R49 ;  /* 0x000000ffff04b224 */ /* 0x001fe400078e0031 */
[----:B------:R-:W-:Y:S01]  /*20de0*/  @!P3 IMAD.MOV.U32 R5, RZ, RZ, R50 ;  /* 0x000000ffff05b224 */ /* 0x000fe200078e0032 */
[----:B------:R-:W-:-:S04]  /*20df0*/  @!P2 LEA R6, P4, R114, R0, 0x2 ;  /* 0x000000007206a211 */ /* 0x000fc800078810ff */
[----:B------:R0:W-:Y:S01]  /*20e00*/  @!P3 ST.E.64 desc[UR36][R2.64], R4 ;  /* 0x000000040200b985 */ /* 0x0001e2000c101b24 */
[----:B----4-:R-:W-:Y:S02]  /*20e10*/  @!P2 LEA.HI.X R7, R114, R8, R116, 0x2, P4 ;  /* 0x000000087207a211 */ /* 0x010fe400020f1474 */
[----:B------:R-:W-:Y:S01]  /*20e20*/  ISETP.GE.AND P3, PT, R104, UR4, PT ;  /* 0x0000000468007c0c */ /* 0x000fe2000bf66270 */
[----:B0-----:R-:W-:Y:S01]  /*20e30*/  @!P2 IMAD.MOV.U32 R4, RZ, RZ, R67 ;  /* 0x000000ffff04a224 */ /* 0x001fe200078e0043 */
[----:B------:R-:W-:Y:S02]  /*20e40*/  @!P2 MOV R5, R71 ;  /* 0x000000470005a202 */ /* 0x000fe40000000f00 */
[----:B------:R-:W-:-:S03]  /*20e50*/  @!P0 LEA R2, P5, R112, R0, 0x2 ;  /* 0x0000000070028211 */ /* 0x000fc600078a10ff */
[----:B------:R0:W-:Y:S01]  /*20e60*/  @!P2 ST.E.64 desc[UR36][R6.64], R4 ;  /* 0x000000040600a985 */ /* 0x0001e2000c101b24 */
[----:B------:R-:W-:Y:S02]  /*20e70*/  @!P0 LEA.HI.X R3, R112, R8, R113, 0x2, P5 ;  /* 0x0000000870038211 */ /* 0x000fe400028f1471 */
[----:B------:R-:W-:Y:S01]  /*20e80*/  ISETP.GE.AND P2, PT, R102, UR4, PT ;  /* 0x0000000466007c0c */ /* 0x000fe2000bf46270 */
[----:B0-----:R-:W-:Y:S02]  /*20e90*/  @!P0 IMAD.MOV.U32 R4, RZ, RZ, R51 ;  /* 0x000000ffff048224 */ /* 0x001fe400078e0033 */
[----:B------:R-:W-:Y:S01]  /*20ea0*/  @!P0 IMAD.MOV.U32 R5, RZ, RZ, R52 ;  /* 0x000000ffff058224 */ /* 0x000fe200078e0034 */
[----:B------:R-:W-:-:S04]  /*20eb0*/  @!P1 LEA R6, P4, R108, R0, 0x2 ;  /* 0x000000006c069211 */ /* 0x000fc800078810ff */
[----:B------:R0:W-:Y:S01]  /*20ec0*/  @!P0 ST.E.64 desc[UR36][R2.64], R4 ;  /* 0x0000000402008985 */ /* 0x0001e2000c101b24 */
[----:B------:R-:W-:Y:S02]  /*20ed0*/  ISETP.GE.AND P0, PT, R84, UR4, PT ;  /* 0x0000000454007c0c */ /* 0x000fe4000bf06270 */
[----:B------:R-:W-:Y:S01]  /*20ee0*/  @!P1 LEA.HI.X R7, R108, R8, R110, 0x2, P4 ;  /* 0x000000086c079211 */ /* 0x000fe200020f146e */
        /* <DEDUP_REMOVED lines=11> */
[----:B------:R-:W-:Y:S02]  /*20fa0*/  @!P2 LEA.HI.X R7, R102, R8, R103, 0x2, P4 ;  /* 0x000000086607a211 */ /* 0x000fe400020f1467 */
[C---:B0-----:R-:W-:Y:S01]  /*20fb0*/  @!P0 LEA R2, P5, R84.reuse, R0, 0x2 ;  /* 0x0000000054028211 */ /* 0x041fe200078a10ff */
[----:B------:R-:W-:Y:S01]  /*20fc0*/  @!P2 IMAD.MOV.U32 R4, RZ, RZ, R83 ;  /* 0x000000ffff04a224 */ /* 0x000fe200078e0053 */
[----:B------:R-:W-:Y:S02]  /*20fd0*/  @!P2 MOV R5, R87 ;  /* 0x000000570005a202 */ /* 0x000fe40000000f00 */
[----:B------:R-:W-:Y:S01]  /*20fe0*/  @!P0 LEA.HI.X R3, R84, R8, R100, 0x2, P5 ;  /* 0x0000000854038211 */ /* 0x000fe200028f1464 */
[----:B------:R-:W-:-:S02]  /*20ff0*/  IMAD.MOV.U32 R84, RZ, RZ, R81 ;  /* 0x000000ffff547224 */ /* 0x000fc400078e0051 */
[----:B------:R-:W-:Y:S02]  /*21000*/  IMAD.MOV.U32 R81, RZ, RZ, R73 ;  /* 0x000000ffff517224 */ /* 0x000fe400078e0049 */
[----:B------:R-:W-:Y:S01]  /*21010*/  IMAD.MOV.U32 R73, RZ, RZ, R57 ;  /* 0x000000ffff497224 */ /* 0x000fe200078e0039 */
[----:B------:R-:W-:Y:S01]  /*21020*/  @!P0 MOV R57, R56 ;  /* 0x0000003800398202 */ /* 0x000fe20000000f00 */
[----:B------:R-:W-:Y:S01]  /*21030*/  @!P0 IMAD.MOV.U32 R56, RZ, RZ, R55 ;  /* 0x000000ffff388224 */ /* 0x000fe200078e0037 */
[----:B------:R0:W-:Y:S01]  /*21040*/  @!P2 ST.E.64 desc[UR36][R6.64], R4 ;  /* 0x000000040600a985 */ /* 0x0001e2000c101b24 */
[----:B------:R-:W-:-:S03]  /*21050*/  ISETP.GE.AND P2, PT, R86, UR4, PT ;  /* 0x0000000456007c0c */ /* 0x000fc6000bf46270 */
[----:B------:R1:W-:Y:S01]  /*21060*/  @!P0 ST.E.64 desc[UR36][R2.64], R56 ;  /* 0x0000003802008985 */ /* 0x0003e2000c101b24 */
[----:B------:R-:W-:Y:S01]  /*21070*/  ISETP.GE.AND P0, PT, R69, UR4, PT ;  /* 0x0000000445007c0c */ /* 0x000fe2000bf06270 */
[----:B------:R-:W-:Y:S01]  /*21080*/  @!P1 IMAD.MOV.U32 R107, RZ, RZ, R91 ;  /* 0x000000ffff6b9224 */ /* 0x000fe200078e005b */
[-C--:B0-----:R-:W-:Y:S02]  /*21090*/  @!P1 LEA R4, P4, R95, R0.reuse, 0x2 ;  /* 0x000000005f049211 */ /* 0x081fe400078810ff */
[----:B-1----:R-:W-:Y:S02]  /*210a0*/  @!P3 LEA R2, P5, R61, R0, 0x2 ;  /* 0x000000003d02b211 */ /* 0x002fe400078a10ff */
[-C--:B------:R-:W-:Y:S02]  /*210b0*/  @!P1 LEA.HI.X R5, R95, R8.reuse, R96, 0x2, P4 ;  /* 0x000000085f059211 */ /* 0x080fe400020f1460 */
[----:B------:R-:W-:Y:S01]  /*210c0*/  @!P3 LEA.HI.X R3, R61, R8, R90, 0x2, P5 ;  /* 0x000000083d03b211 */ /* 0x000fe200028f145a */
[----:B------:R-:W-:Y:S01]  /*210d0*/  @!P3 IMAD.MOV.U32 R61, RZ, RZ, R62 ;  /* 0x000000ffff3db224 */ /* 0x000fe200078e003e */
[----:B------:R-:W-:Y:S01]  /*210e0*/  ISETP.GE.AND P4, PT, R77, UR4, PT ;  /* 0x000000044d007c0c */ /* 0x000fe2000bf86270 */
[----:B------:R0:W-:Y:S01]  /*210f0*/  @!P1 ST.E.64 desc[UR36][R4.64], R106 ;  /* 0x0000006a04009985 */ /* 0x0001e2000c101b24 */
[----:B------:R-:W-:Y:S01]  /*21100*/  @!P2 MOV R6, R111 ;  /* 0x0000006f0006a202 */ /* 0x000fe20000000f00 */
[----:B------:R-:W-:-:S02]  /*21110*/  @!P2 IMAD.MOV.U32 R7, RZ, RZ, R98 ;  /* 0x000000ffff07a224 */ /* 0x000fc400078e0062 */
[----:B------:R1:W-:Y:S01]  /*21120*/  @!P3 ST.E.64 desc[UR36][R2.64], R60 ;  /* 0x0000003c0200b985 */ /* 0x0003e2000c101b24 */
[CC--:B0-----:R-:W-:Y:S02]  /*21130*/  @!P2 LEA R4, P1, R86.reuse, R0.reuse, 0x2 ;  /* 0x000000005604a211 */ /* 0x0c1fe400078210ff */
[----:B-1----:R-:W-:Y:S02]  /*21140*/  @!P0 LEA R2, P5, R69, R0, 0x2 ;  /* 0x0000000045028211 */ /* 0x002fe400078a10ff */
[-C--:B------:R-:W-:Y:S02]  /*21150*/  @!P2 LEA.HI.X R5, R86, R8.reuse, R88, 0x2, P1 ;  /* 0x000000085605a211 */ /* 0x080fe400008f1458 */
[----:B------:R-:W-:Y:S02]  /*21160*/  ISETP.GE.AND P1, PT, R63, UR4, PT ;  /* 0x000000043f007c0c */ /* 0x000fe4000bf26270 */
[----:B------:R-:W-:Y:S01]  /*21170*/  @!P0 LEA.HI.X R3, R69, R8, R84, 0x2, P5 ;  /* 0x0000000845038211 */ /* 0x000fe200028f1454 */
[----:B------:R0:W-:Y:S01]  /*21180*/  @!P2 ST.E.64 desc[UR36][R4.64], R6 ;  /* 0x000000060400a985 */ /* 0x0001e2000c101b24 */
[----:B------:R-:W-:Y:S01]  /*21190*/  @!P0 IMAD.MOV.U32 R69, RZ, RZ, R72 ;  /* 0x000000ffff458224 */ /* 0x000fe200078e0048 */
[----:B------:R-:W-:-:S02]  /*211a0*/  ISETP.GE.AND P2, PT, R34, UR4, PT ;  /* 0x0000000422007c0c */ /* 0x000fc4000bf46270 */
[C---:B------:R-:W-:Y:S02]  /*211b0*/  @!P4 LEA R10, P3, R77.reuse, R0, 0x2 ;  /* 0x000000004d0ac211 */ /* 0x040fe400078610ff */
[----:B------:R1:W-:Y:S02]  /*211c0*/  @!P0 ST.E.64 desc[UR36][R2.64], R68 ;  /* 0x0000004402008985 */ /* 0x0003e4000c101b24 */
[----:B------:R-:W-:Y:S02]  /*211d0*/  @!P4 LEA.HI.X R11, R77, R8, R81, 0x2, P3 ;  /* 0x000000084d0bc211 */ /* 0x000fe400018f1451 */
[----:B--2---:R-:W-:Y:S02]  /*211e0*/  ISETP.GE.AND P3, PT, R24, UR4, PT ;  /* 0x0000000418007c0c */ /* 0x004fe4000bf66270 */
[----:B------:R-:W-:Y:S02]  /*211f0*/  ISETP.GE.AND P5, PT, R14, UR4, PT ;  /* 0x000000040e007c0c */ /* 0x000fe4000bfa6270 */
[----:B0-----:R-:W-:Y:S01]  /*21200*/  @!P1 LEA R4, P0, R63, R0, 0x2 ;  /* 0x000000003f049211 */ /* 0x001fe200078010ff */
[----:B-1----:R-:W-:Y:S01]  /*21210*/  @!P4 IMAD.MOV.U32 R2, RZ, RZ, R115 ;  /* 0x000000ffff02c224 */ /* 0x002fe200078e0073 */
[----:B------:R-:W-:-:S02]  /*21220*/  @!P4 MOV R3, R99 ;  /* 0x000000630003c202 */ /* 0x000fc40000000f00 */
[----:B------:R-:W-:-:S03]  /*21230*/  @!P1 LEA.HI.X R5, R63, R8, R73, 0x2, P0 ;  /* 0x000000083f059211 */ /* 0x000fc600000f1449 */
[----:B------:R0:W-:Y:S01]  /*21240*/  @!P4 ST.E.64 desc[UR36][R10.64], R2 ;  /* 0x000000020a00c985 */ /* 0x0001e2000c101b24 */
[----:B------:R-:W-:Y:S01]  /*21250*/  ISETP.GE.AND P4, PT, R12, UR4, PT ;  /* 0x000000040c007c0c */ /* 0x000fe2000bf86270 */
[----:B------:R-:W-:Y:S01]  /*21260*/  @!P1 IMAD.MOV.U32 R77, RZ, RZ, R78 ;  /* 0x000000ffff4d9224 */ /* 0x000fe200078e004e */
[----:B0-----:R-:W-:-:S04]  /*21270*/  @!P2 LEA R2, P0, R34, R0, 0x2 ;  /* 0x000000002202a211 */ /* 0x001fc800078010ff */
[----:B------:R-:W-:Y:S01]  /*21280*/  @!P2 LEA.HI.X R3, R34, R8, R35, 0x2, P0 ;  /* 0x000000082203a211 */ /* 0x000fe200000f1423 */
[----:B------:R0:W-:Y:S04]  /*21290*/  @!P1 ST.E.64 desc[UR36][R4.64], R76 ;  /* 0x0000004c04009985 */ /* 0x0001e8000c101b24 */
[----:B------:R1:W-:Y:S02]  /*212a0*/  @!P2 ST.E.64 desc[UR36][R2.64], R122 ;  /* 0x0000007a0200a985 */ /* 0x0003e4000c101b24 */
[----:B------:R-:W-:Y:S01]  /*212b0*/  @!P4 LEA R6, P2, R12, R0, 0x2 ;  /* 0x000000000c06c211 */ /* 0x000fe200078410ff */
[----:B------:R-:W-:Y:S02]  /*212c0*/  @!P3 IMAD.MOV.U32 R81, RZ, RZ, R82 ;  /* 0x000000ffff51b224 */ /* 0x000fe400078e0052 */
[----:B------:R-:W-:Y:S01]  /*212d0*/  @!P5 IMAD.MOV.U32 R131, RZ, RZ, R130 ;  /* 0x000000ffff83d224 */ /* 0x000fe200078e0082 */
[----:B------:R-:W-:-:S02]  /*212e0*/  @!P5 MOV R130, R129 ;  /* 0x000000810082d202 */ /* 0x000fc40000000f00 */
[-C--:B0-----:R-:W-:Y:S02]  /*212f0*/  @!P3 LEA R4, P0, R24, R0.reuse, 0x2 ;  /* 0x000000001804b211 */ /* 0x081fe400078010ff */
[----:B-1----:R-:W-:Y:S02]  /*21300*/  @!P5 LEA R2, P1, R14, R0, 0x2 ;  /* 0x000000000e02d211 */ /* 0x002fe400078210ff */
[-C--:B------:R-:W-:Y:S02]  /*21310*/  @!P3 LEA.HI.X R5, R24, R8.reuse, R25, 0x2, P0 ;  /* 0x000000081805b211 */ /* 0x080fe400000f1419 */
[-C--:B------:R-:W-:Y:S02]  /*21320*/  @!P5 LEA.HI.X R3, R14, R8.reuse, R15, 0x2, P1 ;  /* 0x000000080e03d211 */ /* 0x080fe400008f140f */
[----:B------:R-:W-:Y:S01]  /*21330*/  @!P4 LEA.HI.X R7, R12, R8, R13, 0x2, P2 ;  /* 0x000000080c07c211 */ /* 0x000fe200010f140d */
[----:B------:R0:W-:Y:S04]  /*21340*/  @!P3 ST.E.64 desc[UR36][R4.64], R80 ;  /* 0x000000500400b985 */ /* 0x0001e8000c101b24 */
[----:B------:R0:W-:Y:S04]  /*21350*/  @!P5 ST.E.64 desc[UR36][R2.64], R130 ;  /* 0x000000820200d985 */ /* 0x0001e8000c101b24 */
[----:B------:R0:W-:Y:S01]  /*21360*/  @!P4 ST.E.64 desc[UR36][R6.64], R28 ;  /* 0x0000001c0600c985 */ /* 0x0001e2000c101b24 */
[----:B------:R-:W-:-:S13]  /*21370*/  ISETP.GE.AND P0, PT, R9, UR4, PT ;  /* 0x0000000409007c0c */ /* 0x000fda000bf06270 */
[----:B0-----:R-:W-:Y:S05]  /*21380*/  @P0 BRA `(.L_x_674) ;  /* 0x00000010000c0947 */ /* 0x001fea0003800000 */
[----:B------:R-:W2:Y:S01]  /*21390*/  LDL R12, [R1+0x10c] ;  /* 0x00010c00010c7983 */ /* 0x000ea20000100800 */
[----:B------:R-:W-:-:S04]  /*213a0*/  LEA R2, P0, R9, R0, 0x2 ;  /* 0x0000000009027211 */ /* 0x000fc800078010ff */
[----:B--2---:R-:W-:-:S05]  /*213b0*/  LEA.HI.X R3, R9, R8, R12, 0x2, P0 ;  /* 0x0000000809037211 */ /* 0x004fca00000f140c */
[----:B------:R0:W-:Y:S01]  /*213c0*/  ST.E.64 desc[UR36][R2.64], R30 ;  /* 0x0000001e02007985 */ /* 0x0001e2000c101b24 */
[----:B------:R-:W-:Y:S05]  /*213d0*/  BRA `(.L_x_674) ;  /* 0x0000000c00f87947 */ /* 0x000fea0003800000 */
.L_x_660:
[----:B------:R-:W0:Y:S01]  /*213e0*/  LDL.LU R4, [R1+0x48] ;  /* 0x0000480001047983 */ /* 0x000e220000300800 */
[----:B------:R-:W-:Y:S01]  /*213f0*/  ULDC.64 UR6, c[0x0][0xc08] ;  /* 0x0003020000067ab9 */ /* 0x000fe20000000a00 */
[----:B------:R-:W-:Y:S02]  /*21400*/  ULDC.64 UR4, c[0x0][0xc00] ;  /* 0x0003000000047ab9 */ /* 0x000fe40000000a00 */
[----:B------:R-:W2:Y:S01]  /*21410*/  LDL.LU R0, [R1+0x4c] ;  /* 0x00004c0001007983 */ /* 0x000ea20000300800 */
[----:B------:R-:W-:Y:S02]  /*21420*/  ISETP.NE.U32.AND P1, PT, RZ, UR6, PT ;  /* 0x00000006ff007c0c */ /* 0x000fe4000bf25070 */
[----:B------:R-:W-:Y:S01]  /*21430*/  ISETP.NE.U32.AND P0, PT, RZ, UR4, PT ;  /* 0x00000004ff007c0c */ /* 0x000fe2000bf05070 */
[----:B------:R-:W-:Y:S01]  /*21440*/  IMAD.MOV.U32 R15, RZ, RZ, RZ ;  /* 0x000000ffff0f7224 */ /* 0x000fe200078e00ff */
[----:B------:R-:W-:Y:S01]  /*21450*/  ISETP.NE.AND.EX P1, PT, RZ, UR7, PT, P1 ;  /* 0x00000007ff007c0c */ /* 0x000fe2000bf25310 */
[----:B------:R-:W3:Y:S01]  /*21460*/  LDL R6, [R1+0x40] ;  /* 0x0000400001067983 */ /* 0x000ee20000100800 */
[----:B------:R-:W-:Y:S01]  /*21470*/  ISETP.NE.AND.EX P0, PT, RZ, UR5, PT, P0 ;  /* 0x00000005ff007c0c */ /* 0x000fe2000bf05300 */
[----:B------:R-:W1:Y:S01]  /*21480*/  S2R R7, SR_TID.X ;  /* 0x0000000000077919 */ /* 0x000e620000002100 */
[----:B0-----:R-:W-:Y:S01]  /*21490*/  IADD3 R2, P2, R4, UR4, RZ ;  /* 0x0000000404027c10 */ /* 0x001fe2000ff5e0ff */
[----:B------:R-:W-:-:S03]  /*214a0*/  ULDC UR4, c[0x0][0xa88] ;  /* 0x0002a20000047ab9 */ /* 0x000fc60000000800 */
[----:B--2---:R-:W-:-:S05]  /*214b0*/  IADD3.X R3, R0, UR5, RZ, P2, !PT ;  /* 0x0000000500037c10 */ /* 0x004fca00097fe4ff */
[----:B------:R-:W-:Y:S01]  /*214c0*/  @P1 IADD3 R4, P2, R4, UR6, RZ ;  /* 0x0000000604041c10 */ /* 0x000fe2000ff5e0ff */
[----:B------:R-:W-:Y:S01]  /*214d0*/  IMAD.U32 R20, RZ, RZ, UR4 ;  /* 0x00000004ff147e24 */ /* 0x000fe2000f8e00ff */
[----:B------:R0:W5:Y:S02]  /*214e0*/  @P0 LDG.E R15, desc[UR36][R2.64] ;  /* 0x00000024020f0981 */ /* 0x000164000c1e1900 */
[----:B------:R-:W-:-:S05]  /*214f0*/  @P1 IADD3.X R5, R0, UR7, RZ, P2, !PT ;  /* 0x0000000700051c10 */ /* 0x000fca00097fe4ff */
[----:B------:R0:W5:Y:S01]  /*21500*/  @P1 LDG.E R20, desc[UR36][R4.64] ;  /* 0x0000002404141981 */ /* 0x000162000c1e1900 */
[----:B-1----:R-:W-:Y:S01]  /*21510*/  VIADD R28, R7, 0xffffff80 ;  /* 0xffffff80071c7836 */ /* 0x002fe20000000000 */
[----:B---3--:R-:W-:-:S04]  /*21520*/  ISETP.GT.AND P2, PT, R6, 0x1, PT ;  /* 0x000000010600780c */ /* 0x008fc80003f44270 */
[----:B------:R-:W-:Y:S01]  /*21530*/  ISETP.GT.AND P3, PT, R28, 0x7f, PT ;  /* 0x0000007f1c00780c */ /* 0x000fe20003f64270 */
[----:B------:R-:W-:-:S12]  /*21540*/  @P1 BRA `(.L_x_679) ;  /* 0x0000000000101947 */ /* 0x000fd80003800000 */
[----:B------:R-:W-:Y:S05]  /*21550*/  @!P0 BRA `(.L_x_679) ;  /* 0x00000000000c8947 */ /* 0x000fea0003800000 */
[----:B0-----:R-:W2:Y:S04]  /*21560*/  LDG.E R5, desc[UR36][R2.64] ;  /* 0x0000002402057981 */ /* 0x001ea8000c1e1900 */
[----:B-----5:R-:W2:Y:S02]  /*21570*/  LDG.E R20, desc[UR36][R2.64+0x4] ;  /* 0x0000042402147981 */ /* 0x020ea4000c1e1900 */
[----:B--2---:R-:W-:-:S07]  /*21580*/  IADD3 R20, -R5, R20, RZ ;  /* 0x0000001405147210 */ /* 0x004fce0007ffe1ff */
.L_x_679:
[----:B0-----:R-:W2:Y:S04]  /*21590*/  LDL.LU R2, [R1+0x3c] ;  /* 0x00003c0001027983 */ /* 0x001ea80000300800 */
[----:B------:R-:W3:Y:S01]  /*215a0*/  LDL.LU R0, [R1+0x50] ;  /* 0x0000500001007983 */ /* 0x000ee20000300800 */
[----:B------:R-:W-:Y:S01]  /*215b0*/  BSSY B1, `(.L_x_680) ;  /* 0x0000038000017945 */ /* 0x000fe20003800000 */
[----:B-----5:R-:W-:Y:S02]  /*215c0*/  SHF.R.S32.HI R14, RZ, 0x1f, R15 ;  /* 0x0000001fff0e7819 */ /* 0x020fe4000001140f */
[----:B--2---:R-:W-:Y:S02]  /*215d0*/  SEL R25, R2, RZ, !P0 ;  /* 0x000000ff02197207 */ /* 0x004fe40004000000 */
[----:B---3--:R-:W-:Y:S01]  /*215e0*/  SEL R24, R0, RZ, !P0 ;  /* 0x000000ff00187207 */ /* 0x008fe20004000000 */
[----:B------:R-:W-:Y:S06]  /*215f0*/  @P3 BRA `(.L_x_681) ;  /* 0x0000000000cc3947 */ /* 0x000fec0003800000 */
[----:B------:R-:W2:Y:S01]  /*21600*/  LDL R0, [R1+0x54] ;  /* 0x0000540001007983 */ /* 0x000ea20000100800 */
[----:B------:R-:W0:Y:S02]  /*21610*/  LDC R29, c[0x0][0xbe8] ;  /* 0x0002fa00ff1d7b82 */ /* 0x000e240000000800 */
[----:B0-----:R-:W-:Y:S02]  /*21620*/  IMAD R2, R20, R29, RZ ;  /* 0x0000001d14027224 */ /* 0x001fe400078e02ff */
[----:B--2---:R-:W-:-:S04]  /*21630*/  IMAD R0, R0, 0x80, R7 ;  /* 0x0000008000007824 */ /* 0x004fc800078e0207 */
[----:B------:R-:W-:-:S05]  /*21640*/  VIADD R27, R0, 0xffffff80 ;  /* 0xffffff80001b7836 */ /* 0x000fca0000000000 */
[----:B------:R-:W-:-:S13]  /*21650*/  ISETP.GE.AND P0, PT, R27, R2, PT ;  /* 0x000000021b00720c */ /* 0x000fda0003f06270 */
[----:B------:R-:W-:Y:S05]  /*21660*/  @P0 BRA `(.L_x_681) ;  /* 0x0000000000b00947 */ /* 0x000fea0003800000 */
[----:B------:R-:W2:Y:S01]  /*21670*/  LDL.LU R30, [R1+0x64] ;  /* 0x00006400011e7983 */ /* 0x000ea20000300800 */
[----:B------:R-:W-:Y:S01]  /*21680*/  IMAD.MOV.U32 R0, RZ, RZ, 0x9b8 ;  /* 0x000009b8ff007424 */ /* 0x000fe200078e00ff */
[----:B------:R-:W-:Y:S01]  /*21690*/  ISETP.GT.AND P3, PT, R6, 0x1, PT ;  /* 0x000000010600780c */ /* 0x000fe20003f64270 */
[----:B------:R-:W0:Y:S01]  /*216a0*/  LDC.64 R8, c[0x0][0xba8] ;  /* 0x0002ea00ff087b82 */ /* 0x000e220000000a00 */
[----:B------:R-:W-:Y:S02]  /*216b0*/  ISETP.NE.AND P0, PT, R29, 0x1, PT ;  /* 0x000000011d00780c */ /* 0x000fe40003f05270 */
[----:B------:R-:W-:Y:S02]  /*216c0*/  SEL R26, R0, 0x978, P3 ;  /* 0x00000978001a7807 */ /* 0x000fe40001800000 */
[----:B------:R-:W-:-:S03]  /*216d0*/  MOV R21, R27 ;  /* 0x0000001b00157202 */ /* 0x000fc60000000f00 */
[----:B------:R-:W1:Y:S08]  /*216e0*/  LDC.64 R2, c[0x0][R26+0x220] ;  /* 0x000088001a027b82 */ /* 0x000e700000000a00 */
[----:B------:R-:W3:Y:S08]  /*216f0*/  LDC.64 R10, c[0x0][R26+0x218] ;  /* 0x000086001a0a7b82 */ /* 0x000ef00000000a00 */
[----:B------:R-:W4:Y:S08]  /*21700*/  LDC.64 R4, c[0x0][R26+0x228] ;  /* 0x00008a001a047b82 */ /* 0x000f300000000a00 */
[----:B------:R-:W5:Y:S08]  /*21710*/  LDC.64 R6, c[0x0][R26+0x210] ;  /* 0x000084001a067b82 */ /* 0x000f700000000a00 */
[----:B------:R-:W3:Y:S08]  /*21720*/  @P0 LDC R0, c[0x0][0xbec] ;  /* 0x0002fb00ff000b82 */ /* 0x000ef00000000800 */
[----:B------:R-:W4:Y:S01]  /*21730*/  @P0 LDC R33, c[0x0][0xbf0] ;  /* 0x0002fc00ff210b82 */ /* 0x000f220000000800 */
[----:B-1----:R-:W-:-:S07]  /*21740*/  IMAD R3, R3, R25, RZ ;  /* 0x0000001903037224 */ /* 0x002fce00078e02ff */
[----:B0-----:R-:W0:Y:S01]  /*21750*/  @!P3 LDC R8, c[0x0][0xb50] ;  /* 0x0002d400ff08bb82 */ /* 0x001e220000000800 */
[----:B------:R-:W-:-:S04]  /*21760*/  IMAD.WIDE.U32 R12, R2, R25, RZ ;  /* 0x00000019020c7225 */ /* 0x000fc800078e00ff */
[----:B------:R-:W-:Y:S02]  /*21770*/  IMAD R3, R2, R24, R3 ;  /* 0x0000001802037224 */ /* 0x000fe400078e0203 */
[----:B---3--:R-:W-:Y:S01]  /*21780*/  @P0 IMAD.HI.U32 R0, R27, R0, RZ ;  /* 0x000000001b000227 */ /* 0x008fe200078e00ff */
[----:B------:R-:W1:Y:S03]  /*21790*/  @!P3 LDC R9, c[0x0][0xb54] ;  /* 0x0002d500ff09bb82 */ /* 0x000e660000000800 */
[-C--:B------:R-:W-:Y:S02]  /*217a0*/  IMAD R31, R11, R220.reuse, RZ ;  /* 0x000000dc0b1f7224 */ /* 0x080fe400078e02ff */
[----:B------:R-:W-:Y:S01]  /*217b0*/  IMAD.WIDE.U32 R10, R10, R220, RZ ;  /* 0x000000dc0a0a7225 */ /* 0x000fe200078e00ff */
[----:B----4-:R-:W-:-:S03]  /*217c0*/  @P0 SHF.R.U32.HI R21, RZ, R33, R0 ;  /* 0x00000021ff150219 */ /* 0x010fc60000011600 */
[----:B------:R-:W-:Y:S01]  /*217d0*/  IMAD.IADD R11, R31, 0x1, R11 ;  /* 0x000000011f0b7824 */ /* 0x000fe200078e020b */
[----:B------:R-:W-:Y:S01]  /*217e0*/  IADD3 R10, P0, P1, R12, R10, R15 ;  /* 0x0000000a0c0a7210 */ /* 0x000fe2000791e00f */
[----:B------:R-:W-:Y:S02]  /*217f0*/  IMAD.IADD R12, R13, 0x1, R3 ;  /* 0x000000010d0c7824 */ /* 0x000fe400078e0203 */
[----:B------:R-:W-:-:S04]  /*21800*/  IMAD.MOV R0, RZ, RZ, -R21 ;  /* 0x000000ffff007224 */ /* 0x000fc800078e0a15 */
[----:B------:R-:W-:Y:S01]  /*21810*/  IMAD R3, R29, R0, R27 ;  /* 0x000000001d037224 */ /* 0x000fe200078e021b */
[----:B------:R-:W-:-:S04]  /*21820*/  IADD3.X R0, R12, R11, R14, P0, P1 ;  /* 0x0000000b0c007210 */ /* 0x000fc800007e240e */
[----:B------:R-:W-:Y:S02]  /*21830*/  SHF.R.S32.HI R11, RZ, 0x1f, R3 ;  /* 0x0000001fff0b7819 */ /* 0x000fe40000011403 */
[----:B--2---:R-:W-:-:S05]  /*21840*/  SEL R33, R30, RZ, P3 ;  /* 0x000000ff1e217207 */ /* 0x004fca0001800000 */
[-C--:B------:R-:W-:Y:S02]  /*21850*/  IMAD R13, R5, R33.reuse, RZ ;  /* 0x00000021050d7224 */ /* 0x080fe400078e02ff */
[----:B------:R-:W-:-:S03]  /*21860*/  IMAD.WIDE.U32 R4, R4, R33, RZ ;  /* 0x0000002104047225 */ /* 0x000fc600078e00ff */
[----:B------:R-:W-:Y:S02]  /*21870*/  IADD3 R4, P0, P1, R21, R10, R4 ;  /* 0x0000000a15047210 */ /* 0x000fe4000791e004 */
[----:B------:R-:W-:Y:S02]  /*21880*/  IADD3 R2, R13, R5, RZ ;  /* 0x000000050d027210 */ /* 0x000fe40007ffe0ff */
[----:B------:R-:W-:-:S04]  /*21890*/  SHF.R.S32.HI R21, RZ, 0x1f, R21 ;  /* 0x0000001fff157819 */ /* 0x000fc80000011415 */
[----:B------:R-:W-:Y:S01]  /*218a0*/  IADD3.X R5, R21, R0, R2, P0, P1 ;  /* 0x0000000015057210 */ /* 0x000fe200007e2402 */
[----:B-----5:R-:W-:-:S04]  /*218b0*/  IMAD R0, R7, R3, RZ ;  /* 0x0000000307007224 */ /* 0x020fc800078e02ff */
[C---:B------:R-:W-:Y:S02]  /*218c0*/  IMAD R11, R6.reuse, R11, R0 ;  /* 0x0000000b060b7224 */ /* 0x040fe400078e0200 */
[----:B------:R-:W-:-:S04]  /*218d0*/  IMAD.WIDE.U32 R4, R6, R3, R4 ;  /* 0x0000000306047225 */ /* 0x000fc800078e0004 */
[----:B------:R-:W-:Y:S01]  /*218e0*/  IMAD.IADD R0, R5, 0x1, R11 ;  /* 0x0000000105007824 */ /* 0x000fe200078e020b */
[----:B0-----:R-:W-:Y:S01]  /*218f0*/  LEA R8, P0, R4, R8, 0x2 ;  /* 0x0000000804087211 */ /* 0x001fe200078010ff */
[----:B------:R-:W-:-:S03]  /*21900*/  IMAD.MOV.U32 R3, RZ, RZ, -0x800000 ;  /* 0xff800000ff037424 */ /* 0x000fc600078e00ff */
[----:B-1----:R-:W-:-:S05]  /*21910*/  LEA.HI.X R9, R4, R9, R0, 0x2, P0 ;  /* 0x0000000904097211 */ /* 0x002fca00000f1400 */
[----:B------:R0:W-:Y:S04]  /*21920*/  STG.E desc[UR36][R8.64], R3 ;  /* 0x0000000308007986 */ /* 0x0001e8000c101924 */
.L_x_681:
[----:B------:R-:W-:Y:S05]  /*21930*/  BSYNC B1 ;  /* 0x0000000000017941 */ /* 0x000fea0003800000 */
.L_x_680:
[----:B------:R-:W-:Y:S05]  /*21940*/  @P2 BRA `(.L_x_674) ;  /* 0x00000008009c2947 */ /* 0x000fea0003800000 */
[----:B0-----:R-:W2:Y:S01]  /*21950*/  LDL.LU R8, [R1+0x54] ;  /* 0x0000540001087983 */ /* 0x001ea20000300800 */
[----:B------:R-:W0:Y:S01]  /*21960*/  LDC R21, c[0x0][0xbe8] ;  /* 0x0002fa00ff157b82 */ /* 0x000e220000000800 */
[----:B------:R-:W-:Y:S01]  /*21970*/  SHF.R.S32.HI R3, RZ, 0x1f, R28 ;  /* 0x0000001fff037819 */ /* 0x000fe2000001141c */
[----:B------:R-:W-:Y:S01]  /*21980*/  ULDC.64 UR4, c[0x0][0xaa0] ;  /* 0x0002a80000047ab9 */ /* 0x000fe20000000a00 */
[----:B------:R-:W-:Y:S01]  /*21990*/  ULDC.64 UR6, c[0x0][0xaf0] ;  /* 0x0002bc0000067ab9 */ /* 0x000fe20000000a00 */
[----:B------:R-:W-:Y:S01]  /*219a0*/  IMAD R0, R14, UR4, RZ ;  /* 0x000000040e007c24 */ /* 0x000fe2000f8e02ff */
[----:B------:R-:W-:Y:S01]  /*219b0*/  LEA.HI R4, R3, R28, RZ, 0x3 ;  /* 0x0000001c03047211 */ /* 0x000fe200078f18ff */
[----:B------:R-:W-:-:S03]  /*219c0*/  IMAD.WIDE.U32 R2, R15, UR4, RZ ;  /* 0x000000040f027c25 */ /* 0x000fc6000f8e00ff */
[----:B------:R-:W-:Y:S01]  /*219d0*/  LOP3.LUT R7, R4, 0xfffffff8, RZ, 0xc0, !PT ;  /* 0xfffffff804077812 */ /* 0x000fe200078ec0ff */
[----:B------:R-:W-:Y:S01]  /*219e0*/  IMAD R5, R15, UR5, R0 ;  /* 0x000000050f057c24 */ /* 0x000fe2000f8e0200 */
[----:B------:R-:W-:Y:S01]  /*219f0*/  ULDC.64 UR4, c[0x0][0xae8] ;  /* 0x0002ba0000047ab9 */ /* 0x000fe20000000a00 */
[----:B------:R-:W-:Y:S02]  /*21a00*/  IMAD R4, R24, UR6, RZ ;  /* 0x0000000618047c24 */ /* 0x000fe4000f8e02ff */
[----:B------:R-:W-:Y:S01]  /*21a10*/  IMAD.IADD R0, R28, 0x1, -R7 ;  /* 0x000000011c007824 */ /* 0x000fe200078e0a07 */
[----:B------:R-:W-:Y:S01]  /*21a20*/  IADD3 R3, R3, R5, RZ ;  /* 0x0000000503037210 */ /* 0x000fe20007ffe0ff */
[----:B------:R-:W-:Y:S02]  /*21a30*/  IMAD R7, R25, UR7, R4 ;  /* 0x0000000719077c24 */ /* 0x000fe4000f8e0204 */
[----:B------:R-:W-:Y:S02]  /*21a40*/  IMAD R0, R0, 0x20, R219 ;  /* 0x0000002000007824 */ /* 0x000fe400078e02db */
[----:B------:R-:W-:Y:S01]  /*21a50*/  IMAD.WIDE.U32 R2, R220, UR4, R2 ;  /* 0x00000004dc027c25 */ /* 0x000fe2000f8e0002 */
[----:B0-----:R-:W-:-:S03]  /*21a60*/  ISETP.NE.AND P0, PT, R21, 0x1, PT ;  /* 0x000000011500780c */ /* 0x001fc60003f05270 */
[----:B------:R-:W-:Y:S01]  /*21a70*/  IMAD R3, R220, UR5, R3 ;  /* 0x00000005dc037c24 */ /* 0x000fe2000f8e0203 */
[----:B------:R-:W-:Y:S01]  /*21a80*/  ULDC.64 UR4, c[0x0][0xae0] ;  /* 0x0002b80000047ab9 */ /* 0x000fe20000000a00 */
[----:B------:R-:W-:-:S04]  /*21a90*/  IMAD.WIDE.U32 R2, R25, UR6, R2 ;  /* 0x0000000619027c25 */ /* 0x000fc8000f8e0002 */
[----:B------:R-:W-:-:S04]  /*21aa0*/  IMAD.IADD R3, R3, 0x1, R7 ;  /* 0x0000000103037824 */ /* 0x000fc800078e0207 */
[----:B------:R-:W0:Y:S08]  /*21ab0*/  @P0 LDC R6, c[0x0][0xbec] ;  /* 0x0002fb00ff060b82 */ /* 0x000e300000000800 */
[----:B------:R-:W1:Y:S01]  /*21ac0*/  @P0 LDC R11, c[0x0][0xbf0] ;  /* 0x0002fc00ff0b0b82 */ /* 0x000e620000000800 */
[C---:B--2---:R-:W-:Y:S01]  /*21ad0*/  IMAD R9, R8.reuse, 0x80, R0 ;  /* 0x0000008008097824 */ /* 0x044fe200078e0200 */
[----:B------:R-:W-:-:S03]  /*21ae0*/  LEA R24, R8, R219, 0x7 ;  /* 0x000000db08187211 */ /* 0x000fc600078e38ff */
[----:B0-----:R-:W-:-:S04]  /*21af0*/  @P0 IMAD.HI.U32 R0, R9, R6, RZ ;  /* 0x0000000609000227 */ /* 0x001fc800078e00ff */
[----:B------:R-:W-:Y:S01]  /*21b00*/  IMAD.MOV.U32 R5, RZ, RZ, R9 ;  /* 0x000000ffff057224 */ /* 0x000fe200078e0009 */
[----:B-1----:R-:W-:-:S04]  /*21b10*/  @P0 SHF.R.U32.HI R5, RZ, R11, R0 ;  /* 0x0000000bff050219 */ /* 0x002fc80000011600 */
[----:B------:R-:W-:Y:S01]  /*21b20*/  SHF.R.S32.HI R0, RZ, 0x1f, R5 ;  /* 0x0000001fff007819 */ /* 0x000fe20000011405 */
[C---:B------:R-:W-:Y:S01]  /*21b30*/  IMAD.WIDE.U32 R2, R5.reuse, UR4, R2 ;  /* 0x0000000405027c25 */ /* 0x040fe2000f8e0002 */
[----:B------:R-:W-:-:S03]  /*21b40*/  IADD3 R4, -R5, RZ, RZ ;  /* 0x000000ff05047210 */ /* 0x000fc60007ffe1ff */
[----:B------:R-:W-:Y:S02]  /*21b50*/  IMAD R0, R0, UR4, RZ ;  /* 0x0000000400007c24 */ /* 0x000fe4000f8e02ff */
[----:B------:R-:W-:Y:S02]  /*21b60*/  IMAD R7, R21, R4, R9 ;  /* 0x0000000415077224 */ /* 0x000fe400078e0209 */
[----:B------:R-:W-:Y:S01]  /*21b70*/  IMAD R9, R5, UR5, R0 ;  /* 0x0000000505097c24 */ /* 0x000fe2000f8e0200 */
[----:B------:R-:W-:Y:S02]  /*21b80*/  ULDC.64 UR4, c[0x0][0xad8] ;  /* 0x0002b60000047ab9 */ /* 0x000fe40000000a00 */
[----:B------:R-:W-:Y:S01]  /*21b90*/  SHF.R.S32.HI R0, RZ, 0x1f, R7 ;  /* 0x0000001fff007819 */ /* 0x000fe20000011407 */
[----:B------:R-:W-:-:S04]  /*21ba0*/  IMAD.IADD R3, R3, 0x1, R9 ;  /* 0x0000000103037824 */ /* 0x000fc800078e0209 */
[----:B------:R-:W-:Y:S02]  /*21bb0*/  IMAD R0, R0, UR4, RZ ;  /* 0x0000000400007c24 */ /* 0x000fe4000f8e02ff */
[----:B------:R-:W-:-:S04]  /*21bc0*/  IMAD.WIDE.U32 R2, R7, UR4, R2 ;  /* 0x0000000407027c25 */ /* 0x000fc8000f8e0002 */
[----:B------:R-:W-:Y:S01]  /*21bd0*/  IMAD R7, R7, UR5, R0 ;  /* 0x0000000507077c24 */ /* 0x000fe2000f8e0200 */
[----:B------:R-:W-:Y:S02]  /*21be0*/  ULDC.64 UR4, c[0x0][0xa80] ;  /* 0x0002a00000047ab9 */ /* 0x000fe40000000a00 */
[----:B------:R-:W-:Y:S01]  /*21bf0*/  LEA R0, P0, R2, UR4, 0x1 ;  /* 0x0000000402007c11 */ /* 0x000fe2000f8008ff */
[----:B------:R-:W-:Y:S01]  /*21c00*/  IMAD.IADD R3, R3, 0x1, R7 ;  /* 0x0000000103037824 */ /* 0x000fe200078e0207 */
[----:B------:R-:W-:-:S04]  /*21c10*/  UMOV UR4, 0xffffffff ;  /* 0xffffffff00047882 */ /* 0x000fc80000000000 */
[----:B------:R-:W-:Y:S01]  /*21c20*/  LEA.HI.X R10, R2, UR5, R3, 0x1, P0 ;  /* 0x00000005020a7c11 */ /* 0x000fe200080f0c03 */
[----:B------:R-:W-:Y:S06]  /*21c30*/  BRA.DIV UR4, `(.L_x_682) ;  /* 0x000000e204dc7947 */ /* 0x000fec000b800000 */
[----:B------:R0:W1:Y:S04]  /*21c40*/  SHFL.IDX PT, R9, R10, RZ, 0x181f ;  /* 0x00181fff0a097589 */ /* 0x00006800000e0000 */
[----:B------:R0:W2:Y:S02]  /*21c50*/  SHFL.IDX PT, R14, R0, RZ, 0x181f ;  /* 0x00181fff000e7589 */ /* 0x0000a400000e0000 */
.L_x_1053:
[----:B------:R-:W-:Y:S01]  /*21c60*/  IMAD R21, R20, R21, RZ ;  /* 0x0000001514157224 */ /* 0x000fe200078e02ff */
[----:B------:R-:W-:Y:S04]  /*21c70*/  BSSY B1, `(.L_x_683) ;  /* 0x0000019000017945 */ /* 0x000fe80003800000 */
[----:B------:R-:W-:-:S13]  /*21c80*/  ISETP.GE.AND P0, PT, R24, R21, PT ;  /* 0x000000151800720c */ /* 0x000fda0003f06270 */
[----:B------:R-:W-:Y:S05]  /*21c90*/  @P0 BRA `(.L_x_684) ;  /* 0x0000000000580947 */ /* 0x000fea0003800000 */
[----:B------:R-:W3:Y:S01]  /*21ca0*/  LDL R13, [R1+0x14] ;  /* 0x00001400010d7983 */ /* 0x000ee20000100800 */
[----:B------:R-:W-:-:S03]  /*21cb0*/  ULDC UR4, c[0x0][0xac8] ;  /* 0x0002b20000047ab9 */ /* 0x000fc60000000800 */
[----:B------:R-:W4:Y:S04]  /*21cc0*/  LDL R11, [R1+0x1c] ;  /* 0x00001c00010b7983 */ /* 0x000f280000100800 */
[----:B------:R-:W5:Y:S04]  /*21cd0*/  LDL R8, [R1+0x44] ;  /* 0x0000440001087983 */ /* 0x000f680000100800 */
[----:B------:R-:W5:Y:S04]  /*21ce0*/  LDL R15, [R1+0x60] ;  /* 0x00006000010f7983 */ /* 0x000f680000100800 */
[----:B------:R-:W5:Y:S01]  /*21cf0*/  LDL R12, [R1+0x5c] ;  /* 0x00005c00010c7983 */ /* 0x000f620000100800 */
[----:B------:R-:W-:-:S02]  /*21d00*/  ISETP.GE.AND P3, PT, R22, UR4, PT ;  /* 0x0000000416007c0c */ /* 0x000fc4000bf66270 */
[----:B------:R-:W-:-:S11]  /*21d10*/  ISETP.GE.AND P2, PT, R218, UR4, PT ;  /* 0x00000004da007c0c */ /* 0x000fd6000bf46270 */
[-C--:B--2---:R-:W-:Y:S02]  /*21d20*/  @!P3 LEA R2, P5, R22, R14.reuse, 0x1 ;  /* 0x0000000e1602b211 */ /* 0x084fe400078a08ff */
[----:B------:R-:W-:Y:S02]  /*21d30*/  @!P2 LEA R4, P4, R218, R14, 0x1 ;  /* 0x0000000eda04a211 */ /* 0x000fe400078808ff */
[----:B-1----:R-:W-:-:S05]  /*21d40*/  @!P3 LEA.HI.X R3, R22, R9, R23, 0x1, P5 ;  /* 0x000000091603b211 */ /* 0x002fca00028f0c17 */
[----:B------:R1:W-:Y:S01]  /*21d50*/  @!P3 ST.E.128 desc[UR36][R2.64], RZ ;  /* 0x000000ff0200b985 */ /* 0x0003e2000c101d24 */
[----:B---3--:R-:W-:Y:S02]  /*21d60*/  ISETP.GE.AND P1, PT, R13, UR4, PT ;  /* 0x000000040d007c0c */ /* 0x008fe4000bf26270 */
[----:B----4-:R-:W-:Y:S02]  /*21d70*/  ISETP.GE.AND P0, PT, R11, UR4, PT ;  /* 0x000000040b007c0c */ /* 0x010fe4000bf06270 */
[----:B-----5:R-:W-:-:S09]  /*21d80*/  @!P2 LEA.HI.X R5, R218, R9, R8, 0x1, P4 ;  /* 0x00000009da05a211 */ /* 0x020fd200020f0c08 */
[-C--:B------:R-:W-:Y:S02]  /*21d90*/  @!P1 LEA R6, P5, R13, R14.reuse, 0x1 ;  /* 0x0000000e0d069211 */ /* 0x080fe400078a08ff */
[----:B------:R-:W-:Y:S02]  /*21da0*/  @!P0 LEA R8, P4, R11, R14, 0x1 ;  /* 0x0000000e0b088211 */ /* 0x000fe400078808ff */
[-C--:B------:R-:W-:Y:S02]  /*21db0*/  @!P1 LEA.HI.X R7, R13, R9.reuse, R15, 0x1, P5 ;  /* 0x000000090d079211 */ /* 0x080fe400028f0c0f */
[----:B------:R-:W-:Y:S01]  /*21dc0*/  @!P0 LEA.HI.X R9, R11, R9, R12, 0x1, P4 ;  /* 0x000000090b098211 */ /* 0x000fe200020f0c0c */
[----:B------:R1:W-:Y:S04]  /*21dd0*/  @!P2 ST.E.128 desc[UR36][R4.64], RZ ;  /* 0x000000ff0400a985 */ /* 0x0003e8000c101d24 */
[----:B------:R1:W-:Y:S04]  /*21de0*/  @!P1 ST.E.128 desc[UR36][R6.64], RZ ;  /* 0x000000ff06009985 */ /* 0x0003e8000c101d24 */
[----:B------:R1:W-:Y:S02]  /*21df0*/  @!P0 ST.E.128 desc[UR36][R8.64], RZ ;  /* 0x000000ff08008985 */ /* 0x0003e4000c101d24 */
.L_x_684:
[----:B------:R-:W-:Y:S05]  /*21e00*/  BSYNC B1 ;  /* 0x0000000000017941 */ /* 0x000fea0003800000 */
.L_x_683:
[----:B------:R-:W-:-:S03]  /*21e10*/  UMOV UR4, 0xffffffff ;  /* 0xffffffff00047882 */ /* 0x000fc60000000000 */
[----:B------:R-:W-:Y:S05]  /*21e20*/  BRA.DIV UR4, `(.L_x_685) ;  /* 0x000000e204947947 */ /* 0x000fea000b800000 */
[----:B-1----:R1:W3:Y:S04]  /*21e30*/  SHFL.IDX PT, R9, R10, 0x1, 0x181f ;  /* 0x00381f000a097f89 */ /* 0x0022e800000e0000 */
[----:B--2---:R1:W2:Y:S02]  /*21e40*/  SHFL.IDX PT, R14, R0, 0x1, 0x181f ;  /* 0x00381f00000e7f89 */ /* 0x0042a400000e0000 */
.L_x_1057:
[----:B------:R-:W-:Y:S01]  /*21e50*/  VIADD R2, R24, 0x20 ;  /* 0x0000002018027836 */ /* 0x000fe20000000000 */
[----:B------:R-:W-:Y:S04]  /*21e60*/  BSSY B1, `(.L_x_686) ;  /* 0x0000019000017945 */ /* 0x000fe80003800000 */
[----:B------:R-:W-:-:S13]  /*21e70*/  ISETP.GE.AND P0, PT, R2, R21, PT ;  /* 0x000000150200720c */ /* 0x000fda0003f06270 */
[----:B------:R-:W-:Y:S05]  /*21e80*/  @P0 BRA `(.L_x_687) ;  /* 0x0000000000580947 */ /* 0x000fea0003800000 */
[----:B------:R-:W4:Y:S01]  /*21e90*/  LDL R13, [R1+0x14] ;  /* 0x00001400010d7983 */ /* 0x000f220000100800 */
[----:B------:R-:W-:-:S03]  /*21ea0*/  ULDC UR4, c[0x0][0xac8] ;  /* 0x0002b20000047ab9 */ /* 0x000fc60000000800 */
[----:B------:R-:W5:Y:S04]  /*21eb0*/  LDL R11, [R1+0x1c] ;  /* 0x00001c00010b7983 */ /* 0x000f680000100800 */
[----:B------:R-:W5:Y:S04]  /*21ec0*/  LDL R8, [R1+0x44] ;  /* 0x0000440001087983 */ /* 0x000f680000100800 */
[----:B------:R-:W5:Y:S04]  /*21ed0*/  LDL R15, [R1+0x60] ;  /* 0x00006000010f7983 */ /* 0x000f680000100800 */
[----:B------:R-:W5:Y:S01]  /*21ee0*/  LDL R12, [R1+0x5c] ;  /* 0x00005c00010c7983 */ /* 0x000f620000100800 */
[----:B------:R-:W-:-:S02]  /*21ef0*/  ISETP.GE.AND P3, PT, R22, UR4, PT ;  /* 0x0000000416007c0c */ /* 0x000fc4000bf66270 */
[----:B------:R-:W-:-:S11]  /*21f00*/  ISETP.GE.AND P2, PT, R218, UR4, PT ;  /* 0x00000004da007c0c */ /* 0x000fd6000bf46270 */
[-C--:B--2---:R-:W-:Y:S02]  /*21f10*/  @!P3 LEA R2, P5, R22, R14.reuse, 0x1 ;  /* 0x0000000e1602b211 */ /* 0x084fe400078a08ff */
[----:B------:R-:W-:Y:S02]  /*21f20*/  @!P2 LEA R4, P4, R218, R14, 0x1 ;  /* 0x0000000eda04a211 */ /* 0x000fe400078808ff */
[----:B---3--:R-:W-:-:S05]  /*21f30*/  @!P3 LEA.HI.X R3, R22, R9, R23, 0x1, P5 ;  /* 0x000000091603b211 */ /* 0x008fca00028f0c17 */
[----:B------:R2:W-:Y:S01]  /*21f40*/  @!P3 ST.E.128 desc[UR36][R2.64], RZ ;  /* 0x000000ff0200b985 */ /* 0x0005e2000c101d24 */
[----:B----4-:R-:W-:Y:S02]  /*21f50*/  ISETP.GE.AND P1, PT, R13, UR4, PT ;  /* 0x000000040d007c0c */ /* 0x010fe4000bf26270 */
[----:B-----5:R-:W-:Y:S02]  /*21f60*/  ISETP.GE.AND P0, PT, R11, UR4, PT ;  /* 0x000000040b007c0c */ /* 0x020fe4000bf06270 */
[----:B------:R-:W-:-:S09]  /*21f70*/  @!P2 LEA.HI.X R5, R218, R9, R8, 0x1, P4 ;  /* 0x00000009da05a211 */ /* 0x000fd200020f0c08 */
[-C--:B------:R-:W-:Y:S02]  /*21f80*/  @!P1 LEA R6, P5, R13, R14.reuse, 0x1 ;  /* 0x0000000e0d069211 */ /* 0x080fe400078a08ff */
[----:B------:R-:W-:Y:S02]  /*21f90*/  @!P0 LEA R8, P4, R11, R14, 0x1 ;  /* 0x0000000e0b088211 */ /* 0x000fe400078808ff */
[-C--:B------:R-:W-:Y:S02]  /*21fa0*/  @!P1 LEA.HI.X R7, R13, R9.reuse, R15, 0x1, P5 ;  /* 0x000000090d079211 */ /* 0x080fe400028f0c0f */
[----:B------:R-:W-:Y:S01]  /*21fb0*/  @!P0 LEA.HI.X R9, R11, R9, R12, 0x1, P4 ;  /* 0x000000090b098211 */ /* 0x000fe200020f0c0c */
[----:B------:R2:W-:Y:S04]  /*21fc0*/  @!P2 ST.E.128 desc[UR36][R4.64], RZ ;  /* 0x000000ff0400a985 */ /* 0x0005e8000c101d24 */
[----:B------:R2:W-:Y:S04]  /*21fd0*/  @!P1 ST.E.128 desc[UR36][R6.64], RZ ;  /* 0x000000ff06009985 */ /* 0x0005e8000c101d24 */
[----:B------:R2:W-:Y:S02]  /*21fe0*/  @!P0 ST.E.128 desc[UR36][R8.64], RZ ;  /* 0x000000ff08008985 */ /* 0x0005e4000c101d24 */
.L_x_687:
[----:B------:R-:W-:Y:S05]  /*21ff0*/  BSYNC B1 ;  /* 0x0000000000017941 */ /* 0x000fea0003800000 */
.L_x_686:
[----:B------:R-:W-:-:S03]  /*22000*/  UMOV UR4, 0xffffffff ;  /* 0xffffffff00047882 */ /* 0x000fc60000000000 */
[----:B------:R-:W-:Y:S05]  /*22010*/  BRA.DIV UR4, `(.L_x_688) ;  /* 0x000000e204607947 */ /* 0x000fea000b800000 */
[----:B--23--:R2:W3:Y:S04]  /*22020*/  SHFL.IDX PT, R9, R10, 0x2, 0x181f ;  /* 0x00581f000a097f89 */ /* 0x00c4e800000e0000 */
[----:B------:R2:W4:Y:S02]  /*22030*/  SHFL.IDX PT, R14, R0, 0x2, 0x181f ;  /* 0x00581f00000e7f89 */ /* 0x00052400000e0000 */
.L_x_1061:
[----:B------:R-:W-:Y:S01]  /*22040*/  VIADD R2, R24, 0x40 ;  /* 0x0000004018027836 */ /* 0x000fe20000000000 */
[----:B------:R-:W-:Y:S04]  /*22050*/  BSSY B1, `(.L_x_689) ;  /* 0x0000019000017945 */ /* 0x000fe80003800000 */
[----:B------:R-:W-:-:S13]  /*22060*/  ISETP.GE.AND P0, PT, R2, R21, PT ;  /* 0x000000150200720c */ /* 0x000fda0003f06270 */
[----:B------:R-:W-:Y:S05]  /*22070*/  @P0 BRA `(.L_x_690) ;  /* 0x0000000000580947 */ /* 0x000fea0003800000 */
[----:B------:R-:W5:Y:S01]  /*22080*/  LDL R13, [R1+0x14] ;  /* 0x00001400010d7983 */ /* 0x000f620000100800 */
        /* <DEDUP_REMOVED lines=8> */
[----:B------:R-:W-:Y:S02]  /*22110*/  @!P2 LEA R4, P4, R218, R14, 0x1 ;  /* 0x0000000eda04a211 */ /* 0x000fe400078808ff */
[----:B---3--:R-:W-:-:S05]  /*22120*/  @!P3 LEA.HI.X R3, R22, R9, R23, 0x1, P5 ;  /* 0x000000091603b211 */ /* 0x008fca00028f0c17 */
[----:B------:R3:W-:Y:S01]  /*22130*/  @!P3 ST.E.128 desc[UR36][R2.64], RZ ;  /* 0x000000ff0200b985 */ /* 0x0007e2000c101d24 */
[----:B-----5:R-:W-:Y:S02]  /*22140*/  ISETP.GE.AND P1, PT, R13, UR4, PT ;  /* 0x000000040d007c0c */ /* 0x020fe4000bf26270 */
[----:B--2---:R-:W-:Y:S02]  /*22150*/  ISETP.GE.AND P0, PT, R11, UR4, PT ;  /* 0x000000040b007c0c */ /* 0x004fe4000bf06270 */
        /* <DEDUP_REMOVED lines=8> */
.L_x_690:
[----:B------:R-:W-:Y:S05]  /*221e0*/  BSYNC B1 ;  /* 0x0000000000017941 */ /* 0x000fea0003800000 */
.L_x_689:
[----:B------:R-:W-:-:S03]  /*221f0*/  UMOV UR4, 0xffffffff ;  /* 0xffffffff00047882 */ /* 0x000fc60000000000 */
[----:B------:R-:W-:Y:S05]  /*22200*/  BRA.DIV UR4, `(.L_x_691) ;  /* 0x000000e2042c7947 */ /* 0x000fea000b800000 */
[----:B---3--:R3:W0:Y:S04]  /*22210*/  SHFL.IDX PT, R9, R10, 0x3, 0x181f ;  /* 0x00781f000a097f89 */ /* 0x00862800000e0000 */
[----:B----4-:R3:W4:Y:S02]  /*22220*/  SHFL.IDX PT, R14, R0, 0x3, 0x181f ;  /* 0x00781f00000e7f89 */ /* 0x01072400000e0000 */
.L_x_1065:
[----:B0123--:R-:W-:-:S05]  /*22230*/  VIADD R0, R24, 0x60 ;  /* 0x0000006018007836 */ /* 0x00ffca0000000000 */
[----:B------:R-:W-:-:S13]  /*22240*/  ISETP.GE.AND P0, PT, R0, R21, PT ;  /* 0x000000150000720c */ /* 0x000fda0003f06270 */
[----:B------:R-:W-:Y:S05]  /*22250*/  @P0 BRA `(.L_x_674) ;  /* 0x0000000000580947 */ /* 0x000fea0003800000 */
[----:B------:R-:W2:Y:S01]  /*22260*/  LDL R12, [R1+0x14] ;  /* 0x00001400010c7983 */ /* 0x000ea20000100800 */
[----:B------:R-:W-:-:S03]  /*22270*/  ULDC UR4, c[0x0][0xac8] ;  /* 0x0002b20000047ab9 */ /* 0x000fc60000000800 */
[----:B------:R-:W3:Y:S04]  /*22280*/  LDL R10, [R1+0x1c] ;  /* 0x00001c00010a7983 */ /* 0x000ee80000100800 */
[----:B------:R-:W5:Y:S04]  /*22290*/  LDL R8, [R1+0x44] ;  /* 0x0000440001087983 */ /* 0x000f680000100800 */
[----:B------:R-:W5:Y:S04]  /*222a0*/  LDL R13, [R1+0x60] ;  /* 0x00006000010d7983 */ /* 0x000f680000100800 */
[----:B------:R-:W5:Y:S01]  /*222b0*/  LDL R11, [R1+0x5c] ;  /* 0x00005c00010b7983 */ /* 0x000f620000100800 */
[----:B------:R-:W-:-:S02]  /*222c0*/  ISETP.GE.AND P3, PT, R22, UR4, PT ;  /* 0x0000000416007c0c */ /* 0x000fc4000bf66270 */
[----:B------:R-:W-:-:S11]  /*222d0*/  ISETP.GE.AND P2, PT, R218, UR4, PT ;  /* 0x00000004da007c0c */ /* 0x000fd6000bf46270 */
[-C--:B----4-:R-:W-:Y:S02]  /*222e0*/  @!P3 LEA R2, P5, R22, R14.reuse, 0x1 ;  /* 0x0000000e1602b211 */ /* 0x090fe400078a08ff */
[----:B------:R-:W-:Y:S02]  /*222f0*/  @!P2 LEA R4, P4, R218, R14, 0x1 ;  /* 0x0000000eda04a211 */ /* 0x000fe400078808ff */
[----:B------:R-:W-:-:S05]  /*22300*/  @!P3 LEA.HI.X R3, R22, R9, R23, 0x1, P5 ;  /* 0x000000091603b211 */ /* 0x000fca00028f0c17 */
[----:B------:R0:W-:Y:S01]  /*22310*/  @!P3 ST.E.128 desc[UR36][R2.64], RZ ;  /* 0x000000ff0200b985 */ /* 0x0001e2000c101d24 */
[----:B--2---:R-:W-:Y:S02]  /*22320*/  ISETP.GE.AND P1, PT, R12, UR4, PT ;  /* 0x000000040c007c0c */ /* 0x004fe4000bf26270 */
[----:B---3--:R-:W-:Y:S02]  /*22330*/  ISETP.GE.AND P0, PT, R10, UR4, PT ;  /* 0x000000040a007c0c */ /* 0x008fe4000bf06270 */
        /* <DEDUP_REMOVED lines=8> */
.L_x_674:
[----:B------:R-:W-:Y:S05]  /*223c0*/  BSYNC B0 ;  /* 0x0000000000007941 */ /* 0x000fea0003800000 */
.L_x_659:
[----:B------:R-:W-:Y:S02]  /*223d0*/  ULDC UR4, c[0x0][0xc3c] ;  /* 0x00030f0000047ab9 */ /* 0x000fe40000000800 */
[----:B------:R-:W-:-:S13]  /*223e0*/  ISETP.GE.AND P0, PT, R43, UR4, PT ;  /* 0x000000042b007c0c */ /* 0x000fda000bf06270 */
[----:B------:R-:W-:Y:S05]  /*223f0*/  @!P0 BRA `(.L_x_692) ;  /* 0xfffffdf400c48947 */ /* 0x000fea000383ffff */
[----:B------:R-:W-:Y:S05]  /*22400*/  BRA `(.L_x_483) ;  /* 0x00000084000c7947 */ /* 0x000fea0003800000 */
.L_x_481:
[----:B------:R-:W-:-:S08]  /*22410*/  NOP ;  /* 0x0000000000007918 */ /* 0x000fd00000000000 */
[----:B0-----:R-:W0:-:S00]  /*22420*/  USETMAXREG.DEALLOC.CTAPOOL 0x28 ;  /* 0x00000028000079c8 */ /* 0x001e0000080e0500 */
[----:B0-----:R-:W2:Y:S01]  /*22430*/  LDL.LU R3, [R1] ;  /* 0x0000000001037983 */ /* 0x001ea20000300800 */
[----:B------:R-:W-:-:S06]  /*22440*/  LOP3.LUT R0, R0, 0x3, RZ, 0xc0, !PT ;  /* 0x0000000300007812 */ /* 0x000fcc00078ec0ff */
[----:B------:R-:W0:Y:S02]  /*22450*/  SHFL.IDX PT, R0, R0, RZ, 0x1f ;  /* 0x00001fff00007589 */ /* 0x000e2400000e0000 */
[----:B0-----:R-:W-:-:S13]  /*22460*/  ISETP.NE.AND P0, PT, R0, RZ, PT ;  /* 0x000000ff0000720c */ /* 0x001fda0003f05270 */
[----:B------:R-:W-:Y:S01]  /*22470*/  @P0 BAR.SYNC.DEFER_BLOCKING 0x5, 0x180 ;  /* 0x0146000000000b1d */ /* 0x000fe20000010000 */
[----:B--2---:R-:W-:-:S04]  /*22480*/  LOP3.LUT R3, R3, 0xffffff7f, RZ, 0xc0, !PT ;  /* 0xffffff7f03037812 */ /* 0x004fc800078ec0ff */
[----:B------:R-:W-:-:S05]  /*22490*/  @P0 LOP3.LUT R3, R3, 0x80, RZ, 0xfc, !PT ;  /* 0x0000008003030812 */ /* 0x000fca00078efcff */
[----:B------:R0:W-:Y:S02]  /*224a0*/  STL [R1], R3 ;  /* 0x0000000301007387 */ /* 0x0001e40000100800 */
[----:B0-----:R-:W-:-:S04]  /*224b0*/  @P0 MOV R3, 0x400 ;  /* 0x0000040000030802 */ /* 0x001fc80000000f00 */
[----:B------:R-:W-:-:S05]  /*224c0*/  @P0 LEA R2, R2, R3, 0x18 ;  /* 0x0000000302020211 */ /* 0x000fca00078ec0ff */
[----:B------:R0:W1:Y:S01]  /*224d0*/  @P0 LDS.128 R24, [R2+0x388d0] ;  /* 0x0388d00002180984 */ /* 0x0000620000000c00 */
[----:B------:R-:W-:Y:S06]  /*224e0*/  @P0 BAR.ARV 0x4, 0x180 ;  /* 0x0106000000000b1d */ /* 0x000fec0000002000 */
[----:B------:R-:W-:Y:S05]  /*224f0*/  @P0 BRA `(.L_x_693) ;  /* 0x0000000800980947 */ /* 0x000fea0003800000 */
[----:B------:R-:W2:Y:S01]  /*22500*/  S2R R4, SR_TID.X ;  /* 0x0000000000047919 */ /* 0x000ea20000002100 */
[----:B------:R-:W-:Y:S01]  /*22510*/  ULDC UR4, c[0x0][0xc3c] ;  /* 0x00030f0000047ab9 */ /* 0x000fe20000000800 */
[----:B------:R-:W-:Y:S01]  /*22520*/  MOV R0, RZ ;  /* 0x000000ff00007202 */ /* 0x000fe20000000f00 */
[----:B------:R-:W-:Y:S01]  /*22530*/  IMAD.MOV.U32 R9, RZ, RZ, RZ ;  /* 0x000000ffff097224 */ /* 0x000fe200078e00ff */
[----:B------:R-:W3:Y:S01]  /*22540*/  S2UR UR6, SR_CTAID.X ;  /* 0x00000000000679c3 */ /* 0x000ee20000002500 */
[----:B------:R-:W-:Y:S01]  /*22550*/  ULDC UR5, c[0x0][0xc38] ;  /* 0x00030e0000057ab9 */ /* 0x000fe20000000800 */
[----:B--2---:R-:W-:-:S04]  /*22560*/  LOP3.LUT R7, R4, 0x1f, RZ, 0xc0, !PT ;  /* 0x0000001f04077812 */ /* 0x004fc800078ec0ff */
[----:B------:R-:W-:-:S04]  /*22570*/  ISETP.NE.AND P0, PT, R7, 0x1f, PT ;  /* 0x0000001f0700780c */ /* 0x000fc80003f05270 */
[----:B------:R-:W-:-:S13]  /*22580*/  ISETP.GE.OR P1, PT, R7, UR4, !P0 ;  /* 0x0000000407007c0c */ /* 0x000fda000c726670 */
[----:B------:R-:W2:Y:S08]  /*22590*/  @!P1 LDC.64 R4, c[0x0][0xc80] ;  /* 0x00032000ff049b82 */ /* 0x000eb00000000a00 */
[----:B0-----:R-:W0:Y:S01]  /*225a0*/  @!P1 LDC.64 R2, c[0x0][0xc78] ;  /* 0x00031e00ff029b82 */ /* 0x001e220000000a00 */
[----:B--2---:R-:W-:-:S05]  /*225b0*/  @!P1 IMAD.WIDE.U32 R4, R7, 0x4, R4 ;  /* 0x0000000407049825 */ /* 0x004fca00078e0004 */
[----:B------:R-:W2:Y:S01]  /*225c0*/  @!P1 LDG.E R0, desc[UR36][R4.64] ;  /* 0x0000002404009981 */ /* 0x000ea2000c1e1900 */
[----:B0-----:R-:W-:-:S05]  /*225d0*/  @!P1 IMAD.WIDE.U32 R2, R7, 0x4, R2 ;  /* 0x0000000407029825 */ /* 0x001fca00078e0002 */
[----:B------:R-:W2:Y:S01]  /*225e0*/  @!P1 LDG.E R9, desc[UR36][R2.64] ;  /* 0x0000002402099981 */ /* 0x000ea2000c1e1900 */
[C---:B------:R-:W-:Y:S02]  /*225f0*/  ISETP.NE.AND P1, PT, R7.reuse, RZ, PT ;  /* 0x000000ff0700720c */ /* 0x040fe40003f25270 */
[C---:B------:R-:W-:Y:S02]  /*22600*/  ISETP.GE.U32.AND P2, PT, R7.reuse, 0x2, PT ;  /* 0x000000020700780c */ /* 0x040fe40003f46070 */
[C---:B------:R-:W-:Y:S02]  /*22610*/  ISETP.GE.U32.AND P3, PT, R7.reuse, 0x4, PT ;  /* 0x000000040700780c */ /* 0x040fe40003f66070 */
[C---:B------:R-:W-:Y:S02]  /*22620*/  ISETP.GE.U32.AND P4, PT, R7.reuse, 0x8, PT ;  /* 0x000000080700780c */ /* 0x040fe40003f86070 */
[----:B------:R-:W-:Y:S01]  /*22630*/  ISETP.GE.U32.AND P5, PT, R7, 0x10, PT ;  /* 0x000000100700780c */ /* 0x000fe20003fa6070 */
[----:B------:R-:W-:Y:S01]  /*22640*/  UMOV UR4, URZ ;  /* 0x0000003f00047c82 */ /* 0x000fe20008000000 */
        /* <DEDUP_REMOVED lines=8> */
[----:B0-----:R-:W-:-:S04]  /*226d0*/  SEL R3, R4, RZ, P3 ;  /* 0x000000ff04037207 */ /* 0x001fc80001800000 */
[----:B------:R-:W-:-:S05]  /*226e0*/  IADD3 R3, R8, R3, RZ ;  /* 0x0000000308037210 */ /* 0x000fca0007ffe0ff */
[----:B------:R-:W0:Y:S02]  /*226f0*/  SHFL.UP PT, R2, R3, 0x8, RZ ;  /* 0x0500000003027989 */ /* 0x000e2400000e00ff */
[----:B0-----:R-:W-:-:S05]  /*22700*/  SEL R2, R2, RZ, P4 ;  /* 0x000000ff02027207 */ /* 0x001fca0002000000 */
[----:B------:R-:W-:-:S05]  /*22710*/  IMAD.IADD R2, R3, 0x1, R2 ;  /* 0x0000000103027824 */ /* 0x000fca00078e0202 */
[----:B------:R-:W0:Y:S02]  /*22720*/  SHFL.UP PT, R4, R2, 0x10, RZ ;  /* 0x0600000002047989 */ /* 0x000e2400000e00ff */
[----:B0-----:R-:W-:-:S05]  /*22730*/  SEL R5, R4, RZ, P5 ;  /* 0x000000ff04057207 */ /* 0x001fca0002800000 */
[----:B------:R-:W-:-:S05]  /*22740*/  IMAD.IADD R5, R2, 0x1, R5 ;  /* 0x0000000102057824 */ /* 0x000fca00078e0205 */
[----:B------:R-:W0:Y:S02]  /*22750*/  SHFL.IDX PT, R6, R5, 0x1f, 0x1f ;  /* 0x03e01f0005067f89 */ /* 0x000e2400000e0000 */
[----:B0-----:R-:W-:-:S05]  /*22760*/  IMAD R6, R6, UR5, RZ ;  /* 0x0000000506067c24 */ /* 0x001fca000f8e02ff */
[----:B---3--:R-:W-:Y:S01]  /*22770*/  ISETP.GT.AND P6, PT, R6, UR6, PT ;  /* 0x0000000606007c0c */ /* 0x008fe2000bfc4270 */
[----:B------:R-:W-:-:S12]  /*22780*/  IMAD.MOV.U32 R3, RZ, RZ, R6 ;  /* 0x000000ffff037224 */ /* 0x000fd800078e0006 */
[----:B------:R-:W-:Y:S05]  /*22790*/  @P6 BRA `(.L_x_694) ;  /* 0x0000000000a06947 */ /* 0x000fea0003800000 */
[----:B------:R-:W-:Y:S01]  /*227a0*/  MOV R6, R3 ;  /* 0x0000000300067202 */ /* 0x000fe20000000f00 */
[----:B------:R-:W-:Y:S01]  /*227b0*/  UMOV UR4, URZ ;  /* 0x0000003f00047c82 */ /* 0x000fe20008000000 */
[----:B------:R-:W-:-:S05]  /*227c0*/  ULDC UR5, c[0x0][0xc38] ;  /* 0x00030e0000057ab9 */ /* 0x000fca0000000800 */
.L_x_696:
[----:B------:R-:W0:Y:S01]  /*227d0*/  LDC R0, c[0x0][0xc3c] ;  /* 0x00030f00ff007b82 */ /* 0x000e220000000800 */
[----:B------:R-:W-:Y:S01]  /*227e0*/  UIADD3 UR4, UR4, 0x1f, URZ ;  /* 0x0000001f04047890 */ /* 0x000fe2000fffe03f */
[----:B------:R-:W-:Y:S02]  /*227f0*/  ULDC UR7, c[0x0][0xc3c] ;  /* 0x00030f0000077ab9 */ /* 0x000fe40000000800 */
[----:B-1----:R-:W-:-:S03]  /*22800*/  IMAD.U32 R27, RZ, RZ, UR7 ;  /* 0x00000007ff1b7e24 */ /* 0x002fc6000f8e00ff */
[----:B0-----:R-:W-:-:S13]  /*22810*/  ISETP.LE.AND P6, PT, R0, UR4, PT ;  /* 0x0000000400007c0c */ /* 0x001fda000bfc3270 */
[----:B------:R-:W-:Y:S05]  /*22820*/  @P6 BRA `(.L_x_695) ;  /* 0x0000000400a86947 */ /* 0x000fea0003800000 */
[----:B------:R-:W-:-:S05]  /*22830*/  VIADD R9, R7, UR4 ;  /* 0x0000000407097c36 */ /* 0x000fca0008000000 */
[----:B------:R-:W-:Y:S01]  /*22840*/  ISETP.GE.OR P6, PT, R9, R0, !P0 ;  /* 0x000000000900720c */ /* 0x000fe200047c6670 */
[----:B------:R-:W-:-:S12]  /*22850*/  IMAD.MOV.U32 R0, RZ, RZ, RZ ;  /* 0x000000ffff007224 */ /* 0x000fd800078e00ff */
[----:B------:R-:W0:Y:S08]  /*22860*/  @!P6 LDC.64 R4, c[0x0][0xc80] ;  /* 0x00032000ff04eb82 */ /* 0x000e300000000a00 */
[----:B------:R-:W1:Y:S01]  /*22870*/  @!P6 LDC.64 R2, c[0x0][0xc78] ;  /* 0x00031e00ff02eb82 */ /* 0x000e620000000a00 */
[----:B0-----:R-:W-:-:S05]  /*22880*/  @!P6 IMAD.WIDE R4, R9, 0x4, R4 ;  /* 0x000000040904e825 */ /* 0x001fca00078e0204 */
[----:B------:R-:W2:Y:S01]  /*22890*/  @!P6 LDG.E R0, desc[UR36][R4.64] ;  /* 0x000000240400e981 */ /* 0x000ea2000c1e1900 */
[----:B-1----:R-:W-:Y:S01]  /*228a0*/  @!P6 IMAD.WIDE R2, R9, 0x4, R2 ;  /* 0x000000040902e825 */ /* 0x002fe200078e0202 */
[----:B------:R-:W-:-:S06]  /*228b0*/  MOV R9, RZ ;  /* 0x000000ff00097202 */ /* 0x000fcc0000000f00 */
[----:B------:R-:W2:Y:S02]  /*228c0*/  @!P6 LDG.E R9, desc[UR36][R2.64] ;  /* 0x000000240209e981 */ /* 0x000ea4000c1e1900 */
        /* <DEDUP_REMOVED lines=16> */
[----:B------:R-:W0:Y:S02]  /*229d0*/  SHFL.IDX PT, R2, R5, 0x1f, 0x1f ;  /* 0x03e01f0005027f89 */ /* 0x000e2400000e0000 */
[----:B0-----:R-:W-:-:S04]  /*229e0*/  IMAD R3, R2, UR5, RZ ;  /* 0x0000000502037c24 */ /* 0x001fc8000f8e02ff */
[----:B------:R-:W-:-:S05]  /*229f0*/  IMAD.IADD R6, R3, 0x1, R6 ;  /* 0x0000000103067824 */ /* 0x000fca00078e0206 */
[----:B------:R-:W-:-:S13]  /*22a00*/  ISETP.GT.AND P6, PT, R6, UR6, PT ;  /* 0x0000000606007c0c */ /* 0x000fda000bfc4270 */
[----:B------:R-:W-:Y:S05]  /*22a10*/  @!P6 BRA `(.L_x_696) ;  /* 0xfffffffc006ce947 */ /* 0x000fea000383ffff */
.L_x_694:
[----:B------:R-:W-:Y:S02]  /*22a20*/  IMAD.IADD R10, R6, 0x1, -R3 ;  /* 0x00000001060a7824 */ /* 0x000fe400078e0a03 */
[----:B-1----:R-:W-:Y:S02]  /*22a30*/  IMAD.MOV.U32 R24, RZ, RZ, RZ ;  /* 0x000000ffff187224 */ /* 0x002fe400078e00ff */
[----:B------:R-:W-:-:S05]  /*22a40*/  IMAD R2, R5, UR5, R10 ;  /* 0x0000000505027c24 */ /* 0x000fca000f8e020a */
[----:B------:R-:W-:-:S13]  /*22a50*/  ISETP.GT.AND P0, PT, R2, UR6, PT ;  /* 0x0000000602007c0c */ /* 0x000fda000bf04270 */
[----:B------:R-:W-:-:S04]  /*22a60*/  VOTE.ANY R6, PT, !P0 ;  /* 0x0000000000067806 */ /* 0x000fc800040e0100 */
[----:B------:R-:W0:Y:S01]  /*22a70*/  POPC R27, R6 ;  /* 0x00000006001b7309 */ /* 0x000e220000000000 */
[----:B------:R-:W-:Y:S01]  /*22a80*/  ISETP.NE.AND P0, PT, R6, RZ, PT ;  /* 0x000000ff0600720c */ /* 0x000fe20003f05270 */
[----:B0-----:R-:W0:Y:S04]  /*22a90*/  SHFL.IDX PT, R0, R0, R27, 0x1f ;  /* 0x00001f1b00007589 */ /* 0x001e2800000e0000 */
[----:B------:R1:W2:Y:S01]  /*22aa0*/  SHFL.IDX PT, R9, R9, R27, 0x1f ;  /* 0x00001f1b09097589 */ /* 0x0002a200000e0000 */
[----:B0-----:R-:W-:-:S04]  /*22ab0*/  IABS R4, R0 ;  /* 0x0000000000047213 */ /* 0x001fc80000000000 */
[----:B------:R-:W0:Y:S08]  /*22ac0*/  I2F.RP R8, R4 ;  /* 0x0000000400087306 */ /* 0x000e300000209400 */
[----:B0-----:R-:W0:Y:S02]  /*22ad0*/  MUFU.RCP R8, R8 ;  /* 0x0000000800087308 */ /* 0x001e240000001000 */
[----:B0-----:R-:W-:-:S06]  /*22ae0*/  IADD3 R2, R8, 0xffffffe, RZ ;  /* 0x0ffffffe08027810 */ /* 0x001fcc0007ffe0ff */
[----:B------:R-:W0:Y:S02]  /*22af0*/  F2I.FTZ.U32.TRUNC.NTZ R3, R2 ;  /* 0x0000000200037305 */ /* 0x000e24000021f000 */
[----:B0-----:R-:W-:Y:S01]  /*22b00*/  IMAD.MOV R11, RZ, RZ, -R3 ;  /* 0x000000ffff0b7224 */ /* 0x001fe200078e0a03 */
[----:B-12---:R-:W-:Y:S06]  /*22b10*/  @!P0 BRA `(.L_x_697) ;  /* 0x0000000000088947 */ /* 0x006fec0003800000 */
[----:B------:R-:W-:-:S06]  /*22b20*/  VIADD R24, R27, 0xffffffff ;  /* 0xffffffff1b187836 */ /* 0x000fcc0000000000 */
[----:B------:R0:W1:Y:S02]  /*22b30*/  SHFL.IDX PT, R24, R5, R24, 0x1f ;  /* 0x00001f1805187589 */ /* 0x00006400000e0000 */
.L_x_697:
[----:B-1----:R-:W-:Y:S01]  /*22b40*/  IMAD R24, R24, UR5, R10 ;  /* 0x0000000518187c24 */ /* 0x002fe2000f8e020a */
[----:B------:R-:W-:Y:S01]  /*22b50*/  MOV R2, RZ ;  /* 0x000000ff00027202 */ /* 0x000fe20000000f00 */
[----:B------:R-:W-:Y:S01]  /*22b60*/  IMAD R11, R11, R4, RZ ;  /* 0x000000040b0b7224 */ /* 0x000fe200078e02ff */
[----:B------:R-:W-:Y:S01]  /*22b70*/  IABS R10, R0 ;  /* 0x00000000000a7213 */ /* 0x000fe20000000000 */
[----:B------:R-:W-:Y:S01]  /*22b80*/  VIADD R27, R27, UR4 ;  /* 0x000000041b1b7c36 */ /* 0x000fe20008000000 */
[----:B------:R-:W-:Y:S01]  /*22b90*/  IADD3 R25, -R24, UR6, RZ ;  /* 0x0000000618197c10 */ /* 0x000fe2000fffe1ff */
[----:B------:R-:W-:Y:S01]  /*22ba0*/  IMAD.HI.U32 R2, R3, R11, R2 ;  /* 0x0000000b03027227 */ /* 0x000fe200078e0002 */
[----:B0-----:R-:W-:Y:S02]  /*22bb0*/  IABS R5, R9 ;  /* 0x0000000900057213 */ /* 0x001fe40000000000 */
[----:B------:R-:W-:Y:S01]  /*22bc0*/  IABS R8, R25 ;  /* 0x0000001900087213 */ /* 0x000fe20000000000 */
[----:B------:R-:W-:Y:S01]  /*22bd0*/  IMAD.MOV R10, RZ, RZ, -R10 ;  /* 0x000000ffff0a7224 */ /* 0x000fe200078e0a0a */
[----:B------:R-:W0:Y:S03]  /*22be0*/  I2F.RP R6, R5 ;  /* 0x0000000500067306 */ /* 0x000e260000209400 */
[----:B------:R-:W-:-:S02]  /*22bf0*/  IMAD.MOV.U32 R3, RZ, RZ, R8 ;  /* 0x000000ffff037224 */ /* 0x000fc400078e0008 */
[----:B------:R-:W-:Y:S02]  /*22c00*/  IMAD.MOV.U32 R8, RZ, RZ, R10 ;  /* 0x000000ffff087224 */ /* 0x000fe400078e000a */
[----:B------:R-:W-:-:S04]  /*22c10*/  IMAD.HI.U32 R2, R2, R3, RZ ;  /* 0x0000000302027227 */ /* 0x000fc800078e00ff */
[----:B------:R-:W-:Y:S01]  /*22c20*/  IMAD R3, R2, R8, R3 ;  /* 0x0000000802037224 */ /* 0x000fe200078e0203 */
[----:B0-----:R-:W0:Y:S04]  /*22c30*/  MUFU.RCP R6, R6 ;  /* 0x0000000600067308 */ /* 0x001e280000001000 */
[----:B------:R-:W-:-:S13]  /*22c40*/  ISETP.GT.U32.AND P1, PT, R4, R3, PT ;  /* 0x000000030400720c */ /* 0x000fda0003f24070 */
[-C--:B------:R-:W-:Y:S01]  /*22c50*/  @!P1 IADD3 R3, R3, -R4.reuse, RZ ;  /* 0x8000000403039210 */ /* 0x080fe20007ffe0ff */
[----:B------:R-:W-:Y:S01]  /*22c60*/  @!P1 VIADD R2, R2, 0x1 ;  /* 0x0000000102029836 */ /* 0x000fe20000000000 */
[----:B------:R-:W-:Y:S01]  /*22c70*/  ISETP.NE.AND P1, PT, R0, RZ, PT ;  /* 0x000000ff0000720c */ /* 0x000fe20003f25270 */
[----:B0-----:R-:W-:Y:S01]  /*22c80*/  VIADD R8, R6, 0xffffffe ;  /* 0x0ffffffe06087836 */ /* 0x001fe20000000000 */
[----:B------:R-:W-:Y:S02]  /*22c90*/  ISETP.GE.U32.AND P0, PT, R3, R4, PT ;  /* 0x000000040300720c */ /* 0x000fe40003f06070 */
[----:B------:R-:W-:Y:S01]  /*22ca0*/  LOP3.LUT R4, R25, R0, RZ, 0x3c, !PT ;  /* 0x0000000019047212 */ /* 0x000fe200078e3cff */
[----:B------:R0:W1:Y:S03]  /*22cb0*/  F2I.FTZ.U32.TRUNC.NTZ R3, R8 ;  /* 0x0000000800037305 */ /* 0x000066000021f000 */
[----:B------:R-:W-:-:S02]  /*22cc0*/  ISETP.GE.AND P2, PT, R4, RZ, PT ;  /* 0x000000ff0400720c */ /* 0x000fc40003f46270 */
[----:B0-----:R-:W-:-:S05]  /*22cd0*/  IABS R8, R9 ;  /* 0x0000000900087213 */ /* 0x001fca0000000000 */
[----:B------:R-:W-:Y:S02]  /*22ce0*/  @P0 VIADD R2, R2, 0x1 ;  /* 0x0000000102020836 */ /* 0x000fe40000000000 */
[----:B------:R-:W-:-:S03]  /*22cf0*/  IMAD.MOV R8, RZ, RZ, -R8 ;  /* 0x000000ffff087224 */ /* 0x000fc600078e0a08 */
[----:B------:R-:W-:Y:S01]  /*22d00*/  MOV R6, R2 ;  /* 0x0000000200067202 */ /* 0x000fe20000000f00 */
[----:B-1----:R-:W-:-:S04]  /*22d10*/  IMAD.MOV R2, RZ, RZ, -R3 ;  /* 0x000000ffff027224 */ /* 0x002fc800078e0a03 */
[----:B------:R-:W-:Y:S01]  /*22d20*/  @!P2 IMAD.MOV R6, RZ, RZ, -R6 ;  /* 0x000000ffff06a224 */ /* 0x000fe200078e0a06 */
[----:B------:R-:W-:Y:S01]  /*22d30*/  @!P1 LOP3.LUT R6, RZ, R0, RZ, 0x33, !PT ;  /* 0x00000000ff069212 */ /* 0x000fe200078e33ff */
[----:B------:R-:W-:Y:S01]  /*22d40*/  IMAD R11, R2, R5, RZ ;  /* 0x00000005020b7224 */ /* 0x000fe200078e02ff */
[----:B------:R-:W-:Y:S02]  /*22d50*/  MOV R2, RZ ;  /* 0x000000ff00027202 */ /* 0x000fe40000000f00 */
[-C--:B------:R-:W-:Y:S01]  /*22d60*/  IABS R4, R6.reuse ;  /* 0x0000000600047213 */ /* 0x080fe20000000000 */
[----:B------:R-:W-:Y:S02]  /*22d70*/  IMAD R0, R0, R6, RZ ;  /* 0x0000000600007224 */ /* 0x000fe400078e02ff */
[----:B------:R-:W-:-:S04]  /*22d80*/  IMAD.HI.U32 R2, R3, R11, R2 ;  /* 0x0000000b03027227 */ /* 0x000fc800078e0002 */
[----:B------:R-:W-:Y:S02]  /*22d90*/  IMAD.MOV.U32 R3, RZ, RZ, R4 ;  /* 0x000000ffff037224 */ /* 0x000fe400078e0004 */
[----:B------:R-:W-:Y:S02]  /*22da0*/  IMAD.MOV.U32 R4, RZ, RZ, R8 ;  /* 0x000000ffff047224 */ /* 0x000fe400078e0008 */
[----:B------:R-:W-:-:S04]  /*22db0*/  IMAD.HI.U32 R2, R2, R3, RZ ;  /* 0x0000000302027227 */ /* 0x000fc800078e00ff */
[----:B------:R-:W-:Y:S01]  /*22dc0*/  IMAD R4, R2, R4, R3 ;  /* 0x0000000402047224 */ /* 0x000fe200078e0203 */
[----:B------:R-:W-:Y:S01]  /*22dd0*/  LOP3.LUT R3, R6, R9, RZ, 0x3c, !PT ;  /* 0x0000000906037212 */ /* 0x000fe200078e3cff */
[----:B------:R-:W-:-:S03]  /*22de0*/  IMAD.IADD R25, R25, 0x1, -R0 ;  /* 0x0000000119197824 */ /* 0x000fc600078e0a00 */
[----:B------:R-:W-:Y:S02]  /*22df0*/  ISETP.GT.U32.AND P1, PT, R5, R4, PT ;  /* 0x000000040500720c */ /* 0x000fe40003f24070 */
[----:B------:R-:W-:-:S11]  /*22e00*/  ISETP.GE.AND P2, PT, R3, RZ, PT ;  /* 0x000000ff0300720c */ /* 0x000fd60003f46270 */
[----:B------:R-:W-:Y:S01]  /*22e10*/  @!P1 IMAD.IADD R4, R4, 0x1, -R5 ;  /* 0x0000000104049824 */ /* 0x000fe200078e0a05 */
[----:B------:R-:W-:Y:S02]  /*22e20*/  @!P1 IADD3 R2, R2, 0x1, RZ ;  /* 0x0000000102029810 */ /* 0x000fe40007ffe0ff */
[----:B------:R-:W-:Y:S02]  /*22e30*/  ISETP.NE.AND P1, PT, R9, RZ, PT ;  /* 0x000000ff0900720c */ /* 0x000fe40003f25270 */
[----:B------:R-:W-:-:S13]  /*22e40*/  ISETP.GE.U32.AND P0, PT, R4, R5, PT ;  /* 0x000000050400720c */ /* 0x000fda0003f06070 */
[----:B------:R-:W-:-:S04]  /*22e50*/  @P0 VIADD R2, R2, 0x1 ;  /* 0x0000000102020836 */ /* 0x000fc80000000000 */
[----:B------:R-:W-:Y:S01]  /*22e60*/  @!P2 IMAD.MOV R2, RZ, RZ, -R2 ;  /* 0x000000ffff02a224 */ /* 0x000fe200078e0a02 */
[----:B------:R-:W-:-:S05]  /*22e70*/  @!P1 LOP3.LUT R2, RZ, R9, RZ, 0x33, !PT ;  /* 0x00000009ff029212 */ /* 0x000fca00078e33ff */
[----:B------:R-:W-:-:S04]  /*22e80*/  IMAD.MOV R26, RZ, RZ, -R2 ;  /* 0x000000ffff1a7224 */ /* 0x000fc800078e0a02 */
[C---:B------:R-:W-:Y:S01]  /*22e90*/  IMAD R26, R9.reuse, R26, R6 ;  /* 0x0000001a091a7224 */ /* 0x040fe200078e0206 */
[----:B------:R-:W-:-:S05]  /*22ea0*/  LEA R9, R9, R2, 0x18 ;  /* 0x0000000209097211 */ /* 0x000fca00078ec0ff */
[----:B------:R-:W-:Y:S01]  /*22eb0*/  IMAD R26, R26, 0x10000, R9 ;  /* 0x000100001a1a7824 */ /* 0x000fe200078e0209 */
[----:B------:R-:W-:Y:S06]  /*22ec0*/  BRA `(.L_x_698) ;  /* 0x00000000000c7947 */ /* 0x000fec0003800000 */
.L_x_695:
[----:B------:R-:W-:Y:S01]  /*22ed0*/  MOV R25, RZ ;  /* 0x000000ff00197202 */ /* 0x000fe20000000f00 */
[----:B------:R-:W-:Y:S02]  /*22ee0*/  IMAD.U32 R24, RZ, RZ, UR6 ;  /* 0x00000006ff187e24 */ /* 0x000fe4000f8e00ff */
[----:B------:R-:W-:-:S07]  /*22ef0*/  IMAD.MOV.U32 R26, RZ, RZ, RZ ;  /* 0x000000ffff1a7224 */ /* 0x000fce00078e00ff */
.L_x_698:
[----:B------:R-:W-:-:S13]  /*22f00*/  ISETP.NE.AND P0, PT, R7, RZ, PT ;  /* 0x000000ff0700720c */ /* 0x000fda0003f05270 */
[----:B------:R-:W0:Y:S01]  /*22f10*/  @!P0 S2R R3, SR_CgaCtaId ;  /* 0x0000000000038919 */ /* 0x000e220000008800 */
[----:B------:R-:W-:-:S04]  /*22f20*/  @!P0 MOV R0, 0x400 ;  /* 0x0000040000008802 */ /* 0x000fc80000000f00 */
[----:B0-----:R-:W-:-:S05]  /*22f30*/  @!P0 LEA R0, R3, R0, 0x18 ;  /* 0x0000000003008211 */ /* 0x001fca00078ec0ff */
[----:B------:R2:W-:Y:S01]  /*22f40*/  @!P0 STS.128 [R0+0x388d0], R24 ;  /* 0x0388d01800008388 */ /* 0x0005e20000000c00 */
[----:B------:R-:W-:Y:S06]  /*22f50*/  BAR.ARV 0x5, 0x180 ;  /* 0x0146000000007b1d */ /* 0x000fec0000002000 */
.L_x_693:
[----:B------:R3:W-:Y:S01]  /*22f60*/  STL [R1+0x28], RZ ;  /* 0x000028ff01007387 */ /* 0x0007e20000100800 */
[----:B------:R-:W-:Y:S01]  /*22f70*/  ULDC UR4, c[0x0][0xc3c] ;  /* 0x00030f0000047ab9 */ /* 0x000fe20000000800 */
[----:B------:R-:W-:Y:S01]  /*22f80*/  IMAD.MOV.U32 R31, RZ, RZ, 0x1 ;  /* 0x00000001ff1f7424 */ /* 0x000fe200078e00ff */
[----:B-1----:R-:W-:Y:S02]  /*22f90*/  ISETP.GE.AND P0, PT, R27, UR4, PT ;  /* 0x000000041b007c0c */ /* 0x002fe4000bf06270 */
[----:B------:R-:W-:-:S11]  /*22fa0*/  MOV R28, RZ ;  /* 0x000000ff001c7202 */ /* 0x000fd60000000f00 */
[----:B---3--:R-:W-:Y:S05]  /*22fb0*/  @P0 BRA `(.L_x_699) ;  /* 0x00000074001c0947 */ /* 0x008fea0003800000 */
[----:B--2---:R-:W2:Y:S01]  /*22fc0*/  LDL R0, [R1+0x1a4] ;  /* 0x0001a40001007983 */ /* 0x004ea20000100800 */
[----:B------:R-:W1:Y:S01]  /*22fd0*/  S2UR UR4, SR_CgaCtaId ;  /* 0x00000000000479c3 */ /* 0x000e620000008800 */
[----:B------:R-:W-:Y:S01]  /*22fe0*/  MOV R16, 0x400 ;  /* 0x0000040000107802 */ /* 0x000fe20000000f00 */
[----:B------:R-:W-:Y:S01]  /*22ff0*/  IMAD.MOV.U32 R34, RZ, RZ, 0x40 ;  /* 0x00000040ff227424 */ /* 0x000fe200078e00ff */
[----:B------:R-:W0:Y:S01]  /*23000*/  S2R R11, SR_TID.X ;  /* 0x00000000000b7919 */ /* 0x000e220000002100 */
[----:B------:R-:W-:Y:S01]  /*23010*/  IMAD.MOV.U32 R33, RZ, RZ, 0x20 ;  /* 0x00000020ff217424 */ /* 0x000fe200078e00ff */
[----:B------:R-:W-:Y:S01]  /*23020*/  BSSY B7, `(.L_x_699) ;  /* 0x0000740000077945 */ /* 0x000fe20003800000 */
[----:B------:R-:W-:Y:S02]  /*23030*/  MOV R32, 0x1 ;  /* 0x0000000100207802 */ /* 0x000fe40000000f00 */
[----:B------:R-:W-:Y:S01]  /*23040*/  CS2R R28, SRZ ;  /* 0x00000000001c7805 */ /* 0x000fe2000001ff00 */
[----:B------:R-:W-:Y:S01]  /*23050*/  IMAD.MOV.U32 R31, RZ, RZ, 0x1 ;  /* 0x00000001ff1f7424 */ /* 0x000fe200078e00ff */
[----:B------:R-:W-:Y:S01]  /*23060*/  ULDC.64 UR40, c[0x0][0x198] ;  /* 0x0000660000287ab9 */ /* 0x000fe20000000a00 */
[----:B------:R-:W-:Y:S01]  /*23070*/  ULDC UR39, c[0x0][0xc] ;  /* 0x0000030000277ab9 */ /* 0x000fe20000000800 */
[C---:B0-----:R-:W-:Y:S01]  /*23080*/  IMAD.SHL.U32 R2, R11.reuse, 0x80, RZ ;  /* 0x000000800b027824 */ /* 0x041fe200078e00ff */
[----:B------:R-:W-:Y:S01]  /*23090*/  SHF.R.U32.HI R4, RZ, 0x1, R11 ;  /* 0x00000001ff047819 */ /* 0x000fe2000001160b */
[C---:B------:R-:W-:Y:S01]  /*230a0*/  IMAD.SHL.U32 R6, R11.reuse, 0x2, RZ ;  /* 0x000000020b067824 */ /* 0x040fe200078e00ff */
[----:B------:R-:W-:-:S02]  /*230b0*/  LOP3.LUT R10, R11, 0x7f, RZ, 0xc0, !PT ;  /* 0x0000007f0b0a7812 */ /* 0x000fc400078ec0ff */
[----:B------:R-:W-:Y:S02]  /*230c0*/  LOP3.LUT R3, R2, 0x380, RZ, 0xc0, !PT ;  /* 0x0000038002037812 */ /* 0x000fe400078ec0ff */
[----:B------:R-:W-:Y:S02]  /*230d0*/  SHF.L.U32 R7, R10, 0x6, RZ ;  /* 0x000000060a077819 */ /* 0x000fe400000006ff */
[----:B------:R-:W-:-:S05]  /*230e0*/  R2P PR, R11, 0x6 ;  /* 0x000000060b007804 */ /* 0x000fca0000000000 */
[----:B------:R-:W-:Y:S02]  /*230f0*/  SEL R34, R34, 0xffffffc0, !P2 ;  /* 0xffffffc022227807 */ /* 0x000fe40005000000 */
[----:B------:R-:W-:Y:S02]  /*23100*/  SEL R33, R33, 0xffffffe0, !P1 ;  /* 0xffffffe021217807 */ /* 0x000fe40004800000 */
[----:B--2---:R-:W-:Y:S01]  /*23110*/  R2UR UR5, R0 ;  /* 0x00000000000572ca */ /* 0x004fe200000e0000 */
[----:B------:R-:W-:-:S05]  /*23120*/  IMAD.SHL.U32 R0, R11, 0x10, RZ ;  /* 0x000000100b007824 */ /* 0x000fca00078e00ff */
[C---:B------:R-:W-:Y:S02]  /*23130*/  LOP3.LUT R5, R0.reuse, 0x3f0, RZ, 0xc0, !PT ;  /* 0x000003f000057812 */ /* 0x040fe400078ec0ff */
[----:B------:R-:W-:Y:S02]  /*23140*/  LOP3.LUT R30, R0, 0x70, RZ, 0xc0, !PT ;  /* 0x00000070001e7812 */ /* 0x000fe400078ec0ff */
[----:B------:R-:W-:Y:S01]  /*23150*/  LOP3.LUT R9, R5, 0x70, R6, 0x78, !PT ;  /* 0x0000007005097812 */ /* 0x000fe200078e7806 */
[----:B------:R-:W-:Y:S01]  /*23160*/  IMAD.SHL.U32 R6, R10, 0x10, RZ ;  /* 0x000000100a067824 */ /* 0x000fe200078e00ff */
[C---:B------:R-:W-:Y:S01]  /*23170*/  LOP3.LUT R5, R3.reuse, 0x30, R4, 0xf8, !PT ;  /* 0x0000003003057812 */ /* 0x040fe200078ef804 */
[----:B------:R-:W-:Y:S01]  /*23180*/  ULOP3.LUT UR42, UR5, 0x2, URZ, 0xfc, !UPT ;  /* 0x00000002052a7892 */ /* 0x000fe2000f8efc3f */
[----:B------:R-:W-:Y:S01]  /*23190*/  LOP3.LUT R4, R2, 0x400, RZ, 0xc0, !PT ;  /* 0x0000040002047812 */ /* 0x000fe200078ec0ff */
[----:B------:R-:W-:Y:S01]  /*231a0*/  ULOP3.LUT UR38, UR5, 0x1, URZ, 0xfc, !UPT ;  /* 0x0000000105267892 */ /* 0x000fe2000f8efc3f */
[----:B------:R-:W-:-:S02]  /*231b0*/  LOP3.LUT R3, R3, 0x10, R11, 0xf8, !PT ;  /* 0x0000001003037812 */ /* 0x000fc400078ef80b */
[--C-:B------:R-:W-:Y:S02]  /*231c0*/  LOP3.LUT R5, R5, 0x70, R0.reuse, 0x78, !PT ;  /* 0x0000007005057812 */ /* 0x100fe400078e7800 */
[----:B------:R-:W-:Y:S02]  /*231d0*/  LOP3.LUT R4, R4, 0x1800, R7, 0xf8, !PT ;  /* 0x0000180004047812 */ /* 0x000fe400078ef807 */
[----:B------:R-:W-:Y:S02]  /*231e0*/  LOP3.LUT R3, R3, 0x70, R0, 0x78, !PT ;  /* 0x0000007003037812 */ /* 0x000fe400078e7800 */
[----:B------:R-:W-:Y:S02]  /*231f0*/  LOP3.LUT R5, R5, 0xc00, R2, 0xf8, !PT ;  /* 0x00000c0005057812 */ /* 0x000fe400078ef802 */
[----:B------:R-:W-:Y:S02]  /*23200*/  LOP3.LUT R8, R9, 0x400, R6, 0xf8, !PT ;  /* 0x0000040009087812 */ /* 0x000fe400078ef806 */
[----:B------:R-:W-:Y:S01]  /*23210*/  LOP3.LUT R2, R4, R3, RZ, 0xfc, !PT ;  /* 0x0000000304027212 */ /* 0x000fe200078efcff */
[----:B------:R-:W-:Y:S01]  /*23220*/  STL [R1+0x10], R5 ;  /* 0x0000100501007387 */ /* 0x000fe20000100800 */
[----:B------:R-:W-:-:S03]  /*23230*/  SHF.R.U32.HI R3, RZ, 0x3, R10 ;  /* 0x00000003ff037819 */ /* 0x000fc6000001160a */
[----:B------:R-:W-:Y:S01]  /*23240*/  STL [R1+0x8], R8 ;  /* 0x0000080801007387 */ /* 0x000fe20000100800 */
[----:B------:R-:W-:-:S03]  /*23250*/  LOP3.LUT R0, R3, 0x70, R0, 0xf8, !PT ;  /* 0x0000007003007812 */ /* 0x000fc600078ef800 */
[----:B------:R1:W-:Y:S04]  /*23260*/  STL [R1+0xc], R2 ;  /* 0x00000c0201007387 */ /* 0x0003e80000100800 */
[----:B------:R-:W-:Y:S01]  /*23270*/  STL [R1+0x28], RZ ;  /* 0x000028ff01007387 */ /* 0x000fe20000100800 */
[----:B-1----:R-:W-:-:S05]  /*23280*/  IMAD.U32 R2, RZ, RZ, UR4 ;  /* 0x00000004ff027e24 */ /* 0x002fca000f8e00ff */
[----:B------:R-:W-:Y:S01]  /*23290*/  LEA R16, R2, R16, 0x18 ;  /* 0x0000001002107211 */ /* 0x000fe200078ec0ff */
[----:B------:R0:W-:Y:S04]  /*232a0*/  STL [R1+0x4], R2 ;  /* 0x0000040201007387 */ /* 0x0001e80000100800 */
[----:B------:R-:W-:-:S05]  /*232b0*/  IMAD.IADD R0, R16, 0x1, R8 ;  /* 0x0000000110007824 */ /* 0x000fca00078e0208 */
[----:B------:R1:W-:Y:S01]  /*232c0*/  STL [R1+0x14], R0 ;  /* 0x0000140001007387 */ /* 0x0003e20000100800 */
[----:B0-----:R-:W-:-:S07]  /*232d0*/  LOP3.LUT R2, R30, 0x80, RZ, 0xfc, !PT ;  /* 0x000000801e027812 */ /* 0x001fce00078efcff */
.L_x_815:
[----:B01----:R-:W0:Y:S02]  /*232e0*/  LDC.64 R18, c[0x0][0xc88] ;  /* 0x00032200ff127b82 */ /* 0x003e240000000a00 */
[----:B0-----:R-:W-:-:S06]  /*232f0*/  IMAD.WIDE R18, R27, 0x4, R18 ;  /* 0x000000041b127825 */ /* 0x001fcc00078e0212 */
[----:B------:R-:W1:Y:S01]  /*23300*/  LDG.E R18, desc[UR36][R18.64] ;  /* 0x0000002412127981 */ /* 0x000e62000c1e1900 */
[----:B------:R-:W-:Y:S05]  /*23310*/  YIELD ;  /* 0x0000000000007946 */ /* 0x000fea0003800000 */
[----:B------:R-:W-:Y:S01]  /*23320*/  ULDC.64 UR4, c[0x0][0xa28] ;  /* 0x00028a0000047ab9 */ /* 0x000fe20000000a00 */
[----:B------:R-:W-:Y:S01]  /*23330*/  MOV R36, RZ ;  /* 0x000000ff00247202 */ /* 0x000fe20000000f00 */
[----:B------:R-:W-:Y:S01]  /*23340*/  IMAD.MOV.U32 R6, RZ, RZ, RZ ;  /* 0x000000ffff067224 */ /* 0x000fe200078e00ff */
[----:B------:R-:W-:Y:S01]  /*23350*/  ISETP.NE.U32.AND P0, PT, RZ, UR4, PT ;  /* 0x00000004ff007c0c */ /* 0x000fe2000bf05070 */
[----:B------:R-:W-:Y:S01]  /*23360*/  ULDC.64 UR8, c[0x0][0xa18] ;  /* 0x0002860000087ab9 */ /* 0x000fe20000000a00 */
[----:B------:R-:W-:-:S02]  /*23370*/  ULDC.64 UR6, c[0x0][0xa10] ;  /* 0x0002840000067ab9 */ /* 0x000fc40000000a00 */
[----:B------:R-:W-:Y:S02]  /*23380*/  ISETP.NE.AND.EX P0, PT, RZ, UR5, PT, P0 ;  /* 0x00000005ff007c0c */ /* 0x000fe4000bf05300 */
[----:B-1----:R-:W-:-:S11]  /*23390*/  SHF.R.S32.HI R0, RZ, 0x1f, R18 ;  /* 0x0000001fff007819 */ /* 0x002fd60000011412 */
[C---:B---3--:R-:W-:Y:S01]  /*233a0*/  @P0 LEA R2, P1, R18.reuse, UR4, 0x2 ;  /* 0x0000000412020c11 */ /* 0x048fe2000f8210ff */
[C---:B------:R-:W-:Y:S01]  /*233b0*/  IMAD.SHL.U32 R19, R18.reuse, 0x4, RZ ;  /* 0x0000000412137824 */ /* 0x040fe200078e00ff */
[C-C-:B------:R-:W-:Y:S01]  /*233c0*/  SHF.L.U64.HI R22, R18.reuse, 0x2, R0.reuse ;  /* 0x0000000212167819 */ /* 0x140fe20000010200 */
[----:B------:R0:W-:Y:S01]  /*233d0*/  STL [R1+0x20], R0 ;  /* 0x0000200001007387 */ /* 0x0001e20000100800 */
[----:B------:R-:W-:Y:S01]  /*233e0*/  @P0 LEA.HI.X R3, R18, UR5, R0, 0x2, P1 ;  /* 0x0000000512030c11 */ /* 0x000fe200088f1400 */
[----:B------:R-:W-:-:S04]  /*233f0*/  ULDC.64 UR4, c[0x0][0xa00] ;  /* 0x0002800000047ab9 */ /* 0x000fc80000000a00 */
[----:B------:R1:W5:Y:S01]  /*23400*/  @P0 LDG.E R36, desc[UR36][R2.64] ;  /* 0x0000002402240981 */ /* 0x000362000c1e1900 */
[----:B------:R-:W-:Y:S02]  /*23410*/  ISETP.NE.U32.AND P0, PT, RZ, UR4, PT ;  /* 0x00000004ff007c0c */ /* 0x000fe4000bf05070 */
[----:B------:R-:W-:Y:S01]  /*23420*/  ISETP.NE.U32.AND P1, PT, RZ, UR8, PT ;  /* 0x00000008ff007c0c */ /* 0x000fe2000bf25070 */
[----:B0-----:R-:W-:Y:S01]  /*23430*/  IMAD.MOV.U32 R0, RZ, RZ, RZ ;  /* 0x000000ffff007224 */ /* 0x001fe200078e00ff */
[----:B------:R-:W-:Y:S02]  /*23440*/  ISETP.NE.AND.EX P0, PT, RZ, UR5, PT, P0 ;  /* 0x00000005ff007c0c */ /* 0x000fe4000bf05300 */
[----:B------:R-:W-:Y:S02]  /*23450*/  ISETP.NE.AND.EX P1, PT, RZ, UR9, PT, P1 ;  /* 0x00000009ff007c0c */ /* 0x000fe4000bf25310 */
[----:B------:R-:W-:Y:S02]  /*23460*/  ISETP.NE.U32.AND P2, PT, RZ, UR6, PT ;  /* 0x00000006ff007c0c */ /* 0x000fe4000bf45070 */
[----:B-1----:R-:W-:-:S02]  /*23470*/  IADD3 R2, P3, R19, UR4, RZ ;  /* 0x0000000413027c10 */ /* 0x002fc4000ff7e0ff */
[----:B------:R-:W-:Y:S02]  /*23480*/  ISETP.NE.AND.EX P2, PT, RZ, UR7, PT, P2 ;  /* 0x00000007ff007c0c */ /* 0x000fe4000bf45320 */
[----:B------:R-:W-:Y:S02]  /*23490*/  IADD3.X R3, R22, UR5, RZ, P3, !PT ;  /* 0x0000000516037c10 */ /* 0x000fe40009ffe4ff */
[----:B------:R-:W-:-:S03]  /*234a0*/  IADD3 R4, P4, R19, UR6, RZ ;  /* 0x0000000613047c10 */ /* 0x000fc6000ff9e0ff */
[----:B------:R-:W2:Y:S01]  /*234b0*/  @P0 LDG.E R6, desc[UR36][R2.64] ;  /* 0x0000002402060981 */ /* 0x000ea2000c1e1900 */
[----:B------:R-:W-:Y:S01]  /*234c0*/  ULDC UR4, c[0x0][0x288] ;  /* 0x0000a20000047ab9 */ /* 0x000fe20000000800 */
[----:B------:R-:W-:Y:S02]  /*234d0*/  IADD3.X R5, R22, UR7, RZ, P4, !PT ;  /* 0x0000000716057c10 */ /* 0x000fe4000a7fe4ff */
[----:B------:R-:W-:Y:S01]  /*234e0*/  MOV R8, UR4 ;  /* 0x0000000400087c02 */ /* 0x000fe20008000f00 */
[----:B------:R-:W-:Y:S02]  /*234f0*/  ULDC.64 UR4, c[0x0][0x418] ;  /* 0x0001060000047ab9 */ /* 0x000fe40000000a00 */
[----:B------:R-:W5:Y:S04]  /*23500*/  @P2 LDG.E R0, desc[UR36][R4.64] ;  /* 0x0000002404002981 */ /* 0x000f68000c1e1900 */
[----:B--2---:R0:W-:Y:S02]  /*23510*/  STL [R1+0x18], R6 ;  /* 0x0000180601007387 */ /* 0x0041e40000100800 */
[----:B0-----:R-:W-:-:S04]  /*23520*/  @P1 IADD3 R6, P3, R19, UR8, RZ ;  /* 0x0000000813061c10 */ /* 0x001fc8000ff7e0ff */
[----:B------:R-:W-:-:S05]  /*23530*/  @P1 IADD3.X R7, R22, UR9, RZ, P3, !PT ;  /* 0x0000000916071c10 */ /* 0x000fca0009ffe4ff */
[----:B------:R0:W2:Y:S01]  /*23540*/  @P1 LDG.E R8, desc[UR36][R6.64] ;  /* 0x0000002406081981 */ /* 0x0000a2000c1e1900 */
[----:B------:R-:W-:-:S03]  /*23550*/  UISETP.NE.U32.AND UP0, UPT, UR4, URZ, UPT ;  /* 0x0000003f0400728c */ /* 0x000fc6000bf05070 */
[----:B------:R-:W-:Y:S01]  /*23560*/  ULDC UR4, c[0x0][0x424] ;  /* 0x0001090000047ab9 */ /* 0x000fe20000000800 */
[----:B------:R-:W-:-:S03]  /*23570*/  UISETP.NE.AND.EX UP0, UPT, UR5, URZ, UPT, UP0 ;  /* 0x0000003f0500728c */ /* 0x000fc6000bf05300 */
[----:B------:R-:W-:Y:S01]  /*23580*/  ULDC UR5, c[0x0][0x2f0] ;  /* 0x0000bc0000057ab9 */ /* 0x000fe20000000800 */
[----:B------:R-:W-:-:S04]  /*23590*/  USEL UR4, UR4, 0x1, UP0 ;  /* 0x0000000104047887 */ /* 0x000fc80008000000 */
[----:B------:R-:W-:-:S03]  /*235a0*/  UIMAD UR4, UR4, UR5, URZ ;  /* 0x00000005040472a4 */ /* 0x000fc6000f8e023f */
[----:B------:R-:W-:Y:S02]  /*235b0*/  ULDC UR5, c[0x0][0x348] ;  /* 0x0000d20000057ab9 */ /* 0x000fe40000000800 */
[----:B0-----:R-:W-:Y:S01]  /*235c0*/  IMAD.U32 R6, RZ, RZ, UR5 ;  /* 0x00000005ff067e24 */ /* 0x001fe2000f8e00ff */
[----:B--2---:R0:W-:Y:S02]  /*235d0*/  STL [R1+0x24], R8 ;  /* 0x0000240801007387 */ /* 0x0041e40000100800 */
[----:B0-----:R-:W-:Y:S01]  /*235e0*/  IMAD.U32 R8, RZ, RZ, UR4 ;  /* 0x00000004ff087e24 */ /* 0x001fe2000f8e00ff */
[----:B------:R-:W-:Y:S06]  /*235f0*/  @P1 BRA `(.L_x_700) ;  /* 0x0000000000141947 */ /* 0x000fec0003800000 */
[----:B------:R-:W-:Y:S05]  /*23600*/  @!P0 BRA `(.L_x_700) ;  /* 0x0000000000108947 */ /* 0x000fea0003800000 */
[----:B------:R-:W2:Y:S04]  /*23610*/  LDG.E R7, desc[UR36][R2.64] ;  /* 0x0000002402077981 */ /* 0x000ea8000c1e1900 */
[----:B------:R-:W2:Y:S02]  /*23620*/  LDG.E R2, desc[UR36][R2.64+0x4] ;  /* 0x0000042402027981 */ /* 0x000ea4000c1e1900 */
[----:B--2---:R-:W-:-:S05]  /*23630*/  IMAD.IADD R2, R2, 0x1, -R7 ;  /* 0x0000000102027824 */ /* 0x004fca00078e0a07 */
[----:B------:R0:W-:Y:S02]  /*23640*/  STL [R1+0x24], R2 ;  /* 0x0000240201007387 */ /* 0x0001e40000100800 */
.L_x_700:
[----:B------:R-:W-:Y:S01]  /*23650*/  ULDC.64 UR4, c[0x0][0xa20] ;  /* 0x0002880000047ab9 */ /* 0x000fe20000000a00 */
[C---:B------:R-:W-:Y:S02]  /*23660*/  LOP3.LUT R7, R26.reuse, 0xff000000, RZ, 0xc0, !PT ;  /* 0xff0000001a077812 */ /* 0x040fe400078ec0ff */
[----:B------:R-:W-:Y:S02]  /*23670*/  ISETP.NE.U32.AND P0, PT, RZ, UR4, PT ;  /* 0x00000004ff007c0c */ /* 0x000fe4000bf05070 */
[----:B------:R-:W-:Y:S02]  /*23680*/  SHF.R.U32.HI R7, RZ, 0x8, R7 ;  /* 0x00000008ff077819 */ /* 0x000fe40000011607 */
[----:B------:R-:W-:Y:S02]  /*23690*/  ISETP.NE.AND.EX P0, PT, RZ, UR5, PT, P0 ;  /* 0x00000005ff007c0c */ /* 0x000fe4000bf05300 */
[C---:B0-----:R-:W-:Y:S02]  /*236a0*/  LOP3.LUT R2, R26.reuse, 0xff0000, RZ, 0xc0, !PT ;  /* 0x00ff00001a027812 */ /* 0x041fe400078ec0ff */
[----:B------:R-:W-:-:S02]  /*236b0*/  LOP3.LUT R17, R26, 0xffff, RZ, 0xc0, !PT ;  /* 0x0000ffff1a117812 */ /* 0x000fc400078ec0ff */
[----:B------:R-:W-:Y:S02]  /*236c0*/  LEA.HI R7, R2, R7, RZ, 0x10 ;  /* 0x0000000702077211 */ /* 0x000fe400078f80ff */
[----:B------:R-:W-:-:S05]  /*236d0*/  MOV R26, R18 ;  /* 0x00000012001a7202 */ /* 0x000fca0000000f00 */
[----:B------:R-:W-:Y:S05]  /*236e0*/  @!P0 BRA `(.L_x_701) ;  /* 0x0000000000108947 */ /* 0x000fea0003800000 */
[----:B------:R-:W-:-:S04]  /*236f0*/  IADD3 R2, P0, R19, UR4, RZ ;  /* 0x0000000413027c10 */ /* 0x000fc8000ff1e0ff */
[----:B------:R-:W-:-:S05]  /*23700*/  IADD3.X R3, R22, UR5, RZ, P0, !PT ;  /* 0x0000000516037c10 */ /* 0x000fca00087fe4ff */
[----:B------:R0:W5:Y:S01]  /*23710*/  LDG.E R8, desc[UR36][R2.64] ;  /* 0x0000002402087981 */ /* 0x000162000c1e1900 */
[----:B------:R-:W-:Y:S05]  /*23720*/  BRA `(.L_x_702) ;  /* 0x0000000000247947 */ /* 0x000fea0003800000 */
.L_x_701:
[----:B------:R-:W-:Y:S02]  /*23730*/  ULDC.64 UR4, c[0x0][0xa08] ;  /* 0x0002820000047ab9 */ /* 0x000fe40000000a00 */
[----:B------:R-:W-:-:S04]  /*23740*/  ISETP.NE.U32.AND P0, PT, RZ, UR4, PT ;  /* 0x00000004ff007c0c */ /* 0x000fc8000bf05070 */
[----:B------:R-:W-:-:S13]  /*23750*/  ISETP.NE.AND.EX P0, PT, RZ, UR5, PT, P0 ;  /* 0x00000005ff007c0c */ /* 0x000fda000bf05300 */
[----:B------:R-:W-:Y:S05]  /*23760*/  @!P0 BRA `(.L_x_702) ;  /* 0x0000000000148947 */ /* 0x000fea0003800000 */
[----:B------:R-:W0:Y:S02]  /*23770*/  LDC.64 R2, c[0x0][0xa08] ;  /* 0x00028200ff027b82 */ /* 0x000e240000000a00 */
[----:B0-----:R-:W-:-:S05]  /*23780*/  IMAD.WIDE R2, R26, 0x4, R2 ;  /* 0x000000041a027825 */ /* 0x001fca00078e0202 */
[----:B------:R-:W2:Y:S04]  /*23790*/  LDG.E R8, desc[UR36][R2.64] ;  /* 0x0000002402087981 */ /* 0x000ea8000c1e1900 */
[----:B------:R-:W2:Y:S02]  /*237a0*/  LDG.E R2, desc[UR36][R2.64+0x4] ;  /* 0x0000042402027981 */ /* 0x000ea4000c1e1900 */
[----:B--2---:R-:W-:-:S07]  /*237b0*/  IMAD.IADD R8, R2, 0x1, -R8 ;  /* 0x0000000102087824 */ /* 0x004fce00078e0a08 */
.L_x_702:
[----:B0-----:R-:W2:Y:S04]  /*237c0*/  @P2 LDG.E R2, desc[UR36][R4.64] ;  /* 0x0000002404022981 */ /* 0x001ea8000c1e1900 */
[----:B------:R0:W2:Y:S01]  /*237d0*/  @P2 LDG.E R4, desc[UR36][R4.64+0x4] ;  /* 0x0000042404042981 */ /* 0x0000a2000c1e1900 */
[----:B-----5:R-:W-:Y:S01]  /*237e0*/  IMAD.IADD R8, R8, 0x1, -R36 ;  /* 0x0000000108087824 */ /* 0x020fe200078e0a24 */
[----:B------:R-:W-:Y:S01]  /*237f0*/  BSSY B0, `(.L_x_703) ;  /* 0x0000029000007945 */ /* 0x000fe20003800000 */
[----:B------:R-:W-:Y:S01]  /*23800*/  LOP3.LUT R35, R7, 0xff, RZ, 0xc0, !PT ;  /* 0x000000ff07237812 */ /* 0x000fe200078ec0ff */
[----:B------:R-:W-:Y:S01]  /*23810*/  IMAD.MOV.U32 R3, RZ, RZ, RZ ;  /* 0x000000ffff037224 */ /* 0x000fe200078e00ff */
[----:B0-----:R-:W-:Y:S01]  /*23820*/  SHF.R.U32.HI R5, RZ, 0x10, R7 ;  /* 0x00000010ff057819 */ /* 0x001fe20000011607 */
[----:B--2---:R-:W-:-:S05]  /*23830*/  @P2 IMAD.IADD R6, R4, 0x1, -R2 ;  /* 0x0000000104062824 */ /* 0x004fca00078e0a02 */
[----:B------:R-:W-:-:S04]  /*23840*/  IADD3 R23, R8, R6, RZ ;  /* 0x0000000608177210 */ /* 0x000fc80007ffe0ff */
[C---:B------:R-:W-:Y:S01]  /*23850*/  ISETP.GE.AND P1, PT, R23.reuse, 0x1, PT ;  /* 0x000000011700780c */ /* 0x040fe20003f26270 */
[----:B------:R-:W-:-:S05]  /*23860*/  VIADD R4, R23, 0x7f ;  /* 0x0000007f17047836 */ /* 0x000fca0000000000 */
[----:B------:R-:W-:-:S04]  /*23870*/  SHF.R.S32.HI R2, RZ, 0x1f, R4 ;  /* 0x0000001fff027819 */ /* 0x000fc80000011404 */
[----:B------:R-:W-:-:S04]  /*23880*/  LEA.HI R4, R2, R4, RZ, 0x7 ;  /* 0x0000000402047211 */ /* 0x000fc800078f38ff */
[----:B------:R-:W-:Y:S01]  /*23890*/  SHF.R.S32.HI R4, RZ, 0x7, R4 ;  /* 0x00000007ff047819 */ /* 0x000fe20000011404 */
[----:B------:R-:W-:Y:S06]  /*238a0*/  @!P1 BRA `(.L_x_704) ;  /* 0x0000000000749947 */ /* 0x000fec0003800000 */
[----:B------:R-:W-:Y:S01]  /*238b0*/  ISETP.NE.AND P0, PT, R5, RZ, PT ;  /* 0x000000ff0500720c */ /* 0x000fe20003f05270 */
[----:B------:R-:W-:-:S03]  /*238c0*/  ULDC UR4, c[0x0][0x9f0] ;  /* 0x00027c0000047ab9 */ /* 0x000fc60000000800 */
[----:B------:R-:W-:-:S04]  /*238d0*/  SEL R7, R5, UR4, P0 ;  /* 0x0000000405077c07 */ /* 0x000fc80008000000 */
[----:B------:R-:W-:Y:S02]  /*238e0*/  IABS R9, R7 ;  /* 0x0000000700097213 */ /* 0x000fe40000000000 */
[----:B------:R-:W-:Y:S02]  /*238f0*/  IADD3 R10, R7, -0x1, R4 ;  /* 0xffffffff070a7810 */ /* 0x000fe40007ffe004 */
[----:B------:R-:W0:Y:S08]  /*23900*/  I2F.RP R2, R9 ;  /* 0x0000000900027306 */ /* 0x000e300000209400 */
[----:B0-----:R-:W0:Y:S02]  /*23910*/  MUFU.RCP R2, R2 ;  /* 0x0000000200027308 */ /* 0x001e240000001000 */
[----:B0-----:R-:W-:-:S06]  /*23920*/  VIADD R2, R2, 0xffffffe ;  /* 0x0ffffffe02027836 */ /* 0x001fcc0000000000 */
[----:B------:R0:W1:Y:S02]  /*23930*/  F2I.FTZ.U32.TRUNC.NTZ R3, R2 ;  /* 0x0000000200037305 */ /* 0x000064000021f000 */
[----:B0-----:R-:W-:-:S04]  /*23940*/  LOP3.LUT R2, R10, R7, RZ, 0x3c, !PT ;  /* 0x000000070a027212 */ /* 0x001fc800078e3cff */
[----:B------:R-:W-:Y:S02]  /*23950*/  ISETP.GE.AND P4, PT, R2, RZ, PT ;  /* 0x000000ff0200720c */ /* 0x000fe40003f86270 */
[----:B-1----:R-:W-:-:S05]  /*23960*/  IADD3 R2, RZ, -R3, RZ ;  /* 0x80000003ff027210 */ /* 0x002fca0007ffe0ff */
[----:B------:R-:W-:Y:S02]  /*23970*/  IMAD R11, R2, R9, RZ ;  /* 0x00000009020b7224 */ /* 0x000fe400078e02ff */
[----:B------:R-:W-:-:S04]  /*23980*/  IMAD.MOV.U32 R2, RZ, RZ, RZ ;  /* 0x000000ffff027224 */ /* 0x000fc800078e00ff */
[----:B------:R-:W-:Y:S01]  /*23990*/  IMAD.HI.U32 R2, R3, R11, R2 ;  /* 0x0000000b03027227 */ /* 0x000fe200078e0002 */
[----:B------:R-:W-:Y:S02]  /*239a0*/  IABS R3, R10 ;  /* 0x0000000a00037213 */ /* 0x000fe40000000000 */
[----:B------:R-:W-:-:S03]  /*239b0*/  IABS R10, R7 ;  /* 0x00000007000a7213 */ /* 0x000fc60000000000 */
[----:B------:R-:W-:-:S04]  /*239c0*/  IMAD.HI.U32 R2, R2, R3, RZ ;  /* 0x0000000302027227 */ /* 0x000fc800078e00ff */
[----:B------:R-:W-:-:S04]  /*239d0*/  IMAD.MOV R10, RZ, RZ, -R10 ;  /* 0x000000ffff0a7224 */ /* 0x000fc800078e0a0a */
[----:B------:R-:W-:-:S05]  /*239e0*/  IMAD R3, R2, R10, R3 ;  /* 0x0000000a02037224 */ /* 0x000fca00078e0203 */
[----:B------:R-:W-:-:S13]  /*239f0*/  ISETP.GT.U32.AND P3, PT, R9, R3, PT ;  /* 0x000000030900720c */ /* 0x000fda0003f64070 */
[----:B------:R-:W-:Y:S01]  /*23a00*/  @!P3 IMAD.IADD R3, R3, 0x1, -R9 ;  /* 0x000000010303b824 */ /* 0x000fe200078e0a09 */
[----:B------:R-:W-:Y:S02]  /*23a10*/  @!P3 IADD3 R2, R2, 0x1, RZ ;  /* 0x000000010202b810 */ /* 0x000fe40007ffe0ff */
[----:B------:R-:W-:Y:S02]  /*23a20*/  ISETP.NE.AND P3, PT, R7, RZ, PT ;  /* 0x000000ff0700720c */ /* 0x000fe40003f65270 */
[----:B------:R-:W-:-:S13]  /*23a30*/  ISETP.GE.U32.AND P0, PT, R3, R9, PT ;  /* 0x000000090300720c */ /* 0x000fda0003f06070 */
[----:B------:R-:W-:-:S04]  /*23a40*/  @P0 VIADD R2, R2, 0x1 ;  /* 0x0000000102020836 */ /* 0x000fc80000000000 */
[----:B------:R-:W-:Y:S01]  /*23a50*/  @!P4 IMAD.MOV R2, RZ, RZ, -R2 ;  /* 0x000000ffff02c224 */ /* 0x000fe200078e0a02 */
[----:B------:R-:W-:-:S05]  /*23a60*/  @!P3 LOP3.LUT R2, RZ, R7, RZ, 0x33, !PT ;  /* 0x00000007ff02b212 */ /* 0x000fca00078e33ff */
[----:B------:R-:W-:-:S07]  /*23a70*/  IMAD.MOV.U32 R3, RZ, RZ, R2 ;  /* 0x000000ffff037224 */ /* 0x000fce00078e0002 */
.L_x_704:
[----:B------:R-:W-:Y:S05]  /*23a80*/  BSYNC B0 ;  /* 0x0000000000007941 */ /* 0x000fea0003800000 */
.L_x_703:
[-C--:B------:R-:W-:Y:S01]  /*23a90*/  IMAD R2, R35, R3.reuse, RZ ;  /* 0x0000000323027224 */ /* 0x080fe200078e02ff */
[----:B------:R-:W-:Y:S04]  /*23aa0*/  BSSY B0, `(.L_x_705) ;  /* 0x0000112000007945 */ /* 0x000fe80003800000 */
[C---:B------:R-:W-:Y:S02]  /*23ab0*/  VIADDMNMX R3, R2.reuse, R3, R4, PT ;  /* 0x0000000302037246 */ /* 0x040fe40003800104 */
[----:B------:R-:W-:-:S03]  /*23ac0*/  LEA R2, R2, -R8, 0x7 ;  /* 0x8000000802027211 */ /* 0x000fc600078e38ff */
[----:B------:R-:W-:-:S05]  /*23ad0*/  IMAD R3, R3, 0x80, -R8 ;  /* 0x0000008003037824 */ /* 0x000fca00078e0a08 */
[----:B------:R-:W-:Y:S02]  /*23ae0*/  VIMNMX R3, R3, R6, PT ;  /* 0x0000000603037248 */ /* 0x000fe40003fe0100 */
[----:B------:R-:W-:-:S04]  /*23af0*/  VIMNMX R6, RZ, R2, !PT ;  /* 0x00000002ff067248 */ /* 0x000fc80007fe0100 */
[----:B------:R-:W-:Y:S02]  /*23b00*/  ISETP.GT.AND P0, PT, R3, R6, PT ;  /* 0x000000060300720c */ /* 0x000fe40003f04270 */
[----:B------:R-:W-:-:S11]  /*23b10*/  SHF.R.U32.HI R6, RZ, 0x7, R6 ;  /* 0x00000007ff067819 */ /* 0x000fd60000011606 */
[----:B------:R-:W-:-:S05]  /*23b20*/  @P0 VIADD R2, R3, 0x7f ;  /* 0x0000007f03020836 */ /* 0x000fca0000000000 */
[----:B------:R-:W-:-:S04]  /*23b30*/  @P0 SHF.R.S32.HI R3, RZ, 0x1f, R2 ;  /* 0x0000001fff030819 */ /* 0x000fc80000011402 */
[----:B------:R-:W-:Y:S01]  /*23b40*/  @P0 LEA.HI R2, R3, R2, RZ, 0x7 ;  /* 0x0000000203020211 */ /* 0x000fe200078f38ff */
[----:B------:R-:W-:-:S03]  /*23b50*/  IMAD.MOV.U32 R3, RZ, RZ, R6 ;  /* 0x000000ffff037224 */ /* 0x000fc600078e0006 */
[----:B------:R-:W-:Y:S02]  /*23b60*/  @P0 SHF.R.S32.HI R3, RZ, 0x7, R2 ;  /* 0x00000007ff030819 */ /* 0x000fe40000011402 */
[----:B------:R-:W-:Y:S02]  /*23b70*/  PLOP3.LUT P0, PT, PT, PT, PT, 0x80, 0x0 ;  /* 0x000000000000781c */ /* 0x000fe40003f0f070 */
[----:B------:R-:W-:-:S13]  /*23b80*/  ISETP.GT.AND P3, PT, R3, R6, PT ;  /* 0x000000060300720c */ /* 0x000fda0003f64270 */
[----:B------:R-:W-:Y:S05]  /*23b90*/  @!P3 BRA `(.L_x_706) ;  /* 0x000000100008b947 */ /* 0x000fea0003800000 */
[----:B------:R-:W-:Y:S01]  /*23ba0*/  UMOV UR4, 0xffffffff ;  /* 0xffffffff00047882 */ /* 0x000fe20000000000 */
[----:B------:R-:W-:Y:S02]  /*23bb0*/  SEL R2, R26, RZ, !P2 ;  /* 0x000000ff1a027207 */ /* 0x000fe40005000000 */
[----:B------:R-:W-:Y:S05]  /*23bc0*/  BRA.DIV UR4, `(.L_x_707) ;  /* 0x000000ca04047947 */ /* 0x000fea000b800000 */
[----:B------:R-:W0:Y:S02]  /*23bd0*/  S2R R7, SR_TID.X ;  /* 0x0000000000077919 */ /* 0x000e240000002100 */
[----:B0-----:R-:W-:-:S04]  /*23be0*/  SHF.R.U32.HI R7, RZ, 0x5, R7 ;  /* 0x00000005ff077819 */ /* 0x001fc80000011607 */
[----:B------:R-:W-:-:S05]  /*23bf0*/  LOP3.LUT R7, R7, 0x3, RZ, 0xc0, !PT ;  /* 0x0000000307077812 */ /* 0x000fca00078ec0ff */
[----:B------:R0:W1:Y:S02]  /*23c00*/  SHFL.IDX PT, R14, R7, RZ, 0x1f ;  /* 0x00001fff070e7589 */ /* 0x00006400000e0000 */
.L_x_1068:
[----:B-1----:R-:W-:Y:S02]  /*23c10*/  ISETP.NE.AND P0, PT, R14, RZ, PT ;  /* 0x000000ff0e00720c */ /* 0x002fe40003f05270 */
[----:B------:R-:W-:-:S11]  /*23c20*/  PLOP3.LUT P6, PT, PT, PT, PT, 0x8, 0x0 ;  /* 0x000000000000781c */ /* 0x000fd60003fce170 */
[----:B------:R-:W-:Y:S05]  /*23c30*/  @P0 BRA `(.L_x_708) ;  /* 0x00000000000c0947 */ /* 0x000fea0003800000 */
[----:B------:R-:W-:-:S03]  /*23c40*/  UMOV UR4, 0xffffffff ;  /* 0xffffffff00047882 */ /* 0x000fc60000000000 */
[----:B------:R-:W-:Y:S05]  /*23c50*/  BRA.DIV UR4, `(.L_x_709) ;  /* 0x000000ca04147947 */ /* 0x000fea000b800000 */
[----:B------:R-:W-:-:S13]  /*23c60*/  ELECT P6, URZ, PT ;  /* 0x00000000003f782f */ /* 0x000fda00038c0000 */
.L_x_708:
[----:B0-----:R-:W2:Y:S01]  /*23c70*/  LDL R7, [R1+0x28] ;  /* 0x0000280001077983 */ /* 0x001ea20000100800 */
[----:B------:R-:W-:Y:S01]  /*23c80*/  BSSY B1, `(.L_x_710) ;  /* 0x0000008000017945 */ /* 0x000fe20003800000 */
[----:B--2---:R-:W-:-:S04]  /*23c90*/  IADD3 R7, R7, 0x1, RZ ;  /* 0x0000000107077810 */ /* 0x004fc80007ffe0ff */
[----:B------:R-:W-:-:S04]  /*23ca0*/  LEA.HI R8, R7, R7, RZ, 0x1 ;  /* 0x0000000707087211 */ /* 0x000fc800078f08ff */
[----:B------:R-:W-:-:S05]  /*23cb0*/  LOP3.LUT R8, R8, 0xfffffffe, RZ, 0xc0, !PT ;  /* 0xfffffffe08087812 */ /* 0x000fca00078ec0ff */
[----:B------:R-:W-:-:S05]  /*23cc0*/  IMAD.IADD R7, R7, 0x1, -R8 ;  /* 0x0000000107077824 */ /* 0x000fca00078e0a08 */
[----:B------:R-:W-:-:S04]  /*23cd0*/  SHF.L.U32 R7, R7, 0x1f, RZ ;  /* 0x0000001f07077819 */ /* 0x000fc800000006ff */
[----:B------:R-:W0:Y:S02]  /*23ce0*/  SYNCS.PHASECHK.TRANS64.TRYWAIT P0, [R16+URZ+0x38820], R7 ;  /* 0x03882007100075a7 */ /* 0x000e24000800017f */
[----:B0-----:R-:W-:Y:S05]  /*23cf0*/  @!P0 BRA `(.L_x_711) ;  /* 0x000000c8000c8947 */ /* 0x001fea0003800000 */
.L_x_1071:
[----:B------:R-:W-:Y:S05]  /*23d00*/  BSYNC B1 ;  /* 0x0000000000017941 */ /* 0x000fea0003800000 */
.L_x_710:
[----:B------:R-:W-:Y:S04]  /*23d10*/  BSSY B1, `(.L_x_712) ;  /* 0x000006c000017945 */ /* 0x000fe80003800000 */
[----:B------:R-:W-:Y:S05]  /*23d20*/  @!P6 BRA `(.L_x_713) ;  /* 0x0000000400a8e947 */ /* 0x000fea0003800000 */
[----:B------:R-:W-:Y:S01]  /*23d30*/  IMAD R11, R29, 0x8, R16 ;  /* 0x000000081d0b7824 */ /* 0x000fe200078e0210 */
[----:B------:R-:W-:Y:S01]  /*23d40*/  SHF.L.U32 R10, R32, 0x1f, RZ ;  /* 0x0000001f200a7819 */ /* 0x000fe200000006ff */
[----:B------:R-:W1:Y:S01]  /*23d50*/  S2R R8, SR_TID.X ;  /* 0x0000000000087919 */ /* 0x000e620000002100 */
[----:B------:R-:W-:Y:S02]  /*23d60*/  BSSY B2, `(.L_x_714) ;  /* 0x0000005000027945 */ /* 0x000fe40003800000 */
[----:B------:R-:W2:Y:S01]  /*23d70*/  SYNCS.PHASECHK.TRANS64.TRYWAIT P0, [R11+URZ+0x388a0], R10 ;  /* 0x0388a00a0b0075a7 */ /* 0x000ea2000800017f */
[----:B-1----:R-:W-:-:S04]  /*23d80*/  LOP3.LUT R8, R8, 0x7f, RZ, 0xc0, !PT ;  /* 0x0000007f08087812 */ /* 0x002fc800078ec0ff */
[----:B------:R-:W-:Y:S01]  /*23d90*/  ISETP.NE.AND P2, PT, R8, RZ, PT ;  /* 0x000000ff0800720c */ /* 0x000fe20003f45270 */
[----:B--2---:R-:W-:-:S12]  /*23da0*/  @!P0 BRA `(.L_x_715) ;  /* 0x000000c400f48947 */ /* 0x004fd80003800000 */
.L_x_1072:
[----:B------:R-:W-:Y:S05]  /*23db0*/  BSYNC B2 ;  /* 0x0000000000027941 */ /* 0x000fea0003800000 */
.L_x_714:
[----:B------:R-:W-:Y:S04]  /*23dc0*/  BSSY B2, `(.L_x_716) ;  /* 0x0000009000027945 */ /* 0x000fe80003800000 */
[----:B------:R-:W-:Y:S05]  /*23dd0*/  @P2 BRA `(.L_x_717) ;  /* 0x00000000001c2947 */ /* 0x000fea0003800000 */
[----:B0-----:R-:W0:Y:S02]  /*23de0*/  S2R R7, SR_TID.X ;  /* 0x0000000000077919 */ /* 0x001e240000002100 */
[----:B0-----:R-:W-:Y:S01]  /*23df0*/  LOP3.LUT R8, R7, 0x1f, RZ, 0xc0, !PT ;  /* 0x0000001f07087812 */ /* 0x001fe200078ec0ff */
[----:B------:R-:W-:-:S03]  /*23e00*/  IMAD.MOV.U32 R7, RZ, RZ, 0x8000 ;  /* 0x00008000ff077424 */ /* 0x000fc600078e00ff */
[----:B------:R-:W-:Y:S01]  /*23e10*/  ISETP.NE.AND P0, PT, R8, RZ, PT ;  /* 0x000000ff0800720c */ /* 0x000fe20003f05270 */
[----:B------:R2:W-:-:S12]  /*23e20*/  SYNCS.ARRIVE.TRANS64 RZ, [R11+URZ+0x38890], R7 ;  /* 0x038890070bff79a7 */ /* 0x0005d8000800003f */
[----:B--2---:R-:W-:Y:S05]  /*23e30*/  @!P0 BRA `(.L_x_717) ;  /* 0x0000000000048947 */ /* 0x004fea0003800000 */
[----:B------:R-:W-:Y:S01]  /*23e40*/  BPT.TRAP 0x1 ;  /* 0x000000040000795c */ /* 0x000fe20000300000 */
.L_x_717:
[----:B------:R-:W-:Y:S05]  /*23e50*/  BSYNC B2 ;  /* 0x0000000000027941 */ /* 0x000fea0003800000 */
.L_x_716:
[----:B------:R-:W-:Y:S01]  /*23e60*/  MOV R15, RZ ;  /* 0x000000ff000f7202 */ /* 0x000fe20000000f00 */
[----:B------:R-:W-:Y:S01]  /*23e70*/  IMAD R8, R3, 0x80, R0 ;  /* 0x0000008003087824 */ /* 0x000fe200078e0200 */
[----:B------:R-:W-:Y:S01]  /*23e80*/  UIADD3 UR4, UP0, UR40, 0x570, URZ ;  /* 0x0000057028047890 */ /* 0x000fe2000ff1e03f */
[----:B------:R-:W-:Y:S01]  /*23e90*/  IMAD R9, R29, 0x8000, R16 ;  /* 0x000080001d097824 */ /* 0x000fe200078e0210 */
[----:B------:R-:W-:Y:S01]  /*23ea0*/  R2UR UR10, R15 ;  /* 0x000000000f0a72ca */ /* 0x000fe200000e0000 */
[----:B------:R-:W-:Y:S01]  /*23eb0*/  VIADD R8, R8, 0xffffff80 ;  /* 0xffffff8008087836 */ /* 0x000fe20000000000 */
[----:B------:R-:W-:Y:S01]  /*23ec0*/  PLOP3.LUT P0, PT, PT, PT, PT, 0x80, 0x0 ;  /* 0x000000000000781c */ /* 0x000fe20003f0f070 */
[----:B------:R-:W-:Y:S01]  /*23ed0*/  VIADD R12, R9, 0x28400 ;  /* 0x00028400090c7836 */ /* 0x000fe20000000000 */
[----:B0-----:R-:W-:Y:S01]  /*23ee0*/  IADD3 R7, R11, 0x38890, RZ ;  /* 0x000388900b077810 */ /* 0x001fe20007ffe0ff */
[----:B------:R-:W-:Y:S01]  /*23ef0*/  UIADD3.X UR5, URZ, UR41, URZ, UP0, !UPT ;  /* 0x000000293f057290 */ /* 0x000fe200087fe43f */
[----:B------:R-:W-:Y:S01]  /*23f00*/  UMOV UR6, 0x0 ;  /* 0x0000000000067882 */ /* 0x000fe20000000000 */
[----:B------:R-:W-:-:S10]  /*23f10*/  UMOV UR7, 0x12f00000 ;  /* 0x12f0000000077882 */ /* 0x000fd40000000000 */
.L_x_718:
[----:B------:R-:W-:-:S13]  /*23f20*/  @P0 ELECT P3, URZ, PT ;  /* 0x00000000003f082f */ /* 0x000fda0003860000 */
[----:B------:R-:W-:Y:S02]  /*23f30*/  @P3 R2UR UR13, R2 ;  /* 0x00000000020d32ca */ /* 0x000fe400000e0000 */
[----:B------:R-:W-:Y:S02]  /*23f40*/  @P3 R2UR UR12, R17 ;  /* 0x00000000110c32ca */ /* 0x000fe400000e0000 */
[----:B------:R-:W-:Y:S02]  /*23f50*/  @P3 R2UR UR11, R8 ;  /* 0x00000000080b32ca */ /* 0x000fe400000e0000 */
[----:B------:R-:W-:Y:S02]  /*23f60*/  @P3 R2UR UR9, R7 ;  /* 0x00000000070932ca */ /* 0x000fe400000e0000 */
[----:B------:R-:W-:Y:S02]  /*23f70*/  @P3 R2UR UR8, R12 ;  /* 0x000000000c0832ca */ /* 0x000fe400000e0000 */
[----:B------:R-:W-:-:S02]  /*23f80*/  @P3 PLOP3.LUT P0, PT, P3, PT, PT, 0x8, 0x0 ;  /* 0x000000000000381c */ /* 0x000fc40001f0e170 */
[----:B------:R-:W-:-:S09]  /*23f90*/  PLOP3.LUT P3, PT, PT, PT, PT, 0x8, 0x0 ;  /* 0x000000000000781c */ /* 0x000fd20003f6e170 */
[----:B------:R0:W-:Y:S02]  /*23fa0*/  UTMALDG.4D [UR8], [UR4], desc[UR6] ;  /* 0x00000608040075b4 */ /* 0x0001e40008019000 */
[----:B0-----:R-:W-:Y:S05]  /*23fb0*/  @P0 BRA.U.ANY `(.L_x_718) ;  /* 0xfffffffd00d80947 */ /* 0x001fea000393ffff */
[----:B------:R-:W-:Y:S01]  /*23fc0*/  IMAD.MOV.U32 R14, RZ, RZ, 0x80 ;  /* 0x00000080ff0e7424 */ /* 0x000fe200078e00ff */
[----:B------:R-:W-:Y:S01]  /*23fd0*/  PLOP3.LUT P0, PT, PT, PT, PT, 0x80, 0x0 ;  /* 0x000000000000781c */ /* 0x000fe20003f0f070 */
[----:B------:R-:W-:Y:S01]  /*23fe0*/  VIADD R12, R9, 0x2c400 ;  /* 0x0002c400090c7836 */ /* 0x000fe20000000000 */
[----:B------:R-:W-:Y:S01]  /*23ff0*/  UMOV UR6, 0x0 ;  /* 0x0000000000067882 */ /* 0x000fe20000000000 */
[----:B------:R-:W-:Y:S01]  /*24000*/  UMOV UR7, 0x12f00000 ;  /* 0x12f0000000077882 */ /* 0x000fe20000000000 */
[----:B------:R-:W-:-:S15]  /*24010*/  R2UR UR10, R14 ;  /* 0x000000000e0a72ca */ /* 0x000fde00000e0000 */
.L_x_719:
        /* <DEDUP_REMOVED lines=10> */
[----:B------:R-:W0:Y:S01]  /*240c0*/  SYNCS.PHASECHK.TRANS64.TRYWAIT P0, [R11+URZ+0x388c0], R10 ;  /* 0x0388c00a0b0075a7 */ /* 0x000e22000800017f */
[----:B------:R-:W-:Y:S04]  /*240d0*/  BSSY B2, `(.L_x_720) ;  /* 0x0000002000027945 */ /* 0x000fe80003800000 */
[----:B0-----:R-:W-:Y:S05]  /*240e0*/  @!P0 BRA `(.L_x_721) ;  /* 0x000000c400388947 */ /* 0x001fea0003800000 */
.L_x_1073:
[----:B------:R-:W-:Y:S05]  /*240f0*/  BSYNC B2 ;  /* 0x0000000000027941 */ /* 0x000fea0003800000 */
.L_x_720:
[----:B------:R-:W-:Y:S01]  /*24100*/  BSSY B2, `(.L_x_722) ;  /* 0x000000b000027945 */ /* 0x000fe20003800000 */
[----:B------:R-:W-:Y:S01]  /*24110*/  MOV R12, 0x0 ;  /* 0x00000000000c7802 */ /* 0x000fe20000000f00 */
[----:B------:R-:W-:Y:S02]  /*24120*/  IMAD.MOV.U32 R13, RZ, RZ, 0x12f00000 ;  /* 0x12f00000ff0d7424 */ /* 0x000fe400078e00ff */
[----:B------:R-:W-:Y:S05]  /*24130*/  @P2 BRA `(.L_x_723) ;  /* 0x00000000001c2947 */ /* 0x000fea0003800000 */
[----:B------:R-:W2:Y:S02]  /*24140*/  S2R R7, SR_TID.X ;  /* 0x0000000000077919 */ /* 0x000ea40000002100 */
[----:B--2---:R-:W-:Y:S01]  /*24150*/  LOP3.LUT R20, R7, 0x1f, RZ, 0xc0, !PT ;  /* 0x0000001f07147812 */ /* 0x004fe200078ec0ff */
[----:B------:R-:W-:-:S03]  /*24160*/  IMAD.MOV.U32 R7, RZ, RZ, 0x8000 ;  /* 0x00008000ff077424 */ /* 0x000fc600078e00ff */
[----:B------:R-:W-:Y:S01]  /*24170*/  ISETP.NE.AND P0, PT, R20, RZ, PT ;  /* 0x000000ff1400720c */ /* 0x000fe20003f05270 */
[----:B------:R2:W-:-:S12]  /*24180*/  SYNCS.ARRIVE.TRANS64 RZ, [R11+URZ+0x388b0], R7 ;  /* 0x0388b0070bff79a7 */ /* 0x0005d8000800003f */
[----:B--2---:R-:W-:Y:S05]  /*24190*/  @!P0 BRA `(.L_x_723) ;  /* 0x0000000000048947 */ /* 0x004fea0003800000 */
[----:B------:R-:W-:Y:S01]  /*241a0*/  BPT.TRAP 0x1 ;  /* 0x000000040000795c */ /* 0x000fe20000300000 */
.L_x_723:
[----:B------:R-:W-:Y:S05]  /*241b0*/  BSYNC B2 ;  /* 0x0000000000027941 */ /* 0x000fea0003800000 */
.L_x_722:
[----:B------:R-:W-:Y:S01]  /*241c0*/  R2UR UR10, R15 ;  /* 0x000000000f0a72ca */ /* 0x000fe200000e0000 */
[----:B------:R-:W-:Y:S01]  /*241d0*/  UIADD3 UR4, UP0, UR40, 0x670, URZ ;  /* 0x0000067028047890 */ /* 0x000fe2000ff1e03f */
[----:B------:R-:W-:Y:S01]  /*241e0*/  R2UR UR6, R12 ;  /* 0x000000000c0672ca */ /* 0x000fe200000e0000 */
[----:B01----:R-:W-:Y:S01]  /*241f0*/  VIADD R11, R11, 0x388b0 ;  /* 0x000388b00b0b7836 */ /* 0x003fe20000000000 */
[----:B------:R-:W-:Y:S01]  /*24200*/  R2UR UR7, R13 ;  /* 0x000000000d0772ca */ /* 0x000fe200000e0000 */
[----:B------:R-:W-:Y:S01]  /*24210*/  UIADD3.X UR5, URZ, UR41, URZ, UP0, !UPT ;  /* 0x000000293f057290 */ /* 0x000fe200087fe43f */
[----:B------:R-:W-:Y:S02]  /*24220*/  PLOP3.LUT P0, PT, PT, PT, PT, 0x80, 0x0 ;  /* 0x000000000000781c */ /* 0x000fe40003f0f070 */
[----:B------:R-:W-:-:S11]  /*24230*/  IADD3 R7, R9, 0x10400, RZ ;  /* 0x0001040009077810 */ /* 0x000fd60007ffe0ff */
.L_x_724:
        /* <DEDUP_REMOVED lines=10> */
[----:B------:R-:W-:Y:S01]  /*242e0*/  R2UR UR10, R14 ;  /* 0x000000000e0a72ca */ /* 0x000fe200000e0000 */
[----:B------:R-:W-:Y:S01]  /*242f0*/  VIADD R9, R9, 0x14400 ;  /* 0x0001440009097836 */ /* 0x000fe20000000000 */
[----:B------:R-:W-:Y:S02]  /*24300*/  R2UR UR6, R12 ;  /* 0x000000000c0672ca */ /* 0x000fe400000e0000 */
[----:B------:R-:W-:Y:S02]  /*24310*/  R2UR UR7, R13 ;  /* 0x000000000d0772ca */ /* 0x000fe400000e0000 */
[----:B------:R-:W-:-:S13]  /*24320*/  PLOP3.LUT P0, PT, PT, PT, PT, 0x80, 0x0 ;  /* 0x000000000000781c */ /* 0x000fda0003f0f070 */
.L_x_725:
        /* <DEDUP_REMOVED lines=9> */
[----:B-1----:R-:W-:Y:S05]  /*243c0*/  @P0 BRA.U.ANY `(.L_x_725) ;  /* 0xfffffffd00d80947 */ /* 0x002fea000393ffff */
.L_x_713:
[----:B------:R-:W-:Y:S05]  /*243d0*/  BSYNC B1 ;  /* 0x0000000000017941 */ /* 0x000fea0003800000 */
.L_x_712:
[----:B------:R-:W-:Y:S01]  /*243e0*/  VIADD R11, R3, 0xfffffffe ;  /* 0xfffffffe030b7836 */ /* 0x000fe20000000000 */
[----:B------:R-:W-:Y:S01]  /*243f0*/  PLOP3.LUT P0, PT, PT, PT, PT, 0x8, 0x0 ;  /* 0x000000000000781c */ /* 0x000fe20003f0e170 */
[----:B------:R-:W-:-:S03]  /*24400*/  VIADD R29, R29, 0x1 ;  /* 0x000000011d1d7836 */ /* 0x000fc60000000000 */
[----:B------:R-:W-:Y:S02]  /*24410*/  ISETP.GE.AND P3, PT, R11, R6, PT ;  /* 0x000000060b00720c */ /* 0x000fe40003f66270 */
[----:B------:R-:W-:-:S04]  /*24420*/  ISETP.NE.AND P2, PT, R29, 0x2, PT ;  /* 0x000000021d00780c */ /* 0x000fc80003f45270 */
[----:B------:R-:W-:Y:S02]  /*24430*/  SEL R3, RZ, 0x1, P2 ;  /* 0x00000001ff037807 */ /* 0x000fe40001000000 */
[----:B------:R-:W-:Y:S02]  /*24440*/  SEL R29, R29, RZ, P2 ;  /* 0x000000ff1d1d7207 */ /* 0x000fe40001000000 */
[----:B------:R-:W-:-:S03]  /*24450*/  LOP3.LUT R32, R32, R3, RZ, 0x3c, !PT ;  /* 0x0000000320207212 */ /* 0x000fc600078e3cff */
[----:B------:R-:W-:Y:S05]  /*24460*/  @!P3 BRA `(.L_x_706) ;  /* 0x0000000400d4b947 */ /* 0x000fea0003800000 */
.L_x_740:
[----:B------:R-:W-:Y:S05]  /*24470*/  YIELD ;  /* 0x0000000000007946 */ /* 0x000fea0003800000 */
[----:B------:R-:W-:Y:S04]  /*24480*/  BSSY B1, `(.L_x_726) ;  /* 0x000006b000017945 */ /* 0x000fe80003800000 */
[----:B------:R-:W-:Y:S05]  /*24490*/  @!P6 BRA `(.L_x_727) ;  /* 0x0000000400a4e947 */ /* 0x000fea0003800000 */
[----:B------:R-:W-:Y:S01]  /*244a0*/  LEA R10, R29, R16, 0x3 ;  /* 0x000000101d0a7211 */ /* 0x000fe200078e18ff */
[----:B------:R-:W1:Y:S01]  /*244b0*/  S2R R3, SR_TID.X ;  /* 0x0000000000037919 */ /* 0x000e620000002100 */
[----:B------:R-:W-:Y:S01]  /*244c0*/  SHF.L.U32 R9, R32, 0x1f, RZ ;  /* 0x0000001f20097819 */ /* 0x000fe200000006ff */
[----:B------:R-:W-:Y:S03]  /*244d0*/  BSSY B2, `(.L_x_728) ;  /* 0x0000005000027945 */ /* 0x000fe60003800000 */
[----:B------:R-:W2:Y:S01]  /*244e0*/  SYNCS.PHASECHK.TRANS64.TRYWAIT P2, [R10+URZ+0x388a0], R9 ;  /* 0x0388a0090a0075a7 */ /* 0x000ea2000804017f */
[----:B-1----:R-:W-:-:S04]  /*244f0*/  LOP3.LUT R3, R3, 0x7f, RZ, 0xc0, !PT ;  /* 0x0000007f03037812 */ /* 0x002fc800078ec0ff */
[----:B------:R-:W-:Y:S01]  /*24500*/  ISETP.NE.AND P3, PT, R3, RZ, PT ;  /* 0x000000ff0300720c */ /* 0x000fe20003f65270 */
[----:B--2---:R-:W-:-:S12]  /*24510*/  @!P2 BRA `(.L_x_729) ;  /* 0x000000c00040a947 */ /* 0x004fd80003800000 */
.L_x_1074:
[----:B------:R-:W-:Y:S05]  /*24520*/  BSYNC B2 ;  /* 0x0000000000027941 */ /* 0x000fea0003800000 */
.L_x_728:
[----:B------:R-:W-:Y:S04]  /*24530*/  BSSY B2, `(.L_x_730) ;  /* 0x0000009000027945 */ /* 0x000fe80003800000 */
[----:B------:R-:W-:Y:S05]  /*24540*/  @P3 BRA `(.L_x_731) ;  /* 0x00000000001c3947 */ /* 0x000fea0003800000 */
[----:B------:R-:W0:Y:S02]  /*24550*/  S2R R3, SR_TID.X ;  /* 0x0000000000037919 */ /* 0x000e240000002100 */
[----:B0-----:R-:W-:Y:S01]  /*24560*/  LOP3.LUT R7, R3, 0x1f, RZ, 0xc0, !PT ;  /* 0x0000001f03077812 */ /* 0x001fe200078ec0ff */
[----:B------:R-:W-:-:S03]  /*24570*/  IMAD.MOV.U32 R3, RZ, RZ, 0x8000 ;  /* 0x00008000ff037424 */ /* 0x000fc600078e00ff */
[----:B------:R-:W-:Y:S01]  /*24580*/  ISETP.NE.AND P2, PT, R7, RZ, PT ;  /* 0x000000ff0700720c */ /* 0x000fe20003f45270 */
[----:B------:R2:W-:-:S12]  /*24590*/  SYNCS.ARRIVE.TRANS64 RZ, [R10+URZ+0x38890], R3 ;  /* 0x038890030aff79a7 */ /* 0x0005d8000800003f */
[----:B--2---:R-:W-:Y:S05]  /*245a0*/  @!P2 BRA `(.L_x_731) ;  /* 0x000000000004a947 */ /* 0x004fea0003800000 */
[----:B------:R-:W-:Y:S01]  /*245b0*/  BPT.TRAP 0x1 ;  /* 0x000000040000795c */ /* 0x000fe20000300000 */
.L_x_731:
[----:B------:R-:W-:Y:S05]  /*245c0*/  BSYNC B2 ;  /* 0x0000000000027941 */ /* 0x000fea0003800000 */
.L_x_730:
[----:B------:R-:W-:Y:S01]  /*245d0*/  IMAD.MOV.U32 R14, RZ, RZ, RZ ;  /* 0x000000ffff0e7224 */ /* 0x000fe200078e00ff */
[----:B------:R-:W-:Y:S01]  /*245e0*/  UIADD3 UR4, UP0, UR40, 0x570, URZ ;  /* 0x0000057028047890 */ /* 0x000fe2000ff1e03f */
[----:B------:R-:W-:Y:S01]  /*245f0*/  IMAD R8, R29, 0x8000, R16 ;  /* 0x000080001d087824 */ /* 0x000fe200078e0210 */
[----:B------:R-:W-:Y:S01]  /*24600*/  PLOP3.LUT P2, PT, PT, PT, PT, 0x80, 0x0 ;  /* 0x000000000000781c */ /* 0x000fe20003f4f070 */
[----:B------:R-:W-:Y:S01]  /*24610*/  VIADD R3, R10, 0x38890 ;  /* 0x000388900a037836 */ /* 0x000fe20000000000 */
[----:B------:R-:W-:Y:S01]  /*24620*/  R2UR UR10, R14 ;  /* 0x000000000e0a72ca */ /* 0x000fe200000e0000 */
[----:B------:R-:W-:Y:S01]  /*24630*/  VIADD R12, R8, 0x28400 ;  /* 0x00028400080c7836 */ /* 0x000fe20000000000 */
[----:B0-----:R-:W-:Y:S01]  /*24640*/  LEA R7, R11, R0, 0x7 ;  /* 0x000000000b077211 */ /* 0x001fe200078e38ff */
[----:B------:R-:W-:Y:S01]  /*24650*/  UIADD3.X UR5, URZ, UR41, URZ, UP0, !UPT ;  /* 0x000000293f057290 */ /* 0x000fe200087fe43f */
[----:B------:R-:W-:Y:S01]  /*24660*/  UMOV UR6, 0x0 ;  /* 0x0000000000067882 */ /* 0x000fe20000000000 */
[----:B------:R-:W-:-:S10]  /*24670*/  UMOV UR7, 0x12f00000 ;  /* 0x12f0000000077882 */ /* 0x000fd40000000000 */
.L_x_732:
        /* <DEDUP_REMOVED lines=12> */
[----:B------:R-:W-:Y:S01]  /*24740*/  UMOV UR6, 0x0 ;  /* 0x0000000000067882 */ /* 0x000fe20000000000 */
[----:B------:R-:W-:Y:S01]  /*24750*/  IADD3 R12, R8, 0x2c400, RZ ;  /* 0x0002c400080c7810 */ /* 0x000fe20007ffe0ff */
[----:B------:R-:W-:Y:S01]  /*24760*/  UMOV UR7, 0x12f00000 ;  /* 0x12f0000000077882 */ /* 0x000fe20000000000 */
[----:B------:R-:W-:-:S15]  /*24770*/  R2UR UR10, R15 ;  /* 0x000000000f0a72ca */ /* 0x000fde00000e0000 */
.L_x_733:
        /* <DEDUP_REMOVED lines=13> */
.L_x_1075:
[----:B------:R-:W-:Y:S05]  /*24850*/  BSYNC B2 ;  /* 0x0000000000027941 */ /* 0x000fea0003800000 */
.L_x_734:
[----:B------:R-:W-:Y:S01]  /*24860*/  BSSY B2, `(.L_x_736) ;  /* 0x000000b000027945 */ /* 0x000fe20003800000 */
[----:B------:R-:W-:Y:S02]  /*24870*/  IMAD.MOV.U32 R12, RZ, RZ, 0x0 ;  /* 0x00000000ff0c7424 */ /* 0x000fe400078e00ff */
[----:B------:R-:W-:Y:S01]  /*24880*/  IMAD.MOV.U32 R13, RZ, RZ, 0x12f00000 ;  /* 0x12f00000ff0d7424 */ /* 0x000fe200078e00ff */
[----:B------:R-:W-:Y:S06]  /*24890*/  @P3 BRA `(.L_x_737) ;  /* 0x00000000001c3947 */ /* 0x000fec0003800000 */
[----:B------:R-:W2:Y:S02]  /*248a0*/  S2R R3, SR_TID.X ;  /* 0x0000000000037919 */ /* 0x000ea40000002100 */
[----:B--2---:R-:W-:Y:S01]  /*248b0*/  LOP3.LUT R20, R3, 0x1f, RZ, 0xc0, !PT ;  /* 0x0000001f03147812 */ /* 0x004fe200078ec0ff */
[----:B------:R-:W-:-:S03]  /*248c0*/  IMAD.MOV.U32 R3, RZ, RZ, 0x8000 ;  /* 0x00008000ff037424 */ /* 0x000fc600078e00ff */
[----:B------:R-:W-:Y:S01]  /*248d0*/  ISETP.NE.AND P2, PT, R20, RZ, PT ;  /* 0x000000ff1400720c */ /* 0x000fe20003f45270 */
[----:B------:R2:W-:-:S12]  /*248e0*/  SYNCS.ARRIVE.TRANS64 RZ, [R10+URZ+0x388b0], R3 ;  /* 0x0388b0030aff79a7 */ /* 0x0005d8000800003f */
[----:B--2---:R-:W-:Y:S05]  /*248f0*/  @!P2 BRA `(.L_x_737) ;  /* 0x000000000004a947 */ /* 0x004fea0003800000 */
[----:B------:R-:W-:Y:S01]  /*24900*/  BPT.TRAP 0x1 ;  /* 0x000000040000795c */ /* 0x000fe20000300000 */
.L_x_737:
[----:B------:R-:W-:Y:S05]  /*24910*/  BSYNC B2 ;  /* 0x0000000000027941 */ /* 0x000fea0003800000 */
.L_x_736:
[----:B------:R-:W-:Y:S01]  /*24920*/  R2UR UR10, R14 ;  /* 0x000000000e0a72ca */ /* 0x000fe200000e0000 */
[----:B------:R-:W-:Y:S01]  /*24930*/  UIADD3 UR4, UP0, UR40, 0x670, URZ ;  /* 0x0000067028047890 */ /* 0x000fe2000ff1e03f */
[----:B------:R-:W-:Y:S01]  /*24940*/  R2UR UR6, R12 ;  /* 0x000000000c0672ca */ /* 0x000fe200000e0000 */
[----:B------:R-:W-:Y:S01]  /*24950*/  VIADD R3, R8, 0x10400 ;  /* 0x0001040008037836 */ /* 0x000fe20000000000 */
[----:B------:R-:W-:Y:S01]  /*24960*/  R2UR UR7, R13 ;  /* 0x000000000d0772ca */ /* 0x000fe200000e0000 */
[----:B------:R-:W-:Y:S01]  /*24970*/  UIADD3.X UR5, URZ, UR41, URZ, UP0, !UPT ;  /* 0x000000293f057290 */ /* 0x000fe200087fe43f */
[----:B------:R-:W-:Y:S02]  /*24980*/  PLOP3.LUT P2, PT, PT, PT, PT, 0x80, 0x0 ;  /* 0x000000000000781c */ /* 0x000fe40003f4f070 */
[----:B01----:R-:W-:-:S11]  /*24990*/  IADD3 R10, R10, 0x388b0, RZ ;  /* 0x000388b00a0a7810 */ /* 0x003fd60007ffe0ff */
.L_x_738:
        /* <DEDUP_REMOVED lines=15> */
.L_x_739:
        /* <DEDUP_REMOVED lines=10> */
.L_x_727:
[----:B------:R-:W-:Y:S05]  /*24b30*/  BSYNC B1 ;  /* 0x0000000000017941 */ /* 0x000fea0003800000 */
.L_x_726:
[----:B------:R-:W-:Y:S01]  /*24b40*/  ISETP.GT.AND P3, PT, R11, R6, PT ;  /* 0x000000060b00720c */ /* 0x000fe20003f64270 */
[----:B------:R-:W-:Y:S01]  /*24b50*/  VIADD R29, R29, 0x1 ;  /* 0x000000011d1d7836 */ /* 0x000fe20000000000 */
[----:B------:R-:W-:-:S04]  /*24b60*/  IADD3 R11, R11, -0x1, RZ ;  /* 0xffffffff0b0b7810 */ /* 0x000fc80007ffe0ff */
[----:B------:R-:W-:-:S04]  /*24b70*/  ISETP.NE.AND P2, PT, R29, 0x2, PT ;  /* 0x000000021d00780c */ /* 0x000fc80003f45270 */
[----:B------:R-:W-:Y:S02]  /*24b80*/  SEL R3, RZ, 0x1, P2 ;  /* 0x00000001ff037807 */ /* 0x000fe40001000000 */
[----:B------:R-:W-:Y:S02]  /*24b90*/  SEL R29, R29, RZ, P2 ;  /* 0x000000ff1d1d7207 */ /* 0x000fe40001000000 */
[----:B------:R-:W-:Y:S01]  /*24ba0*/  LOP3.LUT R32, R32, R3, RZ, 0x3c, !PT ;  /* 0x0000000320207212 */ /* 0x000fe200078e3cff */
[----:B------:R-:W-:Y:S06]  /*24bb0*/  @P3 BRA `(.L_x_740) ;  /* 0xfffffff8002c3947 */ /* 0x000fec000383ffff */
.L_x_706:
[----:B------:R-:W-:Y:S05]  /*24bc0*/  BSYNC B0 ;  /* 0x0000000000007941 */ /* 0x000fea0003800000 */
.L_x_705:
[----:B------:R-:W-:Y:S05]  /*24bd0*/  @!P0 WARPSYNC.ALL ;  /* 0x0000000000008948 */ /* 0x000fea0003800000 */
[----:B------:R-:W-:Y:S01]  /*24be0*/  @!P0 BAR.SYNC.DEFER_BLOCKING 0xc, 0x180 ;  /* 0x0306000000008b1d */ /* 0x000fe20000010000 */
[----:B------:R-:W-:-:S05]  /*24bf0*/  IMAD.MOV.U32 R0, RZ, RZ, RZ ;  /* 0x000000ffff007224 */ /* 0x000fca00078e00ff */
[----:B------:R-:W-:Y:S04]  /*24c00*/  BSSY B0, `(.L_x_741) ;  /* 0x000001e000007945 */ /* 0x000fe80003800000 */
[----:B------:R-:W-:Y:S05]  /*24c10*/  @!P1 BRA `(.L_x_742) ;  /* 0x0000000000709947 */ /* 0x000fea0003800000 */
[----:B------:R-:W-:-:S13]  /*24c20*/  ISETP.NE.AND P0, PT, R5, RZ, PT ;  /* 0x000000ff0500720c */ /* 0x000fda0003f05270 */
[----:B------:R-:W1:Y:S02]  /*24c30*/  @!P0 LDC R5, c[0x0][0x9f0] ;  /* 0x00027c00ff058b82 */ /* 0x000e640000000800 */
[-C--:B-1----:R-:W-:Y:S02]  /*24c40*/  IABS R0, R5.reuse ;  /* 0x0000000500007213 */ /* 0x082fe40000000000 */
[----:B0-----:R-:W-:Y:S02]  /*24c50*/  IABS R7, R5 ;  /* 0x0000000500077213 */ /* 0x001fe40000000000 */
[----:B------:R-:W0:Y:S03]  /*24c60*/  I2F.RP R2, R0 ;  /* 0x0000000000027306 */ /* 0x000e260000209400 */
[----:B------:R-:W-:-:S05]  /*24c70*/  IMAD.MOV R7, RZ, RZ, -R7 ;  /* 0x000000ffff077224 */ /* 0x000fca00078e0a07 */
[----:B0-----:R-:W0:Y:S02]  /*24c80*/  MUFU.RCP R2, R2 ;  /* 0x0000000200027308 */ /* 0x001e240000001000 */
[----:B0-----:R-:W-:-:S06]  /*24c90*/  VIADD R2, R2, 0xffffffe ;  /* 0x0ffffffe02027836 */ /* 0x001fcc0000000000 */
[----:B------:R-:W0:Y:S02]  /*24ca0*/  F2I.FTZ.U32.TRUNC.NTZ R3, R2 ;  /* 0x0000000200037305 */ /* 0x000e24000021f000 */
[----:B0-----:R-:W-:-:S04]  /*24cb0*/  IMAD.MOV R2, RZ, RZ, -R3 ;  /* 0x000000ffff027224 */ /* 0x001fc800078e0a03 */
[----:B------:R-:W-:Y:S01]  /*24cc0*/  IMAD R6, R2, R0, RZ ;  /* 0x0000000002067224 */ /* 0x000fe200078e02ff */
[----:B------:R-:W-:-:S05]  /*24cd0*/  MOV R2, RZ ;  /* 0x000000ff00027202 */ /* 0x000fca0000000f00 */
[----:B------:R-:W-:Y:S01]  /*24ce0*/  IMAD.HI.U32 R6, R3, R6, R2 ;  /* 0x0000000603067227 */ /* 0x000fe200078e0002 */
[----:B------:R-:W-:-:S04]  /*24cf0*/  IADD3 R3, R4, -0x1, R5 ;  /* 0xffffffff04037810 */ /* 0x000fc80007ffe005 */
[----:B------:R-:W-:Y:S02]  /*24d00*/  IABS R2, R3 ;  /* 0x0000000300027213 */ /* 0x000fe40000000000 */
[----:B------:R-:W-:-:S03]  /*24d10*/  LOP3.LUT R3, R3, R5, RZ, 0x3c, !PT ;  /* 0x0000000503037212 */ /* 0x000fc600078e3cff */
[----:B------:R-:W-:Y:S01]  /*24d20*/  IMAD.HI.U32 R6, R6, R2, RZ ;  /* 0x0000000206067227 */ /* 0x000fe200078e00ff */
[----:B------:R-:W-:-:S03]  /*24d30*/  ISETP.GE.AND P2, PT, R3, RZ, PT ;  /* 0x000000ff0300720c */ /* 0x000fc60003f46270 */
[----:B------:R-:W-:-:S05]  /*24d40*/  IMAD R2, R6, R7, R2 ;  /* 0x0000000706027224 */ /* 0x000fca00078e0202 */
[----:B------:R-:W-:-:S13]  /*24d50*/  ISETP.GT.U32.AND P1, PT, R0, R2, PT ;  /* 0x000000020000720c */ /* 0x000fda0003f24070 */
[----:B------:R-:W-:Y:S02]  /*24d60*/  @!P1 IMAD.IADD R2, R2, 0x1, -R0 ;  /* 0x0000000102029824 */ /* 0x000fe400078e0a00 */
[----:B------:R-:W-:Y:S01]  /*24d70*/  @!P1 VIADD R6, R6, 0x1 ;  /* 0x0000000106069836 */ /* 0x000fe20000000000 */
[----:B------:R-:W-:Y:S02]  /*24d80*/  ISETP.NE.AND P1, PT, R5, RZ, PT ;  /* 0x000000ff0500720c */ /* 0x000fe40003f25270 */
[----:B------:R-:W-:-:S13]  /*24d90*/  ISETP.GE.U32.AND P0, PT, R2, R0, PT ;  /* 0x000000000200720c */ /* 0x000fda0003f06070 */
[----:B------:R-:W-:-:S05]  /*24da0*/  @P0 IADD3 R6, R6, 0x1, RZ ;  /* 0x0000000106060810 */ /* 0x000fca0007ffe0ff */
[----:B------:R-:W-:-:S04]  /*24db0*/  IMAD.MOV.U32 R0, RZ, RZ, R6 ;  /* 0x000000ffff007224 */ /* 0x000fc800078e0006 */
[----:B------:R-:W-:Y:S01]  /*24dc0*/  @!P2 IMAD.MOV R0, RZ, RZ, -R0 ;  /* 0x000000ffff00a224 */ /* 0x000fe200078e0a00 */
[----:B------:R-:W-:-:S07]  /*24dd0*/  @!P1 LOP3.LUT R0, RZ, R5, RZ, 0x33, !PT ;  /* 0x00000005ff009212 */ /* 0x000fce00078e33ff */
.L_x_742:
[----:B------:R-:W-:Y:S05]  /*24de0*/  BSYNC B0 ;  /* 0x0000000000007941 */ /* 0x000fea0003800000 */
.L_x_741:
[----:B------:R-:W-:-:S05]  /*24df0*/  IMAD R35, R35, R0, RZ ;  /* 0x0000000023237224 */ /* 0x000fca00078e02ff */
[----:B------:R-:W-:-:S04]  /*24e00*/  VIADDMNMX R2, R35, R0, R4, PT ;  /* 0x0000000023027246 */ /* 0x000fc80003800104 */
[----:B------:R-:W-:Y:S01]  /*24e10*/  ISETP.GT.AND P0, PT, R2, R35, PT ;  /* 0x000000230200720c */ /* 0x000fe20003f04270 */
[----:B------:R1:W-:-:S12]  /*24e20*/  STL [R1+0x1c], R2 ;  /* 0x00001c0201007387 */ /* 0x0003d80000100800 */
[----:B-1----:R-:W-:Y:S05]  /*24e30*/  @P0 BRA `(.L_x_743) ;  /* 0x0000000000440947 */ /* 0x002fea0003800000 */
        /* <DEDUP_REMOVED lines=13> */
[----:B0-----:R-:W0:Y:S01]  /*24f10*/  POPC R7, R4 ;  /* 0x0000000400077309 */ /* 0x001e220000000000 */
[----:B--2---:R-:W0:Y:S02]  /*24f20*/  SHFL.IDX PT, R0, R3, R0, 0x1f ;  /* 0x00001f0003007589 */ /* 0x004e2400000e0000 */
[----:B0-----:R-:W-:Y:S01]  /*24f30*/  IADD3 R24, R0, UR39, R7 ;  /* 0x0000002700187c10 */ /* 0x001fe2000fffe007 */
[----:B------:R-:W-:Y:S06]  /*24f40*/  BRA `(.L_x_744) ;  /* 0x00000048001c7947 */ /* 0x000fec0003800000 */
.L_x_743:
        /* <DEDUP_REMOVED lines=8> */
[----:B------:R-:W-:Y:S01]  /*24fd0*/  MOV R4, UR6 ;  /* 0x0000000600047c02 */ /* 0x000fe20008000f00 */
[----:B------:R-:W-:Y:S01]  /*24fe0*/  IMAD.U32 R5, RZ, RZ, UR7 ;  /* 0x00000007ff057e24 */ /* 0x000fe2000f8e00ff */
[----:B------:R-:W1:Y:S01]  /*24ff0*/  LDC.64 R2, c[0x4][R2] ;  /* 0x0100000002027b82 */ /* 0x000e620000000a00 */
[----:B------:R-:W-:Y:S01]  /*25000*/  IMAD.U32 R6, RZ, RZ, UR8 ;  /* 0x00000008ff067e24 */ /* 0x000fe2000f8e00ff */
[----:B------:R-:W-:Y:S01]  /*25010*/  MOV R10, UR4 ;  /* 0x00000004000a7c02 */ /* 0x000fe20008000f00 */
[----:B0-----:R-:W-:Y:S01]  /*25020*/  IMAD.U32 R7, RZ, RZ, UR9 ;  /* 0x00000009ff077e24 */ /* 0x001fe2000f8e00ff */
[----:B------:R-:W-:Y:S01]  /*25030*/  MOV R13, RZ ;  /* 0x000000ff000d7202 */ /* 0x000fe20000000f00 */
[----:B------:R-:W-:-:S02]  /*25040*/  IMAD.U32 R11, RZ, RZ, UR5 ;  /* 0x00000005ff0b7e24 */ /* 0x000fc4000f8e00ff */
[----:B------:R-:W-:Y:S02]  /*25050*/  IMAD.MOV.U32 R8, RZ, RZ, 0x70 ;  /* 0x00000070ff087424 */ /* 0x000fe400078e00ff */
[----:B------:R-:W-:-:S07]  /*25060*/  IMAD.MOV.U32 R12, RZ, RZ, 0x1 ;  /* 0x00000001ff0c7424 */ /* 0x000fce00078e00ff */
[----:B------:R-:W-:-:S07]  /*25070*/  LEPC R20, `(.L_x_746) ;  /* 0x000000001014794e */ /* 0x000fce0000000000 */
[----:B-1----:R-:W-:Y:S05]  /*25080*/  CALL.ABS.NOINC R2 ;  /* 0x0000000002007343 */ /* 0x002fea0003c00000 */
.L_x_746:
[----:B------:R-:W-:Y:S05]  /*25090*/  BSYNC B6 ;  /* 0x0000000000067941 */ /* 0x000fea0003800000 */
.L_x_745:
[----:B------:R-:W2:Y:S01]  /*250a0*/  LDL.LU R2, [R1] ;  /* 0x0000000001027983 */ /* 0x000ea20000300800 */
[----:B------:R-:W-:Y:S01]  /*250b0*/  VIADD R0, R16, 0x10400 ;  /* 0x0001040010007836 */ /* 0x000fe20000000000 */
[----:B------:R-:W-:Y:S04]  /*250c0*/  BSSY B6, `(.L_x_747) ;  /* 0x0000016000067945 */ /* 0x000fe80003800000 */
[----:B------:R-:W-:Y:S02]  /*250d0*/  LOP3.LUT P0, RZ, R0, 0x3ff, RZ, 0xc0, !PT ;  /* 0x000003ff00ff7812 */ /* 0x000fe4000780c0ff */
[----:B--2---:R-:W-:-:S11]  /*250e0*/  LOP3.LUT R2, R2, 0xfffffffe, RZ, 0xc0, !PT ;  /* 0xfffffffe02027812 */ /* 0x004fd600078ec0ff */
[----:B------:R-:W-:-:S05]  /*250f0*/  @P0 LOP3.LUT R2, R2, 0x1, RZ, 0xfc, !PT ;  /* 0x0000000102020812 */ /* 0x000fca00078efcff */
[----:B------:R1:W-:Y:S01]  /*25100*/  STL [R1], R2 ;  /* 0x0000000201007387 */ /* 0x0003e20000100800 */
[----:B------:R-:W-:Y:S05]  /*25110*/  @!P0 BRA `(.L_x_748) ;  /* 0x0000000000408947 */ /* 0x000fea0003800000 */
[----:B-1----:R-:W-:Y:S01]  /*25120*/  MOV R2, 0x0 ;  /* 0x0000000000027802 */ /* 0x002fe20000000f00 */
[----:B------:R-:W-:Y:S01]  /*25130*/  ULDC.64 UR6, c[0x4][0xc0] ;  /* 0x0100300000067ab9 */ /* 0x000fe20000000a00 */
[----:B------:R-:W-:Y:S01]  /*25140*/  ULDC.64 UR8, c[0x4][0xc8] ;  /* 0x0100320000087ab9 */ /* 0x000fe20000000a00 */
[----:B------:R-:W-:Y:S01]  /*25150*/  ULDC.64 UR4, c[0x4][0x10] ;  /* 0x0100040000047ab9 */ /* 0x000fe20000000a00 */
[----:B------:R-:W-:Y:S01]  /*25160*/  IMAD.U32 R4, RZ, RZ, UR6 ;  /* 0x00000006ff047e24 */ /* 0x000fe2000f8e00ff */
[----:B------:R-:W-:Y:S01]  /*25170*/  MOV R6, UR8 ;  /* 0x0000000800067c02 */ /* 0x000fe20008000f00 */
[----:B------:R-:W1:Y:S01]  /*25180*/  LDC.64 R2, c[0x4][R2] ;  /* 0x0100000002027b82 */ /* 0x000e620000000a00 */
[----:B------:R-:W-:Y:S01]  /*25190*/  IMAD.U32 R5, RZ, RZ, UR7 ;  /* 0x00000007ff057e24 */ /* 0x000fe2000f8e00ff */
[----:B------:R-:W-:Y:S01]  /*251a0*/  MOV R8, 0x70 ;  /* 0x0000007000087802 */ /* 0x000fe20000000f00 */
[----:B0-----:R-:W-:Y:S02]  /*251b0*/  IMAD.U32 R7, RZ, RZ, UR9 ;  /* 0x00000009ff077e24 */ /* 0x001fe4000f8e00ff */
[----:B------:R-:W-:-:S02]  /*251c0*/  IMAD.U32 R10, RZ, RZ, UR4 ;  /* 0x00000004ff0a7e24 */ /* 0x000fc4000f8e00ff */
[----:B------:R-:W-:Y:S02]  /*251d0*/  IMAD.U32 R11, RZ, RZ, UR5 ;  /* 0x00000005ff0b7e24 */ /* 0x000fe4000f8e00ff */
[----:B------:R-:W-:Y:S02]  /*251e0*/  IMAD.MOV.U32 R12, RZ, RZ, 0x1 ;  /* 0x00000001ff0c7424 */ /* 0x000fe400078e00ff */
[----:B------:R-:W-:-:S07]  /*251f0*/  IMAD.MOV.U32 R13, RZ, RZ, RZ ;  /* 0x000000ffff0d7224 */ /* 0x000fce00078e00ff */
[----:B------:R-:W-:-:S07]  /*25200*/  LEPC R20, `(.L_x_748) ;  /* 0x000000001014794e */ /* 0x000fce0000000000 */
[----:B-1----:R-:W-:Y:S05]  /*25210*/  CALL.ABS.NOINC R2 ;  /* 0x0000000002007343 */ /* 0x002fea0003c00000 */
.L_x_748:
[----:B------:R-:W-:Y:S05]  /*25220*/  BSYNC B6 ;  /* 0x0000000000067941 */ /* 0x000fea0003800000 */
.L_x_747:
[----:B------:R-:W-:Y:S01]  /*25230*/  VIADD R0, R16, 0x400 ;  /* 0x0000040010007836 */ /* 0x000fe20000000000 */
[----:B------:R-:W-:Y:S04]  /*25240*/  BSSY B6, `(.L_x_749) ;  /* 0x0000013000067945 */ /* 0x000fe80003800000 */
[----:B------:R-:W-:-:S13]  /*25250*/  LOP3.LUT P0, RZ, R0, 0x3ff, RZ, 0xc0, !PT ;  /* 0x000003ff00ff7812 */ /* 0x000fda000780c0ff */
[----:B------:R-:W-:Y:S05]  /*25260*/  @!P0 BRA `(.L_x_750) ;  /* 0x0000000000408947 */ /* 0x000fea0003800000 */
[----:B-1----:R-:W-:Y:S01]  /*25270*/  MOV R2, 0x0 ;  /* 0x0000000000027802 */ /* 0x002fe20000000f00 */
        /* <DEDUP_REMOVED lines=15> */
.L_x_750:
[----:B------:R-:W-:Y:S05]  /*25370*/  BSYNC B6 ;  /* 0x0000000000067941 */ /* 0x000fea0003800000 */
.L_x_749:
[----:B-1----:R-:W2:Y:S01]  /*25380*/  LDL R2, [R1] ;  /* 0x0000000001027983 */ /* 0x002ea20000100800 */
[----:B------:R-:W-:Y:S01]  /*25390*/  BSSY B6, `(.L_x_751) ;  /* 0x0000013000067945 */ /* 0x000fe20003800000 */
[----:B--2---:R-:W-:-:S13]  /*253a0*/  LOP3.LUT P6, RZ, R2, 0x1, RZ, 0xc0, !PT ;  /* 0x0000000102ff7812 */ /* 0x004fda00078cc0ff */
[----:B------:R-:W-:Y:S05]  /*253b0*/  @!P6 BRA `(.L_x_752) ;  /* 0x000000000040e947 */ /* 0x000fea0003800000 */
[----:B------:R-:W-:Y:S01]  /*253c0*/  MOV R2, 0x0 ;  /* 0x0000000000027802 */ /* 0x000fe20000000f00 */
[----:B------:R-:W-:Y:S01]  /*253d0*/  ULDC.64 UR4, c[0x4][0xc0] ;  /* 0x0100300000047ab9 */ /* 0x000fe20000000a00 */
[----:B------:R-:W-:Y:S01]  /*253e0*/  ULDC.64 UR6, c[0x4][0xc8] ;  /* 0x0100320000067ab9 */ /* 0x000fe20000000a00 */
[----:B------:R-:W-:Y:S01]  /*253f0*/  ULDC.64 UR8, c[0x4][0x20] ;  /* 0x0100080000087ab9 */ /* 0x000fe20000000a00 */
[----:B------:R-:W-:Y:S01]  /*25400*/  IMAD.U32 R4, RZ, RZ, UR4 ;  /* 0x00000004ff047e24 */ /* 0x000fe2000f8e00ff */
[----:B0-----:R-:W-:Y:S01]  /*25410*/  MOV R7, UR7 ;  /* 0x0000000700077c02 */ /* 0x001fe20008000f00 */
        /* <DEDUP_REMOVED lines=9> */
[----:B0-----:R-:W-:Y:S05]  /*254b0*/  CALL.ABS.NOINC R2 ;  /* 0x0000000002007343 */ /* 0x001fea0003c00000 */
.L_x_752:
[----:B------:R-:W-:Y:S05]  /*254c0*/  BSYNC B6 ;  /* 0x0000000000067941 */ /* 0x000fea0003800000 */
.L_x_751:
[----:B------:R-:W2:Y:S01]  /*254d0*/  LDL.LU R2, [R1] ;  /* 0x0000000001027983 */ /* 0x000ea20000300800 */
[----:B------:R-:W-:Y:S01]  /*254e0*/  ULDC.64 UR4, c[0x0][0x9f8] ;  /* 0x00027e0000047ab9 */ /* 0x000fe20000000a00 */
[----:B------:R-:W1:Y:S02]  /*254f0*/  LDC R8, c[0x0][0x430] ;  /* 0x00010c00ff087b82 */ /* 0x000e640000000800 */
[----:B------:R-:W0:Y:S01]  /*25500*/  LDL R0, [R1+0x1c] ;  /* 0x00001c0001007983 */ /* 0x000e220000100800 */
[----:B------:R-:W-:Y:S01]  /*25510*/  ISETP.NE.U32.AND P0, PT, RZ, UR4, PT ;  /* 0x00000004ff007c0c */ /* 0x000fe2000bf05070 */
[----:B------:R-:W3:Y:S03]  /*25520*/  S2R R21, SR_TID.X ;  /* 0x0000000000157919 */ /* 0x000ee60000002100 */
[----:B------:R-:W-:Y:S01]  /*25530*/  ISETP.NE.AND.EX P0, PT, RZ, UR5, PT, P0 ;  /* 0x00000005ff007c0c */ /* 0x000fe2000bf05300 */
[----:B------:R-:W4:Y:S01]  /*25540*/  LDC R10, c[0x0][0x2f4] ;  /* 0x0000bd00ff0a7b82 */ /* 0x000f220000000800 */
[----:B--2---:R-:W-:-:S02]  /*25550*/  IMAD.MOV.U32 R20, RZ, RZ, R2 ;  /* 0x000000ffff147224 */ /* 0x004fc400078e0002 */
[----:B------:R-:W2:Y:S02]  /*25560*/  S2R R2, SR_TID.X ;  /* 0x0000000000027919 */ /* 0x000ea40000002100 */
[----:B--2---:R-:W-:-:S07]  /*25570*/  LOP3.LUT R4, R2, 0x7f, RZ, 0xc0, !PT ;  /* 0x0000007f02047812 */ /* 0x004fce00078ec0ff */
[----:B------:R-:W-:Y:S01]  /*25580*/  @P0 IADD3 R2, P1, R19, UR4, RZ ;  /* 0x0000000413020c10 */ /* 0x000fe2000ff3e0ff */
[----:B---3--:R-:W-:Y:S01]  /*25590*/  IMAD.SHL.U32 R21, R21, 0x10, RZ ;  /* 0x0000001015157824 */ /* 0x008fe200078e00ff */
[----:B------:R-:W-:Y:S02]  /*255a0*/  SHF.R.U32.HI R4, RZ, 0x3, R4 ;  /* 0x00000003ff047819 */ /* 0x000fe40000011604 */
[----:B------:R-:W-:-:S05]  /*255b0*/  @P0 IADD3.X R3, R22, UR5, RZ, P1, !PT ;  /* 0x0000000516030c10 */ /* 0x000fca0008ffe4ff */
[----:B------:R2:W3:Y:S01]  /*255c0*/  @P0 LDG.E R26, desc[UR36][R2.64] ;  /* 0x00000024021a0981 */ /* 0x0004e2000c1e1900 */
[----:B-1----:R-:W-:Y:S02]  /*255d0*/  ISETP.NE.AND P1, PT, R8, 0x1, PT ;  /* 0x000000010800780c */ /* 0x002fe40003f25270 */
[----:B------:R-:W-:Y:S02]  /*255e0*/  LOP3.LUT R21, R4, 0x70, R21, 0xf8, !PT ;  /* 0x0000007004157812 */ /* 0x000fe400078ef815 */
[----:B0-----:R-:W-:-:S04]  /*255f0*/  LEA R7, R0, 0xffffff80, 0x7 ;  /* 0xffffff8000077811 */ /* 0x001fc800078e38ff */
[----:B------:R-:W-:-:S04]  /*25600*/  LOP3.LUT R5, R21, R7, RZ, 0xfc, !PT ;  /* 0x0000000715057212 */ /* 0x000fc800078efcff */
[C---:B------:R-:W-:Y:S01]  /*25610*/  ISETP.GE.AND P0, PT, R5.reuse, R23, PT ;  /* 0x000000170500720c */ /* 0x040fe20003f06270 */
[----:B------:R-:W0:Y:S01]  /*25620*/  @P1 LDC R6, c[0x0][0x434] ;  /* 0x00010d00ff061b82 */ /* 0x000e220000000800 */
[----:B------:R-:W-:-:S05]  /*25630*/  IADD3 R5, R5, R36, RZ ;  /* 0x0000002405057210 */ /* 0x000fca0007ffe0ff */
[----:B------:R-:W-:Y:S02]  /*25640*/  IMAD.MOV.U32 R4, RZ, RZ, R5 ;  /* 0x000000ffff047224 */ /* 0x000fe400078e0005 */
[----:B------:R-:W1:Y:S08]  /*25650*/  @P1 LDC R0, c[0x0][0x438] ;  /* 0x00010e00ff001b82 */ /* 0x000e700000000800 */
[----:B--2---:R-:W2:Y:S01]  /*25660*/  @!P0 LDC.64 R2, c[0x0][0x428] ;  /* 0x00010a00ff028b82 */ /* 0x004ea20000000a00 */
[----:B0-----:R-:W-:-:S05]  /*25670*/  @P1 IMAD.HI.U32 R6, R5, R6, RZ ;  /* 0x0000000605061227 */ /* 0x001fca00078e00ff */
[----:B-1----:R-:W-:-:S05]  /*25680*/  @P1 SHF.R.U32.HI R4, RZ, R0, R6 ;  /* 0x00000000ff041219 */ /* 0x002fca0000011606 */
[----:B------:R-:W-:-:S04]  /*25690*/  IMAD.MOV R0, RZ, RZ, -R4 ;  /* 0x000000ffff007224 */ /* 0x000fc800078e0a04 */
[----:B------:R-:W-:Y:S01]  /*256a0*/  IMAD R0, R8, R0, R5 ;  /* 0x0000000008007224 */ /* 0x000fe200078e0205 */
[----:B------:R-:W-:Y:S02]  /*256b0*/  @!P0 SHF.R.S32.HI R5, RZ, 0x1f, R4 ;  /* 0x0000001fff058819 */ /* 0x000fe40000011404 */
[----:B------:R-:W-:Y:S02]  /*256c0*/  LOP3.LUT R9, R30, 0x80, RZ, 0xfc, !PT ;  /* 0x000000801e097812 */ /* 0x000fe400078efcff */
[----:B------:R-:W-:Y:S01]  /*256d0*/  LOP3.LUT R20, R20, 0xfffffffd, RZ, 0xc0, !PT ;  /* 0xfffffffd14147812 */ /* 0x000fe200078ec0ff */
[----:B------:R-:W-:Y:S01]  /*256e0*/  UMOV UR4, 0xffffffff ;  /* 0xffffffff00047882 */ /* 0x000fe20000000000 */
[----:B---3--:R-:W-:Y:S01]  /*256f0*/  SHF.R.S32.HI R37, RZ, 0x1f, R26 ;  /* 0x0000001fff257819 */ /* 0x008fe2000001141a */
[----:B--2---:R-:W-:-:S04]  /*25700*/  @!P0 IMAD.WIDE.U32 R4, R26, R2, R4 ;  /* 0x000000021a048225 */ /* 0x004fc800078e0004 */
[----:B------:R-:W-:-:S04]  /*25710*/  @!P0 IMAD R6, R37, R2, RZ ;  /* 0x0000000225068224 */ /* 0x000fc800078e02ff */
[----:B------:R-:W-:Y:S02]  /*25720*/  @!P0 IMAD R6, R26, R3, R6 ;  /* 0x000000031a068224 */ /* 0x000fe400078e0206 */
[----:B------:R-:W0:Y:S02]  /*25730*/  @!P0 LDC.64 R2, c[0x0][0x418] ;  /* 0x00010600ff028b82 */ /* 0x000e240000000a00 */
[----:B------:R-:W-:Y:S01]  /*25740*/  @!P0 IMAD.IADD R6, R5, 0x1, R6 ;  /* 0x0000000105068824 */ /* 0x000fe200078e0206 */
[----:B0-----:R-:W-:-:S04]  /*25750*/  @!P0 LEA R2, P1, R4, R2, 0x2 ;  /* 0x0000000204028211 */ /* 0x001fc800078210ff */
[----:B------:R-:W-:Y:S02]  /*25760*/  @!P0 LEA.HI.X R3, R4, R3, R6, 0x2, P1 ;  /* 0x0000000304038211 */ /* 0x000fe400008f1406 */
[----:B----4-:R-:W-:Y:S02]  /*25770*/  ISETP.GE.AND P1, PT, R30, R10, PT ;  /* 0x0000000a1e00720c */ /* 0x010fe40003f26270 */
[----:B------:R-:W-:-:S06]  /*25780*/  MOV R4, RZ ;  /* 0x000000ff00047202 */ /* 0x000fcc0000000f00 */
[----:B------:R0:W5:Y:S01]  /*25790*/  @!P0 LDG.E R4, desc[UR36][R2.64] ;  /* 0x0000002402048981 */ /* 0x000162000c1e1900 */
[----:B------:R-:W-:-:S04]  /*257a0*/  ISETP.GE.AND P0, PT, R9, R10, PT ;  /* 0x0000000a0900720c */ /* 0x000fc80003f06270 */
[----:B------:R-:W-:-:S04]  /*257b0*/  @P1 LOP3.LUT R20, R20, 0x2, RZ, 0xfc, !PT ;  /* 0x0000000214141812 */ /* 0x000fc800078efcff */
[----:B------:R-:W-:Y:S01]  /*257c0*/  LOP3.LUT R20, R20, 0xfffffffb, RZ, 0xc0, !PT ;  /* 0xfffffffb14147812 */ /* 0x000fe200078ec0ff */
[----:B0-----:R-:W-:-:S03]  /*257d0*/  IMAD.U32 R2, RZ, RZ, UR42 ;  /* 0x0000002aff027e24 */ /* 0x001fc6000f8e00ff */
[----:B------:R-:W-:Y:S02]  /*257e0*/  LOP3.LUT R20, R20, 0xfffffffe, RZ, 0xc0, !PT ;  /* 0xfffffffe14147812 */ /* 0x000fe400078ec0ff */
[----:B------:R-:W-:Y:S02]  /*257f0*/  ISETP.NE.AND P2, PT, R2, 0x3, PT ;  /* 0x000000030200780c */ /* 0x000fe40003f45270 */
[----:B------:R-:W-:-:S11]  /*25800*/  @P0 LOP3.LUT R20, R20, 0x1, RZ, 0xfc, !PT ;  /* 0x0000000114140812 */ /* 0x000fd600078efcff */
[----:B------:R-:W-:-:S05]  /*25810*/  @P2 LOP3.LUT R20, R20, 0x4, RZ, 0xfc, !PT ;  /* 0x0000000414142812 */ /* 0x000fca00078efcff */
[----:B------:R0:W-:Y:S01]  /*25820*/  STL [R1], R20 ;  /* 0x0000001401007387 */ /* 0x0001e20000100800 */
[----:B------:R-:W-:Y:S05]  /*25830*/  BRA.DIV UR4, `(.L_x_753) ;  /* 0x000000ae04a07947 */ /* 0x000fea000b800000 */
.L_x_1078:
[----:B------:R-:W-:Y:S05]  /*25840*/  @!P2 BRA `(.L_x_754) ;  /* 0x000000000004a947 */ /* 0x000fea0003800000 */
[----:B------:R-:W-:Y:S01]  /*25850*/  BPT.TRAP 0x1 ;  /* 0x000000040000795c */ /* 0x000fe20000300000 */
.L_x_754:
        /* <DEDUP_REMOVED lines=10> */
.L_x_1079:
[----:B------:R-:W-:Y:S05]  /*25900*/  BSYNC B0 ;  /* 0x0000000000007941 */ /* 0x000fea0003800000 */
.L_x_755:
[----:B------:R-:W2:Y:S01]  /*25910*/  LDL R12, [R1+0x8] ;  /* 0x00000800010c7983 */ /* 0x000ea20000100800 */
[----:B------:R-:W-:Y:S01]  /*25920*/  ULDC.64 UR4, c[0x0][0x328] ;  /* 0x0000ca0000047ab9 */ /* 0x000fe20000000a00 */
[----:B-----5:R-:W-:Y:S01]  /*25930*/  SHF.R.S32.HI R10, RZ, 0x1f, R4 ;  /* 0x0000001fff0a7819 */ /* 0x020fe20000011404 */
[----:B------:R-:W-:Y:S01]  /*25940*/  ULDC.64 UR6, c[0x0][0x318] ;  /* 0x0000c60000067ab9 */ /* 0x000fe20000000a00 */
[----:B------:R-:W3:Y:S01]  /*25950*/  LDL.LU R11, [R1] ;  /* 0x00000000010b7983 */ /* 0x000ee20000300800 */
[----:B------:R-:W-:Y:S01]  /*25960*/  ISETP.GE.AND P1, PT, R23, 0x1, PT ;  /* 0x000000011700780c */ /* 0x000fe20003f26270 */
[----:B------:R-:W-:Y:S02]  /*25970*/  IMAD R5, R9, UR4, RZ ;  /* 0x0000000409057c24 */ /* 0x000fe4000f8e02ff */
[----:B------:R-:W-:-:S04]  /*25980*/  IMAD.WIDE.U32 R2, R0, UR4, RZ ;  /* 0x0000000400027c25 */ /* 0x000fc8000f8e00ff */
[----:B------:R-:W-:Y:S01]  /*25990*/  IMAD R5, R0, UR5, R5 ;  /* 0x0000000500057c24 */ /* 0x000fe2000f8e0205 */
[----:B------:R-:W-:-:S03]  /*259a0*/  ULDC.64 UR4, c[0x0][0x338] ;  /* 0x0000ce0000047ab9 */ /* 0x000fc60000000a00 */
[----:B------:R-:W-:Y:S02]  /*259b0*/  IMAD.IADD R3, R3, 0x1, R5 ;  /* 0x0000000103037824 */ /* 0x000fe400078e0205 */
[----:B------:R-:W-:Y:S02]  /*259c0*/  IMAD R5, R10, UR4, RZ ;  /* 0x000000040a057c24 */ /* 0x000fe4000f8e02ff */
[----:B------:R-:W-:-:S04]  /*259d0*/  IMAD.WIDE.U32 R2, R4, UR4, R2 ;  /* 0x0000000404027c25 */ /* 0x000fc8000f8e0002 */
[----:B------:R-:W-:Y:S01]  /*259e0*/  IMAD R5, R4, UR5, R5 ;  /* 0x0000000504057c24 */ /* 0x000fe2000f8e0205 */
[----:B------:R-:W-:-:S04]  /*259f0*/  ULDC.64 UR4, c[0x0][0x330] ;  /* 0x0000cc0000047ab9 */ /* 0x000fc80000000a00 */
[----:B------:R-:W-:-:S03]  /*25a00*/  IADD3 R3, R3, R5, RZ ;  /* 0x0000000503037210 */ /* 0x000fc60007ffe0ff */
[----:B------:R-:W-:Y:S01]  /*25a10*/  IMAD.WIDE.U32 R2, R17, UR4, R2 ;  /* 0x0000000411027c25 */ /* 0x000fe2000f8e0002 */
[----:B------:R-:W-:-:S03]  /*25a20*/  UMOV UR4, 0xffffffff ;  /* 0xffffffff00047882 */ /* 0x000fc60000000000 */
[----:B------:R-:W-:Y:S01]  /*25a30*/  IMAD R8, R17, UR5, R3 ;  /* 0x0000000511087c24 */ /* 0x000fe2000f8e0203 */
[----:B------:R-:W-:-:S04]  /*25a40*/  IADD3 R7, P0, R2, UR6, RZ ;  /* 0x0000000602077c10 */ /* 0x000fc8000ff1e0ff */
[----:B------:R-:W-:Y:S01]  /*25a50*/  IADD3.X R8, R8, UR7, RZ, P0, !PT ;  /* 0x0000000708087c10 */ /* 0x000fe200087fe4ff */
[----:B--2---:R-:W-:Y:S01]  /*25a60*/  IMAD R5, R28, 0x8000, R12 ;  /* 0x000080001c057824 */ /* 0x004fe200078e020c */
[----:B---3--:R-:W-:-:S04]  /*25a70*/  LOP3.LUT R11, R11, 0xffffffdf, RZ, 0xc0, !PT ;  /* 0xffffffdf0b0b7812 */ /* 0x008fc800078ec0ff */
[----:B------:R-:W-:-:S05]  /*25a80*/  @P1 LOP3.LUT R11, R11, 0x20, RZ, 0xfc, !PT ;  /* 0x000000200b0b1812 */ /* 0x000fca00078efcff */
[----:B------:R2:W-:Y:S01]  /*25a90*/  STL [R1], R11 ;  /* 0x0000000b01007387 */ /* 0x0005e20000100800 */
[----:B------:R-:W-:Y:S05]  /*25aa0*/  BRA.DIV UR4, `(.L_x_757) ;  /* 0x000000ae044c7947 */ /* 0x000fea000b800000 */
[----:B------:R-:W3:Y:S01]  /*25ab0*/  LDC R12, c[0x0][0x2f4] ;  /* 0x0000bd00ff0c7b82 */ /* 0x000ee20000000800 */
[----:B------:R-:W4:Y:S01]  /*25ac0*/  SHFL.IDX PT, R2, R7, RZ, 0x181f ;  /* 0x00181fff07027589 */ /* 0x000f2200000e0000 */
[----:B--2---:R-:W-:-:S03]  /*25ad0*/  LOP3.LUT R11, R30, 0x80, RZ, 0xfc, !PT ;  /* 0x000000801e0b7812 */ /* 0x004fc600078efcff */
[----:B------:R-:W2:Y:S01]  /*25ae0*/  SHFL.IDX PT, R3, R8, RZ, 0x181f ;  /* 0x00181fff08037589 */ /* 0x000ea200000e0000 */
[----:B------:R-:W-:Y:S01]  /*25af0*/  IMAD.IADD R5, R16, 0x1, R5 ;  /* 0x0000000110057824 */ /* 0x000fe200078e0205 */
[C---:B---3--:R-:W-:Y:S02]  /*25b00*/  ISETP.GE.AND P1, PT, R30.reuse, R12, PT ;  /* 0x0000000c1e00720c */ /* 0x048fe40003f26270 */
[----:B----4-:R-:W-:Y:S02]  /*25b10*/  IADD3 R2, P0, R30, R2, RZ ;  /* 0x000000021e027210 */ /* 0x010fe40007f1e0ff */
[----:B------:R-:W-:-:S03]  /*25b20*/  ISETP.LT.OR P2, PT, R23, 0x1, P1 ;  /* 0x000000011700780c */ /* 0x000fc60000f41670 */
[----:B--2---:R-:W-:Y:S01]  /*25b30*/  IMAD.X R3, RZ, RZ, R3, P0 ;  /* 0x000000ffff037224 */ /* 0x004fe200000e0603 */
[----:B------:R-:W-:Y:S02]  /*25b40*/  ISETP.GE.AND P0, PT, R11, R12, PT ;  /* 0x0000000c0b00720c */ /* 0x000fe40003f06270 */
[----:B------:R-:W2:Y:S01]  /*25b50*/  LDL.LU R11, [R1] ;  /* 0x00000000010b7983 */ /* 0x000ea20000300800 */
[C---:B------:R-:W-:Y:S02]  /*25b60*/  ISETP.GE.AND P3, PT, R23.reuse, 0x11, PT ;  /* 0x000000111700780c */ /* 0x040fe40003f66270 */
[C---:B------:R-:W-:Y:S02]  /*25b70*/  ISETP.GE.AND P6, PT, R23.reuse, 0x71, PT ;  /* 0x000000711700780c */ /* 0x040fe40003fc6270 */
[C---:B------:R-:W-:Y:S02]  /*25b80*/  ISETP.GE.AND P5, PT, R23.reuse, 0x31, PT ;  /* 0x000000311700780c */ /* 0x040fe40003fa6270 */
[----:B------:R-:W-:Y:S01]  /*25b90*/  @!PT LDS RZ, [RZ] ;  /* 0x00000000fffff984 */ /* 0x000fe20000000800 */
[----:B------:R-:W-:Y:S01]  /*25ba0*/  LDGSTS.E.BYPASS.LTC128B.128 [R5+0x10400], desc[UR36][R2.64], !P2 ;  /* 0x1040000002057fae */ /* 0x000fe2000d101d64 */
[----:B------:R-:W-:-:S02]  /*25bb0*/  ISETP.LT.OR P2, PT, R23, 0x1, P0 ;  /* 0x000000011700780c */ /* 0x000fc40000741670 */
[----:B------:R-:W-:-:S11]  /*25bc0*/  ISETP.GE.AND P4, PT, R23, 0x41, PT ;  /* 0x000000411700780c */ /* 0x000fd60003f86270 */
[----:B------:R3:W-:Y:S04]  /*25bd0*/  LDGSTS.E.BYPASS.LTC128B.128 [R5+0x14400], desc[UR36][R2.64+0x80], !P2 ;  /* 0x1440008002057fae */ /* 0x0007e8000d101d64 */
[----:B---3--:R-:W3:Y:S04]  /*25be0*/  SHFL.IDX PT, R2, R7, 0x1, 0x181f ;  /* 0x00381f0007027f89 */ /* 0x008ee800000e0000 */
[----:B------:R-:W4:Y:S01]  /*25bf0*/  SHFL.IDX PT, R3, R8, 0x1, 0x181f ;  /* 0x00381f0008037f89 */ /* 0x000f2200000e0000 */
[----:B---3--:R-:W-:-:S04]  /*25c00*/  IADD3 R2, P2, R30, R2, RZ ;  /* 0x000000021e027210 */ /* 0x008fc80007f5e0ff */
[----:B----4-:R-:W-:Y:S02]  /*25c10*/  IADD3.X R3, RZ, R3, RZ, P2, !PT ;  /* 0x00000003ff037210 */ /* 0x010fe400017fe4ff */
[----:B------:R-:W-:-:S13]  /*25c20*/  ISETP.LT.OR P2, PT, R23, 0x11, P1 ;  /* 0x000000111700780c */ /* 0x000fda0000f41670 */
[----:B------:R-:W-:Y:S01]  /*25c30*/  LDGSTS.E.BYPASS.LTC128B.128 [R5+0x10c00], desc[UR36][R2.64], !P2 ;  /* 0x10c0000002057fae */ /* 0x000fe2000d101d64 */
[----:B------:R-:W-:-:S13]  /*25c40*/  ISETP.LT.OR P2, PT, R23, 0x11, P0 ;  /* 0x000000111700780c */ /* 0x000fda0000741670 */
[----:B------:R3:W-:Y:S04]  /*25c50*/  LDGSTS.E.BYPASS.LTC128B.128 [R5+0x14c00], desc[UR36][R2.64+0x80], !P2 ;  /* 0x14c0008002057fae */ /* 0x0007e8000d101d64 */
[----:B---3--:R-:W3:Y:S04]  /*25c60*/  SHFL.IDX PT, R2, R7, 0x2, 0x181f ;  /* 0x00581f0007027f89 */ /* 0x008ee800000e0000 */
[----:B------:R-:W4:Y:S01]  /*25c70*/  SHFL.IDX PT, R3, R8, 0x2, 0x181f ;  /* 0x00581f0008037f89 */ /* 0x000f2200000e0000 */
[----:B---3--:R-:W-:-:S05]  /*25c80*/  IADD3 R2, P2, R30, R2, RZ ;  /* 0x000000021e027210 */ /* 0x008fca0007f5e0ff */
[----:B----4-:R-:W-:Y:S01]  /*25c90*/  IMAD.X R3, RZ, RZ, R3, P2 ;  /* 0x000000ffff037224 */ /* 0x010fe200010e0603 */
        /* <DEDUP_REMOVED lines=19> */
[----:B------:R3:W-:Y:S01]  /*25dd0*/  LDGSTS.E.BYPASS.LTC128B.128 [R5+0x16400], desc[UR36][R2.64+0x80], !P2 ;  /* 0x1640008002057fae */ /* 0x0007e2000d101d64 */
[----:B--2---:R-:W-:-:S04]  /*25de0*/  LOP3.LUT R11, R11, 0xffffffef, RZ, 0xc0, !PT ;  /* 0xffffffef0b0b7812 */ /* 0x004fc800078ec0ff */
[----:B------:R-:W-:Y:S02]  /*25df0*/  @P3 LOP3.LUT R11, R11, 0x10, RZ, 0xfc, !PT ;  /* 0x000000100b0b3812 */ /* 0x000fe400078efcff */
[----:B------:R-:W-:Y:S02]  /*25e00*/  ISETP.GE.AND P3, PT, R23, 0x51, PT ;  /* 0x000000511700780c */ /* 0x000fe40003f66270 */
[----:B------:R-:W-:Y:S01]  /*25e10*/  LOP3.LUT R11, R11, 0xfffffff7, RZ, 0xc0, !PT ;  /* 0xfffffff70b0b7812 */ /* 0x000fe200078ec0ff */
[----:B---3--:R-:W2:Y:S04]  /*25e20*/  SHFL.IDX PT, R2, R7, 0x5, 0x181f ;  /* 0x00b81f0007027f89 */ /* 0x008ea800000e0000 */
[----:B------:R-:W3:Y:S01]  /*25e30*/  SHFL.IDX PT, R3, R8, 0x5, 0x181f ;  /* 0x00b81f0008037f89 */ /* 0x000ee200000e0000 */
[----:B--2---:R-:W-:-:S04]  /*25e40*/  IADD3 R2, P2, R30, R2, RZ ;  /* 0x000000021e027210 */ /* 0x004fc80007f5e0ff */
[----:B---3--:R-:W-:Y:S02]  /*25e50*/  IADD3.X R3, RZ, R3, RZ, P2, !PT ;  /* 0x00000003ff037210 */ /* 0x008fe400017fe4ff */
        /* <DEDUP_REMOVED lines=18> */
[----:B------:R-:W-:-:S05]  /*25f80*/  @P6 LOP3.LUT R11, R11, 0x40, RZ, 0xfc, !PT ;  /* 0x000000400b0b6812 */ /* 0x000fca00078efcff */
[----:B----4-:R2:W-:Y:S02]  /*25f90*/  STL [R1], R11 ;  /* 0x0000000b01007387 */ /* 0x0105e40000100800 */
.L_x_1097:
        /* <DEDUP_REMOVED lines=11> */
.L_x_758:
[----:B------:R-:W-:Y:S02]  /*26050*/  PLOP3.LUT P1, PT, P1, P0, PT, 0xa2, 0x0 ;  /* 0x000000000000781c */ /* 0x000fe40000f21472 */
[----:B------:R-:W-:-:S08]  /*26060*/  @P0 R2UR P1, UR4, R6 ;  /* 0x00000000060402ca */ /* 0x000fd00000020000 */
[----:B------:R-:W-:-:S05]  /*26070*/  @P0 PLOP3.LUT P0, PT, P1, PT, PT, 0x80, 0x0 ;  /* 0x000000000000081c */ /* 0x000fca0000f0f070 */
[----:B------:R-:W-:Y:S01]  /*26080*/  @!P1 SYNCS.ARRIVE.TRANS64.RED.A0T1 RZ, [UR4+0x38870], RZ ;  /* 0x038870ffffff99a7 */ /* 0x000fe20008200404 */
[----:B------:R-:W-:Y:S07]  /*26090*/  @!P1 ARRIVES.LDGSTSBAR.64.TRANSCNT [UR4+0x38870] ;  /* 0x03887000ff0099b0 */ /* 0x000fee0008000a84 */
[----:B------:R-:W-:Y:S05]  /*260a0*/  @P0 BRA.U.ANY `(.L_x_758) ;  /* 0xfffffffd00e80947 */ /* 0x000fea000393ffff */
[----:B------:R-:W-:Y:S01]  /*260b0*/  NOP ;  /* 0x0000000000007918 */ /* 0x000fe20000000000 */
[----:B---3--:R-:W3:Y:S02]  /*260c0*/  LDL R2, [R1] ;  /* 0x0000000001027983 */ /* 0x008ee40000100800 */
[----:B---3--:R-:W-:-:S13]  /*260d0*/  LOP3.LUT P6, RZ, R2, 0x4, RZ, 0xc0, !PT ;  /* 0x0000000402ff7812 */ /* 0x008fda00078cc0ff */
[----:B------:R-:W-:Y:S05]  /*260e0*/  @!P6 BRA `(.L_x_759) ;  /* 0x000000000004e947 */ /* 0x000fea0003800000 */
[----:B------:R-:W-:Y:S01]  /*260f0*/  BPT.TRAP 0x1 ;  /* 0x000000040000795c */ /* 0x000fe20000300000 */
.L_x_759:
[----:B------:R3:W-:Y:S01]  /*26100*/  SYNCS.ARRIVE.TRANS64.A1T0 RZ, [R6+URZ+0x38870], RZ ;  /* 0x038870ff06ff79a7 */ /* 0x0007e2000810003f */
[----:B------:R-:W-:Y:S05]  /*26110*/  @!P6 BRA `(.L_x_760) ;  /* 0x000000000004e947 */ /* 0x000fea0003800000 */
[----:B------:R-:W-:Y:S01]  /*26120*/  BPT.TRAP 0x1 ;  /* 0x000000040000795c */ /* 0x000fe20000300000 */
.L_x_760:
[----:B------:R-:W4:Y:S01]  /*26130*/  SYNCS.PHASECHK.TRANS64.TRYWAIT P0, [R6+URZ+0x38840], R19 ;  /* 0x03884013060075a7 */ /* 0x000f22000800017f */
[----:B------:R-:W-:Y:S04]  /*26140*/  BSSY B0, `(.L_x_761) ;  /* 0x0000002000007945 */ /* 0x000fe80003800000 */
[----:B----4-:R-:W-:Y:S05]  /*26150*/  @!P0 BRA `(.L_x_762) ;  /* 0x000000b000788947 */ /* 0x010fea0003800000 */
.L_x_1098:
[----:B------:R-:W-:Y:S05]  /*26160*/  BSYNC B0 ;  /* 0x0000000000007941 */ /* 0x000fea0003800000 */
.L_x_761:
[----:B0-----:R0:W5:Y:S01]  /*26170*/  LDL R20, [R1] ;  /* 0x0000000001147983 */ /* 0x0011620000100800 */
[----:B------:R-:W-:Y:S01]  /*26180*/  ULDC.64 UR4, c[0x0][0x300] ;  /* 0x0000c00000047ab9 */ /* 0x000fe20000000a00 */
[----:B------:R-:W1:Y:S01]  /*26190*/  LDC R8, c[0x0][0x2f4] ;  /* 0x0000bd00ff087b82 */ /* 0x000e620000000800 */
[----:B--2---:R-:W-:Y:S01]  /*261a0*/  IMAD R7, R9, UR4, RZ ;  /* 0x0000000409077c24 */ /* 0x004fe2000f8e02ff */
        /* <DEDUP_REMOVED lines=9> */
[----:B------:R-:W-:-:S04]  /*26240*/  ULDC.64 UR4, c[0x0][0x308] ;  /* 0x0000c20000047ab9 */ /* 0x000fc80000000a00 */
[----:B------:R-:W-:Y:S02]  /*26250*/  IADD3 R3, R3, R10, RZ ;  /* 0x0000000a03037210 */ /* 0x000fe40007ffe0ff */
[----:B-1----:R-:W-:Y:S01]  /*26260*/  ISETP.GE.AND P1, PT, R11, R8, PT ;  /* 0x000000080b00720c */ /* 0x002fe20003f26270 */
[----:B------:R-:W-:Y:S01]  /*26270*/  IMAD.WIDE.U32 R2, R17, UR4, R2 ;  /* 0x0000000411027c25 */ /* 0x000fe2000f8e0002 */
[----:B------:R-:W-:-:S03]  /*26280*/  UMOV UR4, 0xffffffff ;  /* 0xffffffff00047882 */ /* 0x000fc60000000000 */
[----:B------:R-:W-:Y:S01]  /*26290*/  IMAD R0, R17, UR5, R3 ;  /* 0x0000000511007c24 */ /* 0x000fe2000f8e0203 */
[----:B------:R-:W-:-:S04]  /*262a0*/  IADD3 R4, P0, R2, UR6, RZ ;  /* 0x0000000602047c10 */ /* 0x000fc8000ff1e0ff */
[----:B------:R-:W-:Y:S01]  /*262b0*/  IADD3.X R0, R0, UR7, RZ, P0, !PT ;  /* 0x0000000700007c10 */ /* 0x000fe200087fe4ff */
[----:B0-----:R-:W-:Y:S08]  /*262c0*/  BRA.DIV UR4, `(.L_x_763) ;  /* 0x000000b204307947 */ /* 0x001ff0000b800000 */
[----:B------:R-:W0:Y:S01]  /*262d0*/  SHFL.IDX PT, R3, R4, RZ, 0x181f ;  /* 0x00181fff04037589 */ /* 0x000e2200000e0000 */
[----:B-----5:R-:W-:Y:S02]  /*262e0*/  LOP3.LUT R20, R20, 0xfffffbff, RZ, 0xc0, !PT ;  /* 0xfffffbff14147812 */ /* 0x020fe400078ec0ff */
[----:B------:R-:W-:Y:S01]  /*262f0*/  ISETP.GE.AND P6, PT, R30, R8, PT ;  /* 0x000000081e00720c */ /* 0x000fe20003fc6270 */
[----:B------:R-:W1:Y:S01]  /*26300*/  SHFL.IDX PT, R2, R0, RZ, 0x181f ;  /* 0x00181fff00027589 */ /* 0x000e6200000e0000 */
[----:B------:R-:W-:-:S04]  /*26310*/  @P4 LOP3.LUT R20, R20, 0x400, RZ, 0xfc, !PT ;  /* 0x0000040014144812 */ /* 0x000fc800078efcff */
[C---:B------:R-:W-:Y:S02]  /*26320*/  LOP3.LUT P4, RZ, R20.reuse, 0x20, RZ, 0xc0, !PT ;  /* 0x0000002014ff7812 */ /* 0x040fe4000788c0ff */
[----:B------:R-:W-:-:S04]  /*26330*/  LOP3.LUT R20, R20, 0xfffffdff, RZ, 0xc0, !PT ;  /* 0xfffffdff14147812 */ /* 0x000fc800078ec0ff */
[----:B------:R-:W-:-:S04]  /*26340*/  @P3 LOP3.LUT R20, R20, 0x200, RZ, 0xfc, !PT ;  /* 0x0000020014143812 */ /* 0x000fc800078efcff */
[C---:B------:R-:W-:Y:S02]  /*26350*/  LOP3.LUT P3, RZ, R20.reuse, 0x10, RZ, 0xc0, !PT ;  /* 0x0000001014ff7812 */ /* 0x040fe4000786c0ff */
[----:B------:R-:W-:Y:S02]  /*26360*/  LOP3.LUT R20, R20, 0xfffffeff, RZ, 0xc0, !PT ;  /* 0xfffffeff14147812 */ /* 0x000fe400078ec0ff */
[----:B0-----:R-:W-:Y:S02]  /*26370*/  @P4 IADD3 R3, P0, R30, R3, RZ ;  /* 0x000000031e034210 */ /* 0x001fe40007f1e0ff */
[----:B------:R-:W-:-:S03]  /*26380*/  @P2 LOP3.LUT R20, R20, 0x100, RZ, 0xfc, !PT ;  /* 0x0000010014142812 */ /* 0x000fc600078efcff */
[----:B-1----:R-:W-:Y:S01]  /*26390*/  @P4 IMAD.X R2, RZ, RZ, R2, P0 ;  /* 0x000000ffff024224 */ /* 0x002fe200000e0602 */
[----:B------:R-:W-:Y:S01]  /*263a0*/  LOP3.LUT P2, RZ, R20, 0x8, RZ, 0xc0, !PT ;  /* 0x0000000814ff7812 */ /* 0x000fe2000784c0ff */
[----:B------:R-:W-:Y:S03]  /*263b0*/  STL [R1], R20 ;  /* 0x0000001401007387 */ /* 0x000fe60000100800 */
[----:B------:R-:W-:-:S04]  /*263c0*/  @P4 LOP3.LUT R3, R3, R2, RZ, 0x3c, !PT ;  /* 0x0000000203034212 */ /* 0x000fc800078e3cff */
[----:B------:R-:W-:-:S04]  /*263d0*/  @P4 LOP3.LUT R2, R3, R2, RZ, 0x3c, !PT ;  /* 0x0000000203024212 */ /* 0x000fc800078e3cff */
[----:B------:R-:W-:-:S05]  /*263e0*/  @P4 LOP3.LUT R3, R3, R2, RZ, 0x3c, !PT ;  /* 0x0000000203034212 */ /* 0x000fca00078e3cff */
[----:B------:R-:W-:Y:S01]  /*263f0*/  @!PT LDS RZ, [RZ] ;  /* 0x00000000fffff984 */ /* 0x000fe20000000800 */
[----:B------:R-:W-:Y:S04]  /*26400*/  @P4 LDGSTS.E.BYPASS.LTC128B.128 [R5+0x28400], desc[UR36][R2.64], !P6 ;  /* 0x2840000002054fae */ /* 0x000fe8000f101d64 */
[----:B------:R0:W-:Y:S01]  /*26410*/  @P4 LDGSTS.E.BYPASS.LTC128B.128 [R5+0x2c400], desc[UR36][R2.64+0x80], !P1 ;  /* 0x2c40008002054fae */ /* 0x0001e2000c901d64 */
[----:B------:R-:W-:-:S03]  /*26420*/  LOP3.LUT P4, RZ, R20, 0x400, RZ, 0xc0, !PT ;  /* 0x0000040014ff7812 */ /* 0x000fc6000788c0ff */
[----:B0-----:R-:W0:Y:S04]  /*26430*/  SHFL.IDX PT, R3, R4, 0x1, 0x181f ;  /* 0x00381f0004037f89 */ /* 0x001e2800000e0000 */
[----:B------:R-:W1:Y:S01]  /*26440*/  SHFL.IDX PT, R2, R0, 0x1, 0x181f ;  /* 0x00381f0000027f89 */ /* 0x000e6200000e0000 */
[----:B0-----:R-:W-:-:S05]  /*26450*/  @P3 IADD3 R3, P0, R30, R3, RZ ;  /* 0x000000031e033210 */ /* 0x001fca0007f1e0ff */
[----:B-1----:R-:W-:-:S05]  /*26460*/  @P3 IMAD.X R2, RZ, RZ, R2, P0 ;  /* 0x000000ffff023224 */ /* 0x002fca00000e0602 */
[----:B------:R-:W-:-:S04]  /*26470*/  @P3 LOP3.LUT R3, R3, R2, RZ, 0x3c, !PT ;  /* 0x0000000203033212 */ /* 0x000fc800078e3cff */
[----:B------:R-:W-:-:S04]  /*26480*/  @P3 LOP3.LUT R2, R3, R2, RZ, 0x3c, !PT ;  /* 0x0000000203023212 */ /* 0x000fc800078e3cff */
[----:B------:R-:W-:-:S05]  /*26490*/  @P3 LOP3.LUT R3, R3, R2, RZ, 0x3c, !PT ;  /* 0x0000000203033212 */ /* 0x000fca00078e3cff */
        /* <DEDUP_REMOVED lines=15> */
[----:B0-----:R-:W-:-:S04]  /*26590*/  @P5 IADD3 R3, P0, R30, R3, RZ ;  /* 0x000000031e035210 */ /* 0x001fc80007f1e0ff */
[----:B-1----:R-:W-:-:S04]  /*265a0*/  @P5 IADD3.X R2, RZ, R2, RZ, P0, !PT ;  /* 0x00000002ff025210 */ /* 0x002fc800007fe4ff */
[----:B------:R-:W-:-:S04]  /*265b0*/  @P5 LOP3.LUT R3, R3, R2, RZ, 0x3c, !PT ;  /* 0x0000000203035212 */ /* 0x000fc800078e3cff */
[----:B------:R-:W-:-:S04]  /*265c0*/  @P5 LOP3.LUT R2, R3, R2, RZ, 0x3c, !PT ;  /* 0x0000000203025212 */ /* 0x000fc800078e3cff */
[----:B------:R-:W-:-:S05]  /*265d0*/  @P5 LOP3.LUT R3, R3, R2, RZ, 0x3c, !PT ;  /* 0x0000000203035212 */ /* 0x000fca00078e3cff */
[----:B------:R-:W-:Y:S04]  /*265e0*/  @P5 LDGSTS.E.BYPASS.LTC128B.128 [R5+0x29c00], desc[UR36][R2.64], !P6 ;  /* 0x29c0000002055fae */ /* 0x000fe8000f101d64 */
[----:B------:R0:W-:Y:S04]  /*265f0*/  @P5 LDGSTS.E.BYPASS.LTC128B.128 [R5+0x2dc00], desc[UR36][R2.64+0x80], !P1 ;  /* 0x2dc0008002055fae */ /* 0x0001e8000c901d64 */
        /* <DEDUP_REMOVED lines=19> */
[----:B------:R-:W1:Y:S04]  /*26730*/  SHFL.IDX PT, R2, R0, 0x6, 0x181f ;  /* 0x00d81f0000027f89 */ /* 0x000e6800000e0000 */
[----:B------:R-:W2:Y:S04]  /*26740*/  SHFL.IDX PT, R4, R4, 0x7, 0x181f ;  /* 0x00f81f0004047f89 */ /* 0x000ea800000e0000 */
[----:B------:R-:W2:Y:S01]  /*26750*/  SHFL.IDX PT, R0, R0, 0x7, 0x181f ;  /* 0x00f81f0000007f89 */ /* 0x000ea200000e0000 */
[----:B0-----:R-:W-:-:S05]  /*26760*/  @P2 IADD3 R3, P0, R30, R3, RZ ;  /* 0x000000031e032210 */ /* 0x001fca0007f1e0ff */
[----:B-1----:R-:W-:-:S05]  /*26770*/  @P2 IMAD.X R2, RZ, RZ, R2, P0 ;  /* 0x000000ffff022224 */ /* 0x002fca00000e0602 */
[----:B------:R-:W-:-:S04]  /*26780*/  @P2 LOP3.LUT R3, R3, R2, RZ, 0x3c, !PT ;  /* 0x0000000203032212 */ /* 0x000fc800078e3cff */
[----:B------:R-:W-:-:S04]  /*26790*/  @P2 LOP3.LUT R2, R3, R2, RZ, 0x3c, !PT ;  /* 0x0000000203022212 */ /* 0x000fc800078e3cff */
[----:B------:R-:W-:-:S05]  /*267a0*/  @P2 LOP3.LUT R3, R3, R2, RZ, 0x3c, !PT ;  /* 0x0000000203032212 */ /* 0x000fca00078e3cff */
[----:B------:R0:W-:Y:S04]  /*267b0*/  @P2 LDGSTS.E.BYPASS.LTC128B.128 [R5+0x2b400], desc[UR36][R2.64], !P6 ;  /* 0x2b40000002052fae */ /* 0x0001e8000f101d64 */
[----:B--2---:R0:W-:Y:S02]  /*267c0*/  @P2 LDGSTS.E.BYPASS.LTC128B.128 [R5+0x2f400], desc[UR36][R2.64+0x80], !P1 ;  /* 0x2f40008002052fae */ /* 0x0041e4000c901d64 */
.L_x_1116:
[----:B------:R-:W-:Y:S02]  /*267d0*/  LOP3.LUT P2, RZ, R20, 0x40, RZ, 0xc0, !PT ;  /* 0x0000004014ff7812 */ /* 0x000fe4000784c0ff */
[----:B------:R-:W-:-:S11]  /*267e0*/  ISETP.GE.AND P3, PT, R30, R8, PT ;  /* 0x000000081e00720c */ /* 0x000fd60003f66270 */
[----:B01----:R-:W-:-:S04]  /*267f0*/  @P2 IADD3 R2, P0, R30, R4, RZ ;  /* 0x000000041e022210 */ /* 0x003fc80007f1e0ff */
[----:B------:R-:W-:Y:S02]  /*26800*/  @P2 IADD3.X R0, RZ, R0, RZ, P0, !PT ;  /* 0x00000000ff002210 */ /* 0x000fe400007fe4ff */
[----:B------:R-:W-:-:S03]  /*26810*/  PLOP3.LUT P0, PT, PT, PT, PT, 0x80, 0x0 ;  /* 0x000000000000781c */ /* 0x000fc60003f0f070 */
[----:B------:R-:W-:-:S05]  /*26820*/  @P2 IMAD.MOV.U32 R3, RZ, RZ, R0 ;  /* 0x000000ffff032224 */ /* 0x000fca00078e0000 */
[----:B------:R-:W-:Y:S01]  /*26830*/  @!PT LDS RZ, [RZ] ;  /* 0x00000000fffff984 */ /* 0x000fe20000000800 */
[----:B------:R-:W-:Y:S01]  /*26840*/  @!PT LDS RZ, [RZ] ;  /* 0x00000000fffff984 */ /* 0x000fe20000000800 */
[----:B------:R-:W-:Y:S01]  /*26850*/  @!PT LDS RZ, [RZ] ;  /* 0x00000000fffff984 */ /* 0x000fe20000000800 */
[----:B------:R0:W-:Y:S04]  /*26860*/  @P2 LDGSTS.E.BYPASS.LTC128B.128 [R5+0x2bc00], desc[UR36][R2.64], !P3 ;  /* 0x2bc0000002052fae */ /* 0x0001e8000d901d64 */
[----:B------:R0:W-:Y:S01]  /*26870*/  @P2 LDGSTS.E.BYPASS.LTC128B.128 [R5+0x2fc00], desc[UR36][R2.64+0x80], !P1 ;  /* 0x2fc0008002052fae */ /* 0x0001e2000c901d64 */
[----:B------:R-:W-:Y:S01]  /*26880*/  NOP ;  /* 0x0000000000007918 */ /* 0x000fe20000000000 */
.L_x_764:
[----:B------:R-:W-:Y:S02]  /*26890*/  PLOP3.LUT P1, PT, P1, P0, PT, 0xa2, 0x0 ;  /* 0x000000000000781c */ /* 0x000fe40000f21472 */
[----:B------:R-:W-:-:S08]  /*268a0*/  @P0 R2UR P1, UR4, R6 ;  /* 0x00000000060402ca */ /* 0x000fd00000020000 */
[----:B------:R-:W-:-:S05]  /*268b0*/  @P0 PLOP3.LUT P0, PT, P1, PT, PT, 0x80, 0x0 ;  /* 0x000000000000081c */ /* 0x000fca0000f0f070 */
[----:B------:R-:W-:Y:S01]  /*268c0*/  @!P1 SYNCS.ARRIVE.TRANS64.RED.A0T1 RZ, [UR4+0x38830], RZ ;  /* 0x038830ffffff99a7 */ /* 0x000fe20008200404 */
[----:B------:R-:W-:Y:S07]  /*268d0*/  @!P1 ARRIVES.LDGSTSBAR.64.TRANSCNT [UR4+0x38830] ;  /* 0x03883000ff0099b0 */ /* 0x000fee0008000a84 */
[----:B------:R-:W-:Y:S05]  /*268e0*/  @P0 BRA.U.ANY `(.L_x_764) ;  /* 0xfffffffd00e80947 */ /* 0x000fea000393ffff */
[----:B------:R-:W-:Y:S01]  /*268f0*/  NOP ;  /* 0x0000000000007918 */ /* 0x000fe20000000000 */
[----:B------:R-:W2:Y:S02]  /*26900*/  LDL R0, [R1] ;  /* 0x0000000001007983 */ /* 0x000ea40000100800 */
[----:B--2---:R-:W-:-:S13]  /*26910*/  LOP3.LUT P2, RZ, R0, 0x4, RZ, 0xc0, !PT ;  /* 0x0000000400ff7812 */ /* 0x004fda000784c0ff */
[----:B------:R-:W-:Y:S05]  /*26920*/  @!P2 BRA `(.L_x_765) ;  /* 0x000000000004a947 */ /* 0x000fea0003800000 */
[----:B------:R-:W-:Y:S01]  /*26930*/  BPT.TRAP 0x1 ;  /* 0x000000040000795c */ /* 0x000fe20000300000 */
.L_x_765:
[----:B------:R1:W5:Y:S01]  /*26940*/  LDL.LU R4, [R1+0x18] ;  /* 0x0000180001047983 */ /* 0x0003620000300800 */
[----:B------:R1:W-:Y:S03]  /*26950*/  SYNCS.ARRIVE.TRANS64.A1T0 RZ, [R6+URZ+0x38830], RZ ;  /* 0x038830ff06ff79a7 */ /* 0x0003e6000810003f */
[----:B0-----:R1:W5:Y:S02]  /*26960*/  LDL.LU R3, [R1+0x20] ;  /* 0x0000200001037983 */ /* 0x0013640000300800 */
[----:B------:R-:W-:Y:S05]  /*26970*/  WARPSYNC.ALL ;  /* 0x0000000000007948 */ /* 0x000fea0003800000 */
[----:B------:R-:W-:Y:S01]  /*26980*/  ULDC.64 UR6, c[0x0][0xa00] ;  /* 0x0002800000067ab9 */ /* 0x000fe20000000a00 */
[----:B------:R-:W-:Y:S01]  /*26990*/  VIADD R0, R16, 0x20400 ;  /* 0x0002040010007836 */ /* 0x000fe20000000000 */
[----:B------:R-:W-:Y:S01]  /*269a0*/  BAR.SYNC.DEFER_BLOCKING 0x8, 0x180 ;  /* 0x0206000000007b1d */ /* 0x000fe20000010000 */
[----:B------:R-:W-:-:S03]  /*269b0*/  ISETP.NE.U32.AND P0, PT, RZ, UR6, PT ;  /* 0x00000006ff007c0c */ /* 0x000fc6000bf05070 */
[----:B------:R-:W-:Y:S02]  /*269c0*/  LOP3.LUT P1, RZ, R0, 0x3ff, RZ, 0xc0, !PT ;  /* 0x000003ff00ff7812 */ /* 0x000fe4000782c0ff */
[----:B------:R-:W-:Y:S01]  /*269d0*/  ISETP.NE.AND.EX P0, PT, RZ, UR7, PT, P0 ;  /* 0x00000007ff007c0c */ /* 0x000fe2000bf05300 */
[----:B------:R-:W-:Y:S01]  /*269e0*/  ULDC.64 UR4, c[0x0][0x298] ;  /* 0x0000a60000047ab9 */ /* 0x000fe20000000a00 */
[----:B------:R-:W-:Y:S02]  /*269f0*/  BSSY B6, `(.L_x_766) ;  /* 0x000001a000067945 */ /* 0x000fe40003800000 */
[----:B------:R-:W-:Y:S02]  /*26a00*/  SEL R18, R18, RZ, !P0 ;  /* 0x000000ff12127207 */ /* 0x000fe40004000000 */
[----:B-----5:R-:W-:Y:S01]  /*26a10*/  SHF.R.S32.HI R2, RZ, 0x1f, R4 ;  /* 0x0000001fff027819 */ /* 0x020fe20000011404 */
[----:B------:R-:W-:Y:S01]  /*26a20*/  IMAD.WIDE.U32 R22, R4, UR4, RZ ;  /* 0x0000000404167c25 */ /* 0x000fe2000f8e00ff */
[----:B------:R-:W-:-:S03]  /*26a30*/  SEL R0, R3, RZ, !P0 ;  /* 0x000000ff03007207 */ /* 0x000fc60004000000 */
[----:B------:R-:W-:Y:S02]  /*26a40*/  IMAD R2, R2, UR4, RZ ;  /* 0x0000000402027c24 */ /* 0x000fe4000f8e02ff */
[----:B------:R0:W-:Y:S02]  /*26a50*/  STL [R1+0x18], R0 ;  /* 0x0000180001007387 */ /* 0x0001e40000100800 */
[----:B----4-:R-:W-:-:S04]  /*26a60*/  IMAD R19, R4, UR5, R2 ;  /* 0x0000000504137c24 */ /* 0x010fc8000f8e0202 */
[----:B------:R-:W-:Y:S01]  /*26a70*/  IMAD.IADD R19, R23, 0x1, R19 ;  /* 0x0000000117137824 */ /* 0x000fe200078e0213 */
[----:B------:R-:W-:Y:S06]  /*26a80*/  @!P1 BRA `(.L_x_767) ;  /* 0x0000000000409947 */ /* 0x000fec0003800000 */
[----:B------:R-:W-:Y:S01]  /*26a90*/  MOV R2, 0x0 ;  /* 0x0000000000027802 */ /* 0x000fe20000000f00 */
[----:B------:R-:W-:Y:S01]  /*26aa0*/  ULDC.64 UR4, c[0x4][0xc0] ;  /* 0x0100300000047ab9 */ /* 0x000fe20000000a00 */
[----:B------:R-:W-:Y:S01]  /*26ab0*/  ULDC.64 UR6, c[0x4][0xc8] ;  /* 0x0100320000067ab9 */ /* 0x000fe20000000a00 */
[----:B------:R-:W-:Y:S01]  /*26ac0*/  ULDC.64 UR8, c[0x4][0x28] ;  /* 0x01000a0000087ab9 */ /* 0x000fe20000000a00 */
[----:B------:R-:W-:Y:S01]  /*26ad0*/  MOV R4, UR4 ;  /* 0x0000000400047c02 */ /* 0x000fe20008000f00 */
[----:B------:R-:W-:Y:S01]  /*26ae0*/  IMAD.U32 R5, RZ, RZ, UR5 ;  /* 0x00000005ff057e24 */ /* 0x000fe2000f8e00ff */
[----:B------:R-:W2:Y:S01]  /*26af0*/  LDC.64 R2, c[0x4][R2] ;  /* 0x0100000002027b82 */ /* 0x000ea20000000a00 */
[----:B-1-3--:R-:W-:Y:S01]  /*26b00*/  IMAD.U32 R6, RZ, RZ, UR6 ;  /* 0x00000006ff067e24 */ /* 0x00afe2000f8e00ff */
[----:B------:R-:W-:Y:S01]  /*26b10*/  MOV R10, UR8 ;  /* 0x00000008000a7c02 */ /* 0x000fe20008000f00 */
[----:B------:R-:W-:Y:S01]  /*26b20*/  IMAD.U32 R7, RZ, RZ, UR7 ;  /* 0x00000007ff077e24 */ /* 0x000fe2000f8e00ff */
[----:B------:R-:W-:Y:S01]  /*26b30*/  MOV R13, RZ ;  /* 0x000000ff000d7202 */ /* 0x000fe20000000f00 */
[----:B------:R-:W-:-:S02]  /*26b40*/  IMAD.U32 R11, RZ, RZ, UR9 ;  /* 0x00000009ff0b7e24 */ /* 0x000fc4000f8e00ff */
[----:B------:R-:W-:Y:S02]  /*26b50*/  IMAD.MOV.U32 R8, RZ, RZ, 0x70 ;  /* 0x00000070ff087424 */ /* 0x000fe400078e00ff */
[----:B------:R-:W-:-:S07]  /*26b60*/  IMAD.MOV.U32 R12, RZ, RZ, 0x1 ;  /* 0x00000001ff0c7424 */ /* 0x000fce00078e00ff */
[----:B------:R-:W-:-:S07]  /*26b70*/  LEPC R20, `(.L_x_767) ;  /* 0x000000001014794e */ /* 0x000fce0000000000 */
[----:B0-2---:R-:W-:Y:S05]  /*26b80*/  CALL.ABS.NOINC R2 ;  /* 0x0000000002007343 */ /* 0x005fea0003c00000 */
.L_x_767:
[----:B------:R-:W-:Y:S05]  /*26b90*/  BSYNC B6 ;  /* 0x0000000000067941 */ /* 0x000fea0003800000 */
.L_x_766:
[----:B------:R-:W2:Y:S01]  /*26ba0*/  LDL.LU R20, [R1+0x18] ;  /* 0x0000180001147983 */ /* 0x000ea20000300800 */
[----:B------:R-:W-:Y:S01]  /*26bb0*/  IMAD.MOV.U32 R3, RZ, RZ, R19 ;  /* 0x000000ffff037224 */ /* 0x000fe200078e0013 */
[----:B------:R-:W4:Y:S01]  /*26bc0*/  LDC R7, c[0x0][0x448] ;  /* 0x00011200ff077b82 */ /* 0x000f220000000800 */
[----:B------:R-:W-:Y:S01]  /*26bd0*/  IMAD.MOV.U32 R2, RZ, RZ, R22 ;  /* 0x000000ffff027224 */ /* 0x000fe200078e0016 */
[----:B------:R0:W5:Y:S01]  /*26be0*/  LDL R19, [R1+0x24] ;  /* 0x0000240001137983 */ /* 0x0001620000100800 */
[----:B------:R-:W-:Y:S01]  /*26bf0*/  ULDC.64 UR4, c[0x0][0x2d8] ;  /* 0x0000b60000047ab9 */ /* 0x000fe20000000a00 */
[----:B------:R-:W-:Y:S01]  /*26c00*/  IMAD.SHL.U32 R4, R25, 0x80, RZ ;  /* 0x0000008019047824 */ /* 0x000fe200078e00ff */
[----:B------:R-:W-:Y:S01]  /*26c10*/  LOP3.LUT R10, R30, 0x80, RZ, 0xfc, !PT ;  /* 0x000000801e0a7812 */ /* 0x000fe200078efcff */
[----:B------:R0:W5:Y:S01]  /*26c20*/  LDL R9, [R1+0x14] ;  /* 0x0000140001097983 */ /* 0x0001620000100800 */
[----:B------:R-:W-:Y:S01]  /*26c30*/  IMAD.WIDE.U32 R2, R17, UR4, R2 ;  /* 0x0000000411027c25 */ /* 0x000fe2000f8e0002 */
[----:B------:R-:W-:-:S03]  /*26c40*/  ULDC.64 UR6, c[0x0][0x280] ;  /* 0x0000a00000067ab9 */ /* 0x000fc60000000a00 */
[----:B------:R-:W-:Y:S01]  /*26c50*/  IMAD R3, R17, UR5, R3 ;  /* 0x0000000511037c24 */ /* 0x000fe2000f8e0203 */
[----:B------:R-:W-:Y:S01]  /*26c60*/  ULDC.64 UR4, c[0x0][0x2e0] ;  /* 0x0000b80000047ab9 */ /* 0x000fe20000000a00 */
[----:B----4-:R-:W-:Y:S01]  /*26c70*/  ISETP.NE.AND P0, PT, R7, 0x1, PT ;  /* 0x000000010700780c */ /* 0x010fe20003f05270 */
[----:B------:R-:W-:-:S04]  /*26c80*/  IMAD.WIDE.U32 R2, R18, UR4, R2 ;  /* 0x0000000412027c25 */ /* 0x000fc8000f8e0002 */
[----:B--2---:R-:W-:Y:S02]  /*26c90*/  IMAD R5, R20, UR4, RZ ;  /* 0x0000000414057c24 */ /* 0x004fe4000f8e02ff */
[----:B------:R-:W2:Y:S02]  /*26ca0*/  S2R R20, SR_TID.X ;  /* 0x0000000000147919 */ /* 0x000ea40000002100 */
[----:B0-----:R-:W-:Y:S01]  /*26cb0*/  IMAD R0, R18, UR5, R5 ;  /* 0x0000000512007c24 */ /* 0x001fe2000f8e0205 */
[----:B------:R-:W-:-:S03]  /*26cc0*/  ULDC.64 UR4, c[0x0][0x2d0] ;  /* 0x0000b40000047ab9 */ /* 0x000fc60000000a00 */
[----:B------:R-:W0:Y:S01]  /*26cd0*/  @P0 LDC R5, c[0x0][0x44c] ;  /* 0x00011300ff050b82 */ /* 0x000e220000000800 */
[----:B------:R-:W-:-:S07]  /*26ce0*/  IMAD.IADD R3, R3, 0x1, R0 ;  /* 0x0000000103037824 */ /* 0x000fce00078e0200 */
[----:B------:R-:W4:Y:S01]  /*26cf0*/  @P0 LDC R0, c[0x0][0x450] ;  /* 0x00011400ff000b82 */ /* 0x000f220000000800 */
[C---:B--2---:R-:W-:Y:S02]  /*26d00*/  LOP3.LUT R21, R20.reuse, 0x7f, RZ, 0xc0, !PT ;  /* 0x0000007f14157812 */ /* 0x044fe400078ec0ff */
[----:B------:R-:W-:Y:S02]  /*26d10*/  SHF.L.U32 R20, R20, 0x4, RZ ;  /* 0x0000000414147819 */ /* 0x000fe400000006ff */
[----:B------:R-:W-:-:S04]  /*26d20*/  SHF.R.U32.HI R21, RZ, 0x3, R21 ;  /* 0x00000003ff157819 */ /* 0x000fc80000011615 */
[----:B------:R-:W-:-:S04]  /*26d30*/  LOP3.LUT R20, R21, 0x70, R20, 0xf8, !PT ;  /* 0x0000007015147812 */ /* 0x000fc800078ef814 */
[----:B-1-3--:R-:W-:-:S05]  /*26d40*/  LOP3.LUT R6, R20, R4, RZ, 0xfc, !PT ;  /* 0x0000000414067212 */ /* 0x00afca00078efcff */
[----:B0-----:R-:W-:-:S04]  /*26d50*/  @P0 IMAD.HI.U32 R8, R6, R5, RZ ;  /* 0x0000000506080227 */ /* 0x001fc800078e00ff */
[----:B------:R-:W-:Y:S01]  /*26d60*/  IMAD.MOV.U32 R5, RZ, RZ, R6 ;  /* 0x000000ffff057224 */ /* 0x000fe200078e0006 */
[----:B----4-:R-:W-:Y:S01]  /*26d70*/  @P0 SHF.R.U32.HI R5, RZ, R0, R8 ;  /* 0x00000000ff050219 */ /* 0x010fe20000011608 */
[----:B------:R-:W0:Y:S04]  /*26d80*/  S2R R20, SR_TID.X ;  /* 0x0000000000147919 */ /* 0x000e280000002100 */
[----:B------:R-:W-:-:S04]  /*26d90*/  IMAD.MOV R0, RZ, RZ, -R5 ;  /* 0x000000ffff007224 */ /* 0x000fc800078e0a05 */
[----:B------:R-:W-:Y:S01]  /*26da0*/  IMAD R0, R7, R0, R6 ;  /* 0x0000000007007224 */ /* 0x000fe200078e0206 */
[----:B------:R-:W-:Y:S01]  /*26db0*/  SHF.R.S32.HI R6, RZ, 0x1f, R5 ;  /* 0x0000001fff067819 */ /* 0x000fe20000011405 */
[----:B------:R-:W-:-:S04]  /*26dc0*/  IMAD.WIDE.U32 R2, R5, UR4, R2 ;  /* 0x0000000405027c25 */ /* 0x000fc8000f8e0002 */
[----:B------:R-:W-:-:S04]  /*26dd0*/  IMAD R6, R6, UR4, RZ ;  /* 0x0000000406067c24 */ /* 0x000fc8000f8e02ff */
[----:B------:R-:W-:Y:S01]  /*26de0*/  IMAD R6, R5, UR5, R6 ;  /* 0x0000000505067c24 */ /* 0x000fe2000f8e0206 */
[----:B------:R-:W-:Y:S01]  /*26df0*/  SHF.R.S32.HI R5, RZ, 0x1f, R0 ;  /* 0x0000001fff057819 */ /* 0x000fe20000011400 */
[----:B------:R-:W-:-:S03]  /*26e00*/  ULDC.64 UR4, c[0x0][0x2c8] ;  /* 0x0000b20000047ab9 */ /* 0x000fc60000000a00 */
[----:B------:R-:W-:Y:S01]  /*26e10*/  IADD3 R3, R3, R6, RZ ;  /* 0x0000000603037210 */ /* 0x000fe20007ffe0ff */
[----:B------:R-:W-:Y:S02]  /*26e20*/  IMAD R5, R5, UR4, RZ ;  /* 0x0000000405057c24 */ /* 0x000fe4000f8e02ff */
[----:B------:R-:W-:Y:S01]  /*26e30*/  IMAD.WIDE.U32 R2, R0, UR4, R2 ;  /* 0x0000000400027c25 */ /* 0x000fe2000f8e0002 */
[----:B------:R-:W-:-:S03]  /*26e40*/  ULDC UR4, c[0x0][0x2b8] ;  /* 0x0000ae0000047ab9 */ /* 0x000fc60000000800 */
[----:B------:R-:W-:Y:S01]  /*26e50*/  IMAD R5, R0, UR5, R5 ;  /* 0x0000000500057c24 */ /* 0x000fe2000f8e0205 */
[----:B------:R-:W-:Y:S02]  /*26e60*/  IADD3 R0, P2, R2, UR6, RZ ;  /* 0x0000000602007c10 */ /* 0x000fe4000ff5e0ff */
[----:B------:R-:W-:Y:S02]  /*26e70*/  ISETP.GE.AND P0, PT, R30, UR4, PT ;  /* 0x000000041e007c0c */ /* 0x000fe4000bf06270 */
[----:B------:R-:W-:Y:S01]  /*26e80*/  ISETP.GE.AND P1, PT, R10, UR4, PT ;  /* 0x000000040a007c0c */ /* 0x000fe2000bf26270 */
[----:B------:R-:W-:Y:S01]  /*26e90*/  UMOV UR4, 0xffffffff ;  /* 0xffffffff00047882 */ /* 0x000fe20000000000 */
[----:B0-----:R-:W-:Y:S02]  /*26ea0*/  LOP3.LUT R20, R20, 0x7f, RZ, 0xc0, !PT ;  /* 0x0000007f14147812 */ /* 0x001fe400078ec0ff */
[----:B------:R-:W-:Y:S02]  /*26eb0*/  IADD3.X R5, R3, UR7, R5, P2, !PT ;  /* 0x0000000703057c10 */ /* 0x000fe400097fe405 */
[----:B------:R-:W-:Y:S01]  /*26ec0*/  SHF.R.U32.HI R10, RZ, 0x3, R20 ;  /* 0x00000003ff0a7819 */ /* 0x000fe20000011614 */
[----:B------:R-:W-:Y:S06]  /*26ed0*/  BRA.DIV UR4, `(.L_x_768) ;  /* 0x000000ae04f07947 */ /* 0x000fec000b800000 */
[----:B------:R-:W0:Y:S01]  /*26ee0*/  SHFL.IDX PT, R3, R0, RZ, 0x181f ;  /* 0x00181fff00037589 */ /* 0x000e2200000e0000 */
[----:B-----5:R-:W-:Y:S02]  /*26ef0*/  IMAD R6, R19, R7, RZ ;  /* 0x0000000713067224 */ /* 0x020fe400078e02ff */
[----:B------:R-:W-:Y:S01]  /*26f00*/  IMAD.IADD R4, R10, 0x1, R4 ;  /* 0x000000010a047824 */ /* 0x000fe200078e0204 */
[----:B------:R-:W1:Y:S04]  /*26f10*/  SHFL.IDX PT, R2, R5, RZ, 0x181f ;  /* 0x00181fff05027589 */ /* 0x000e6800000e0000 */
[----:B------:R-:W-:Y:S01]  /*26f20*/  ISETP.GE.AND P3, PT, R4, R6, PT ;  /* 0x000000060400720c */ /* 0x000fe20003f66270 */
[----:B------:R-:W2:-:S12]  /*26f30*/  SHFL.IDX PT, R14, R0, 0x1, 0x181f ;  /* 0x00381f00000e7f89 */ /* 0x000e9800000e0000 */
[----:B0-----:R-:W-:-:S05]  /*26f40*/  @!P3 IADD3 R7, P2, R30, R3, RZ ;  /* 0x000000031e07b210 */ /* 0x001fca0007f5e0ff */
[----:B-1----:R-:W-:Y:S02]  /*26f50*/  @!P3 IMAD.X R3, RZ, RZ, R2, P2 ;  /* 0x000000ffff03b224 */ /* 0x002fe400010e0602 */
[----:B------:R-:W-:Y:S01]  /*26f60*/  @!P3 IMAD.MOV.U32 R2, RZ, RZ, R7 ;  /* 0x000000ffff02b224 */ /* 0x000fe200078e0007 */
[----:B------:R-:W-:-:S04]  /*26f70*/  IADD3 R7, R4, 0x10, RZ ;  /* 0x0000001004077810 */ /* 0x000fc80007ffe0ff */
[----:B------:R-:W-:Y:S04]  /*26f80*/  @!P3 LDGSTS.E.BYPASS.LTC128B.128 [R9+0x20400], desc[UR36][R2.64], !P0 ;  /* 0x204000000209bfae */ /* 0x000fe8000c101d64 */
[----:B------:R0:W-:Y:S01]  /*26f90*/  @!P3 LDGSTS.E.BYPASS.LTC128B.128 [R9+0x24400], desc[UR36][R2.64+0x80], !P1 ;  /* 0x244000800209bfae */ /* 0x0001e2000c901d64 */
[----:B------:R-:W-:-:S03]  /*26fa0*/  ISETP.GE.AND P3, PT, R7, R6, PT ;  /* 0x000000060700720c */ /* 0x000fc60003f66270 */
[----:B0-----:R-:W0:Y:S10]  /*26fb0*/  SHFL.IDX PT, R2, R5, 0x1, 0x181f ;  /* 0x00381f0005027f89 */ /* 0x001e3400000e0000 */
[----:B--2---:R-:W-:-:S02]  /*26fc0*/  @!P3 IADD3 R7, P2, R30, R14, RZ ;  /* 0x0000000e1e07b210 */ /* 0x004fc40007f5e0ff */
[----:B------:R-:W1:Y:S03]  /*26fd0*/  SHFL.IDX PT, R14, R0, 0x2, 0x181f ;  /* 0x00581f00000e7f89 */ /* 0x000e6600000e0000 */
[----:B0-----:R-:W-:Y:S02]  /*26fe0*/  @!P3 IMAD.X R8, RZ, RZ, R2, P2 ;  /* 0x000000ffff08b224 */ /* 0x001fe400010e0602 */
[----:B------:R-:W-:Y:S01]  /*26ff0*/  @!P3 IMAD.MOV.U32 R2, RZ, RZ, R7 ;  /* 0x000000ffff02b224 */ /* 0x000fe200078e0007 */
[----:B------:R-:W-:Y:S01]  /*27000*/  IADD3 R7, R4, 0x20, RZ ;  /* 0x0000002004077810 */ /* 0x000fe20007ffe0ff */
[----:B------:R-:W-:-:S05]  /*27010*/  @!P3 IMAD.MOV.U32 R3, RZ, RZ, R8 ;  /* 0x000000ffff03b224 */ /* 0x000fca00078e0008 */
[----:B------:R-:W-:Y:S04]  /*27020*/  @!P3 LDGSTS.E.BYPASS.LTC128B.128 [R9+0x20c00], desc[UR36][R2.64], !P0 ;  /* 0x20c000000209bfae */ /* 0x000fe8000c101d64 */
[----:B------:R0:W-:Y:S01]  /*27030*/  @!P3 LDGSTS.E.BYPASS.LTC128B.128 [R9+0x24c00], desc[UR36][R2.64+0x80], !P1 ;  /* 0x24c000800209bfae */ /* 0x0001e2000c901d64 */
[----:B------:R-:W-:-:S03]  /*27040*/  ISETP.GE.AND P3, PT, R7, R6, PT ;  /* 0x000000060700720c */ /* 0x000fc60003f66270 */
[----:B0-----:R-:W0:Y:S10]  /*27050*/  SHFL.IDX PT, R2, R5, 0x2, 0x181f ;  /* 0x00581f0005027f89 */ /* 0x001e3400000e0000 */
[----:B-1----:R-:W-:-:S02]  /*27060*/  @!P3 IADD3 R7, P2, R30, R14, RZ ;  /* 0x0000000e1e07b210 */ /* 0x002fc40007f5e0ff */
        /* <DEDUP_REMOVED lines=30> */
[----:B------:R-:W-:Y:S03]  /*27250*/  SHFL.IDX PT, R14, R0, 0x7, 0x181f ;  /* 0x00f81f00000e7f89 */ /* 0x000fe600000e0000 */
[----:B0-----:R-:W-:Y:S02]  /*27260*/  @!P3 IMAD.X R8, RZ, RZ, R2, P2 ;  /* 0x000000ffff08b224 */ /* 0x001fe400010e0602 */
[----:B------:R-:W-:Y:S01]  /*27270*/  @!P3 IMAD.MOV.U32 R2, RZ, RZ, R7 ;  /* 0x000000ffff02b224 */ /* 0x000fe200078e0007 */
[----:B------:R-:W-:Y:S01]  /*27280*/  IADD3 R7, R4, 0x60, RZ ;  /* 0x0000006004077810 */ /* 0x000fe20007ffe0ff */
[----:B------:R-:W-:-:S05]  /*27290*/  @!P3 IMAD.MOV.U32 R3, RZ, RZ, R8 ;  /* 0x000000ffff03b224 */ /* 0x000fca00078e0008 */
[----:B------:R-:W-:Y:S04]  /*272a0*/  @!P3 LDGSTS.E.BYPASS.LTC128B.128 [R9+0x22c00], desc[UR36][R2.64], !P0 ;  /* 0x22c000000209bfae */ /* 0x000fe8000c101d64 */
[----:B------:R0:W-:Y:S01]  /*272b0*/  @!P3 LDGSTS.E.BYPASS.LTC128B.128 [R9+0x26c00], desc[UR36][R2.64+0x80], !P1 ;  /* 0x26c000800209bfae */ /* 0x0001e2000c901d64 */
[----:B------:R-:W-:-:S03]  /*272c0*/  ISETP.GE.AND P3, PT, R7, R6, PT ;  /* 0x000000060700720c */ /* 0x000fc60003f66270 */
[----:B0-----:R-:W0:Y:S04]  /*272d0*/  SHFL.IDX PT, R3, R0, 0x6, 0x181f ;  /* 0x00d81f0000037f89 */ /* 0x001e2800000e0000 */
[----:B------:R-:W1:Y:S04]  /*272e0*/  SHFL.IDX PT, R2, R5, 0x6, 0x181f ;  /* 0x00d81f0005027f89 */ /* 0x000e6800000e0000 */
[----:B------:R-:W2:Y:S02]  /*272f0*/  SHFL.IDX PT, R5, R5, 0x7, 0x181f ;  /* 0x00f81f0005057f89 */ /* 0x000ea400000e0000 */
[----:B0-----:R-:W-:-:S05]  /*27300*/  @!P3 IADD3 R7, P2, R30, R3, RZ ;  /* 0x000000031e07b210 */ /* 0x001fca0007f5e0ff */
[----:B-1----:R-:W-:Y:S02]  /*27310*/  @!P3 IMAD.X R8, RZ, RZ, R2, P2 ;  /* 0x000000ffff08b224 */ /* 0x002fe400010e0602 */
[----:B------:R-:W-:Y:S02]  /*27320*/  @!P3 IMAD.MOV.U32 R2, RZ, RZ, R7 ;  /* 0x000000ffff02b224 */ /* 0x000fe400078e0007 */
[----:B------:R-:W-:-:S05]  /*27330*/  @!P3 IMAD.MOV.U32 R3, RZ, RZ, R8 ;  /* 0x000000ffff03b224 */ /* 0x000fca00078e0008 */
[----:B------:R0:W-:Y:S04]  /*27340*/  @!P3 LDGSTS.E.BYPASS.LTC128B.128 [R9+0x23400], desc[UR36][R2.64], !P0 ;  /* 0x234000000209bfae */ /* 0x0001e8000c101d64 */
[----:B--2---:R0:W-:Y:S02]  /*27350*/  @!P3 LDGSTS.E.BYPASS.LTC128B.128 [R9+0x27400], desc[UR36][R2.64+0x80], !P1 ;  /* 0x274000800209bfae */ /* 0x0041e4000c901d64 */
.L_x_1133:
[----:B0-----:R-:W-:Y:S01]  /*27360*/  IADD3 R3, R4, 0x70, RZ ;  /* 0x0000007004037810 */ /* 0x001fe20007ffe0ff */
[----:B------:R-:W-:Y:S03]  /*27370*/  BSSY B0, `(.L_x_769) ;  /* 0x000000a000007945 */ /* 0x000fe60003800000 */
[----:B------:R-:W-:-:S13]  /*27380*/  ISETP.GE.AND P2, PT, R3, R6, PT ;  /* 0x000000060300720c */ /* 0x000fda0003f46270 */
[----:B------:R-:W-:Y:S05]  /*27390*/  @P2 BRA `(.L_x_770) ;  /* 0x00000000001c2947 */ /* 0x000fea0003800000 */
[----:B------:R-:W-:-:S05]  /*273a0*/  IADD3 R2, P2, R30, R14, RZ ;  /* 0x0000000e1e027210 */ /* 0x000fca0007f5e0ff */
[----:B------:R-:W-:-:S05]  /*273b0*/  IMAD.X R3, RZ, RZ, R5, P2 ;  /* 0x000000ffff037224 */ /* 0x000fca00010e0605 */
[----:B------:R-:W-:Y:S01]  /*273c0*/  @!PT LDS RZ, [RZ] ;  /* 0x00000000fffff984 */ /* 0x000fe20000000800 */
[----:B------:R-:W-:Y:S01]  /*273d0*/  @!PT LDS RZ, [RZ] ;  /* 0x00000000fffff984 */ /* 0x000fe20000000800 */
[----:B------:R-:W-:Y:S01]  /*273e0*/  @!PT LDS RZ, [RZ] ;  /* 0x00000000fffff984 */ /* 0x000fe20000000800 */
[----:B------:R0:W-:Y:S04]  /*273f0*/  LDGSTS.E.BYPASS.LTC128B.128 [R9+0x23c00], desc[UR36][R2.64], !P0 ;  /* 0x23c0000002097fae */ /* 0x0001e8000c101d64 */
[----:B------:R0:W-:Y:S02]  /*27400*/  LDGSTS.E.BYPASS.LTC128B.128 [R9+0x27c00], desc[UR36][R2.64+0x80], !P1 ;  /* 0x27c0008002097fae */ /* 0x0001e4000c901d64 */
.L_x_770:
[----:B------:R-:W-:Y:S05]  /*27410*/  BSYNC B0 ;  /* 0x0000000000007941 */ /* 0x000fea0003800000 */
.L_x_769:
[----:B------:R-:W-:Y:S01]  /*27420*/  NOP ;  /* 0x0000000000007918 */ /* 0x000fe20000000000 */
[----:B------:R-:W-:-:S13]  /*27430*/  PLOP3.LUT P0, PT, PT, PT, PT, 0x80, 0x0 ;  /* 0x000000000000781c */ /* 0x000fda0003f0f070 */
.L_x_771:
[----:B------:R-:W-:Y:S02]  /*27440*/  PLOP3.LUT P1, PT, P1, P0, PT, 0xa2, 0x0 ;  /* 0x000000000000781c */ /* 0x000fe40000f21472 */
[----:B------:R-:W-:-:S08]  /*27450*/  @P0 R2UR P1, UR4, R16 ;  /* 0x00000000100402ca */ /* 0x000fd00000020000 */
[----:B------:R-:W-:-:S05]  /*27460*/  @P0 PLOP3.LUT P0, PT, P1, PT, PT, 0x80, 0x0 ;  /* 0x000000000000081c */ /* 0x000fca0000f0f070 */
[----:B------:R-:W-:Y:S01]  /*27470*/  @!P1 SYNCS.ARRIVE.TRANS64.RED.A0T1 RZ, [UR4+0x38800], RZ ;  /* 0x038800ffffff99a7 */ /* 0x000fe20008200404 */
[----:B------:R-:W-:Y:S07]  /*27480*/  @!P1 ARRIVES.LDGSTSBAR.64.TRANSCNT [UR4+0x38800] ;  /* 0x03880000ff0099b0 */ /* 0x000fee0008000a84 */
[----:B------:R-:W-:Y:S05]  /*27490*/  @P0 BRA.U.ANY `(.L_x_771) ;  /* 0xfffffffd00e80947 */ /* 0x000fea000393ffff */
[----:B0-----:R-:W2:Y:S02]  /*274a0*/  LDL.LU R2, [R1+0x28] ;  /* 0x0000280001027983 */ /* 0x001ea40000300800 */
[----:B--2---:R-:W-:-:S05]  /*274b0*/  VIADD R2, R2, 0x1 ;  /* 0x0000000102027836 */ /* 0x004fca0000000000 */
[----:B------:R0:W-:Y:S01]  /*274c0*/  STL [R1+0x28], R2 ;  /* 0x0000280201007387 */ /* 0x0001e20000100800 */
[----:B------:R-:W-:-:S04]  /*274d0*/  LEA.HI R0, R2, R2, RZ, 0x1 ;  /* 0x0000000202007211 */ /* 0x000fc800078f08ff */
[----:B------:R-:W-:-:S05]  /*274e0*/  LOP3.LUT R0, R0, 0xfffffffe, RZ, 0xc0, !PT ;  /* 0xfffffffe00007812 */ /* 0x000fca00078ec0ff */
[----:B------:R-:W-:-:S05]  /*274f0*/  IMAD.IADD R0, R2, 0x1, -R0 ;  /* 0x0000000102007824 */ /* 0x000fca00078e0a00 */
[----:B------:R-:W-:Y:S01]  /*27500*/  SHF.L.U32 R3, R0, 0x1f, RZ ;  /* 0x0000001f00037819 */ /* 0x000fe200000006ff */
[----:B------:R-:W-:Y:S01]  /*27510*/  NOP ;  /* 0x0000000000007918 */ /* 0x000fe20000000000 */
[----:B0-----:R-:W2:Y:S01]  /*27520*/  LDL.LU R2, [R1+0x1c] ;  /* 0x00001c0001027983 */ /* 0x001ea20000300800 */
[----:B------:R0:W-:Y:S01]  /*27530*/  SYNCS.ARRIVE.TRANS64.A1T0 RZ, [R16+URZ+0x38800], RZ ;  /* 0x038800ff10ff79a7 */ /* 0x0001e2000810003f */
[----:B------:R-:W-:Y:S01]  /*27540*/  BSSY B0, `(.L_x_772) ;  /* 0x0000005000007945 */ /* 0x000fe20003800000 */
[----:B------:R-:W1:Y:S01]  /*27550*/  SYNCS.PHASECHK.TRANS64.TRYWAIT P0, [R16+URZ+0x38820], R3 ;  /* 0x03882003100075a7 */ /* 0x000e62000800017f */
[----:B--2---:R-:W-:-:S04]  /*27560*/  IADD3 R25, R2, -0x2, RZ ;  /* 0xfffffffe02197810 */ /* 0x004fc80007ffe0ff */
[----:B------:R-:W-:Y:S01]  /*27570*/  ISETP.GE.AND P1, PT, R25, R35, PT ;  /* 0x000000231900720c */ /* 0x000fe20003f26270 */
[----:B01----:R-:W-:-:S12]  /*27580*/  @!P0 BRA `(.L_x_773) ;  /* 0x000000b000cc8947 */ /* 0x003fd80003800000 */
.L_x_1134:
[----:B------:R-:W-:Y:S05]  /*27590*/  BSYNC B0 ;  /* 0x0000000000007941 */ /* 0x000fea0003800000 */
.L_x_772:
[----:B------:R-:W-:Y:S05]  /*275a0*/  @!P1 BRA `(.L_x_774) ;  /* 0x0000001400e89947 */ /* 0x000fea0003800000 */
[----:B------:R-:W-:Y:S02]  /*275b0*/  IMAD.MOV.U32 R9, RZ, RZ, R28 ;  /* 0x000000ffff097224 */ /* 0x000fe400078e001c */
[----:B------:R-:W-:-:S07]  /*275c0*/  IMAD.MOV.U32 R10, RZ, RZ, R31 ;  /* 0x000000ffff0a7224 */ /* 0x000fce00078e001f */
.L_x_794:
[----:B------:R-:W2:Y:S01]  /*275d0*/  LDL R2, [R1] ;  /* 0x0000000001027983 */ /* 0x000ea20000100800 */
[----:B-1----:R-:W1:Y:S01]  /*275e0*/  LDC R5, c[0x0][0x430] ;  /* 0x00010c00ff057b82 */ /* 0x002e620000000800 */
[----:B------:R-:W3:Y:S01]  /*275f0*/  S2R R0, SR_TID.X ;  /* 0x0000000000007919 */ /* 0x000ee20000002100 */
[----:B-1----:R-:W-:Y:S02]  /*27600*/  ISETP.NE.AND P0, PT, R5, 0x1, PT ;  /* 0x000000010500780c */ /* 0x002fe40003f05270 */
[----:B---3--:R-:W-:-:S11]  /*27610*/  LOP3.LUT R0, R0, 0x7f, RZ, 0xc0, !PT ;  /* 0x0000007f00007812 */ /* 0x008fd600078ec0ff */
[----:B------:R-:W1:Y:S01]  /*27620*/  @P0 LDC R7, c[0x0][0x434] ;  /* 0x00010d00ff070b82 */ /* 0x000e620000000800 */
[----:B------:R-:W-:Y:S05]  /*27630*/  YIELD ;  /* 0x0000000000007946 */ /* 0x000fea0003800000 */
[----:B------:R-:W-:Y:S01]  /*27640*/  ULDC.64 UR4, c[0x0][0x428] ;  /* 0x00010a0000047ab9 */ /* 0x000fe20000000a00 */
[----:B--2---:R-:W-:Y:S02]  /*27650*/  LOP3.LUT P2, RZ, R2, 0x4, RZ, 0xc0, !PT ;  /* 0x0000000402ff7812 */ /* 0x004fe4000784c0ff */
[----:B------:R-:W-:Y:S02]  /*27660*/  SHF.R.U32.HI R2, RZ, 0x3, R0 ;  /* 0x00000003ff027819 */ /* 0x000fe40000011600 */
[----:B------:R-:W2:Y:S03]  /*27670*/  @P0 LDC R0, c[0x0][0x438] ;  /* 0x00010e00ff000b82 */ /* 0x000ea60000000800 */
[----:B0-----:R-:W-:-:S05]  /*27680*/  IMAD R3, R25, 0x80, R2 ;  /* 0x0000008019037824 */ /* 0x001fca00078e0202 */
[----:B------:R-:W-:-:S05]  /*27690*/  IADD3 R4, R30, R3, R36 ;  /* 0x000000031e047210 */ /* 0x000fca0007ffe024 */
[----:B-1----:R-:W-:Y:S01]  /*276a0*/  @P0 IMAD.HI.U32 R3, R4, R7, RZ ;  /* 0x0000000704030227 */ /* 0x002fe200078e00ff */
[----:B------:R-:W-:-:S03]  /*276b0*/  MOV R2, R4 ;  /* 0x0000000400027202 */ /* 0x000fc60000000f00 */
[----:B------:R-:W-:Y:S01]  /*276c0*/  IMAD R7, R37, UR4, RZ ;  /* 0x0000000425077c24 */ /* 0x000fe2000f8e02ff */
[----:B--2---:R-:W-:-:S04]  /*276d0*/  @P0 SHF.R.U32.HI R2, RZ, R0, R3 ;  /* 0x00000000ff020219 */ /* 0x004fc80000011603 */
[--C-:B------:R-:W-:Y:S01]  /*276e0*/  SHF.R.S32.HI R3, RZ, 0x1f, R2.reuse ;  /* 0x0000001fff037819 */ /* 0x100fe20000011402 */
[--C-:B------:R-:W-:Y:S02]  /*276f0*/  IMAD.MOV R0, RZ, RZ, -R2.reuse ;  /* 0x000000ffff007224 */ /* 0x100fe400078e0a02 */
[C---:B------:R-:W-:Y:S02]  /*27700*/  IMAD R7, R26.reuse, UR5, R7 ;  /* 0x000000051a077c24 */ /* 0x040fe4000f8e0207 */
[----:B------:R-:W-:Y:S01]  /*27710*/  IMAD.WIDE.U32 R2, R26, UR4, R2 ;  /* 0x000000041a027c25 */ /* 0x000fe2000f8e0002 */
[----:B------:R-:W-:-:S03]  /*27720*/  ULDC.64 UR4, c[0x0][0x418] ;  /* 0x0001060000047ab9 */ /* 0x000fc60000000a00 */
[----:B------:R-:W-:Y:S01]  /*27730*/  IMAD.IADD R7, R7, 0x1, R3 ;  /* 0x0000000107077824 */ /* 0x000fe200078e0203 */
[----:B------:R-:W-:-:S04]  /*27740*/  LEA R6, P0, R2, UR4, 0x2 ;  /* 0x0000000402067c11 */ /* 0x000fc8000f8010ff */
[----:B------:R-:W-:-:S05]  /*27750*/  LEA.HI.X R7, R2, UR5, R7, 0x2, P0 ;  /* 0x0000000502077c11 */ /* 0x000fca00080f1407 */
[----:B------:R-:W2:Y:S01]  /*27760*/  LDG.E R6, desc[UR36][R6.64] ;  /* 0x0000002406067981 */ /* 0x000ea2000c1e1900 */
[----:B------:R-:W-:-:S05]  /*27770*/  VIADD R28, R9, 0x1 ;  /* 0x00000001091c7836 */ /* 0x000fca0000000000 */
[----:B------:R-:W-:-:S04]  /*27780*/  ISETP.NE.AND P0, PT, R28, 0x2, PT ;  /* 0x000000021c00780c */ /* 0x000fc80003f05270 */
[----:B------:R-:W-:Y:S01]  /*27790*/  SEL R31, RZ, 0x1, P0 ;  /* 0x00000001ff1f7807 */ /* 0x000fe20000000000 */
[----:B------:R-:W-:Y:S01]  /*277a0*/  IMAD R5, R5, R0, R4 ;  /* 0x0000000005057224 */ /* 0x000fe200078e0204 */
[C---:B------:R-:W-:Y:S02]  /*277b0*/  ISETP.GT.AND P1, PT, R25.reuse, R35, PT ;  /* 0x000000231900720c */ /* 0x040fe40003f24270 */
[----:B------:R-:W-:Y:S02]  /*277c0*/  IADD3 R25, R25, -0x1, RZ ;  /* 0xffffffff19197810 */ /* 0x000fe40007ffe0ff */
[----:B------:R-:W-:Y:S02]  /*277d0*/  SEL R28, R28, RZ, P0 ;  /* 0x000000ff1c1c7207 */ /* 0x000fe40000000000 */
[----:B------:R-:W-:Y:S02]  /*277e0*/  LOP3.LUT R31, R10, R31, RZ, 0x3c, !PT ;  /* 0x0000001f0a1f7212 */ /* 0x000fe400078e3cff */
[----:B--2---:R-:W-:Y:S01]  /*277f0*/  SHF.R.S32.HI R19, RZ, 0x1f, R6 ;  /* 0x0000001fff137819 */ /* 0x004fe20000011406 */
[----:B------:R-:W-:Y:S06]  /*27800*/  @!P2 BRA `(.L_x_775) ;  /* 0x000000000004a947 */ /* 0x000fec0003800000 */
[----:B------:R-:W-:Y:S01]  /*27810*/  BPT.TRAP 0x1 ;  /* 0x000000040000795c */ /* 0x000fe20000300000 */
.L_x_775:
[----:B------:R-:W-:Y:S01]  /*27820*/  IMAD R0, R28, 0x8, R16 ;  /* 0x000000081c007824 */ /* 0x000fe200078e0210 */
[----:B------:R-:W-:Y:S01]  /*27830*/  SHF.L.U32 R20, R31, 0x1f, RZ ;  /* 0x0000001f1f147819 */ /* 0x000fe200000006ff */
[----:B------:R-:W-:Y:S01]  /*27840*/  BSSY B0, `(.L_x_776) ;  /* 0x0000004000007945 */ /* 0x000fe20003800000 */
[----:B------:R-:W-:Y:S02]  /*27850*/  SHF.R.S32.HI R18, RZ, 0x1f, R5 ;  /* 0x0000001fff127819 */ /* 0x000fe40000011405 */
[----:B------:R-:W0:Y:S02]  /*27860*/  SYNCS.PHASECHK.TRANS64.TRYWAIT P0, [R0+URZ+0x38880], R20 ;  /* 0x03888014000075a7 */ /* 0x000e24000800017f */
[----:B0-----:R-:W-:Y:S05]  /*27870*/  @!P0 BRA `(.L_x_777) ;  /* 0x000000b000248947 */ /* 0x001fea0003800000 */
.L_x_1135:
[----:B------:R-:W-:Y:S05]  /*27880*/  BSYNC B0 ;  /* 0x0000000000007941 */ /* 0x000fea0003800000 */
.L_x_776:
[----:B------:R-:W2:Y:S01]  /*27890*/  LDL R13, [R1+0x8] ;  /* 0x00000800010d7983 */ /* 0x000ea20000100800 */
        /* <DEDUP_REMOVED lines=20> */
[----:B------:R-:W-:Y:S02]  /*279e0*/  IADD3.X R7, R7, UR7, RZ, P0, !PT ;  /* 0x0000000707077c10 */ /* 0x000fe400087fe4ff */
[----:B--2---:R-:W-:Y:S01]  /*279f0*/  LEA R4, R28, R13, 0xf ;  /* 0x0000000d1c047211 */ /* 0x004fe200078e78ff */
[----:B------:R-:W-:Y:S06]  /*27a00*/  BRA.DIV UR4, `(.L_x_778) ;  /* 0x000000ae04d47947 */ /* 0x000fec000b800000 */
[----:B------:R-:W1:Y:S01]  /*27a10*/  SHFL.IDX PT, R2, R8, RZ, 0x181f ;  /* 0x00181fff08027589 */ /* 0x000e6200000e0000 */
[----:B------:R-:W-:-:S03]  /*27a20*/  IMAD.IADD R4, R16, 0x1, R4 ;  /* 0x0000000110047824 */ /* 0x000fc600078e0204 */
[----:B------:R-:W2:Y:S01]  /*27a30*/  SHFL.IDX PT, R3, R7, RZ, 0x181f ;  /* 0x00181fff07037589 */ /* 0x000ea200000e0000 */
[----:B-1----:R-:W-:-:S05]  /*27a40*/  IADD3 R2, P0, R30, R2, RZ ;  /* 0x000000021e027210 */ /* 0x002fca0007f1e0ff */
[----:B--2---:R-:W-:-:S05]  /*27a50*/  IMAD.X R3, RZ, RZ, R3, P0 ;  /* 0x000000ffff037224 */ /* 0x004fca00000e0603 */
[----:B------:R-:W-:Y:S01]  /*27a60*/  @!PT LDS RZ, [RZ] ;  /* 0x00000000fffff984 */ /* 0x000fe20000000800 */
[----:B------:R-:W-:Y:S04]  /*27a70*/  LDGSTS.E.BYPASS.LTC128B.128 [R4+0x10400], desc[UR36][R2.64], !P3 ;  /* 0x1040000002047fae */ /* 0x000fe8000d901d64 */
[----:B------:R1:W-:Y:S04]  /*27a80*/  LDGSTS.E.BYPASS.LTC128B.128 [R4+0x14400], desc[UR36][R2.64+0x80], !P2 ;  /* 0x1440008002047fae */ /* 0x0003e8000d101d64 */
[----:B-1----:R-:W1:Y:S04]  /*27a90*/  SHFL.IDX PT, R2, R8, 0x1, 0x181f ;  /* 0x00381f0008027f89 */ /* 0x002e6800000e0000 */
[----:B------:R-:W2:Y:S01]  /*27aa0*/  SHFL.IDX PT, R3, R7, 0x1, 0x181f ;  /* 0x00381f0007037f89 */ /* 0x000ea200000e0000 */
[----:B-1----:R-:W-:-:S05]  /*27ab0*/  IADD3 R2, P0, R30, R2, RZ ;  /* 0x000000021e027210 */ /* 0x002fca0007f1e0ff */
[----:B--2---:R-:W-:-:S05]  /*27ac0*/  IMAD.X R3, RZ, RZ, R3, P0 ;  /* 0x000000ffff037224 */ /* 0x004fca00000e0603 */
[----:B------:R-:W-:Y:S04]  /*27ad0*/  LDGSTS.E.BYPASS.LTC128B.128 [R4+0x10c00], desc[UR36][R2.64], !P3 ;  /* 0x10c0000002047fae */ /* 0x000fe8000d901d64 */
[----:B------:R1:W-:Y:S04]  /*27ae0*/  LDGSTS.E.BYPASS.LTC128B.128 [R4+0x14c00], desc[UR36][R2.64+0x80], !P2 ;  /* 0x14c0008002047fae */ /* 0x0003e8000d101d64 */
[----:B-1----:R-:W1:Y:S04]  /*27af0*/  SHFL.IDX PT, R2, R8, 0x2, 0x181f ;  /* 0x00581f0008027f89 */ /* 0x002e6800000e0000 */
[----:B------:R-:W2:Y:S01]  /*27b00*/  SHFL.IDX PT, R3, R7, 0x2, 0x181f ;  /* 0x00581f0007037f89 */ /* 0x000ea200000e0000 */
[----:B-1----:R-:W-:-:S04]  /*27b10*/  IADD3 R2, P0, R30, R2, RZ ;  /* 0x000000021e027210 */ /* 0x002fc80007f1e0ff */
[----:B--2---:R-:W-:-:S05]  /*27b20*/  IADD3.X R3, RZ, R3, RZ, P0, !PT ;  /* 0x00000003ff037210 */ /* 0x004fca00007fe4ff */
        /* <DEDUP_REMOVED lines=21> */
[----:B------:R-:W2:Y:S04]  /*27c80*/  SHFL.IDX PT, R3, R7, 0x6, 0x181f ;  /* 0x00d81f0007037f89 */ /* 0x000ea800000e0000 */
[----:B------:R-:W3:Y:S01]  /*27c90*/  SHFL.IDX PT, R7, R7, 0x7, 0x181f ;  /* 0x00f81f0007077f89 */ /* 0x000ee200000e0000 */
[----:B-1----:R-:W-:-:S04]  /*27ca0*/  IADD3 R2, P0, R30, R2, RZ ;  /* 0x000000021e027210 */ /* 0x002fc80007f1e0ff */
[----:B--2---:R-:W-:-:S05]  /*27cb0*/  IADD3.X R3, RZ, R3, RZ, P0, !PT ;  /* 0x00000003ff037210 */ /* 0x004fca00007fe4ff */
[----:B------:R-:W-:Y:S04]  /*27cc0*/  LDGSTS.E.BYPASS.LTC128B.128 [R4+0x13400], desc[UR36][R2.64], !P3 ;  /* 0x1340000002047fae */ /* 0x000fe8000d901d64 */
[----:B------:R1:W-:Y:S04]  /*27cd0*/  LDGSTS.E.BYPASS.LTC128B.128 [R4+0x17400], desc[UR36][R2.64+0x80], !P2 ;  /* 0x1740008002047fae */ /* 0x0003e8000d101d64 */
[----:B-1-3--:R1:W2:Y:S02]  /*27ce0*/  SHFL.IDX PT, R2, R8, 0x7, 0x181f ;  /* 0x00f81f0008027f89 */ /* 0x00a2a400000e0000 */
.L_x_1153:
[----:B--2---:R-:W-:-:S05]  /*27cf0*/  IADD3 R2, P0, R30, R2, RZ ;  /* 0x000000021e027210 */ /* 0x004fca0007f1e0ff */
        /* <DEDUP_REMOVED lines=8> */
.L_x_779:
[----:B------:R-:W-:Y:S02]  /*27d80*/  PLOP3.LUT P2, PT, P2, P0, PT, 0xa2, 0x0 ;  /* 0x000000000000781c */ /* 0x000fe40001741472 */
[----:B------:R-:W-:-:S08]  /*27d90*/  @P0 R2UR P2, UR4, R0 ;  /* 0x00000000000402ca */ /* 0x000fd00000040000 */
[----:B------:R-:W-:-:S05]  /*27da0*/  @P0 PLOP3.LUT P0, PT, P2, PT, PT, 0x80, 0x0 ;  /* 0x000000000000081c */ /* 0x000fca000170f070 */
[----:B------:R-:W-:Y:S01]  /*27db0*/  @!P2 SYNCS.ARRIVE.TRANS64.RED.A0T1 RZ, [UR4+0x38870], RZ ;  /* 0x038870ffffffa9a7 */ /* 0x000fe20008200404 */
[----:B------:R-:W-:Y:S07]  /*27dc0*/  @!P2 ARRIVES.LDGSTSBAR.64.TRANSCNT [UR4+0x38870] ;  /* 0x03887000ff00a9b0 */ /* 0x000fee0008000a84 */
[----:B------:R-:W-:Y:S05]  /*27dd0*/  @P0 BRA.U.ANY `(.L_x_779) ;  /* 0xfffffffd00e80947 */ /* 0x000fea000393ffff */
[----:B------:R-:W-:Y:S01]  /*27de0*/  NOP ;  /* 0x0000000000007918 */ /* 0x000fe20000000000 */
[----:B--2---:R-:W2:Y:S02]  /*27df0*/  LDL R2, [R1] ;  /* 0x0000000001027983 */ /* 0x004ea40000100800 */
[----:B--2---:R-:W-:-:S13]  /*27e00*/  LOP3.LUT P3, RZ, R2, 0x4, RZ, 0xc0, !PT ;  /* 0x0000000402ff7812 */ /* 0x004fda000786c0ff */
[----:B------:R-:W-:Y:S05]  /*27e10*/  @!P3 BRA `(.L_x_780) ;  /* 0x000000000004b947 */ /* 0x000fea0003800000 */
[----:B------:R-:W-:Y:S01]  /*27e20*/  BPT.TRAP 0x1 ;  /* 0x000000040000795c */ /* 0x000fe20000300000 */
.L_x_780:
[----:B------:R2:W-:Y:S01]  /*27e30*/  SYNCS.ARRIVE.TRANS64.A1T0 RZ, [R0+URZ+0x38870], RZ ;  /* 0x038870ff00ff79a7 */ /* 0x0005e2000810003f */
[----:B------:R-:W-:Y:S05]  /*27e40*/  @!P3 BRA `(.L_x_781) ;  /* 0x000000000004b947 */ /* 0x000fea0003800000 */
[----:B------:R-:W-:Y:S01]  /*27e50*/  BPT.TRAP 0x1 ;  /* 0x000000040000795c */ /* 0x000fe20000300000 */
.L_x_781:
[----:B------:R-:W3:Y:S01]  /*27e60*/  SYNCS.PHASECHK.TRANS64.TRYWAIT P0, [R0+URZ+0x38840], R20 ;  /* 0x03884014000075a7 */ /* 0x000ee2000800017f */
[----:B------:R-:W-:Y:S04]  /*27e70*/  BSSY B0, `(.L_x_782) ;  /* 0x0000002000007945 */ /* 0x000fe80003800000 */
[----:B---3--:R-:W-:Y:S05]  /*27e80*/  @!P0 BRA `(.L_x_783) ;  /* 0x000000b000fc8947 */ /* 0x008fea0003800000 */
.L_x_1154:
[----:B------:R-:W-:Y:S05]  /*27e90*/  BSYNC B0 ;  /* 0x0000000000007941 */ /* 0x000fea0003800000 */
.L_x_782:
        /* <DEDUP_REMOVED lines=16> */
[-C--:B-1----:R-:W-:Y:S02]  /*27fa0*/  ISETP.GE.AND P2, PT, R11, R8.reuse, PT ;  /* 0x000000080b00720c */ /* 0x082fe40003f46270 */
[----:B------:R-:W-:Y:S01]  /*27fb0*/  IMAD R5, R17, UR5, R3 ;  /* 0x0000000511057c24 */ /* 0x000fe2000f8e0203 */
[----:B------:R-:W-:Y:S02]  /*27fc0*/  IADD3 R6, P0, R2, UR6, RZ ;  /* 0x0000000602067c10 */ /* 0x000fe4000ff1e0ff */
[----:B------:R-:W-:Y:S02]  /*27fd0*/  ISETP.GE.AND P3, PT, R30, R8, PT ;  /* 0x000000081e00720c */ /* 0x000fe40003f66270 */
[----:B------:R-:W-:Y:S01]  /*27fe0*/  IADD3.X R5, R5, UR7, RZ, P0, !PT ;  /* 0x0000000705057c10 */ /* 0x000fe200087fe4ff */
[----:B------:R-:W-:Y:S10]  /*27ff0*/  BRA.DIV UR4, `(.L_x_784) ;  /* 0x000000b204b47947 */ /* 0x000ff4000b800000 */
[----:B------:R-:W1:Y:S04]  /*28000*/  SHFL.IDX PT, R2, R6, RZ, 0x181f ;  /* 0x00181fff06027589 */ /* 0x000e6800000e0000 */
[----:B------:R-:W4:Y:S01]  /*28010*/  SHFL.IDX PT, R3, R5, RZ, 0x181f ;  /* 0x00181fff05037589 */ /* 0x000f2200000e0000 */
[----:B-1----:R-:W-:-:S04]  /*28020*/  IADD3 R2, P0, R30, R2, RZ ;  /* 0x000000021e027210 */ /* 0x002fc80007f1e0ff */
[----:B----4-:R-:W-:-:S05]  /*28030*/  IADD3.X R3, RZ, R3, RZ, P0, !PT ;  /* 0x00000003ff037210 */ /* 0x010fca00007fe4ff */
[----:B------:R-:W-:Y:S01]  /*28040*/  @!PT LDS RZ, [RZ] ;  /* 0x00000000fffff984 */ /* 0x000fe20000000800 */
[----:B------:R-:W-:Y:S04]  /*28050*/  LDGSTS.E.BYPASS.LTC128B.128 [R4+0x28400], desc[UR36][R2.64], !P3 ;  /* 0x2840000002047fae */ /* 0x000fe8000d901d64 */
[----:B------:R1:W-:Y:S04]  /*28060*/  LDGSTS.E.BYPASS.LTC128B.128 [R4+0x2c400], desc[UR36][R2.64+0x80], !P2 ;  /* 0x2c40008002047fae */ /* 0x0003e8000d101d64 */
[----:B-1----:R-:W1:Y:S04]  /*28070*/  SHFL.IDX PT, R2, R6, 0x1, 0x181f ;  /* 0x00381f0006027f89 */ /* 0x002e6800000e0000 */
[----:B------:R-:W4:Y:S01]  /*28080*/  SHFL.IDX PT, R3, R5, 0x1, 0x181f ;  /* 0x00381f0005037f89 */ /* 0x000f2200000e0000 */
[----:B-1----:R-:W-:-:S05]  /*28090*/  IADD3 R2, P0, R30, R2, RZ ;  /* 0x000000021e027210 */ /* 0x002fca0007f1e0ff */
[----:B----4-:R-:W-:-:S05]  /*280a0*/  IMAD.X R3, RZ, RZ, R3, P0 ;  /* 0x000000ffff037224 */ /* 0x010fca00000e0603 */
        /* <DEDUP_REMOVED lines=16> */
[----:B-1----:R-:W-:-:S04]  /*281b0*/  IADD3 R2, P0, R30, R2, RZ ;  /* 0x000000021e027210 */ /* 0x002fc80007f1e0ff */
[----:B----4-:R-:W-:-:S05]  /*281c0*/  IADD3.X R3, RZ, R3, RZ, P0, !PT ;  /* 0x00000003ff037210 */ /* 0x010fca00007fe4ff */
        /* <DEDUP_REMOVED lines=9> */
[----:B------:R-:W4:Y:S04]  /*28260*/  SHFL.IDX PT, R3, R5, 0x6, 0x181f ;  /* 0x00d81f0005037f89 */ /* 0x000f2800000e0000 */
[----:B------:R-:W0:Y:S01]  /*28270*/  SHFL.IDX PT, R5, R5, 0x7, 0x181f ;  /* 0x00f81f0005057f89 */ /* 0x000e2200000e0000 */
[----:B-1----:R-:W-:-:S05]  /*28280*/  IADD3 R2, P0, R30, R2, RZ ;  /* 0x000000021e027210 */ /* 0x002fca0007f1e0ff */
[----:B----4-:R-:W-:-:S05]  /*28290*/  IMAD.X R3, RZ, RZ, R3, P0 ;  /* 0x000000ffff037224 */ /* 0x010fca00000e0603 */
[----:B------:R-:W-:Y:S04]  /*282a0*/  LDGSTS.E.BYPASS.LTC128B.128 [R4+0x2b400], desc[UR36][R2.64], !P3 ;  /* 0x2b40000002047fae */ /* 0x000fe8000d901d64 */
[----:B------:R1:W-:Y:S04]  /*282b0*/  LDGSTS.E.BYPASS.LTC128B.128 [R4+0x2f400], desc[UR36][R2.64+0x80], !P2 ;  /* 0x2f40008002047fae */ /* 0x0003e8000d101d64 */
[----:B01----:R1:W4:Y:S02]  /*282c0*/  SHFL.IDX PT, R2, R6, 0x7, 0x181f ;  /* 0x00f81f0006027f89 */ /* 0x00332400000e0000 */
.L_x_1172:
[----:B----4-:R-:W-:-:S05]  /*282d0*/  IADD3 R2, P0, R30, R2, RZ ;  /* 0x000000021e027210 */ /* 0x010fca0007f1e0ff */
        /* <DEDUP_REMOVED lines=8> */
.L_x_785:
[----:B------:R-:W-:Y:S02]  /*28360*/  PLOP3.LUT P2, PT, P2, P0, PT, 0xa2, 0x0 ;  /* 0x000000000000781c */ /* 0x000fe40001741472 */
[----:B------:R-:W-:-:S08]  /*28370*/  @P0 R2UR P2, UR4, R0 ;  /* 0x00000000000402ca */ /* 0x000fd00000040000 */
[----:B------:R-:W-:-:S05]  /*28380*/  @P0 PLOP3.LUT P0, PT, P2, PT, PT, 0x80, 0x0 ;  /* 0x000000000000081c */ /* 0x000fca000170f070 */
[----:B------:R-:W-:Y:S01]  /*28390*/  @!P2 SYNCS.ARRIVE.TRANS64.RED.A0T1 RZ, [UR4+0x38830], RZ ;  /* 0x038830ffffffa9a7 */ /* 0x000fe20008200404 */
[----:B------:R-:W-:Y:S07]  /*283a0*/  @!P2 ARRIVES.LDGSTSBAR.64.TRANSCNT [UR4+0x38830] ;  /* 0x03883000ff00a9b0 */ /* 0x000fee0008000a84 */
[----:B------:R-:W-:Y:S05]  /*283b0*/  @P0 BRA.U.ANY `(.L_x_785) ;  /* 0xfffffffd00e80947 */ /* 0x000fea000393ffff */
[----:B------:R-:W-:Y:S01]  /*283c0*/  NOP ;  /* 0x0000000000007918 */ /* 0x000fe20000000000 */
[----:B0-----:R-:W4:Y:S02]  /*283d0*/  LDL R2, [R1] ;  /* 0x0000000001027983 */ /* 0x001f240000100800 */
[----:B----4-:R-:W-:-:S13]  /*283e0*/  LOP3.LUT P3, RZ, R2, 0x4, RZ, 0xc0, !PT ;  /* 0x0000000402ff7812 */ /* 0x010fda000786c0ff */
[----:B------:R-:W-:Y:S05]  /*283f0*/  @!P3 BRA `(.L_x_786) ;  /* 0x000000000004b947 */ /* 0x000fea0003800000 */
[----:B------:R-:W-:Y:S01]  /*28400*/  BPT.TRAP 0x1 ;  /* 0x000000040000795c */ /* 0x000fe20000300000 */
.L_x_786:
[----:B------:R2:W-:Y:S02]  /*28410*/  SYNCS.ARRIVE.TRANS64.A1T0 RZ, [R0+URZ+0x38830], RZ ;  /* 0x038830ff00ff79a7 */ /* 0x0005e4000810003f */
[----:B--23--:R-:W-:-:S04]  /*28420*/  MOV R0, UR38 ;  /* 0x0000002600007c02 */ /* 0x00cfc80008000f00 */
[----:B------:R-:W-:-:S13]  /*28430*/  ISETP.NE.AND P0, PT, R0, 0x3, PT ;  /* 0x000000030000780c */ /* 0x000fda0003f05270 */
[----:B------:R-:W-:Y:S05]  /*28440*/  @!P0 BRA `(.L_x_787) ;  /* 0x0000000000048947 */ /* 0x000fea0003800000 */
[----:B------:R-:W-:Y:S01]  /*28450*/  BPT.TRAP 0x1 ;  /* 0x000000040000795c */ /* 0x000fe20000300000 */
.L_x_787:
[----:B------:R-:W-:Y:S01]  /*28460*/  LOP3.LUT R3, R10, 0x1, RZ, 0x3c, !PT ;  /* 0x000000010a037812 */ /* 0x000fe200078e3cff */
[----:B------:R-:W-:Y:S01]  /*28470*/  IMAD R18, R9, 0x8, R16 ;  /* 0x0000000809127824 */ /* 0x000fe200078e0210 */
[----:B------:R-:W-:Y:S02]  /*28480*/  BSSY B0, `(.L_x_788) ;  /* 0x0000004000007945 */ /* 0x000fe40003800000 */
[----:B------:R-:W-:-:S04]  /*28490*/  SHF.L.U32 R3, R3, 0x1f, RZ ;  /* 0x0000001f03037819 */ /* 0x000fc800000006ff */
[----:B------:R-:W0:Y:S02]  /*284a0*/  SYNCS.PHASECHK.TRANS64.TRYWAIT P2, [R18+URZ+0x38870], R3 ;  /* 0x03887003120075a7 */ /* 0x000e24000804017f */
[----:B0-----:R-:W-:Y:S05]  /*284b0*/  @!P2 BRA `(.L_x_789) ;  /* 0x000000b400c8a947 */ /* 0x001fea0003800000 */
.L_x_1173:
[----:B------:R-:W-:Y:S05]  /*284c0*/  BSYNC B0 ;  /* 0x0000000000007941 */ /* 0x000fea0003800000 */
.L_x_788:
[----:B------:R-:W2:Y:S02]  /*284d0*/  LDL R0, [R1] ;  /* 0x0000000001007983 */ /* 0x000ea40000100800 */
[----:B--2---:R-:W-:-:S13]  /*284e0*/  LOP3.LUT P2, RZ, R0, 0x4, RZ, 0xc0, !PT ;  /* 0x0000000400ff7812 */ /* 0x004fda000784c0ff */
[----:B------:R-:W-:Y:S05]  /*284f0*/  @!P2 BRA `(.L_x_790) ;  /* 0x000000000004a947 */ /* 0x000fea0003800000 */
[----:B------:R-:W-:Y:S01]  /*28500*/  BPT.TRAP 0x1 ;  /* 0x000000040000795c */ /* 0x000fe20000300000 */
.L_x_790:
[----:B------:R-:W-:Y:S01]  /*28510*/  SHF.L.U32 R5, R10, 0x1f, RZ ;  /* 0x0000001f0a057819 */ /* 0x000fe200000006ff */
[----:B0-----:R-:W-:-:S03]  /*28520*/  IMAD.SHL.U32 R3, R9, 0x8000, RZ ;  /* 0x0000800009037824 */ /* 0x001fc600078e00ff */
[----:B------:R-:W0:Y:S02]  /*28530*/  SYNCS.PHASECHK.TRANS64.TRYWAIT P2, [R18+URZ+0x38860], R5 ;  /* 0x03886005120075a7 */ /* 0x000e24000804017f */
[----:B0-----:R-:W-:Y:S05]  /*28540*/  @!P2 BRA `(.L_x_791) ;  /* 0x000000b400b8a947 */ /* 0x001fea0003800000 */
.L_x_1174:
[----:B------:R-:W0:Y:S04]  /*28550*/  LDL R0, [R1+0x10] ;  /* 0x0000100001007983 */ /* 0x000e280000100800 */
[----:B------:R-:W2:Y:S04]  /*28560*/  LDL R2, [R1] ;  /* 0x0000000001027983 */ /* 0x000ea80000100800 */
[----:B------:R-:W3:Y:S01]  /*28570*/  LDL R12, [R1+0xc] ;  /* 0x00000c00010c7983 */ /* 0x000ee20000100800 */
[----:B------:R-:W-:Y:S05]  /*28580*/  WARPSYNC.ALL ;  /* 0x0000000000007948 */ /* 0x000fea0003800000 */
[----:B0-----:R-:W-:-:S02]  /*28590*/  LOP3.LUT R5, R3, R0, RZ, 0xfc, !PT ;  /* 0x0000000003057212 */ /* 0x001fc400078efcff */
[----:B--2---:R-:W-:-:S03]  /*285a0*/  LOP3.LUT P2, RZ, R2, 0x4, RZ, 0xc0, !PT ;  /* 0x0000000402ff7812 */ /* 0x004fc6000784c0ff */
[----:B------:R-:W-:-:S05]  /*285b0*/  IMAD.IADD R2, R16, 0x1, R5 ;  /* 0x0000000110027824 */ /* 0x000fca00078e0205 */
[----:B-1----:R-:W0:Y:S01]  /*285c0*/  LDSM.16.MT88.4 R4, [R2+0x10400] ;  /* 0x010400000204783b */ /* 0x002e220000004200 */
[----:B------:R-:W-:Y:S02]  /*285d0*/  IADD3 R0, R34, R2, RZ ;  /* 0x0000000222007210 */ /* 0x000fe40007ffe0ff */
[----:B---3--:R-:W-:Y:S02]  /*285e0*/  LOP3.LUT R19, R3, R12, RZ, 0xfc, !PT ;  /* 0x0000000c03137212 */ /* 0x008fe400078efcff */
[C-C-:B0-----:R-:W-:Y:S02]  /*285f0*/  PRMT R8, R4.reuse, 0x6420, R5.reuse ;  /* 0x0000642004087816 */ /* 0x141fe40000000005 */
[----:B------:R-:W-:Y:S02]  /*28600*/  PRMT R9, R4, 0x7531, R5 ;  /* 0x0000753104097816 */ /* 0x000fe40000000005 */
[C-C-:B------:R-:W-:Y:S02]  /*28610*/  PRMT R10, R6.reuse, 0x6420, R7.reuse ;  /* 0x00006420060a7816 */ /* 0x140fe40000000007 */
[----:B------:R-:W-:-:S02]  /*28620*/  PRMT R11, R6, 0x7531, R7 ;  /* 0x00007531060b7816 */ /* 0x000fc40000000007 */
[----:B------:R-:W0:Y:S01]  /*28630*/  LDSM.16.MT88.4 R4, [R0+0x10400] ;  /* 0x010400000004783b */ /* 0x000e220000004200 */
[----:B------:R-:W-:-:S05]  /*28640*/  IMAD.IADD R19, R16, 0x1, R19 ;  /* 0x0000000110137824 */ /* 0x000fca00078e0213 */
[----:B------:R-:W-:Y:S01]  /*28650*/  STSM.16.M88.4 [R19+0x400], R8 ;  /* 0x0004000813007844 */ /* 0x000fe20000000200 */
[C-C-:B0-----:R-:W-:Y:S02]  /*28660*/  PRMT R12, R4.reuse, 0x6420, R5.reuse ;  /* 0x00006420040c7816 */ /* 0x141fe40000000005 */
        /* <DEDUP_REMOVED lines=21> */
[----:B------:R-:W0:Y:S01]  /*287c0*/  LDSM.16.MT88.4 R8, [R0+0x11400] ;  /* 0x011400000008783b */ /* 0x000e220000004200 */
[----:B------:R-:W-:-:S05]  /*287d0*/  IADD3 R3, R33, 0x400, R19 ;  /* 0x0000040021037810 */ /* 0x000fca0007ffe013 */
[----:B------:R-:W-:Y:S01]  /*287e0*/  STSM.16.M88.4 [R3], R4 ;  /* 0x0000000403007844 */ /* 0x000fe20000000200 */
        /* <DEDUP_REMOVED lines=48> */
[----:B------:R-:W-:-:S05]  /*28af0*/  IMAD.IADD R3, R33, 0x1, R3 ;  /* 0x0000000121037824 */ /* 0x000fca00078e0203 */
[----:B------:R0:W-:Y:S02]  /*28b00*/  STSM.16.M88.4 [R3], R4 ;  /* 0x0000000403007844 */ /* 0x0001e40000000200 */
[C-C-:B0-----:R-:W-:Y:S02]  /*28b10*/  PRMT R4, R8.reuse, 0x6420, R9.reuse ;  /* 0x0000642008047816 */ /* 0x141fe40000000009 */
[----:B------:R-:W-:Y:S02]  /*28b20*/  PRMT R5, R8, 0x7531, R9 ;  /* 0x0000753108057816 */ /* 0x000fe40000000009 */
        /* <DEDUP_REMOVED lines=23> */
.L_x_792:
[----:B-1----:R1:W-:Y:S01]  /*28ca0*/  SYNCS.ARRIVE.TRANS64.A1T0 RZ, [R18+URZ+0x38850], RZ ;  /* 0x038850ff12ff79a7 */ /* 0x0023e2000810003f */
[----:B------:R-:W-:Y:S06]  /*28cb0*/  BAR.SYNC.DEFER_BLOCKING 0x2, 0x80 ;  /* 0x0082000000007b1d */ /* 0x000fec0000010000 */
[----:B------:R-:W-:Y:S05]  /*28cc0*/  @!P0 BRA `(.L_x_793) ;  /* 0x0000000000048947 */ /* 0x000fea0003800000 */
[----:B------:R-:W-:Y:S01]  /*28cd0*/  BPT.TRAP 0x1 ;  /* 0x000000040000795c */ /* 0x000fe20000300000 */
.L_x_793:
[----:B------:R-:W2:Y:S01]  /*28ce0*/  LDL R0, [R1+0x4] ;  /* 0x0000040001007983 */ /* 0x000ea20000100800 */
[----:B-1----:R-:W-:Y:S01]  /*28cf0*/  VIADD R18, R18, 0x38880 ;  /* 0x0003888012127836 */ /* 0x002fe20000000000 */
[----:B0-----:R-:W-:Y:S01]  /*28d00*/  MOV R9, R28 ;  /* 0x0000001c00097202 */ /* 0x001fe20000000f00 */
[----:B------:R-:W-:-:S03]  /*28d10*/  IMAD.MOV.U32 R10, RZ, RZ, R31 ;  /* 0x000000ffff0a7224 */ /* 0x000fc600078e001f */
[----:B--2---:R-:W-:-:S04]  /*28d20*/  PRMT R18, R0, 0x654, R18 ;  /* 0x0000065400127816 */ /* 0x004fc80000000012 */
[----:B------:R1:W-:Y:S01]  /*28d30*/  SYNCS.ARRIVE.TRANS64.RED.A1T0 RZ, [R18+URZ], RZ ;  /* 0x000000ff12ff79a7 */ /* 0x0003e2000810043f */
[----:B------:R-:W-:Y:S05]  /*28d40*/  @P1 BRA `(.L_x_794) ;  /* 0xffffffe800201947 */ /* 0x000fea000383ffff */
.L_x_774:
[----:B------:R-:W2:Y:S01]  /*28d50*/  S2R R0, SR_TID.X ;  /* 0x0000000000007919 */ /* 0x000ea20000002100 */
[----:B------:R-:W-:Y:S01]  /*28d60*/  BSSY B0, `(.L_x_795) ;  /* 0x0000012000007945 */ /* 0x000fe20003800000 */
[----:B--2---:R-:W-:Y:S01]  /*28d70*/  LOP3.LUT R2, R0, 0x7f, RZ, 0xc0, !PT ;  /* 0x0000007f00027812 */ /* 0x004fe200078ec0ff */
[----:B------:R-:W-:-:S03]  /*28d80*/  IMAD.U32 R0, RZ, RZ, UR38 ;  /* 0x00000026ff007e24 */ /* 0x000fc6000f8e00ff */
[----:B------:R-:W-:Y:S02]  /*28d90*/  ISETP.NE.AND P1, PT, R2, RZ, PT ;  /* 0x000000ff0200720c */ /* 0x000fe40003f25270 */
[----:B------:R-:W-:-:S11]  /*28da0*/  ISETP.NE.AND P0, PT, R0, 0x3, PT ;  /* 0x000000030000780c */ /* 0x000fd60003f05270 */
[----:B------:R-:W-:Y:S05]  /*28db0*/  @P1 BRA `(.L_x_796) ;  /* 0x0000000000301947 */ /* 0x000fea0003800000 */
[----:B------:R-:W2:Y:S01]  /*28dc0*/  S2R R5, SR_LANEID ;  /* 0x0000000000057919 */ /* 0x000ea20000000000 */
[----:B------:R-:W-:Y:S01]  /*28dd0*/  VOTEU.ANY UR4, UPT, PT ;  /* 0x0000000000047886 */ /* 0x000fe200038e0100 */
[----:B0-----:R-:W0:Y:S01]  /*28de0*/  LDC.64 R2, c[0x0][0xc60] ;  /* 0x00031800ff027b82 */ /* 0x001e220000000a00 */
[----:B------:R-:W2:Y:S02]  /*28df0*/  FLO.U32 R0, UR4 ;  /* 0x0000000400007d00 */ /* 0x000ea400080e0000 */
[----:B--2---:R-:W-:-:S06]  /*28e00*/  ISETP.EQ.U32.AND P1, PT, R0, R5, PT ;  /* 0x000000050000720c */ /* 0x004fcc0003f22070 */
[----:B------:R-:W0:Y:S07]  /*28e10*/  POPC R5, UR4 ;  /* 0x0000000400057d09 */ /* 0x000e2e0008000000 */
[----:B0-----:R-:W2:Y:S01]  /*28e20*/  @P1 ATOMG.E.ADD.STRONG.GPU PT, R3, desc[UR36][R2.64], R5 ;  /* 0x00000005020319a8 */ /* 0x001ea200081ee1e4 */
[----:B------:R-:W0:Y:S02]  /*28e30*/  S2R R4, SR_LTMASK ;  /* 0x0000000000047919 */ /* 0x000e240000003900 */
[----:B0-----:R-:W-:-:S04]  /*28e40*/  LOP3.LUT R4, R4, UR4, RZ, 0xc0, !PT ;  /* 0x0000000404047c12 */ /* 0x001fc8000f8ec0ff */
[----:B------:R-:W0:Y:S01]  /*28e50*/  POPC R7, R4 ;  /* 0x0000000400077309 */ /* 0x000e220000000000 */
[----:B--2---:R-:W0:Y:S02]  /*28e60*/  SHFL.IDX PT, R0, R3, R0, 0x1f ;  /* 0x00001f0003007589 */ /* 0x004e2400000e0000 */
[----:B0-----:R-:W-:-:S07]  /*28e70*/  IADD3 R24, R0, UR39, R7 ;  /* 0x0000002700187c10 */ /* 0x001fce000fffe007 */
.L_x_796:
[----:B------:R-:W-:Y:S05]  /*28e80*/  BSYNC B0 ;  /* 0x0000000000007941 */ /* 0x000fea0003800000 */
.L_x_795:
[----:B------:R-:W-:Y:S05]  /*28e90*/  @!P0 BRA `(.L_x_797) ;  /* 0x0000000000048947 */ /* 0x000fea0003800000 */
[----:B------:R-:W-:Y:S01]  /*28ea0*/  BPT.TRAP 0x1 ;  /* 0x000000040000795c */ /* 0x000fe20000300000 */
.L_x_797:
[----:B0-----:R-:W-:Y:S01]  /*28eb0*/  LOP3.LUT R3, R31, 0x1, RZ, 0x3c, !PT ;  /* 0x000000011f037812 */ /* 0x001fe200078e3cff */
[----:B-1----:R-:W-:Y:S01]  /*28ec0*/  IMAD R18, R28, 0x8, R16 ;  /* 0x000000081c127824 */ /* 0x002fe200078e0210 */
[----:B------:R-:W-:Y:S02]  /*28ed0*/  BSSY B0, `(.L_x_798) ;  /* 0x0000004000007945 */ /* 0x000fe40003800000 */
[----:B------:R-:W-:-:S04]  /*28ee0*/  SHF.L.U32 R3, R3, 0x1f, RZ ;  /* 0x0000001f03037819 */ /* 0x000fc800000006ff */
[----:B------:R-:W0:Y:S02]  /*28ef0*/  SYNCS.PHASECHK.TRANS64.TRYWAIT P1, [R18+URZ+0x38870], R3 ;  /* 0x03887003120075a7 */ /* 0x000e24000802017f */
[----:B0-----:R-:W-:Y:S05]  /*28f00*/  @!P1 BRA `(.L_x_799) ;  /* 0x000000ac005c9947 */ /* 0x001fea0003800000 */
.L_x_1175:
[----:B------:R-:W-:Y:S05]  /*28f10*/  BSYNC B0 ;  /* 0x0000000000007941 */ /* 0x000fea0003800000 */
.L_x_798:
[----:B------:R-:W2:Y:S02]  /*28f20*/  LDL R0, [R1] ;  /* 0x0000000001007983 */ /* 0x000ea40000100800 */
[----:B--2---:R-:W-:-:S13]  /*28f30*/  LOP3.LUT P1, RZ, R0, 0x4, RZ, 0xc0, !PT ;  /* 0x0000000400ff7812 */ /* 0x004fda000782c0ff */
[----:B------:R-:W-:Y:S05]  /*28f40*/  @!P1 BRA `(.L_x_800) ;  /* 0x0000000000049947 */ /* 0x000fea0003800000 */
[----:B------:R-:W-:Y:S01]  /*28f50*/  BPT.TRAP 0x1 ;  /* 0x000000040000795c */ /* 0x000fe20000300000 */
.L_x_800:
[----:B0-----:R-:W-:-:S04]  /*28f60*/  SHF.L.U32 R3, R31, 0x1f, RZ ;  /* 0x0000001f1f037819 */ /* 0x001fc800000006ff */
[----:B------:R-:W0:Y:S02]  /*28f70*/  SYNCS.PHASECHK.TRANS64.TRYWAIT P1, [R18+URZ+0x38860], R3 ;  /* 0x03886003120075a7 */ /* 0x000e24000802017f */
[----:B0-----:R-:W-:Y:S05]  /*28f80*/  @!P1 BRA `(.L_x_801) ;  /* 0x000000ac00509947 */ /* 0x001fea0003800000 */
.L_x_1176:
[----:B------:R-:W2:Y:S04]  /*28f90*/  LDL R0, [R1+0x10] ;  /* 0x0000100001007983 */ /* 0x000ea80000100800 */
[----:B------:R-:W3:Y:S04]  /*28fa0*/  LDL R2, [R1] ;  /* 0x0000000001027983 */ /* 0x000ee80000100800 */
[----:B------:R-:W4:Y:S01]  /*28fb0*/  LDL R12, [R1+0xc] ;  /* 0x00000c00010c7983 */ /* 0x000f220000100800 */
[----:B0-----:R-:W-:Y:S01]  /*28fc0*/  SHF.L.U32 R3, R28, 0xf, RZ ;  /* 0x0000000f1c037819 */ /* 0x001fe200000006ff */
[----:B------:R-:W-:Y:S05]  /*28fd0*/  WARPSYNC.ALL ;  /* 0x0000000000007948 */ /* 0x000fea0003800000 */
[----:B--2---:R-:W-:-:S05]  /*28fe0*/  LOP3.LUT R5, R3, R0, RZ, 0xfc, !PT ;  /* 0x0000000003057212 */ /* 0x004fca00078efcff */
[----:B------:R-:W-:-:S05]  /*28ff0*/  IMAD.IADD R0, R16, 0x1, R5 ;  /* 0x0000000110007824 */ /* 0x000fca00078e0205 */
[----:B------:R-:W0:Y:S01]  /*29000*/  LDSM.16.MT88.4 R4, [R0+0x10400] ;  /* 0x010400000004783b */ /* 0x000e220000004200 */
[----:B---3--:R-:W-:Y:S01]  /*29010*/  LOP3.LUT P1, RZ, R2, 0x4, RZ, 0xc0, !PT ;  /* 0x0000000402ff7812 */ /* 0x008fe2000782c0ff */
[----:B------:R-:W-:Y:S01]  /*29020*/  IMAD.IADD R2, R34, 0x1, R0 ;  /* 0x0000000122027824 */ /* 0x000fe200078e0200 */
[----:B----4-:R-:W-:Y:S02]  /*29030*/  LOP3.LUT R3, R3, R12, RZ, 0xfc, !PT ;  /* 0x0000000c03037212 */ /* 0x010fe400078efcff */
[C-C-:B0-----:R-:W-:Y:S02]  /*29040*/  PRMT R8, R4.reuse, 0x6420, R5.reuse ;  /* 0x0000642004087816 */ /* 0x141fe40000000005 */
[----:B------:R-:W-:Y:S02]  /*29050*/  PRMT R9, R4, 0x7531, R5 ;  /* 0x0000753104097816 */ /* 0x000fe40000000005 */
[C-C-:B------:R-:W-:Y:S02]  /*29060*/  PRMT R10, R6.reuse, 0x6420, R7.reuse ;  /* 0x00006420060a7816 */ /* 0x140fe40000000007 */
[----:B------:R-:W-:-:S02]  /*29070*/  PRMT R11, R6, 0x7531, R7 ;  /* 0x00007531060b7816 */ /* 0x000fc40000000007 */
[----:B------:R-:W0:Y:S01]  /*29080*/  LDSM.16.MT88.4 R4, [R2+0x10400] ;  /* 0x010400000204783b */ /* 0x000e220000004200 */
[----:B------:R-:W-:-:S05]  /*29090*/  IMAD.IADD R3, R16, 0x1, R3 ;  /* 0x0000000110037824 */ /* 0x000fca00078e0203 */
[----:B------:R0:W-:Y:S02]  /*290a0*/  STSM.16.M88.4 [R3+0x400], R8 ;  /* 0x0004000803007844 */ /* 0x0001e40000000200 */
        /* <DEDUP_REMOVED lines=73> */
[----:B------:R-:W-:-:S05]  /*29540*/  IADD3 R3, R33, R3, RZ ;  /* 0x0000000321037210 */ /* 0x000fca0007ffe0ff */
[----:B------:R-:W-:Y:S01]  /*29550*/  STSM.16.M88.4 [R3], R20 ;  /* 0x0000001403007844 */ /* 0x000fe20000000200 */
        /* <DEDUP_REMOVED lines=25> */
.L_x_802:
[----:B-1----:R1:W-:Y:S01]  /*296f0*/  SYNCS.ARRIVE.TRANS64.A1T0 RZ, [R18+URZ+0x38850], RZ ;  /* 0x038850ff12ff79a7 */ /* 0x0023e2000810003f */
[----:B------:R-:W-:Y:S06]  /*29700*/  BAR.SYNC.DEFER_BLOCKING 0x2, 0x80 ;  /* 0x0082000000007b1d */ /* 0x000fec0000010000 */
[----:B------:R-:W-:Y:S05]  /*29710*/  @!P0 BRA `(.L_x_803) ;  /* 0x0000000000048947 */ /* 0x000fea0003800000 */
[----:B------:R-:W-:Y:S01]  /*29720*/  BPT.TRAP 0x1 ;  /* 0x000000040000795c */ /* 0x000fe20000300000 */
.L_x_803:
        /* <DEDUP_REMOVED lines=9> */
.L_x_744:
[----:B------:R-:W2:Y:S02]  /*297c0*/  LDL R0, [R1] ;  /* 0x0000000001007983 */ /* 0x000ea40000100800 */
[----:B--2---:R-:W-:-:S13]  /*297d0*/  LOP3.LUT P0, RZ, R0, 0x80, RZ, 0xc0, !PT ;  /* 0x0000008000ff7812 */ /* 0x004fda000780c0ff */
[----:B------:R-:W-:Y:S05]  /*297e0*/  @!P0 BRA `(.L_x_804) ;  /* 0x0000000000288947 */ /* 0x000fea0003800000 */
[----:B------:R-:W-:Y:S05]  /*297f0*/  WARPSYNC.ALL ;  /* 0x0000000000007948 */ /* 0x000fea0003800000 */
[----:B------:R-:W2:Y:S08]  /*29800*/  S2UR UR4, SR_CgaCtaId ;  /* 0x00000000000479c3 */ /* 0x000eb00000008800 */
[----:B------:R-:W-:Y:S01]  /*29810*/  BAR.SYNC.DEFER_BLOCKING 0x5, 0x180 ;  /* 0x0146000000007b1d */ /* 0x000fe20000010000 */
[----:B0-----:R-:W-:Y:S01]  /*29820*/  MOV R16, 0x400 ;  /* 0x0000040000107802 */ /* 0x001fe20000000f00 */
[----:B--2---:R-:W-:-:S05]  /*29830*/  IMAD.U32 R0, RZ, RZ, UR4 ;  /* 0x00000004ff007e24 */ /* 0x004fca000f8e00ff */
[----:B------:R-:W-:Y:S01]  /*29840*/  LEA R16, R0, R16, 0x18 ;  /* 0x0000001000107211 */ /* 0x000fe200078ec0ff */
[----:B------:R0:W-:Y:S04]  /*29850*/  STL [R1+0x4], R0 ;  /* 0x0000040001007387 */ /* 0x0001e80000100800 */
[----:B------:R0:W2:Y:S01]  /*29860*/  LDS.128 R24, [R16+0x388d0] ;  /* 0x0388d00010187984 */ /* 0x0000a20000000c00 */
[----:B------:R-:W-:Y:S06]  /*29870*/  BAR.ARV 0x4, 0x180 ;  /* 0x0106000000007b1d */ /* 0x000fec0000002000 */
[----:B------:R-:W-:Y:S05]  /*29880*/  BRA `(.L_x_805) ;  /* 0x0000000800d87947 */ /* 0x000fea0003800000 */
.L_x_804:
[----:B------:R-:W0:Y:S01]  /*29890*/  S2R R0, SR_TID.X ;  /* 0x0000000000007919 */ /* 0x000e220000002100 */
[----:B------:R-:W-:Y:S01]  /*298a0*/  UMOV UR4, 0xffffffff ;  /* 0xffffffff00047882 */ /* 0x000fe20000000000 */
[----:B0-----:R-:W-:-:S04]  /*298b0*/  LOP3.LUT R9, R0, 0x1f, RZ, 0xc0, !PT ;  /* 0x0000001f00097812 */ /* 0x001fc800078ec0ff */
[----:B------:R-:W-:Y:S01]  /*298c0*/  ISETP.NE.AND P0, PT, R9, 0x1f, PT ;  /* 0x0000001f0900780c */ /* 0x000fe20003f05270 */
[----:B------:R-:W-:-:S12]  /*298d0*/  BRA.DIV UR4, `(.L_x_806) ;  /* 0x000000a604107947 */ /* 0x000fd8000b800000 */
[----:B------:R-:W-:Y:S01]  /*298e0*/  IADD3 R7, R27, R9, RZ ;  /* 0x000000091b077210 */ /* 0x000fe20007ffe0ff */
[----:B------:R-:W-:-:S03]  /*298f0*/  ULDC UR4, c[0x0][0xc3c] ;  /* 0x00030f0000047ab9 */ /* 0x000fc60000000800 */
[----:B------:R-:W-:-:S13]  /*29900*/  ISETP.GE.OR P1, PT, R7, UR4, !P0 ;  /* 0x0000000407007c0c */ /* 0x000fda000c726670 */
[----:B------:R-:W0:Y:S08]  /*29910*/  @!P1 LDC.64 R2, c[0x0][0xc80] ;  /* 0x00032000ff029b82 */ /* 0x000e300000000a00 */
[----:B------:R-:W2:Y:S01]  /*29920*/  @!P1 LDC.64 R4, c[0x0][0xc78] ;  /* 0x00031e00ff049b82 */ /* 0x000ea20000000a00 */
[----:B0-----:R-:W-:-:S05]  /*29930*/  @!P1 IMAD.WIDE R2, R7, 0x4, R2 ;  /* 0x0000000407029825 */ /* 0x001fca00078e0202 */
[----:B------:R2:W3:Y:S02]  /*29940*/  @!P1 LDG.E R8, desc[UR36][R2.64] ;  /* 0x0000002402089981 */ /* 0x0004e4000c1e1900 */
[----:B--2---:R-:W-:-:S05]  /*29950*/  @!P1 IMAD.WIDE R2, R7, 0x4, R4 ;  /* 0x0000000407029825 */ /* 0x004fca00078e0204 */
[----:B------:R-:W2:Y:S01]  /*29960*/  @!P1 LDG.E R5, desc[UR36][R2.64] ;  /* 0x0000002402059981 */ /* 0x000ea2000c1e1900 */
[----:B------:R-:W-:Y:S01]  /*29970*/  IMAD.MOV.U32 R4, RZ, RZ, RZ ;  /* 0x000000ffff047224 */ /* 0x000fe200078e00ff */
[C---:B------:R-:W-:Y:S01]  /*29980*/  ISETP.GE.U32.AND P2, PT, R9.reuse, 0x2, PT ;  /* 0x000000020900780c */ /* 0x040fe20003f46070 */
[----:B------:R-:W-:Y:S01]  /*29990*/  IMAD.MOV.U32 R7, RZ, RZ, RZ ;  /* 0x000000ffff077224 */ /* 0x000fe200078e00ff */
[C---:B------:R-:W-:Y:S01]  /*299a0*/  ISETP.GE.U32.AND P3, PT, R9.reuse, 0x4, PT ;  /* 0x000000040900780c */ /* 0x040fe20003f66070 */
[----:B------:R-:W-:Y:S01]  /*299b0*/  SHFL.IDX PT, R0, R24, RZ, 0x1f ;  /* 0x00001fff18007589 */ /* 0x000fe200000e0000 */
[C---:B------:R-:W-:Y:S02]  /*299c0*/  ISETP.GE.U32.AND P4, PT, R9.reuse, 0x8, PT ;  /* 0x000000080900780c */ /* 0x040fe40003f86070 */
[----:B------:R-:W-:Y:S01]  /*299d0*/  ISETP.GE.U32.AND P5, PT, R9, 0x10, PT ;  /* 0x000000100900780c */ /* 0x000fe20003fa6070 */
[----:B------:R0:W-:Y:S02]  /*299e0*/  SHFL.IDX PT, R6, R24, 0x1, 0x1f ;  /* 0x00201f0018067f89 */ /* 0x0001e400000e0000 */
[----:B0-----:R-:W-:-:S02]  /*299f0*/  IMAD.MOV.U32 R24, RZ, RZ, RZ ;  /* 0x000000ffff187224 */ /* 0x001fc400078e00ff */
[----:B---3--:R-:W-:Y:S01]  /*29a00*/  @!P1 IMAD.MOV.U32 R7, RZ, RZ, R8 ;  /* 0x000000ffff079224 */ /* 0x008fe200078e0008 */
[----:B--2---:R-:W-:Y:S02]  /*29a10*/  @!P1 MOV R4, R5 ;  /* 0x0000000500049202 */ /* 0x004fe40000000f00 */
[----:B------:R-:W-:-:S03]  /*29a20*/  ISETP.NE.AND P1, PT, R9, RZ, PT ;  /* 0x000000ff0900720c */ /* 0x000fc60003f25270 */
[----:B------:R-:W-:-:S05]  /*29a30*/  IMAD R13, R4, R7, RZ ;  /* 0x00000007040d7224 */ /* 0x000fca00078e02ff */
        /* <DEDUP_REMOVED lines=15> */
[----:B------:R0:W2:Y:S02]  /*29b30*/  SHFL.IDX PT, R14, R3, 0x1f, 0x1f ;  /* 0x03e01f00030e7f89 */ /* 0x0000a400000e0000 */
.L_x_1186:
[----:B------:R-:W-:Y:S02]  /*29b40*/  ULDC UR4, c[0x0][0xc38] ;  /* 0x00030e0000047ab9 */ /* 0x000fe40000000800 */
[----:B------:R-:W-:-:S04]  /*29b50*/  IMAD.U32 R2, RZ, RZ, UR4 ;  /* 0x00000004ff027e24 */ /* 0x000fc8000f8e00ff */
[----:B--2---:R-:W-:-:S05]  /*29b60*/  IMAD R5, R14, R2, RZ ;  /* 0x000000020e057224 */ /* 0x004fca00078e02ff */
[----:B------:R-:W-:-:S04]  /*29b70*/  IADD3 R6, R6, R5, RZ ;  /* 0x0000000506067210 */ /* 0x000fc80007ffe0ff */
[----:B------:R-:W-:-:S13]  /*29b80*/  ISETP.GT.AND P6, PT, R6, R0, PT ;  /* 0x000000000600720c */ /* 0x000fda0003fc4270 */
[----:B------:R-:W-:Y:S05]  /*29b90*/  @P6 BRA `(.L_x_807) ;  /* 0x0000000000a46947 */ /* 0x000fea0003800000 */
.L_x_810:
[----:B------:R-:W2:Y:S01]  /*29ba0*/  LDC R2, c[0x0][0xc3c] ;  /* 0x00030f00ff027b82 */ /* 0x000ea20000000800 */
[----:B------:R-:W-:-:S05]  /*29bb0*/  VIADD R27, R27, 0x1f ;  /* 0x0000001f1b1b7836 */ /* 0x000fca0000000000 */
[----:B--2---:R-:W-:-:S13]  /*29bc0*/  ISETP.GE.AND P6, PT, R27, R2, PT ;  /* 0x000000021b00720c */ /* 0x004fda0003fc6270 */
[----:B------:R-:W-:Y:S05]  /*29bd0*/  @P6 BRA `(.L_x_808) ;  /* 0x0000000400b86947 */ /* 0x000fea0003800000 */
[----:B0-----:R-:W0:Y:S01]  /*29be0*/  S2R R3, SR_TID.X ;  /* 0x0000000000037919 */ /* 0x001e220000002100 */
[----:B------:R-:W-:Y:S01]  /*29bf0*/  IMAD.MOV.U32 R7, RZ, RZ, RZ ;  /* 0x000000ffff077224 */ /* 0x000fe200078e00ff */
[----:B0-----:R-:W-:-:S05]  /*29c00*/  LOP3.LUT R3, R3, 0x1f, RZ, 0xc0, !PT ;  /* 0x0000001f03037812 */ /* 0x001fca00078ec0ff */
[----:B------:R-:W-:-:S05]  /*29c10*/  IMAD.IADD R9, R27, 0x1, R3 ;  /* 0x000000011b097824 */ /* 0x000fca00078e0203 */
[----:B------:R-:W-:-:S13]  /*29c20*/  ISETP.GE.OR P6, PT, R9, R2, !P0 ;  /* 0x000000020900720c */ /* 0x000fda00047c6670 */
[----:B------:R-:W0:Y:S08]  /*29c30*/  @!P6 LDC.64 R2, c[0x0][0xc80] ;  /* 0x00032000ff02eb82 */ /* 0x000e300000000a00 */
[----:B------:R-:W2:Y:S01]  /*29c40*/  @!P6 LDC.64 R4, c[0x0][0xc78] ;  /* 0x00031e00ff04eb82 */ /* 0x000ea20000000a00 */
[----:B0-----:R-:W-:-:S05]  /*29c50*/  @!P6 IMAD.WIDE R2, R9, 0x4, R2 ;  /* 0x000000040902e825 */ /* 0x001fca00078e0202 */
[----:B------:R2:W3:Y:S02]  /*29c60*/  @!P6 LDG.E R7, desc[UR36][R2.64] ;  /* 0x000000240207e981 */ /* 0x0004e4000c1e1900 */
[----:B--2---:R-:W-:Y:S01]  /*29c70*/  @!P6 IMAD.WIDE R2, R9, 0x4, R4 ;  /* 0x000000040902e825 */ /* 0x004fe200078e0204 */
[----:B------:R-:W-:-:S06]  /*29c80*/  MOV R4, RZ ;  /* 0x000000ff00047202 */ /* 0x000fcc0000000f00 */
[----:B------:R-:W3:Y:S01]  /*29c90*/  @!P6 LDG.E R4, desc[UR36][R2.64] ;  /* 0x000000240204e981 */ /* 0x000ee2000c1e1900 */
[----:B------:R-:W-:Y:S01]  /*29ca0*/  UMOV UR4, 0xffffffff ;  /* 0xffffffff00047882 */ /* 0x000fe20000000000 */
[----:B---3--:R-:W-:Y:S02]  /*29cb0*/  IMAD R13, R4, R7, RZ ;  /* 0x00000007040d7224 */ /* 0x008fe400078e02ff */
[----:B------:R-:W-:Y:S05]  /*29cc0*/  BRA.DIV UR4, `(.L_x_809) ;  /* 0x000000a604507947 */ /* 0x000fea000b800000 */
        /* <DEDUP_REMOVED lines=16> */
.L_x_1194:
[----:B------:R-:W-:Y:S02]  /*29dd0*/  ULDC UR4, c[0x0][0xc38] ;  /* 0x00030e0000047ab9 */ /* 0x000fe40000000800 */
[----:B------:R-:W-:-:S04]  /*29de0*/  IMAD.U32 R2, RZ, RZ, UR4 ;  /* 0x00000004ff027e24 */ /* 0x000fc8000f8e00ff */
[----:B--2---:R-:W-:-:S04]  /*29df0*/  IMAD R5, R14, R2, RZ ;  /* 0x000000020e057224 */ /* 0x004fc800078e02ff */
[----:B------:R-:W-:-:S05]  /*29e00*/  IMAD.IADD R6, R5, 0x1, R6 ;  /* 0x0000000105067824 */ /* 0x000fca00078e0206 */
[----:B------:R-:W-:-:S13]  /*29e10*/  ISETP.GT.AND P6, PT, R6, R0, PT ;  /* 0x000000000600720c */ /* 0x000fda0003fc4270 */
[----:B------:R-:W-:Y:S05]  /*29e20*/  @!P6 BRA `(.L_x_810) ;  /* 0xfffffffc005ce947 */ /* 0x000fea000383ffff */
.L_x_807:
[----:B------:R-:W-:Y:S01]  /*29e30*/  IADD3 R6, -R5, R6, RZ ;  /* 0x0000000605067210 */ /* 0x000fe20007ffe1ff */
[----:B------:R-:W-:-:S04]  /*29e40*/  UMOV UR4, 0xffffffff ;  /* 0xffffffff00047882 */ /* 0x000fc80000000000 */
[----:B------:R-:W-:-:S05]  /*29e50*/  IMAD R5, R3, R2, R6 ;  /* 0x0000000203057224 */ /* 0x000fca00078e0206 */
[----:B------:R-:W-:Y:S01]  /*29e60*/  ISETP.GT.AND P6, PT, R5, R0, PT ;  /* 0x000000000500720c */ /* 0x000fe20003fc4270 */
[----:B------:R-:W-:-:S12]  /*29e70*/  BRA.DIV UR4, `(.L_x_811) ;  /* 0x000000a6049c7947 */ /* 0x000fd8000b800000 */
[----:B------:R-:W-:-:S04]  /*29e80*/  VOTE.ANY R8, PT, !P6 ;  /* 0x0000000000087806 */ /* 0x000fc800070e0100 */
[----:B------:R-:W2:Y:S02]  /*29e90*/  POPC R5, R8 ;  /* 0x0000000800057309 */ /* 0x000ea40000000000 */
[----:B--2---:R2:W3:Y:S04]  /*29ea0*/  SHFL.IDX PT, R7, R7, R5, 0x1f ;  /* 0x00001f0507077589 */ /* 0x0044e800000e0000 */
[----:B------:R2:W4:Y:S02]  /*29eb0*/  SHFL.IDX PT, R4, R4, R5, 0x1f ;  /* 0x00001f0504047589 */ /* 0x00052400000e0000 */
.L_x_1199:
[----:B------:R-:W-:-:S13]  /*29ec0*/  ISETP.NE.AND P0, PT, R8, RZ, PT ;  /* 0x000000ff0800720c */ /* 0x000fda0003f05270 */
[----:B------:R-:W-:Y:S05]  /*29ed0*/  @!P0 BRA `(.L_x_812) ;  /* 0x0000000000108947 */ /* 0x000fea0003800000 */
[----:B------:R-:W-:Y:S01]  /*29ee0*/  UMOV UR4, 0xffffffff ;  /* 0xffffffff00047882 */ /* 0x000fe20000000000 */
[----:B------:R-:W-:Y:S02]  /*29ef0*/  VIADD R12, R5, 0xffffffff ;  /* 0xffffffff050c7836 */ /* 0x000fe40000000000 */
[----:B------:R-:W-:Y:S05]  /*29f00*/  BRA.DIV UR4, `(.L_x_813) ;  /* 0x000000a604d47947 */ /* 0x000fea000b800000 */
[----:B------:R0:W0:Y:S02]  /*29f10*/  SHFL.IDX PT, R24, R3, R12, 0x1f ;  /* 0x00001f0c03187589 */ /* 0x00002400000e0000 */
.L_x_812:
[----:B---3--:R-:W-:Y:S01]  /*29f20*/  IABS R8, R7 ;  /* 0x0000000700087213 */ /* 0x008fe20000000000 */
[----:B0-----:R-:W-:Y:S01]  /*29f30*/  IMAD R24, R24, R2, R6 ;  /* 0x0000000218187224 */ /* 0x001fe200078e0206 */
[----:B----4-:R-:W-:Y:S01]  /*29f40*/  IABS R6, R4 ;  /* 0x0000000400067213 */ /* 0x010fe20000000000 */
[----:B------:R-:W-:Y:S01]  /*29f50*/  IMAD.IADD R27, R5, 0x1, R27 ;  /* 0x00000001051b7824 */ /* 0x000fe200078e021b */
[----:B------:R-:W0:Y:S01]  /*29f60*/  I2F.RP R9, R8 ;  /* 0x0000000800097306 */ /* 0x000e220000209400 */
[----:B------:R-:W-:Y:S01]  /*29f70*/  MOV R2, RZ ;  /* 0x000000ff00027202 */ /* 0x000fe20000000f00 */
[----:B------:R-:W-:-:S06]  /*29f80*/  IMAD.IADD R0, R0, 0x1, -R24 ;  /* 0x0000000100007824 */ /* 0x000fcc00078e0a18 */
[----:B------:R-:W3:Y:S08]  /*29f90*/  I2F.RP R10, R6 ;  /* 0x00000006000a7306 */ /* 0x000ef00000209400 */
[----:B0-----:R-:W0:Y:S08]  /*29fa0*/  MUFU.RCP R9, R9 ;  /* 0x0000000900097308 */ /* 0x001e300000001000 */
[----:B---3--:R-:W-:Y:S01]  /*29fb0*/  MUFU.RCP R10, R10 ;  /* 0x0000000a000a7308 */ /* 0x008fe20000001000 */
[----:B0-----:R-:W-:-:S07]  /*29fc0*/  VIADD R3, R9, 0xffffffe ;  /* 0x0ffffffe09037836 */ /* 0x001fce0000000000 */
[----:B------:R-:W0:Y:S02]  /*29fd0*/  F2I.FTZ.U32.TRUNC.NTZ R3, R3 ;  /* 0x0000000300037305 */ /* 0x000e24000021f000 */
[----:B0-----:R-:W-:-:S04]  /*29fe0*/  IMAD.MOV R11, RZ, RZ, -R3 ;  /* 0x000000ffff0b7224 */ /* 0x001fc800078e0a03 */
[----:B------:R-:W-:-:S04]  /*29ff0*/  IMAD R11, R11, R8, RZ ;  /* 0x000000080b0b7224 */ /* 0x000fc800078e02ff */
[----:B------:R-:W-:Y:S01]  /*2a000*/  IMAD.HI.U32 R2, R3, R11, R2 ;  /* 0x0000000b03027227 */ /* 0x000fe200078e0002 */
[----:B------:R-:W-:Y:S02]  /*2a010*/  IABS R3, R7 ;  /* 0x0000000700037213 */ /* 0x000fe40000000000 */
[----:B------:R-:W-:-:S03]  /*2a020*/  IABS R11, R0 ;  /* 0x00000000000b7213 */ /* 0x000fc60000000000 */
[----:B------:R-:W-:Y:S02]  /*2a030*/  IMAD.MOV R12, RZ, RZ, -R3 ;  /* 0x000000ffff0c7224 */ /* 0x000fe400078e0a03 */
[----:B------:R-:W-:-:S04]  /*2a040*/  IMAD.HI.U32 R9, R2, R11, RZ ;  /* 0x0000000b02097227 */ /* 0x000fc800078e00ff */
[----:B------:R-:W-:Y:S02]  /*2a050*/  IMAD R11, R9, R12, R11 ;  /* 0x0000000c090b7224 */ /* 0x000fe400078e020b */
[----:B------:R-:W-:Y:S02]  /*2a060*/  VIADD R12, R10, 0xffffffe ;  /* 0x0ffffffe0a0c7836 */ /* 0x000fe40000000000 */
[----:B------:R-:W-:Y:S01]  /*2a070*/  IMAD.MOV.U32 R2, RZ, RZ, RZ ;  /* 0x000000ffff027224 */ /* 0x000fe200078e00ff */
[----:B------:R-:W-:Y:S01]  /*2a080*/  ISETP.GT.U32.AND P1, PT, R8, R11, PT ;  /* 0x0000000b0800720c */ /* 0x000fe20003f24070 */
[----:B------:R-:W0:-:S12]  /*2a090*/  F2I.FTZ.U32.TRUNC.NTZ R3, R12 ;  /* 0x0000000c00037305 */ /* 0x000e18000021f000 */
[-C--:B------:R-:W-:Y:S01]  /*2a0a0*/  @!P1 IADD3 R11, R11, -R8.reuse, RZ ;  /* 0x800000080b0b9210 */ /* 0x080fe20007ffe0ff */
[----:B------:R-:W-:Y:S01]  /*2a0b0*/  @!P1 VIADD R9, R9, 0x1 ;  /* 0x0000000109099836 */ /* 0x000fe20000000000 */
[----:B------:R-:W-:Y:S02]  /*2a0c0*/  ISETP.NE.AND P1, PT, R7, RZ, PT ;  /* 0x000000ff0700720c */ /* 0x000fe40003f25270 */
[----:B------:R-:W-:Y:S01]  /*2a0d0*/  ISETP.GE.U32.AND P0, PT, R11, R8, PT ;  /* 0x000000080b00720c */ /* 0x000fe20003f06070 */
[----:B0-----:R-:W-:Y:S01]  /*2a0e0*/  IMAD.MOV R11, RZ, RZ, -R3 ;  /* 0x000000ffff0b7224 */ /* 0x001fe200078e0a03 */
[----:B------:R-:W-:-:S03]  /*2a0f0*/  IABS R8, R4 ;  /* 0x0000000400087213 */ /* 0x000fc60000000000 */
[----:B------:R-:W-:Y:S02]  /*2a100*/  IMAD R11, R11, R6, RZ ;  /* 0x000000060b0b7224 */ /* 0x000fe400078e02ff */
[----:B------:R-:W-:Y:S02]  /*2a110*/  IMAD.MOV R8, RZ, RZ, -R8 ;  /* 0x000000ffff087224 */ /* 0x000fe400078e0a08 */
[----:B------:R-:W-:Y:S01]  /*2a120*/  IMAD.HI.U32 R2, R3, R11, R2 ;  /* 0x0000000b03027227 */ /* 0x000fe200078e0002 */
[----:B------:R-:W-:-:S03]  /*2a130*/  LOP3.LUT R3, R0, R7, RZ, 0x3c, !PT ;  /* 0x0000000700037212 */ /* 0x000fc600078e3cff */
[----:B------:R-:W-:Y:S02]  /*2a140*/  @P0 IADD3 R9, R9, 0x1, RZ ;  /* 0x0000000109090810 */ /* 0x000fe40007ffe0ff */
[----:B------:R-:W-:-:S13]  /*2a150*/  ISETP.GE.AND P2, PT, R3, RZ, PT ;  /* 0x000000ff0300720c */ /* 0x000fda0003f46270 */
[----:B------:R-:W-:Y:S01]  /*2a160*/  @!P2 IMAD.MOV R9, RZ, RZ, -R9 ;  /* 0x000000ffff09a224 */ /* 0x000fe200078e0a09 */
[----:B------:R-:W-:-:S04]  /*2a170*/  @!P1 LOP3.LUT R9, RZ, R7, RZ, 0x33, !PT ;  /* 0x00000007ff099212 */ /* 0x000fc800078e33ff */
[-C--:B------:R-:W-:Y:S01]  /*2a180*/  IABS R3, R9.reuse ;  /* 0x0000000900037213 */ /* 0x080fe20000000000 */
[----:B------:R-:W-:-:S04]  /*2a190*/  IMAD R7, R7, R9, RZ ;  /* 0x0000000907077224 */ /* 0x000fc800078e02ff */
[----:B------:R-:W-:-:S04]  /*2a1a0*/  IMAD.HI.U32 R2, R2, R3, RZ ;  /* 0x0000000302027227 */ /* 0x000fc800078e00ff */
[----:B------:R-:W-:Y:S02]  /*2a1b0*/  IMAD R3, R2, R8, R3 ;  /* 0x0000000802037224 */ /* 0x000fe400078e0203 */
[----:B------:R-:W-:-:S03]  /*2a1c0*/  IMAD.IADD R25, R0, 0x1, -R7 ;  /* 0x0000000100197824 */ /* 0x000fc600078e0a07 */
[----:B------:R-:W-:-:S13]  /*2a1d0*/  ISETP.GT.U32.AND P1, PT, R6, R3, PT ;  /* 0x000000030600720c */ /* 0x000fda0003f24070 */
[----:B------:R-:W-:Y:S01]  /*2a1e0*/  @!P1 IMAD.IADD R3, R3, 0x1, -R6 ;  /* 0x0000000103039824 */ /* 0x000fe200078e0a06 */
[----:B------:R-:W-:Y:S02]  /*2a1f0*/  @!P1 IADD3 R2, R2, 0x1, RZ ;  /* 0x0000000102029810 */ /* 0x000fe40007ffe0ff */
[----:B------:R-:W-:Y:S02]  /*2a200*/  ISETP.NE.AND P1, PT, R4, RZ, PT ;  /* 0x000000ff0400720c */ /* 0x000fe40003f25270 */
[----:B------:R-:W-:Y:S02]  /*2a210*/  ISETP.GE.U32.AND P0, PT, R3, R6, PT ;  /* 0x000000060300720c */ /* 0x000fe40003f06070 */
[----:B------:R-:W-:-:S04]  /*2a220*/  LOP3.LUT R3, R9, R4, RZ, 0x3c, !PT ;  /* 0x0000000409037212 */ /* 0x000fc800078e3cff */
[----:B------:R-:W-:-:S07]  /*2a230*/  ISETP.GE.AND P2, PT, R3, RZ, PT ;  /* 0x000000ff0300720c */ /* 0x000fce0003f46270 */
[----:B------:R-:W-:-:S06]  /*2a240*/  @P0 VIADD R2, R2, 0x1 ;  /* 0x0000000102020836 */ /* 0x000fcc0000000000 */
[----:B------:R-:W-:Y:S01]  /*2a250*/  @!P2 IMAD.MOV R2, RZ, RZ, -R2 ;  /* 0x000000ffff02a224 */ /* 0x000fe200078e0a02 */
[----:B------:R-:W-:-:S05]  /*2a260*/  @!P1 LOP3.LUT R2, RZ, R4, RZ, 0x33, !PT ;  /* 0x00000004ff029212 */ /* 0x000fca00078e33ff */
[----:B------:R-:W-:Y:S01]  /*2a270*/  IMAD.MOV R3, RZ, RZ, -R2 ;  /* 0x000000ffff037224 */ /* 0x000fe200078e0a02 */
[----:B------:R-:W-:-:S03]  /*2a280*/  LEA R2, R4, R2, 0x18 ;  /* 0x0000000204027211 */ /* 0x000fc600078ec0ff */
[----:B------:R-:W-:-:S04]  /*2a290*/  IMAD R9, R4, R3, R9 ;  /* 0x0000000304097224 */ /* 0x000fc800078e0209 */
[----:B------:R-:W-:Y:S01]  /*2a2a0*/  IMAD R26, R9, 0x10000, R2 ;  /* 0x00010000091a7824 */ /* 0x000fe200078e0202 */
[----:B------:R-:W-:Y:S06]  /*2a2b0*/  BRA `(.L_x_814) ;  /* 0x00000000001c7947 */ /* 0x000fec0003800000 */
.L_x_808:
[----:B------:R-:W-:Y:S01]  /*2a2c0*/  UMOV UR4, URZ ;  /* 0x0000003f00047c82 */ /* 0x000fe20008000000 */
[----:B------:R-:W-:Y:S01]  /*2a2d0*/  UMOV UR5, URZ ;  /* 0x0000003f00057c82 */ /* 0x000fe20008000000 */
[----:B------:R-:W-:Y:S01]  /*2a2e0*/  ULDC UR6, c[0x0][0xc3c] ;  /* 0x00030f0000067ab9 */ /* 0x000fe20000000800 */
[----:B------:R-:W-:Y:S01]  /*2a2f0*/  MOV R24, R0 ;  /* 0x0000000000187202 */ /* 0x000fe20000000f00 */
[----:B------:R-:W-:Y:S02]  /*2a300*/  IMAD.U32 R25, RZ, RZ, UR4 ;  /* 0x00000004ff197e24 */ /* 0x000fe4000f8e00ff */
[----:B------:R-:W-:Y:S02]  /*2a310*/  IMAD.U32 R26, RZ, RZ, UR5 ;  /* 0x00000005ff1a7e24 */ /* 0x000fe4000f8e00ff */
[----:B------:R-:W-:-:S07]  /*2a320*/  IMAD.U32 R27, RZ, RZ, UR6 ;  /* 0x00000006ff1b7e24 */ /* 0x000fce000f8e00ff */
.L_x_814:
[----:B------:R3:W4:Y:S01]  /*2a330*/  LDL R2, [R1+0x4] ;  /* 0x0000040001027983 */ /* 0x0007220000100800 */
[----:B------:R-:W5:Y:S01]  /*2a340*/  S2R R0, SR_TID.X ;  /* 0x0000000000007919 */ /* 0x000f620000002100 */
[----:B------:R-:W-:Y:S05]  /*2a350*/  WARPSYNC.ALL ;  /* 0x0000000000007948 */ /* 0x000fea0003800000 */
[----:B-----5:R-:W-:Y:S01]  /*2a360*/  LOP3.LUT R0, R0, 0x1f, RZ, 0xc0, !PT ;  /* 0x0000001f00007812 */ /* 0x020fe200078ec0ff */
[----:B------:R-:W-:Y:S03]  /*2a370*/  BAR.SYNC.DEFER_BLOCKING 0x4, 0x180 ;  /* 0x0106000000007b1d */ /* 0x000fe60000010000 */
[----:B------:R-:W-:-:S13]  /*2a380*/  ISETP.NE.AND P0, PT, R0, RZ, PT ;  /* 0x000000ff0000720c */ /* 0x000fda0003f05270 */
[----:B------:R-:W-:Y:S01]  /*2a390*/  @!P0 MOV R0, 0x400 ;  /* 0x0000040000008802 */ /* 0x000fe20000000f00 */
[----:B----4-:R-:W4:Y:S03]  /*2a3a0*/  @!P0 S2R R2, SR_CgaCtaId ;  /* 0x0000000000028919 */ /* 0x010f260000008800 */
[----:B----4-:R-:W-:Y:S01]  /*2a3b0*/  @!P0 LEA R16, R2, R0, 0x18 ;  /* 0x0000000002108211 */ /* 0x010fe200078ec0ff */
[----:B------:R3:W-:Y:S04]  /*2a3c0*/  @!P0 STL [R1+0x4], R2 ;  /* 0x0000040201008387 */ /* 0x0007e80000100800 */
[----:B------:R3:W-:Y:S01]  /*2a3d0*/  @!P0 STS.128 [R16+0x388d0], R24 ;  /* 0x0388d01810008388 */ /* 0x0007e20000000c00 */
[----:B------:R-:W-:Y:S06]  /*2a3e0*/  BAR.ARV 0x5, 0x180 ;  /* 0x0146000000007b1d */ /* 0x000fec0000002000 */
.L_x_805:
[----:B------:R-:W-:Y:S02]  /*2a3f0*/  ULDC UR4, c[0x0][0xc3c] ;  /* 0x00030f0000047ab9 */ /* 0x000fe40000000800 */
[----:B--2---:R-:W-:-:S13]  /*2a400*/  ISETP.GE.AND P0, PT, R27, UR4, PT ;  /* 0x000000041b007c0c */ /* 0x004fda000bf06270 */
[----:B------:R-:W-:Y:S05]  /*2a410*/  @!P0 BRA `(.L_x_815) ;  /* 0xffffff8c00b08947 */ /* 0x000fea000383ffff */
[----:B------:R-:W-:Y:S05]  /*2a420*/  BSYNC B7 ;  /* 0x0000000000077941 */ /* 0x000fea0003800000 */
.L_x_699:
[----:B0-2---:R-:W2:Y:S01]  /*2a430*/  LDL.LU R0, [R1+0x28] ;  /* 0x0000280001007983 */ /* 0x005ea20000300800 */
[----:B------:R-:W-:Y:S01]  /*2a440*/  BSSY B0, `(.L_x_816) ;  /* 0x000000b000007945 */ /* 0x000fe20003800000 */
[----:B------:R-:W0:Y:S01]  /*2a450*/  S2R R5, SR_CgaCtaId ;  /* 0x0000000000057919 */ /* 0x000e220000008800 */
[----:B--2---:R-:W-:-:S04]  /*2a460*/  IADD3 R0, R0, 0x1, RZ ;  /* 0x0000000100007810 */ /* 0x004fc80007ffe0ff */
[----:B---3--:R-:W-:-:S04]  /*2a470*/  LEA.HI R2, R0, R0, RZ, 0x1 ;  /* 0x0000000000027211 */ /* 0x008fc800078f08ff */
[----:B------:R-:W-:Y:S02]  /*2a480*/  LOP3.LUT R3, R2, 0xfffffffe, RZ, 0xc0, !PT ;  /* 0xfffffffe02037812 */ /* 0x000fe400078ec0ff */
[----:B------:R-:W-:-:S03]  /*2a490*/  MOV R2, 0x400 ;  /* 0x0000040000027802 */ /* 0x000fc60000000f00 */
[----:B------:R-:W-:Y:S01]  /*2a4a0*/  IMAD.IADD R0, R0, 0x1, -R3 ;  /* 0x0000000100007824 */ /* 0x000fe200078e0a03 */
[----:B0-----:R-:W-:-:S04]  /*2a4b0*/  LEA R5, R5, R2, 0x18 ;  /* 0x0000000205057211 */ /* 0x001fc800078ec0ff */
[----:B------:R-:W-:-:S04]  /*2a4c0*/  SHF.L.U32 R0, R0, 0x1f, RZ ;  /* 0x0000001f00007819 */ /* 0x000fc800000006ff */
[----:B------:R-:W0:Y:S02]  /*2a4d0*/  SYNCS.PHASECHK.TRANS64.TRYWAIT P0, [R5+URZ+0x38820], R0 ;  /* 0x03882000050075a7 */ /* 0x000e24000800017f */
[----:B0-----:R-:W-:Y:S05]  /*2a4e0*/  @!P0 BRA `(.L_x_817) ;  /* 0x000000a000848947 */ /* 0x001fea0003800000 */
.L_x_1202:
[----:B------:R-:W-:Y:S05]  /*2a4f0*/  BSYNC B0 ;  /* 0x0000000000007941 */ /* 0x000fea0003800000 */
.L_x_816:
[----:B------:R-:W-:-:S03]  /*2a500*/  UMOV UR4, 0xffffffff ;  /* 0xffffffff00047882 */ /* 0x000fc60000000000 */
[----:B------:R-:W-:Y:S05]  /*2a510*/  BRA.DIV UR4, `(.L_x_818) ;  /* 0x000000a2048c7947 */ /* 0x000fea000b800000 */
[----:B0-----:R-:W0:Y:S02]  /*2a520*/  S2R R0, SR_TID.X ;  /* 0x0000000000007919 */ /* 0x001e240000002100 */
[----:B0-----:R-:W-:-:S04]  /*2a530*/  SHF.R.U32.HI R0, RZ, 0x5, R0 ;  /* 0x00000005ff007819 */ /* 0x001fc80000011600 */
[----:B------:R-:W-:-:S05]  /*2a540*/  LOP3.LUT R0, R0, 0x3, RZ, 0xc0, !PT ;  /* 0x0000000300007812 */ /* 0x000fca00078ec0ff */
[----:B------:R0:W2:Y:S02]  /*2a550*/  SHFL.IDX PT, R14, R0, RZ, 0x1f ;  /* 0x00001fff000e7589 */ /* 0x0000a400000e0000 */
.L_x_1205:
[----:B--2---:R-:W-:-:S13]  /*2a560*/  ISETP.NE.AND P0, PT, R14, RZ, PT ;  /* 0x000000ff0e00720c */ /* 0x004fda0003f05270 */
[----:B------:R-:W-:Y:S05]  /*2a570*/  @P0 BRA `(.L_x_483) ;  /* 0x0000000000b00947 */ /* 0x000fea0003800000 */
[----:B------:R-:W-:-:S03]  /*2a580*/  UMOV UR4, 0xffffffff ;  /* 0xffffffff00047882 */ /* 0x000fc60000000000 */
[----:B------:R-:W-:Y:S05]  /*2a590*/  BRA.DIV UR4, `(.L_x_819) ;  /* 0x000000a204a07947 */ /* 0x000fea000b800000 */
[----:B------:R-:W-:-:S13]  /*2a5a0*/  ELECT P6, URZ, PT ;  /* 0x00000000003f782f */ /* 0x000fda00038c0000 */
.L_x_1208:
[----:B------:R-:W-:Y:S05]  /*2a5b0*/  @!P6 BRA `(.L_x_483) ;  /* 0x0000000000a0e947 */ /* 0x000fea0003800000 */
[----:B0-----:R-:W2:Y:S02]  /*2a5c0*/  LDL R0, [R1+0x1a4] ;  /* 0x0001a40001007983 */ /* 0x001ea40000100800 */
[----:B--2---:R-:W-:-:S13]  /*2a5d0*/  R2UR UR4, R0 ;  /* 0x00000000000472ca */ /* 0x004fda00000e0000 */
[----:B------:R-:W-:-:S06]  /*2a5e0*/  ULOP3.LUT UR4, UR4, 0x2, URZ, 0xfc, !UPT ;  /* 0x0000000204047892 */ /* 0x000fcc000f8efc3f */
[----:B------:R-:W-:-:S05]  /*2a5f0*/  IMAD.U32 R0, RZ, RZ, UR4 ;  /* 0x00000004ff007e24 */ /* 0x000fca000f8e00ff */
[----:B------:R-:W-:-:S13]  /*2a600*/  ISETP.NE.AND P0, PT, R0, 0x3, PT ;  /* 0x000000030000780c */ /* 0x000fda0003f05270 */
[----:B------:R-:W-:Y:S05]  /*2a610*/  @!P0 BRA `(.L_x_820) ;  /* 0x0000000000048947 */ /* 0x000fea0003800000 */
[----:B------:R-:W-:Y:S01]  /*2a620*/  BPT.TRAP 0x1 ;  /* 0x000000040000795c */ /* 0x000fe20000300000 */
.L_x_820:
[C---:B------:R-:W-:Y:S01]  /*2a630*/  IMAD R3, R28.reuse, 0x8, R5 ;  /* 0x000000081c037824 */ /* 0x040fe200078e0205 */
[----:B------:R-:W-:Y:S02]  /*2a640*/  SHF.L.U32 R2, R31, 0x1f, RZ ;  /* 0x0000001f1f027819 */ /* 0x000fe400000006ff */
[----:B------:R-:W-:Y:S02]  /*2a650*/  IADD3 R28, R28, 0x1, RZ ;  /* 0x000000011c1c7810 */ /* 0x000fe40007ffe0ff */
[----:B------:R-:W0:Y:S02]  /*2a660*/  SYNCS.PHASECHK.TRANS64.TRYWAIT P1, [R3+URZ+0x38840], R2 ;  /* 0x03884002030075a7 */ /* 0x000e24000802017f */
[----:B------:R-:W-:-:S04]  /*2a670*/  ISETP.NE.AND P2, PT, R28, 0x2, PT ;  /* 0x000000021c00780c */ /* 0x000fc80003f45270 */
[----:B------:R-:W-:Y:S01]  /*2a680*/  SEL R0, RZ, 0x1, P2 ;  /* 0x00000001ff007807 */ /* 0x000fe20001000000 */
[----:B0-----:R-:W-:Y:S08]  /*2a690*/  @!P1 BRA `(.L_x_821) ;  /* 0x000000a000809947 */ /* 0x001ff00003800000 */
.L_x_1209:
[----:B------:R-:W-:Y:S02]  /*2a6a0*/  SEL R28, R28, RZ, P2 ;  /* 0x000000ff1c1c7207 */ /* 0x000fe40001000000 */
[----:B------:R-:W-:Y:S01]  /*2a6b0*/  LOP3.LUT R0, R31, R0, RZ, 0x3c, !PT ;  /* 0x000000001f007212 */ /* 0x000fe200078e3cff */
[----:B------:R-:W-:Y:S06]  /*2a6c0*/  @!P0 BRA `(.L_x_822) ;  /* 0x0000000000048947 */ /* 0x000fec0003800000 */
[----:B------:R-:W-:Y:S01]  /*2a6d0*/  BPT.TRAP 0x1 ;  /* 0x000000040000795c */ /* 0x000fe20000300000 */
.L_x_822:
[----:B------:R-:W-:Y:S01]  /*2a6e0*/  IMAD R5, R28, 0x8, R5 ;  /* 0x000000081c057824 */ /* 0x000fe200078e0205 */
[----:B------:R-:W-:-:S04]  /*2a6f0*/  SHF.L.U32 R0, R0, 0x1f, RZ ;  /* 0x0000001f00007819 */ /* 0x000fc800000006ff */
[----:B------:R-:W2:Y:S02]  /*2a700*/  SYNCS.PHASECHK.TRANS64.TRYWAIT P1, [R5+URZ+0x38840], R0 ;  /* 0x03884000050075a7 */ /* 0x000ea4000802017f */
[----:B--2---:R-:W-:Y:S05]  /*2a710*/  @!P1 BRA `(.L_x_823) ;  /* 0x000000a000749947 */ /* 0x004fea0003800000 */
.L_x_1210:
[----:B------:R-:W-:Y:S05]  /*2a720*/  @!P0 BRA `(.L_x_824) ;  /* 0x0000000000048947 */ /* 0x000fea0003800000 */
[----:B------:R-:W-:Y:S01]  /*2a730*/  BPT.TRAP 0x1 ;  /* 0x000000040000795c */ /* 0x000fe20000300000 */
.L_x_824:
[----:B------:R-:W3:Y:S02]  /*2a740*/  SYNCS.PHASECHK.TRANS64.TRYWAIT P1, [R3+URZ+0x38860], R2 ;  /* 0x03886002030075a7 */ /* 0x000ee4000802017f */
[----:B---3--:R-:W-:Y:S05]  /*2a750*/  @!P1 BRA `(.L_x_825) ;  /* 0x000000a000789947 */ /* 0x008fea0003800000 */
.L_x_1211:
[----:B------:R-:W-:Y:S05]  /*2a760*/  @!P0 BRA `(.L_x_826) ;  /* 0x0000000000048947 */ /* 0x000fea0003800000 */
[----:B------:R-:W-:Y:S01]  /*2a770*/  BPT.TRAP 0x1 ;  /* 0x000000040000795c */ /* 0x000fe20000300000 */
.L_x_826:
[----:B------:R-:W4:Y:S02]  /*2a780*/  SYNCS.PHASECHK.TRANS64.TRYWAIT P1, [R5+URZ+0x38860], R0 ;  /* 0x03886000050075a7 */ /* 0x000f24000802017f */
[----:B----4-:R-:W-:Y:S05]  /*2a790*/  @!P1 BRA `(.L_x_827) ;  /* 0x000000a0007c9947 */ /* 0x010fea0003800000 */
.L_x_1212:
[----:B------:R-:W-:Y:S05]  /*2a7a0*/  @!P0 BRA `(.L_x_828) ;  /* 0x0000000000048947 */ /* 0x000fea0003800000 */
[----:B------:R-:W-:Y:S01]  /*2a7b0*/  BPT.TRAP 0x1 ;  /* 0x000000040000795c */ /* 0x000fe20000300000 */
.L_x_828:
[----:B------:R-:W5:Y:S02]  /*2a7c0*/  SYNCS.PHASECHK.TRANS64.TRYWAIT P1, [R3+URZ+0x38880], R2 ;  /* 0x03888002030075a7 */ /* 0x000f64000802017f */
[----:B-----5:R-:W-:Y:S05]  /*2a7d0*/  @!P1 BRA `(.L_x_829) ;  /* 0x000000a000809947 */ /* 0x020fea0003800000 */
.L_x_1213:
[----:B------:R-:W-:Y:S05]  /*2a7e0*/  @!P0 BRA `(.L_x_830) ;  /* 0x0000000000048947 */ /* 0x000fea0003800000 */
[----:B------:R-:W-:Y:S01]  /*2a7f0*/  BPT.TRAP 0x1 ;  /* 0x000000040000795c */ /* 0x000fe20000300000 */
.L_x_830:
[----:B------:R0:W0:Y:S02]  /*2a800*/  SYNCS.PHASECHK.TRANS64.TRYWAIT P0, [R5+URZ+0x38880], R0 ;  /* 0x03888000050075a7 */ /* 0x000024000800017f */
[----:B0-----:R-:W-:Y:S05]  /*2a810*/  @!P0 NANOSLEEP.SYNCS 0x989680 ;  /* 0x009896800000895d */ /* 0x001fea0003900000 */
[----:B------:R-:W0:Y:S02]  /*2a820*/  @!P0 SYNCS.PHASECHK.TRANS64 P0, [R5+URZ+0x38880], R0 ;  /* 0x03888000050085a7 */ /* 0x000e24000800007f */
[----:B0-----:R-:W-:Y:S05]  /*2a830*/  @!P0 BRA `(.L_x_830) ;  /* 0xfffffffc00f08947 */ /* 0x001fea000383ffff */
.L_x_483:
[----:B------:R-:W-:Y:S05]  /*2a840*/  BSYNC B8 ;  /* 0x0000000000087941 */ /* 0x000fea0003800000 */
.L_x_480:
[----:B------:R-:W-:Y:S05]  /*2a850*/  EXIT ;  /* 0x000000000000794d */ /* 0x000fea0003800000 */
.L_x_507:
[----:B-1----:R1:W2:Y:S02]  /*2a860*/  SYNCS.PHASECHK.TRANS64.TRYWAIT P6, [R81+URZ+0x38890], R100 ;  /* 0x03889064510075a7 */ /* 0x0022a400080c017f */
[----:B--2---:R-:W-:Y:S05]  /*2a870*/  @!P6 NANOSLEEP.SYNCS 0x989680 ;  /* 0x009896800000e95d */ /* 0x004fea0003900000 */
[----:B------:R-:W2:Y:S02]  /*2a880*/  @!P6 SYNCS.PHASECHK.TRANS64 P6, [R81+URZ+0x38890], R100 ;  /* 0x038890645100e5a7 */ /* 0x000ea400080c007f */
[----:B--2---:R-:W-:Y:S05]  /*2a890*/  @!P6 BRA `(.L_x_507) ;  /* 0xfffffffc00f0e947 */ /* 0x004fea000383ffff */
[----:B------:R-:W-:Y:S05]  /*2a8a0*/  BRA `(.L_x_831) ;  /* 0xfffffd9000e47947 */ /* 0x000fea000383ffff */
.L_x_508:
[----:B------:R-:W-:Y:S01]  /*2a8b0*/  BSSY B1, `(.L_x_832) ;  /* 0x0000008000017945 */ /* 0x000fe20003800000 */
[----:B0-----:R-:W-:Y:S01]  /*2a8c0*/  IMAD.MOV.U32 R13, RZ, RZ, R102 ;  /* 0x000000ffff0d7224 */ /* 0x001fe200078e0066 */
[----:B------:R-:W-:Y:S01]  /*2a8d0*/  MOV R11, 0x181f ;  /* 0x0000181f000b7802 */ /* 0x000fe20000000f00 */
[----:B------:R-:W-:Y:S02]  /*2a8e0*/  IMAD.MOV.U32 R12, RZ, RZ, RZ ;  /* 0x000000ffff0c7224 */ /* 0x000fe400078e00ff */
[----:B------:R-:W-:-:S07]  /*2a8f0*/  IMAD.MOV.U32 R15, RZ, RZ, -0x1 ;  /* 0xffffffffff0f7424 */ /* 0x000fce00078e00ff */
[----:B-1----:R-:W-:Y:S05]  /*2a900*/  WARPSYNC.COLLECTIVE R15, `(.L_x_833) ;  /* 0x000000000f087348 */ /* 0x002fea0003c00000 */
[----:B------:R0:W2:Y:S02]  /*2a910*/  SHFL.IDX P6, R14, R13, R12, R11 ;  /* 0x0000000c0d0e7389 */ /* 0x0000a400000c000b */
[----:B012---:R-:W-:Y:S01]  /*2a920*/  ENDCOLLECTIVE ;  /* 0x000000000000791b */ /* 0x007fe20003800000 */
.L_x_833:
[----:B------:R-:W-:Y:S05]  /*2a930*/  BSYNC B1 ;  /* 0x0000000000017941 */ /* 0x000fea0003800000 */
.L_x_832:
[----:B------:R-:W-:Y:S01]  /*2a940*/  IMAD.MOV.U32 R13, RZ, RZ, R101 ;  /* 0x000000ffff0d7224 */ /* 0x000fe200078e0065 */
[----:B------:R-:W-:Y:S01]  /*2a950*/  MOV R12, RZ ;  /* 0x000000ff000c7202 */ /* 0x000fe20000000f00 */
[----:B------:R-:W-:Y:S02]  /*2a960*/  IMAD.MOV.U32 R11, RZ, RZ, 0x181f ;  /* 0x0000181fff0b7424 */ /* 0x000fe400078e00ff */
[----:B------:R-:W-:Y:S02]  /*2a970*/  IMAD.MOV.U32 R15, RZ, RZ, -0x1 ;  /* 0xffffffffff0f7424 */ /* 0x000fe400078e00ff */
[----:B------:R-:W-:-:S07]  /*2a980*/  IMAD.MOV.U32 R115, RZ, RZ, R14 ;  /* 0x000000ffff737224 */ /* 0x000fce00078e000e */
[----:B------:R-:W-:Y:S05]  /*2a990*/  WARPSYNC.COLLECTIVE R15, `(.L_x_834) ;  /* 0x000000000f087348 */ /* 0x000fea0003c00000 */
[----:B------:R0:W1:Y:S02]  /*2a9a0*/  SHFL.IDX P6, R14, R13, R12, R11 ;  /* 0x0000000c0d0e7389 */ /* 0x00006400000c000b */
[----:B01----:R-:W-:Y:S01]  /*2a9b0*/  ENDCOLLECTIVE ;  /* 0x000000000000791b */ /* 0x003fe20003800000 */
.L_x_834:
[----:B------:R-:W-:Y:S01]  /*2a9c0*/  IMAD.MOV.U32 R11, RZ, RZ, R14 ;  /* 0x000000ffff0b7224 */ /* 0x000fe200078e000e */
[----:B------:R-:W-:Y:S06]  /*2a9d0*/  BRA `(.L_x_835) ;  /* 0xfffffd9000ac7947 */ /* 0x000fec000383ffff */
.L_x_517:
[----:B------:R-:W-:Y:S01]  /*2a9e0*/  BSSY B1, `(.L_x_836) ;  /* 0x0000008000017945 */ /* 0x000fe20003800000 */
[----:B0-----:R-:W-:Y:S01]  /*2a9f0*/  MOV R13, R102 ;  /* 0x00000066000d7202 */ /* 0x001fe20000000f00 */
[----:B------:R-:W-:Y:S02]  /*2aa00*/  IMAD.MOV.U32 R12, RZ, RZ, 0x1 ;  /* 0x00000001ff0c7424 */ /* 0x000fe400078e00ff */
[----:B----4-:R-:W-:Y:S02]  /*2aa10*/  IMAD.MOV.U32 R11, RZ, RZ, 0x181f ;  /* 0x0000181fff0b7424 */ /* 0x010fe400078e00ff */
[----:B------:R-:W-:-:S07]  /*2aa20*/  IMAD.MOV.U32 R15, RZ, RZ, -0x1 ;  /* 0xffffffffff0f7424 */ /* 0x000fce00078e00ff */
[----:B-123--:R-:W-:Y:S05]  /*2aa30*/  WARPSYNC.COLLECTIVE R15, `(.L_x_837) ;  /* 0x000000000f087348 */ /* 0x00efea0003c00000 */
[----:B------:R0:W4:Y:S02]  /*2aa40*/  SHFL.IDX P6, R14, R13, R12, R11 ;  /* 0x0000000c0d0e7389 */ /* 0x00012400000c000b */
[----:B01234-:R-:W-:Y:S01]  /*2aa50*/  ENDCOLLECTIVE ;  /* 0x000000000000791b */ /* 0x01ffe20003800000 */
.L_x_837:
[----:B------:R-:W-:Y:S05]  /*2aa60*/  BSYNC B1 ;  /* 0x0000000000017941 */ /* 0x000fea0003800000 */
.L_x_836:
[----:B------:R-:W-:Y:S01]  /*2aa70*/  IMAD.MOV.U32 R13, RZ, RZ, R101 ;  /* 0x000000ffff0d7224 */ /* 0x000fe200078e0065 */
[----:B------:R-:W-:Y:S01]  /*2aa80*/  MOV R15, 0xffffffff ;  /* 0xffffffff000f7802 */ /* 0x000fe20000000f00 */
[----:B------:R-:W-:Y:S01]  /*2aa90*/  IMAD.MOV.U32 R12, RZ, RZ, 0x1 ;  /* 0x00000001ff0c7424 */ /* 0x000fe200078e00ff */
[----:B------:R-:W-:Y:S01]  /*2aaa0*/  MOV R70, R14 ;  /* 0x0000000e00467202 */ /* 0x000fe20000000f00 */
[----:B------:R-:W-:-:S07]  /*2aab0*/  IMAD.MOV.U32 R11, RZ, RZ, 0x181f ;  /* 0x0000181fff0b7424 */ /* 0x000fce00078e00ff */
[----:B------:R-:W-:Y:S05]  /*2aac0*/  WARPSYNC.COLLECTIVE R15, `(.L_x_838) ;  /* 0x000000000f087348 */ /* 0x000fea0003c00000 */
[----:B------:R0:W1:Y:S02]  /*2aad0*/  SHFL.IDX P6, R14, R13, R12, R11 ;  /* 0x0000000c0d0e7389 */ /* 0x00006400000c000b */
[----:B01----:R-:W-:Y:S01]  /*2aae0*/  ENDCOLLECTIVE ;  /* 0x000000000000791b */ /* 0x003fe20003800000 */
.L_x_838:
[----:B------:R-:W-:Y:S01]  /*2aaf0*/  IMAD.MOV.U32 R11, RZ, RZ, R14 ;  /* 0x000000ffff0b7224 */ /* 0x000fe200078e000e */
[----:B------:R-:W-:Y:S06]  /*2ab00*/  BRA `(.L_x_839) ;  /* 0xfffffda000207947 */ /* 0x000fec000383ffff */
.L_x_526:
[----:B------:R-:W-:Y:S01]  /*2ab10*/  BSSY B1, `(.L_x_840) ;  /* 0x0000008000017945 */ /* 0x000fe20003800000 */
[----:B0-----:R-:W-:Y:S01]  /*2ab20*/  IMAD.MOV.U32 R13, RZ, RZ, R102 ;  /* 0x000000ffff0d7224 */ /* 0x001fe200078e0066 */
[----:B------:R-:W-:Y:S01]  /*2ab30*/  MOV R11, 0x181f ;  /* 0x0000181f000b7802 */ /* 0x000fe20000000f00 */
[----:B------:R-:W-:Y:S02]  /*2ab40*/  IMAD.MOV.U32 R12, RZ, RZ, 0x2 ;  /* 0x00000002ff0c7424 */ /* 0x000fe400078e00ff */
[----:B------:R-:W-:-:S07]  /*2ab50*/  IMAD.MOV.U32 R15, RZ, RZ, -0x1 ;  /* 0xffffffffff0f7424 */ /* 0x000fce00078e00ff */
[----:B-1234-:R-:W-:Y:S05]  /*2ab60*/  WARPSYNC.COLLECTIVE R15, `(.L_x_841) ;  /* 0x000000000f087348 */ /* 0x01efea0003c00000 */
[----:B------:R0:W0:Y:S02]  /*2ab70*/  SHFL.IDX P6, R14, R13, R12, R11 ;  /* 0x0000000c0d0e7389 */ /* 0x00002400000c000b */
[----:B01234-:R-:W-:Y:S01]  /*2ab80*/  ENDCOLLECTIVE ;  /* 0x000000000000791b */ /* 0x01ffe20003800000 */
.L_x_841:
[----:B------:R-:W-:Y:S05]  /*2ab90*/  BSYNC B1 ;  /* 0x0000000000017941 */ /* 0x000fea0003800000 */
.L_x_840:
[----:B------:R-:W-:Y:S01]  /*2aba0*/  IMAD.MOV.U32 R13, RZ, RZ, R101 ;  /* 0x000000ffff0d7224 */ /* 0x000fe200078e0065 */
[----:B------:R-:W-:Y:S01]  /*2abb0*/  MOV R12, 0x2 ;  /* 0x00000002000c7802 */ /* 0x000fe20000000f00 */
[----:B------:R-:W-:Y:S02]  /*2abc0*/  IMAD.MOV.U32 R11, RZ, RZ, 0x181f ;  /* 0x0000181fff0b7424 */ /* 0x000fe400078e00ff */
[----:B------:R-:W-:Y:S02]  /*2abd0*/  IMAD.MOV.U32 R15, RZ, RZ, -0x1 ;  /* 0xffffffffff0f7424 */ /* 0x000fe400078e00ff */
[----:B------:R-:W-:-:S07]  /*2abe0*/  IMAD.MOV.U32 R62, RZ, RZ, R14 ;  /* 0x000000ffff3e7224 */ /* 0x000fce00078e000e */
[----:B------:R-:W-:Y:S05]  /*2abf0*/  WARPSYNC.COLLECTIVE R15, `(.L_x_842) ;  /* 0x000000000f087348 */ /* 0x000fea0003c00000 */
[----:B------:R0:W1:Y:S02]  /*2ac00*/  SHFL.IDX P6, R14, R13, R12, R11 ;  /* 0x0000000c0d0e7389 */ /* 0x00006400000c000b */
[----:B01----:R-:W-:Y:S01]  /*2ac10*/  ENDCOLLECTIVE ;  /* 0x000000000000791b */ /* 0x003fe20003800000 */
.L_x_842:
[----:B------:R-:W-:Y:S01]  /*2ac20*/  IMAD.MOV.U32 R63, RZ, RZ, R14 ;  /* 0x000000ffff3f7224 */ /* 0x000fe200078e000e */
[----:B------:R-:W-:Y:S06]  /*2ac30*/  BRA `(.L_x_843) ;  /* 0xfffffdac00887947 */ /* 0x000fec000383ffff */
.L_x_535:
[----:B------:R-:W-:Y:S01]  /*2ac40*/  BSSY B1, `(.L_x_844) ;  /* 0x0000008000017945 */ /* 0x000fe20003800000 */
[----:B0-----:R-:W-:Y:S01]  /*2ac50*/  MOV R13, R102 ;  /* 0x00000066000d7202 */ /* 0x001fe20000000f00 */
[----:B------:R-:W-:Y:S02]  /*2ac60*/  IMAD.MOV.U32 R12, RZ, RZ, 0x3 ;  /* 0x00000003ff0c7424 */ /* 0x000fe400078e00ff */
[----:B------:R-:W-:Y:S02]  /*2ac70*/  IMAD.MOV.U32 R11, RZ, RZ, 0x181f ;  /* 0x0000181fff0b7424 */ /* 0x000fe400078e00ff */
[----:B------:R-:W-:-:S07]  /*2ac80*/  IMAD.MOV.U32 R15, RZ, RZ, -0x1 ;  /* 0xffffffffff0f7424 */ /* 0x000fce00078e00ff */
[----:B-1234-:R-:W-:Y:S05]  /*2ac90*/  WARPSYNC.COLLECTIVE R15, `(.L_x_845) ;  /* 0x000000000f087348 */ /* 0x01efea0003c00000 */
[----:B------:R0:W0:Y:S02]  /*2aca0*/  SHFL.IDX P6, R14, R13, R12, R11 ;  /* 0x0000000c0d0e7389 */ /* 0x00002400000c000b */
[----:B01234-:R-:W-:Y:S01]  /*2acb0*/  ENDCOLLECTIVE ;  /* 0x000000000000791b */ /* 0x01ffe20003800000 */
.L_x_845:
[----:B------:R-:W-:Y:S05]  /*2acc0*/  BSYNC B1 ;  /* 0x0000000000017941 */ /* 0x000fea0003800000 */
.L_x_844:
        /* <DEDUP_REMOVED lines=8> */
.L_x_846:
[----:B------:R-:W-:Y:S01]  /*2ad50*/  IMAD.MOV.U32 R101, RZ, RZ, R14 ;  /* 0x000000ffff657224 */ /* 0x000fe200078e000e */
[----:B------:R-:W-:Y:S06]  /*2ad60*/  BRA `(.L_x_847) ;  /* 0xfffffdb800f87947 */ /* 0x000fec000383ffff */
.L_x_545:
[----:B-1----:R1:W2:Y:S02]  /*2ad70*/  SYNCS.PHASECHK.TRANS64.TRYWAIT P3, [R81+URZ+0x38890], R100 ;  /* 0x03889064510075a7 */ /* 0x0022a4000806017f */
[----:B--2---:R-:W-:Y:S05]  /*2ad80*/  @!P3 NANOSLEEP.SYNCS 0x989680 ;  /* 0x009896800000b95d */ /* 0x004fea0003900000 */
[----:B------:R-:W2:Y:S02]  /*2ad90*/  @!P3 SYNCS.PHASECHK.TRANS64 P3, [R81+URZ+0x38890], R100 ;  /* 0x038890645100b5a7 */ /* 0x000ea4000806007f */
[----:B--2---:R-:W-:Y:S05]  /*2ada0*/  @!P3 BRA `(.L_x_545) ;  /* 0xfffffffc00f0b947 */ /* 0x004fea000383ffff */
[----:B------:R-:W-:Y:S05]  /*2adb0*/  BRA `(.L_x_848) ;  /* 0xfffffdd000287947 */ /* 0x000fea000383ffff */
.L_x_546:
[----:B------:R-:W-:Y:S01]  /*2adc0*/  BSSY B1, `(.L_x_849) ;  /* 0x0000008000017945 */ /* 0x000fe20003800000 */
[----:B------:R-:W-:Y:S01]  /*2add0*/  IMAD.MOV.U32 R13, RZ, RZ, R102 ;  /* 0x000000ffff0d7224 */ /* 0x000fe200078e0066 */
[----:B------:R-:W-:Y:S01]  /*2ade0*/  MOV R11, 0x181f ;  /* 0x0000181f000b7802 */ /* 0x000fe20000000f00 */
[----:B------:R-:W-:Y:S02]  /*2adf0*/  IMAD.MOV.U32 R12, RZ, RZ, RZ ;  /* 0x000000ffff0c7224 */ /* 0x000fe400078e00ff */
[----:B------:R-:W-:-:S07]  /*2ae00*/  IMAD.MOV.U32 R15, RZ, RZ, -0x1 ;  /* 0xffffffffff0f7424 */ /* 0x000fce00078e00ff */
[----:B-1----:R-:W-:Y:S05]  /*2ae10*/  WARPSYNC.COLLECTIVE R15, `(.L_x_850) ;  /* 0x000000000f087348 */ /* 0x002fea0003c00000 */
[----:B------:R0:W2:Y:S02]  /*2ae20*/  SHFL.IDX P6, R14, R13, R12, R11 ;  /* 0x0000000c0d0e7389 */ /* 0x0000a400000c000b */
[----:B012---:R-:W-:Y:S01]  /*2ae30*/  ENDCOLLECTIVE ;  /* 0x000000000000791b */ /* 0x007fe20003800000 */
.L_x_850:
[----:B------:R-:W-:Y:S05]  /*2ae40*/  BSYNC B1 ;  /* 0x0000000000017941 */ /* 0x000fea0003800000 */
.L_x_849:
        /* <DEDUP_REMOVED lines=8> */
.L_x_851:
[----:B------:R-:W-:Y:S01]  /*2aed0*/  IMAD.MOV.U32 R11, RZ, RZ, R14 ;  /* 0x000000ffff0b7224 */ /* 0x000fe200078e000e */
[----:B------:R-:W-:Y:S06]  /*2aee0*/  BRA `(.L_x_852) ;  /* 0xfffffdcc00f47947 */ /* 0x000fec000383ffff */
.L_x_551:
[----:B------:R-:W-:Y:S01]  /*2aef0*/  BSSY B1, `(.L_x_853) ;  /* 0x0000008000017945 */ /* 0x000fe20003800000 */
[----:B0-----:R-:W-:Y:S01]  /*2af00*/  MOV R13, R102 ;  /* 0x00000066000d7202 */ /* 0x001fe20000000f00 */
[----:B------:R-:W-:Y:S02]  /*2af10*/  IMAD.MOV.U32 R12, RZ, RZ, 0x1 ;  /* 0x00000001ff0c7424 */ /* 0x000fe400078e00ff */
[----:B---3--:R-:W-:Y:S02]  /*2af20*/  IMAD.MOV.U32 R11, RZ, RZ, 0x181f ;  /* 0x0000181fff0b7424 */ /* 0x008fe400078e00ff */
[----:B------:R-:W-:-:S07]  /*2af30*/  IMAD.MOV.U32 R15, RZ, RZ, -0x1 ;  /* 0xffffffffff0f7424 */ /* 0x000fce00078e00ff */
[----:B-12---:R-:W-:Y:S05]  /*2af40*/  WARPSYNC.COLLECTIVE R15, `(.L_x_854) ;  /* 0x000000000f087348 */ /* 0x006fea0003c00000 */
[----:B------:R0:W3:Y:S02]  /*2af50*/  SHFL.IDX P6, R14, R13, R12, R11 ;  /* 0x0000000c0d0e7389 */ /* 0x0000e400000c000b */
[----:B0123--:R-:W-:Y:S01]  /*2af60*/  ENDCOLLECTIVE ;  /* 0x000000000000791b */ /* 0x00ffe20003800000 */
.L_x_854:
[----:B------:R-:W-:Y:S05]  /*2af70*/  BSYNC B1 ;  /* 0x0000000000017941 */ /* 0x000fea0003800000 */
.L_x_853:
        /* <DEDUP_REMOVED lines=8> */
.L_x_855:
[----:B------:R-:W-:Y:S01]  /*2b000*/  IMAD.MOV.U32 R50, RZ, RZ, R14 ;  /* 0x000000ffff327224 */ /* 0x000fe200078e000e */
[----:B------:R-:W-:Y:S06]  /*2b010*/  BRA `(.L_x_856) ;  /* 0xfffffddc00ac7947 */ /* 0x000fec000383ffff */
.L_x_556:
[----:B------:R-:W-:Y:S01]  /*2b020*/  BSSY B1, `(.L_x_857) ;  /* 0x0000008000017945 */ /* 0x000fe20003800000 */
[----:B0-----:R-:W-:Y:S01]  /*2b030*/  IMAD.MOV.U32 R13, RZ, RZ, R102 ;  /* 0x000000ffff0d7224 */ /* 0x001fe200078e0066 */
[----:B------:R-:W-:Y:S01]  /*2b040*/  MOV R11, 0x181f ;  /* 0x0000181f000b7802 */ /* 0x000fe20000000f00 */
[----:B------:R-:W-:Y:S02]  /*2b050*/  IMAD.MOV.U32 R12, RZ, RZ, 0x2 ;  /* 0x00000002ff0c7424 */ /* 0x000fe400078e00ff */
[----:B------:R-:W-:-:S07]  /*2b060*/  IMAD.MOV.U32 R15, RZ, RZ, -0x1 ;  /* 0xffffffffff0f7424 */ /* 0x000fce00078e00ff */
[----:B-12-4-:R-:W-:Y:S05]  /*2b070*/  WARPSYNC.COLLECTIVE R15, `(.L_x_858) ;  /* 0x000000000f087348 */ /* 0x016fea0003c00000 */
[----:B------:R0:W3:Y:S02]  /*2b080*/  SHFL.IDX P6, R14, R13, R12, R11 ;  /* 0x0000000c0d0e7389 */ /* 0x0000e400000c000b */
[----:B01234-:R-:W-:Y:S01]  /*2b090*/  ENDCOLLECTIVE ;  /* 0x000000000000791b */ /* 0x01ffe20003800000 */
.L_x_858:
[----:B------:R-:W-:Y:S05]  /*2b0a0*/  BSYNC B1 ;  /* 0x0000000000017941 */ /* 0x000fea0003800000 */
.L_x_857:
        /* <DEDUP_REMOVED lines=8> */
.L_x_859:
[----:B------:R-:W-:Y:S01]  /*2b130*/  IMAD.MOV.U32 R50, RZ, RZ, R14 ;  /* 0x000000ffff327224 */ /* 0x000fe200078e000e */
[----:B------:R-:W-:Y:S06]  /*2b140*/  BRA `(.L_x_860) ;  /* 0xfffffdec00687947 */ /* 0x000fec000383ffff */
.L_x_561:
        /* <DEDUP_REMOVED lines=8> */
.L_x_862:
[----:B------:R-:W-:Y:S05]  /*2b1d0*/  BSYNC B1 ;  /* 0x0000000000017941 */ /* 0x000fea0003800000 */
.L_x_861:
        /* <DEDUP_REMOVED lines=8> */
.L_x_863:
[----:B------:R-:W-:Y:S01]  /*2b260*/  IMAD.MOV.U32 R50, RZ, RZ, R14 ;  /* 0x000000ffff327224 */ /* 0x000fe200078e000e */
[----:B------:R-:W-:Y:S06]  /*2b270*/  BRA `(.L_x_864) ;  /* 0xfffffdfc000c7947 */ /* 0x000fec000383ffff */
.L_x_566:
[----:B-1----:R1:W2:Y:S02]  /*2b280*/  SYNCS.PHASECHK.TRANS64.TRYWAIT P2, [R81+URZ+0x38890], R100 ;  /* 0x03889064510075a7 */ /* 0x0022a4000804017f */
[----:B--2---:R-:W-:Y:S05]  /*2b290*/  @!P2 NANOSLEEP.SYNCS 0x989680 ;  /* 0x009896800000a95d */ /* 0x004fea0003900000 */
[----:B------:R-:W2:Y:S02]  /*2b2a0*/  @!P2 SYNCS.PHASECHK.TRANS64 P2, [R81+URZ+0x38890], R100 ;  /* 0x038890645100a5a7 */ /* 0x000ea4000804007f */
[----:B--2---:R-:W-:Y:S05]  /*2b2b0*/  @!P2 BRA `(.L_x_566) ;  /* 0xfffffffc00f0a947 */ /* 0x004fea000383ffff */
[----:B------:R-:W-:Y:S05]  /*2b2c0*/  BRA `(.L_x_865) ;  /* 0xfffffe0c000c7947 */ /* 0x000fea000383ffff */
.L_x_567:
        /* <DEDUP_REMOVED lines=8> */
.L_x_867:
[----:B------:R-:W-:Y:S05]  /*2b350*/  BSYNC B1 ;  /* 0x0000000000017941 */ /* 0x000fea0003800000 */
.L_x_866:
        /* <DEDUP_REMOVED lines=8> */
.L_x_868:
[----:B------:R-:W-:Y:S05]  /*2b3e0*/  BRA `(.L_x_869) ;  /* 0xfffffe0c002c7947 */ /* 0x000fea000383ffff */
.L_x_570:
[----:B------:R-:W-:Y:S01]  /*2b3f0*/  BSSY B1, `(.L_x_870) ;  /* 0x0000008000017945 */ /* 0x000fe20003800000 */
[----:B----4-:R-:W-:Y:S01]  /*2b400*/  IMAD.MOV.U32 R13, RZ, RZ, R49 ;  /* 0x000000ffff0d7224 */ /* 0x010fe200078e0031 */
[----:B------:R-:W-:Y:S01]  /*2b410*/  MOV R12, 0x1 ;  /* 0x00000001000c7802 */ /* 0x000fe20000000f00 */
[----:B------:R-:W-:Y:S02]  /*2b420*/  IMAD.MOV.U32 R11, RZ, RZ, 0x181f ;  /* 0x0000181fff0b7424 */ /* 0x000fe400078e00ff */
[----:B------:R-:W-:-:S07]  /*2b430*/  IMAD.MOV.U32 R15, RZ, RZ, -0x1 ;  /* 0xffffffffff0f7424 */ /* 0x000fce00078e00ff */
[----:B0123--:R-:W-:Y:S05]  /*2b440*/  WARPSYNC.COLLECTIVE R15, `(.L_x_871) ;  /* 0x000000000f087348 */ /* 0x00ffea0003c00000 */
[----:B---3--:R3:W4:Y:S02]  /*2b450*/  SHFL.IDX P6, R14, R13, R12, R11 ;  /* 0x0000000c0d0e7389 */ /* 0x00872400000c000b */
[----:B01234-:R-:W-:Y:S01]  /*2b460*/  ENDCOLLECTIVE ;  /* 0x000000000000791b */ /* 0x01ffe20003800000 */
.L_x_871:
[----:B------:R-:W-:Y:S05]  /*2b470*/  BSYNC B1 ;  /* 0x0000000000017941 */ /* 0x000fea0003800000 */
.L_x_870:
[----:B------:R-:W-:Y:S01]  /*2b480*/  MOV R13, R48 ;  /* 0x00000030000d7202 */ /* 0x000fe20000000f00 */
[----:B------:R-:W-:Y:S02]  /*2b490*/  IMAD.MOV.U32 R12, RZ, RZ, 0x1 ;  /* 0x00000001ff0c7424 */ /* 0x000fe400078e00ff */
[----:B------:R-:W-:Y:S02]  /*2b4a0*/  IMAD.MOV.U32 R11, RZ, RZ, 0x181f ;  /* 0x0000181fff0b7424 */ /* 0x000fe400078e00ff */
[----:B------:R-:W-:Y:S02]  /*2b4b0*/  IMAD.MOV.U32 R15, RZ, RZ, -0x1 ;  /* 0xffffffffff0f7424 */ /* 0x000fe400078e00ff */
[----:B------:R-:W-:-:S07]  /*2b4c0*/  IMAD.MOV.U32 R45, RZ, RZ, R14 ;  /* 0x000000ffff2d7224 */ /* 0x000fce00078e000e */
[----:B------:R-:W-:Y:S05]  /*2b4d0*/  WARPSYNC.COLLECTIVE R15, `(.L_x_872) ;  /* 0x000000000f087348 */ /* 0x000fea0003c00000 */
[----:B------:R0:W1:Y:S02]  /*2b4e0*/  SHFL.IDX P6, R14, R13, R12, R11 ;  /* 0x0000000c0d0e7389 */ /* 0x00006400000c000b */
[----:B01----:R-:W-:Y:S01]  /*2b4f0*/  ENDCOLLECTIVE ;  /* 0x000000000000791b */ /* 0x003fe20003800000 */
.L_x_872:
[----:B------:R-:W-:Y:S05]  /*2b500*/  BRA `(.L_x_873) ;  /* 0xfffffe0c002c7947 */ /* 0x000fea000383ffff */
.L_x_573:
[----:B------:R-:W-:Y:S01]  /*2b510*/  BSSY B1, `(.L_x_874) ;  /* 0x0000008000017945 */ /* 0x000fe20003800000 */
[----:B---3--:R-:W-:Y:S01]  /*2b520*/  MOV R13, R49 ;  /* 0x00000031000d7202 */ /* 0x008fe20000000f00 */
[----:B------:R-:W-:Y:S02]  /*2b530*/  IMAD.MOV.U32 R12, RZ, RZ, 0x2 ;  /* 0x00000002ff0c7424 */ /* 0x000fe400078e00ff */
[----:B------:R-:W-:Y:S02]  /*2b540*/  IMAD.MOV.U32 R11, RZ, RZ, 0x181f ;  /* 0x0000181fff0b7424 */ /* 0x000fe400078e00ff */
[----:B------:R-:W-:-:S07]  /*2b550*/  IMAD.MOV.U32 R15, RZ, RZ, -0x1 ;  /* 0xffffffffff0f7424 */ /* 0x000fce00078e00ff */
[----:B012-4-:R-:W-:Y:S05]  /*2b560*/  WARPSYNC.COLLECTIVE R15, `(.L_x_875) ;  /* 0x000000000f087348 */ /* 0x017fea0003c00000 */
[----:B------:R3:W0:Y:S02]  /*2b570*/  SHFL.IDX P6, R14, R13, R12, R11 ;  /* 0x0000000c0d0e7389 */ /* 0x00062400000c000b */
[----:B01234-:R-:W-:Y:S01]  /*2b580*/  ENDCOLLECTIVE ;  /* 0x000000000000791b */ /* 0x01ffe20003800000 */
.L_x_875:
[----:B------:R-:W-:Y:S05]  /*2b590*/  BSYNC B1 ;  /* 0x0000000000017941 */ /* 0x000fea0003800000 */
.L_x_874:
        /* <DEDUP_REMOVED lines=8> */
.L_x_876:
[----:B------:R-:W-:Y:S05]  /*2b620*/  BRA `(.L_x_877) ;  /* 0xfffffe0c00307947 */ /* 0x000fea000383ffff */
.L_x_576:
[----:B------:R-:W-:Y:S01]  /*2b630*/  BSSY B1, `(.L_x_878) ;  /* 0x0000008000017945 */ /* 0x000fe20003800000 */
[----:B0-----:R-:W-:Y:S01]  /*2b640*/  IMAD.MOV.U32 R13, RZ, RZ, R49 ;  /* 0x000000ffff0d7224 */ /* 0x001fe200078e0031 */
[----:B------:R-:W-:Y:S01]  /*2b650*/  MOV R15, 0xffffffff ;  /* 0xffffffff000f7802 */ /* 0x000fe20000000f00 */
[----:B------:R-:W-:Y:S02]  /*2b660*/  IMAD.MOV.U32 R12, RZ, RZ, 0x3 ;  /* 0x00000003ff0c7424 */ /* 0x000fe400078e00ff */
[----:B------:R-:W-:-:S07]  /*2b670*/  IMAD.MOV.U32 R11, RZ, RZ, 0x181f ;  /* 0x0000181fff0b7424 */ /* 0x000fce00078e00ff */
[----:B-1234-:R-:W-:Y:S05]  /*2b680*/  WARPSYNC.COLLECTIVE R15, `(.L_x_879) ;  /* 0x000000000f087348 */ /* 0x01efea0003c00000 */
[----:B------:R0:W0:Y:S02]  /*2b690*/  SHFL.IDX P6, R14, R13, R12, R11 ;  /* 0x0000000c0d0e7389 */ /* 0x00002400000c000b */
[----:B01234-:R-:W-:Y:S01]  /*2b6a0*/  ENDCOLLECTIVE ;  /* 0x000000000000791b */ /* 0x01ffe20003800000 */
.L_x_879:
[----:B------:R-:W-:Y:S05]  /*2b6b0*/  BSYNC B1 ;  /* 0x0000000000017941 */ /* 0x000fea0003800000 */
.L_x_878:
        /* <DEDUP_REMOVED lines=8> */
.L_x_880:
[----:B------:R-:W-:Y:S05]  /*2b740*/  BRA `(.L_x_881) ;  /* 0xfffffe0c00347947 */ /* 0x000fea000383ffff */
.L_x_580:
[----:B------:R0:W0:Y:S02]  /*2b750*/  SYNCS.PHASECHK.TRANS64.TRYWAIT P3, [R81+URZ+0x388b0], R100 ;  /* 0x0388b064510075a7 */ /* 0x000024000806017f */
[----:B0-----:R-:W-:Y:S05]  /*2b760*/  @!P3 NANOSLEEP.SYNCS 0x989680 ;  /* 0x009896800000b95d */ /* 0x001fea0003900000 */
[----:B------:R-:W0:Y:S02]  /*2b770*/  @!P3 SYNCS.PHASECHK.TRANS64 P3, [R81+URZ+0x388b0], R100 ;  /* 0x0388b0645100b5a7 */ /* 0x000e24000806007f */
[----:B0-----:R-:W-:Y:S05]  /*2b780*/  @!P3 BRA `(.L_x_580) ;  /* 0xfffffffc00f0b947 */ /* 0x001fea000383ffff */
[----:B------:R-:W-:Y:S05]  /*2b790*/  BRA `(.L_x_882) ;  /* 0xfffffe0c00ac7947 */ /* 0x000fea000383ffff */
.L_x_594:
[----:B------:R-:W-:Y:S01]  /*2b7a0*/  BSSY B0, `(.L_x_883) ;  /* 0x0000007000007945 */ /* 0x000fe20003800000 */
[----:B------:R-:W-:Y:S01]  /*2b7b0*/  IMAD.MOV.U32 R12, RZ, RZ, RZ ;  /* 0x000000ffff0c7224 */ /* 0x000fe200078e00ff */
[----:B------:R-:W-:Y:S01]  /*2b7c0*/  MOV R15, 0xffffffff ;  /* 0xffffffff000f7802 */ /* 0x000fe20000000f00 */
[----:B------:R-:W-:-:S07]  /*2b7d0*/  IMAD.MOV.U32 R11, RZ, RZ, 0x1f ;  /* 0x0000001fff0b7424 */ /* 0x000fce00078e00ff */
[----:B-----5:R-:W-:Y:S05]  /*2b7e0*/  WARPSYNC.COLLECTIVE R15, `(.L_x_884) ;  /* 0x000000000f087348 */ /* 0x020fea0003c00000 */
[----:B------:R0:W1:Y:S02]  /*2b7f0*/  SHFL.IDX P6, R14, R13, R12, R11 ;  /* 0x0000000c0d0e7389 */ /* 0x00006400000c000b */
[----:B01---5:R-:W-:Y:S01]  /*2b800*/  ENDCOLLECTIVE ;  /* 0x000000000000791b */ /* 0x023fe20003800000 */
.L_x_884:
[----:B------:R-:W-:Y:S05]  /*2b810*/  BSYNC B0 ;  /* 0x0000000000007941 */ /* 0x000fea0003800000 */
.L_x_883:
[----:B------:R-:W-:Y:S05]  /*2b820*/  BRA `(.L_x_885) ;  /* 0xfffffe1c00187947 */ /* 0x000fea000383ffff */
.L_x_604:
[----:B------:R-:W-:Y:S01]  /*2b830*/  BSSY B1, `(.L_x_886) ;  /* 0x0000008000017945 */ /* 0x000fe20003800000 */
[----:B------:R-:W-:Y:S01]  /*2b840*/  IMAD.MOV.U32 R13, RZ, RZ, R24 ;  /* 0x000000ffff0d7224 */ /* 0x000fe200078e0018 */
[----:B------:R-:W-:Y:S01]  /*2b850*/  MOV R15, 0xffffffff ;  /* 0xffffffff000f7802 */ /* 0x000fe20000000f00 */
[----:B------:R-:W-:Y:S02]  /*2b860*/  IMAD.MOV.U32 R12, RZ, RZ, RZ ;  /* 0x000000ffff0c7224 */ /* 0x000fe400078e00ff */
[----:B------:R-:W-:-:S07]  /*2b870*/  IMAD.MOV.U32 R11, RZ, RZ, 0x181f ;  /* 0x0000181fff0b7424 */ /* 0x000fce00078e00ff */
[----:B------:R-:W-:Y:S05]  /*2b880*/  WARPSYNC.COLLECTIVE R15, `(.L_x_887) ;  /* 0x000000000f087348 */ /* 0x000fea0003c00000 */
[----:B------:R0:W1:Y:S02]  /*2b890*/  SHFL.IDX P6, R14, R13, R12, R11 ;  /* 0x0000000c0d0e7389 */ /* 0x00006400000c000b */
[----:B01----:R-:W-:Y:S01]  /*2b8a0*/  ENDCOLLECTIVE ;  /* 0x000000000000791b */ /* 0x003fe20003800000 */
.L_x_887:
[----:B------:R-:W-:Y:S05]  /*2b8b0*/  BSYNC B1 ;  /* 0x0000000000017941 */ /* 0x000fea0003800000 */
.L_x_886:
[----:B------:R-:W-:Y:S01]  /*2b8c0*/  IMAD.MOV.U32 R13, RZ, RZ, R26 ;  /* 0x000000ffff0d7224 */ /* 0x000fe200078e001a */
[----:B------:R-:W-:Y:S01]  /*2b8d0*/  MOV R11, 0x181f ;  /* 0x0000181f000b7802 */ /* 0x000fe20000000f00 */
[----:B------:R-:W-:Y:S02]  /*2b8e0*/  IMAD.MOV.U32 R12, RZ, RZ, RZ ;  /* 0x000000ffff0c7224 */ /* 0x000fe400078e00ff */
[----:B------:R-:W-:Y:S02]  /*2b8f0*/  IMAD.MOV.U32 R15, RZ, RZ, -0x1 ;  /* 0xffffffffff0f7424 */ /* 0x000fe400078e00ff */
[----:B------:R-:W-:-:S07]  /*2b900*/  IMAD.MOV.U32 R3, RZ, RZ, R14 ;  /* 0x000000ffff037224 */ /* 0x000fce00078e000e */
[----:B------:R-:W-:Y:S05]  /*2b910*/  WARPSYNC.COLLECTIVE R15, `(.L_x_888) ;  /* 0x000000000f087348 */ /* 0x000fea0003c00000 */
[----:B------:R0:W1:Y:S02]  /*2b920*/  SHFL.IDX P6, R14, R13, R12, R11 ;  /* 0x0000000c0d0e7389 */ /* 0x00006400000c000b */
[----:B01----:R-:W-:Y:S01]  /*2b930*/  ENDCOLLECTIVE ;  /* 0x000000000000791b */ /* 0x003fe20003800000 */
.L_x_888:
[----:B------:R-:W-:Y:S02]  /*2b940*/  IMAD.MOV.U32 R13, RZ, RZ, R32 ;  /* 0x000000ffff0d7224 */ /* 0x000fe400078e0020 */
[----:B------:R-:W-:-:S07]  /*2b950*/  IMAD.MOV.U32 R27, RZ, RZ, R14 ;  /* 0x000000ffff1b7224 */ /* 0x000fce00078e000e */
[----:B------:R-:W-:Y:S05]  /*2b960*/  WARPSYNC.COLLECTIVE R15, `(.L_x_889) ;  /* 0x000000000f087348 */ /* 0x000fea0003c00000 */
[----:B------:R0:W1:Y:S02]  /*2b970*/  SHFL.IDX P6, R14, R13, R12, R11 ;  /* 0x0000000c0d0e7389 */ /* 0x00006400000c000b */
[----:B01----:R-:W-:Y:S01]  /*2b980*/  ENDCOLLECTIVE ;  /* 0x000000000000791b */ /* 0x003fe20003800000 */
.L_x_889:
[----:B------:R-:W-:Y:S01]  /*2b990*/  IMAD.MOV.U32 R13, RZ, RZ, R28 ;  /* 0x000000ffff0d7224 */ /* 0x000fe200078e001c */
[----:B------:R-:W-:-:S07]  /*2b9a0*/  MOV R21, R14 ;  /* 0x0000000e00157202 */ /* 0x000fce0000000f00 */
[----:B------:R-:W-:Y:S05]  /*2b9b0*/  WARPSYNC.COLLECTIVE R15, `(.L_x_890) ;  /* 0x000000000f087348 */ /* 0x000fea0003c00000 */
[----:B------:R0:W1:Y:S02]  /*2b9c0*/  SHFL.IDX P6, R14, R13, R12, R11 ;  /* 0x0000000c0d0e7389 */ /* 0x00006400000c000b */
[----:B01----:R-:W-:Y:S01]  /*2b9d0*/  ENDCOLLECTIVE ;  /* 0x000000000000791b */ /* 0x003fe20003800000 */
.L_x_890:
[----:B------:R-:W-:Y:S01]  /*2b9e0*/  IMAD.MOV.U32 R29, RZ, RZ, R14 ;  /* 0x000000ffff1d7224 */ /* 0x000fe200078e000e */
[----:B------:R-:W-:Y:S06]  /*2b9f0*/  BRA `(.L_x_891) ;  /* 0xfffffe2000947947 */ /* 0x000fec000383ffff */
.L_x_608:
[----:B0-----:R0:W1:Y:S02]  /*2ba00*/  SYNCS.PHASECHK.TRANS64.TRYWAIT P0, [R19+URZ+0x38800], R32 ;  /* 0x03880020130075a7 */ /* 0x001064000800017f */
[----:B-1----:R-:W-:Y:S05]  /*2ba10*/  @!P0 NANOSLEEP.SYNCS 0x989680 ;  /* 0x009896800000895d */ /* 0x002fea0003900000 */
[----:B------:R-:W1:Y:S02]  /*2ba20*/  @!P0 SYNCS.PHASECHK.TRANS64 P0, [R19+URZ+0x38800], R32 ;  /* 0x03880020130085a7 */ /* 0x000e64000800007f */
[----:B-1----:R-:W-:Y:S05]  /*2ba30*/  @!P0 BRA `(.L_x_608) ;  /* 0xfffffffc00f08947 */ /* 0x002fea000383ffff */
[----:B------:R-:W-:Y:S05]  /*2ba40*/  BRA `(.L_x_892) ;  /* 0xfffffe2400c87947 */ /* 0x000fea000383ffff */
.L_x_624:
[----:B------:R-:W-:Y:S01]  /*2ba50*/  BSSY B1, `(.L_x_893) ;  /* 0x0000008000017945 */ /* 0x000fe20003800000 */
[----:B------:R-:W-:Y:S01]  /*2ba60*/  IMAD.MOV.U32 R13, RZ, RZ, R24 ;  /* 0x000000ffff0d7224 */ /* 0x000fe200078e0018 */
[----:B------:R-:W-:Y:S01]  /*2ba70*/  MOV R12, RZ ;  /* 0x000000ff000c7202 */ /* 0x000fe20000000f00 */
[----:B------:R-:W-:Y:S02]  /*2ba80*/  IMAD.MOV.U32 R11, RZ, RZ, 0x181f ;  /* 0x0000181fff0b7424 */ /* 0x000fe400078e00ff */
[----:B------:R-:W-:-:S07]  /*2ba90*/  IMAD.MOV.U32 R15, RZ, RZ, -0x1 ;  /* 0xffffffffff0f7424 */ /* 0x000fce00078e00ff */
[----:B------:R-:W-:Y:S05]  /*2baa0*/  WARPSYNC.COLLECTIVE R15, `(.L_x_894) ;  /* 0x000000000f087348 */ /* 0x000fea0003c00000 */
[----:B------:R0:W1:Y:S02]  /*2bab0*/  SHFL.IDX P6, R14, R13, R12, R11 ;  /* 0x0000000c0d0e7389 */ /* 0x00006400000c000b */
[----:B01----:R-:W-:Y:S01]  /*2bac0*/  ENDCOLLECTIVE ;  /* 0x000000000000791b */ /* 0x003fe20003800000 */
.L_x_894:
[----:B------:R-:W-:Y:S05]  /*2bad0*/  BSYNC B1 ;  /* 0x0000000000017941 */ /* 0x000fea0003800000 */
.L_x_893:
[----:B------:R-:W-:Y:S01]  /*2bae0*/  MOV R13, R26 ;  /* 0x0000001a000d7202 */ /* 0x000fe20000000f00 */
[----:B------:R-:W-:Y:S02]  /*2baf0*/  IMAD.MOV.U32 R12, RZ, RZ, RZ ;  /* 0x000000ffff0c7224 */ /* 0x000fe400078e00ff */
[----:B------:R-:W-:Y:S02]  /*2bb00*/  IMAD.MOV.U32 R11, RZ, RZ, 0x181f ;  /* 0x0000181fff0b7424 */ /* 0x000fe400078e00ff */
[----:B------:R-:W-:Y:S02]  /*2bb10*/  IMAD.MOV.U32 R15, RZ, RZ, -0x1 ;  /* 0xffffffffff0f7424 */ /* 0x000fe400078e00ff */
[----:B------:R-:W-:-:S07]  /*2bb20*/  IMAD.MOV.U32 R3, RZ, RZ, R14 ;  /* 0x000000ffff037224 */ /* 0x000fce00078e000e */
[----:B------:R-:W-:Y:S05]  /*2bb30*/  WARPSYNC.COLLECTIVE R15, `(.L_x_895) ;  /* 0x000000000f087348 */ /* 0x000fea0003c00000 */
[----:B------:R0:W1:Y:S02]  /*2bb40*/  SHFL.IDX P6, R14, R13, R12, R11 ;  /* 0x0000000c0d0e7389 */ /* 0x00006400000c000b */
[----:B01----:R-:W-:Y:S01]  /*2bb50*/  ENDCOLLECTIVE ;  /* 0x000000000000791b */ /* 0x003fe20003800000 */
.L_x_895:
[----:B------:R-:W-:Y:S01]  /*2bb60*/  IMAD.MOV.U32 R13, RZ, RZ, R32 ;  /* 0x000000ffff0d7224 */ /* 0x000fe200078e0020 */
[----:B------:R-:W-:-:S07]  /*2bb70*/  MOV R27, R14 ;  /* 0x0000000e001b7202 */ /* 0x000fce0000000f00 */
[----:B------:R-:W-:Y:S05]  /*2bb80*/  WARPSYNC.COLLECTIVE R15, `(.L_x_896) ;  /* 0x000000000f087348 */ /* 0x000fea0003c00000 */
[----:B------:R0:W1:Y:S02]  /*2bb90*/  SHFL.IDX P6, R14, R13, R12, R11 ;  /* 0x0000000c0d0e7389 */ /* 0x00006400000c000b */
[----:B01----:R-:W-:Y:S01]  /*2bba0*/  ENDCOLLECTIVE ;  /* 0x000000000000791b */ /* 0x003fe20003800000 */
.L_x_896:
[----:B------:R-:W-:Y:S02]  /*2bbb0*/  IMAD.MOV.U32 R13, RZ, RZ, R28 ;  /* 0x000000ffff0d7224 */ /* 0x000fe400078e001c */
[----:B------:R-:W-:-:S07]  /*2bbc0*/  IMAD.MOV.U32 R21, RZ, RZ, R14 ;  /* 0x000000ffff157224 */ /* 0x000fce00078e000e */
[----:B------:R-:W-:Y:S05]  /*2bbd0*/  WARPSYNC.COLLECTIVE R15, `(.L_x_897) ;  /* 0x000000000f087348 */ /* 0x000fea0003c00000 */
[----:B------:R0:W1:Y:S02]  /*2bbe0*/  SHFL.IDX P6, R14, R13, R12, R11 ;  /* 0x0000000c0d0e7389 */ /* 0x00006400000c000b */
[----:B01----:R-:W-:Y:S01]  /*2bbf0*/  ENDCOLLECTIVE ;  /* 0x000000000000791b */ /* 0x003fe20003800000 */
.L_x_897:
[----:B------:R-:W-:Y:S05]  /*2bc00*/  BRA `(.L_x_898) ;  /* 0xfffffe5400ac7947 */ /* 0x000fea000383ffff */
.L_x_628:
[----:B0-----:R0:W1:Y:S02]  /*2bc10*/  SYNCS.PHASECHK.TRANS64.TRYWAIT P1, [R19+URZ+0x38800], R34 ;  /* 0x03880022130075a7 */ /* 0x001064000802017f */
[----:B-1----:R-:W-:Y:S05]  /*2bc20*/  @!P1 NANOSLEEP.SYNCS 0x989680 ;  /* 0x009896800000995d */ /* 0x002fea0003900000 */
[----:B------:R-:W1:Y:S02]  /*2bc30*/  @!P1 SYNCS.PHASECHK.TRANS64 P1, [R19+URZ+0x38800], R34 ;  /* 0x03880022130095a7 */ /* 0x000e64000802007f */
[----:B-1----:R-:W-:Y:S05]  /*2bc40*/  @!P1 BRA `(.L_x_628) ;  /* 0xfffffffc00f09947 */ /* 0x002fea000383ffff */
[----:B------:R-:W-:Y:S05]  /*2bc50*/  BRA `(.L_x_899) ;  /* 0xfffffe5800cc7947 */ /* 0x000fea000383ffff */
.L_x_638:
[----:B-1----:R1:W2:Y:S02]  /*2bc60*/  SYNCS.PHASECHK.TRANS64.TRYWAIT P1, [R0+URZ+0x38830], R10 ;  /* 0x0388300a000075a7 */ /* 0x0022a4000802017f */
[----:B--2---:R-:W-:Y:S05]  /*2bc70*/  @!P1 NANOSLEEP.SYNCS 0x989680 ;  /* 0x009896800000995d */ /* 0x004fea0003900000 */
[----:B------:R-:W2:Y:S02]  /*2bc80*/  @!P1 SYNCS.PHASECHK.TRANS64 P1, [R0+URZ+0x38830], R10 ;  /* 0x0388300a000095a7 */ /* 0x000ea4000802007f */
[----:B--2---:R-:W-:Y:S05]  /*2bc90*/  @!P1 BRA `(.L_x_638) ;  /* 0xfffffffc00f09947 */ /* 0x004fea000383ffff */
[----:B------:R-:W-:Y:S05]  /*2bca0*/  BRA `(.L_x_637) ;  /* 0xfffffe90002c7947 */ /* 0x000fea000383ffff */
.L_x_644:
[----:B-1----:R1:W2:Y:S02]  /*2bcb0*/  SYNCS.PHASECHK.TRANS64.TRYWAIT P1, [R0+URZ+0x38850], R10 ;  /* 0x0388500a000075a7 */ /* 0x0022a4000802017f */
[----:B--2---:R-:W-:Y:S05]  /*2bcc0*/  @!P1 NANOSLEEP.SYNCS 0x989680 ;  /* 0x009896800000995d */ /* 0x004fea0003900000 */
[----:B------:R-:W2:Y:S02]  /*2bcd0*/  @!P1 SYNCS.PHASECHK.TRANS64 P1, [R0+URZ+0x38850], R10 ;  /* 0x0388500a000095a7 */ /* 0x000ea4000802007f */
[----:B--2---:R-:W-:Y:S05]  /*2bce0*/  @!P1 BRA `(.L_x_644) ;  /* 0xfffffffc00f09947 */ /* 0x004fea000383ffff */
[----:B------:R-:W-:Y:S05]  /*2bcf0*/  BRA `(.L_x_643) ;  /* 0xfffffeb8000c7947 */ /* 0x000fea000383ffff */
.L_x_650:
[----:B-1----:R1:W2:Y:S02]  /*2bd00*/  SYNCS.PHASECHK.TRANS64.TRYWAIT P2, [R5+URZ+0x38830], R6 ;  /* 0x03883006050075a7 */ /* 0x0022a4000804017f */
[----:B--2---:R-:W-:Y:S05]  /*2bd10*/  @!P2 NANOSLEEP.SYNCS 0x989680 ;  /* 0x009896800000a95d */ /* 0x004fea0003900000 */
[----:B------:R-:W2:Y:S02]  /*2bd20*/  @!P2 SYNCS.PHASECHK.TRANS64 P2, [R5+URZ+0x38830], R6 ;  /* 0x038830060500a5a7 */ /* 0x000ea4000804007f */
[----:B--2---:R-:W-:Y:S05]  /*2bd30*/  @!P2 BRA `(.L_x_650) ;  /* 0xfffffffc00f0a947 */ /* 0x004fea000383ffff */
[----:B------:R-:W-:Y:S05]  /*2bd40*/  BRA `(.L_x_649) ;  /* 0xfffffebc002c7947 */ /* 0x000fea000383ffff */
.L_x_656:
[----:B-1----:R1:W2:Y:S02]  /*2bd50*/  SYNCS.PHASECHK.TRANS64.TRYWAIT P2, [R5+URZ+0x38850], R6 ;  /* 0x03885006050075a7 */ /* 0x0022a4000804017f */
[----:B--2---:R-:W-:Y:S05]  /*2bd60*/  @!P2 NANOSLEEP.SYNCS 0x989680 ;  /* 0x009896800000a95d */ /* 0x004fea0003900000 */
[----:B------:R-:W2:Y:S02]  /*2bd70*/  @!P2 SYNCS.PHASECHK.TRANS64 P2, [R5+URZ+0x38850], R6 ;  /* 0x038850060500a5a7 */ /* 0x000ea4000804007f */
[----:B--2---:R-:W-:Y:S05]  /*2bd80*/  @!P2 BRA `(.L_x_656) ;  /* 0xfffffffc00f0a947 */ /* 0x004fea000383ffff */
[----:B------:R-:W-:Y:S05]  /*2bd90*/  BRA `(.L_x_655) ;  /* 0xfffffee4003c7947 */ /* 0x000fea000383ffff */
.L_x_661:
[----:B------:R-:W-:Y:S01]  /*2bda0*/  SEL R46, R13, R93, P0 ;  /* 0x0000005d0d2e7207 */ /* 0x000fe20000000000 */
[----:B------:R-:W-:Y:S01]  /*2bdb0*/  IMAD.MOV.U32 R15, RZ, RZ, -0x1 ;  /* 0xffffffffff0f7424 */ /* 0x000fe200078e00ff */
[----:B------:R-:W-:Y:S02]  /*2bdc0*/  SEL R30, R11, R12, P0 ;  /* 0x0000000c0b1e7207 */ /* 0x000fe40000000000 */
[----:B------:R-:W-:Y:S01]  /*2bdd0*/  SEL R29, R12, R11, P0 ;  /* 0x0000000b0c1d7207 */ /* 0x000fe20000000000 */
[----:B-----5:R-:W-:Y:S01]  /*2bde0*/  IMAD.MOV.U32 R12, RZ, RZ, R0 ;  /* 0x000000ffff0c7224 */ /* 0x020fe200078e0000 */
[----:B------:R-:W-:Y:S01]  /*2bdf0*/  SEL R93, R93, R13, P0 ;  /* 0x0000000d5d5d7207 */ /* 0x000fe20000000000 */
[----:B------:R-:W-:Y:S01]  /*2be00*/  IMAD.MOV.U32 R11, RZ, RZ, 0x1c1f ;  /* 0x00001c1fff0b7424 */ /* 0x000fe200078e00ff */
[----:B------:R-:W-:Y:S02]  /*2be10*/  MOV R13, R9 ;  /* 0x00000009000d7202 */ /* 0x000fe40000000f00 */
[----:B0-----:R-:W-:-:S02]  /*2be20*/  LOP3.LUT R2, R0, 0x2, RZ, 0x3c, !PT ;  /* 0x0000000200027812 */ /* 0x001fc400078e3cff */
[----:B------:R-:W-:-:S07]  /*2be30*/  SEL R7, R36, R37, P0 ;  /* 0x0000002524077207 */ /* 0x000fce0000000000 */
[----:B------:R-:W-:Y:S05]  /*2be40*/  WARPSYNC.COLLECTIVE R15, `(.L_x_900) ;  /* 0x000000000f087348 */ /* 0x000fea0003c00000 */
[----:B------:R0:W1:Y:S02]  /*2be50*/  SHFL.IDX P6, R14, R13, R12, R11 ;  /* 0x0000000c0d0e7389 */ /* 0x00006400000c000b */
[----:B01----:R-:W-:Y:S01]  /*2be60*/  ENDCOLLECTIVE ;  /* 0x000000000000791b */ /* 0x003fe20003800000 */
.L_x_900:
[----:B------:R-:W-:Y:S02]  /*2be70*/  SEL R8, R32, R33, P0 ;  /* 0x0000002120087207 */ /* 0x000fe40000000000 */
[----:B------:R-:W-:Y:S02]  /*2be80*/  SEL R37, R37, R36, P0 ;  /* 0x0000002425257207 */ /* 0x000fe40000000000 */
[----:B------:R-:W-:Y:S02]  /*2be90*/  SEL R32, R33, R32, P0 ;  /* 0x0000002021207207 */ /* 0x000fe40000000000 */
[----:B------:R-:W-:Y:S02]  /*2bea0*/  SEL R207, R10, R147, P0 ;  /* 0x000000930acf7207 */ /* 0x000fe40000000000 */
[----:B------:R-:W-:Y:S02]  /*2beb0*/  SEL R208, R147, R10, P0 ;  /* 0x0000000a93d07207 */ /* 0x000fe40000000000 */
[----:B------:R-:W-:-:S02]  /*2bec0*/  SEL R31, R44, R45, P0 ;  /* 0x0000002d2c1f7207 */ /* 0x000fc40000000000 */
[----:B------:R-:W-:Y:S01]  /*2bed0*/  SEL R44, R45, R44, P0 ;  /* 0x0000002c2d2c7207 */ /* 0x000fe20000000000 */
[----:B------:R-:W-:Y:S01]  /*2bee0*/  IMAD.MOV.U32 R13, RZ, RZ, R4 ;  /* 0x000000ffff0d7224 */ /* 0x000fe200078e0004 */
[----:B------:R-:W-:Y:S02]  /*2bef0*/  SEL R36, R52, R53, P0 ;  /* 0x0000003534247207 */ /* 0x000fe40000000000 */
[----:B------:R-:W-:Y:S02]  /*2bf00*/  SEL R28, R48, R49, P0 ;  /* 0x00000031301c7207 */ /* 0x000fe40000000000 */
[----:B------:R-:W-:Y:S02]  /*2bf10*/  SEL R52, R53, R52, P0 ;  /* 0x0000003435347207 */ /* 0x000fe40000000000 */
[----:B------:R-:W-:Y:S02]  /*2bf20*/  SEL R48, R49, R48, P0 ;  /* 0x0000003031307207 */ /* 0x000fe40000000000 */
[----:B------:R-:W-:-:S02]  /*2bf30*/  SEL R35, R60, R61, P0 ;  /* 0x0000003d3c237207 */ /* 0x000fc40000000000 */
[----:B------:R-:W-:-:S07]  /*2bf40*/  MOV R3, R14 ;  /* 0x0000000e00037202 */ /* 0x000fce0000000f00 */
[----:B------:R-:W-:Y:S05]  /*2bf50*/  WARPSYNC.COLLECTIVE R15, `(.L_x_901) ;  /* 0x000000000f087348 */ /* 0x000fea0003c00000 */
[----:B------:R0:W1:Y:S02]  /*2bf60*/  SHFL.IDX P6, R14, R13, R12, R11 ;  /* 0x0000000c0d0e7389 */ /* 0x00006400000c000b */
[----:B01----:R-:W-:Y:S01]  /*2bf70*/  ENDCOLLECTIVE ;  /* 0x000000000000791b */ /* 0x003fe20003800000 */
.L_x_901:
        /* <DEDUP_REMOVED lines=8> */
[----:B------:R-:W-:Y:S02]  /*2c000*/  MOV R12, R2 ;  /* 0x00000002000c7202 */ /* 0x000fe40000000f00 */
[----:B------:R-:W-:Y:S02]  /*2c010*/  SEL R38, R76, R77, P0 ;  /* 0x0000004d4c267207 */ /* 0x000fe40000000000 */
[----:B------:R-:W-:Y:S02]  /*2c020*/  SEL R33, R72, R73, P0 ;  /* 0x0000004948217207 */ /* 0x000fe40000000000 */
[----:B------:R-:W-:Y:S02]  /*2c030*/  SEL R76, R77, R76, P0 ;  /* 0x0000004c4d4c7207 */ /* 0x000fe40000000000 */
[----:B------:R-:W-:Y:S01]  /*2c040*/  SEL R72, R73, R72, P0 ;  /* 0x0000004849487207 */ /* 0x000fe20000000000 */
[----:B------:R-:W-:Y:S01]  /*2c050*/  IMAD.MOV.U32 R4, RZ, RZ, R14 ;  /* 0x000000ffff047224 */ /* 0x000fe200078e000e */
[----:B------:R-:W-:-:S07]  /*2c060*/  SEL R40, R84, R85, P0 ;  /* 0x0000005554287207 */ /* 0x000fce0000000000 */
[----:B------:R-:W-:Y:S05]  /*2c070*/  WARPSYNC.COLLECTIVE R15, `(.L_x_902) ;  /* 0x000000000f087348 */ /* 0x000fea0003c00000 */
[----:B------:R0:W1:Y:S02]  /*2c080*/  SHFL.IDX P6, R14, R13, R12, R11 ;  /* 0x0000000c0d0e7389 */ /* 0x00006400000c000b */
[----:B01----:R-:W-:Y:S01]  /*2c090*/  ENDCOLLECTIVE ;  /* 0x000000000000791b */ /* 0x003fe20003800000 */
.L_x_902:
        /* <DEDUP_REMOVED lines=18> */
.L_x_903:
        /* <DEDUP_REMOVED lines=18> */
.L_x_904:
        /* <DEDUP_REMOVED lines=18> */
.L_x_905:
        /* <DEDUP_REMOVED lines=8> */
[----:B------:R-:W-:Y:S01]  /*2c480*/  SEL R101, R163, R157, P0 ;  /* 0x0000009da3657207 */ /* 0x000fe20000000000 */
[----:B------:R-:W-:Y:S01]  /*2c490*/  IMAD.MOV.U32 R12, RZ, RZ, R2 ;  /* 0x000000ffff0c7224 */ /* 0x000fe200078e0002 */
        /* <DEDUP_REMOVED lines=8> */
.L_x_906:
[----:B------:R-:W-:Y:S02]  /*2c520*/  SEL R109, R59, R58, P0 ;  /* 0x0000003a3b6d7207 */ /* 0x000fe40000000000 */
[----:B------:R-:W-:Y:S02]  /*2c530*/  SEL R58, R62, R63, P0 ;  /* 0x0000003f3e3a7207 */ /* 0x000fe40000000000 */
[----:B------:R-:W-:Y:S02]  /*2c540*/  SEL R62, R63, R62, P0 ;  /* 0x0000003e3f3e7207 */ /* 0x000fe40000000000 */
[----:B------:R-:W-:Y:S02]  /*2c550*/  SEL R59, R70, R71, P0 ;  /* 0x00000047463b7207 */ /* 0x000fe40000000000 */
[----:B------:R-:W-:Y:S02]  /*2c560*/  SEL R113, R66, R67, P0 ;  /* 0x0000004342717207 */ /* 0x000fe40000000000 */
[----:B------:R-:W-:-:S02]  /*2c570*/  SEL R70, R71, R70, P0 ;  /* 0x0000004647467207 */ /* 0x000fc40000000000 */
[----:B------:R-:W-:Y:S02]  /*2c580*/  SEL R121, R67, R66, P0 ;  /* 0x0000004243797207 */ /* 0x000fe40000000000 */
        /* <DEDUP_REMOVED lines=10> */
.L_x_907:
        /* <DEDUP_REMOVED lines=19> */
.L_x_908:
        /* <DEDUP_REMOVED lines=17> */
.L_x_909:
        /* <DEDUP_REMOVED lines=18> */
.L_x_910:
[----:B------:R-:W-:Y:S02]  /*2c990*/  SEL R201, R8, R9, P0 ;  /* 0x0000000908c97207 */ /* 0x000fe40000000000 */
[----:B------:R-:W-:Y:S02]  /*2c9a0*/  SEL R202, R9, R8, P0 ;  /* 0x0000000809ca7207 */ /* 0x000fe40000000000 */
[----:B------:R-:W-:Y:S02]  /*2c9b0*/  SEL R199, R7, R10, P0 ;  /* 0x0000000a07c77207 */ /* 0x000fe40000000000 */
[----:B------:R-:W-:Y:S01]  /*2c9c0*/  SEL R200, R10, R7, P0 ;  /* 0x000000070ac87207 */ /* 0x000fe20000000000 */
[----:B------:R-:W-:Y:S02]  /*2c9d0*/  IMAD.MOV.U32 R13, RZ, RZ, R29 ;  /* 0x000000ffff0d7224 */ /* 0x000fe400078e001d */
[----:B------:R-:W-:-:S07]  /*2c9e0*/  IMAD.MOV.U32 R44, RZ, RZ, R14 ;  /* 0x000000ffff2c7224 */ /* 0x000fce00078e000e */
[----:B------:R-:W-:Y:S05]  /*2c9f0*/  WARPSYNC.COLLECTIVE R15, `(.L_x_911) ;  /* 0x000000000f087348 */ /* 0x000fea0003c00000 */
[----:B------:R0:W1:Y:S02]  /*2ca00*/  SHFL.IDX P6, R14, R13, R12, R11 ;  /* 0x0000000c0d0e7389 */ /* 0x00006400000c000b */
[----:B01----:R-:W-:Y:S01]  /*2ca10*/  ENDCOLLECTIVE ;  /* 0x000000000000791b */ /* 0x003fe20003800000 */
.L_x_911:
[----:B------:R-:W-:Y:S02]  /*2ca20*/  SEL R195, R31, R44, P0 ;  /* 0x0000002c1fc37207 */ /* 0x000fe40000000000 */
[----:B------:R-:W-:Y:S02]  /*2ca30*/  SEL R196, R44, R31, P0 ;  /* 0x0000001f2cc47207 */ /* 0x000fe40000000000 */
[----:B------:R-:W-:Y:S01]  /*2ca40*/  MOV R13, R36 ;  /* 0x00000024000d7202 */ /* 0x000fe20000000f00 */
[----:B------:R-:W-:Y:S02]  /*2ca50*/  IMAD.MOV.U32 R12, RZ, RZ, R0 ;  /* 0x000000ffff0c7224 */ /* 0x000fe400078e0000 */
[----:B------:R-:W-:-:S07]  /*2ca60*/  IMAD.MOV.U32 R29, RZ, RZ, R14 ;  /* 0x000000ffff1d7224 */ /* 0x000fce00078e000e */
[----:B------:R-:W-:Y:S05]  /*2ca70*/  WARPSYNC.COLLECTIVE R15, `(.L_x_912) ;  /* 0x000000000f087348 */ /* 0x000fea0003c00000 */
[----:B------:R0:W1:Y:S02]  /*2ca80*/  SHFL.IDX P6, R14, R13, R12, R11 ;  /* 0x0000000c0d0e7389 */ /* 0x00006400000c000b */
[----:B01----:R-:W-:Y:S01]  /*2ca90*/  ENDCOLLECTIVE ;  /* 0x000000000000791b */ /* 0x003fe20003800000 */
.L_x_912:
[----:B------:R-:W-:Y:S02]  /*2caa0*/  SEL R197, R30, R29, P0 ;  /* 0x0000001d1ec57207 */ /* 0x000fe40000000000 */
[----:B------:R-:W-:Y:S01]  /*2cab0*/  SEL R198, R29, R30, P0 ;  /* 0x0000001e1dc67207 */ /* 0x000fe20000000000 */
[----:B------:R-:W-:Y:S02]  /*2cac0*/  IMAD.MOV.U32 R13, RZ, RZ, R28 ;  /* 0x000000ffff0d7224 */ /* 0x000fe400078e001c */
[----:B------:R-:W-:-:S07]  /*2cad0*/  IMAD.MOV.U32 R36, RZ, RZ, R14 ;  /* 0x000000ffff247224 */ /* 0x000fce00078e000e */
[----:B------:R-:W-:Y:S05]  /*2cae0*/  WARPSYNC.COLLECTIVE R15, `(.L_x_913) ;  /* 0x000000000f087348 */ /* 0x000fea0003c00000 */
[----:B------:R0:W1:Y:S02]  /*2caf0*/  SHFL.IDX P6, R14, R13, R12, R11 ;  /* 0x0000000c0d0e7389 */ /* 0x00006400000c000b */
[----:B01----:R-:W-:Y:S01]  /*2cb00*/  ENDCOLLECTIVE ;  /* 0x000000000000791b */ /* 0x003fe20003800000 */
.L_x_913:
[----:B------:R-:W-:Y:S02]  /*2cb10*/  IMAD.MOV.U32 R13, RZ, RZ, R52 ;  /* 0x000000ffff0d7224 */ /* 0x000fe400078e0034 */
[----:B------:R-:W-:Y:S01]  /*2cb20*/  IMAD.MOV.U32 R12, RZ, RZ, R2 ;  /* 0x000000ffff0c7224 */ /* 0x000fe200078e0002 */
[----:B------:R-:W-:-:S07]  /*2cb30*/  MOV R28, R14 ;  /* 0x0000000e001c7202 */ /* 0x000fce0000000f00 */
[----:B------:R-:W-:Y:S05]  /*2cb40*/  WARPSYNC.COLLECTIVE R15, `(.L_x_914) ;  /* 0x000000000f087348 */ /* 0x000fea0003c00000 */
[----:B------:R0:W1:Y:S02]  /*2cb50*/  SHFL.IDX P6, R14, R13, R12, R11 ;  /* 0x0000000c0d0e7389 */ /* 0x00006400000c000b */
[----:B01----:R-:W-:Y:S01]  /*2cb60*/  ENDCOLLECTIVE ;  /* 0x000000000000791b */ /* 0x003fe20003800000 */
.L_x_914:
[----:B------:R-:W-:Y:S01]  /*2cb70*/  MOV R13, R48 ;  /* 0x00000030000d7202 */ /* 0x000fe20000000f00 */
[----:B------:R-:W-:-:S07]  /*2cb80*/  IMAD.MOV.U32 R52, RZ, RZ, R14 ;  /* 0x000000ffff347224 */ /* 0x000fce00078e000e */
[----:B------:R-:W-:Y:S05]  /*2cb90*/  WARPSYNC.COLLECTIVE R15, `(.L_x_915) ;  /* 0x000000000f087348 */ /* 0x000fea0003c00000 */
[----:B------:R0:W1:Y:S02]  /*2cba0*/  SHFL.IDX P6, R14, R13, R12, R11 ;  /* 0x0000000c0d0e7389 */ /* 0x00006400000c000b */
[----:B01----:R-:W-:Y:S01]  /*2cbb0*/  ENDCOLLECTIVE ;  /* 0x000000000000791b */ /* 0x003fe20003800000 */
.L_x_915:
[----:B------:R-:W-:Y:S02]  /*2cbc0*/  SEL R191, R36, R52, P0 ;  /* 0x0000003424bf7207 */ /* 0x000fe40000000000 */
[----:B------:R-:W-:Y:S01]  /*2cbd0*/  SEL R192, R52, R36, P0 ;  /* 0x0000002434c07207 */ /* 0x000fe20000000000 */
[----:B------:R-:W-:Y:S02]  /*2cbe0*/  IMAD.MOV.U32 R13, RZ, RZ, R35 ;  /* 0x000000ffff0d7224 */ /* 0x000fe400078e0023 */
[----:B------:R-:W-:Y:S02]  /*2cbf0*/  IMAD.MOV.U32 R12, RZ, RZ, R0 ;  /* 0x000000ffff0c7224 */ /* 0x000fe400078e0000 */
[----:B------:R-:W-:-:S07]  /*2cc00*/  IMAD.MOV.U32 R48, RZ, RZ, R14 ;  /* 0x000000ffff307224 */ /* 0x000fce00078e000e */
[----:B------:R-:W-:Y:S05]  /*2cc10*/  WARPSYNC.COLLECTIVE R15, `(.L_x_916) ;  /* 0x000000000f087348 */ /* 0x000fea0003c00000 */
[----:B------:R0:W1:Y:S02]  /*2cc20*/  SHFL.IDX P6, R14, R13, R12, R11 ;  /* 0x0000000c0d0e7389 */ /* 0x00006400000c000b */
[----:B01----:R-:W-:Y:S01]  /*2cc30*/  ENDCOLLECTIVE ;  /* 0x000000000000791b */ /* 0x003fe20003800000 */
.L_x_916:
[----:B------:R-:W-:Y:S02]  /*2cc40*/  SEL R193, R28, R48, P0 ;  /* 0x000000301cc17207 */ /* 0x000fe40000000000 */
[----:B------:R-:W-:Y:S01]  /*2cc50*/  SEL R194, R48, R28, P0 ;  /* 0x0000001c30c27207 */ /* 0x000fe20000000000 */
[----:B------:R-:W-:Y:S01]  /*2cc60*/  IMAD.MOV.U32 R13, RZ, RZ, R27 ;  /* 0x000000ffff0d7224 */ /* 0x000fe200078e001b */
[----:B------:R-:W-:-:S07]  /*2cc70*/  MOV R35, R14 ;  /* 0x0000000e00237202 */ /* 0x000fce0000000f00 */
[----:B------:R-:W-:Y:S05]  /*2cc80*/  WARPSYNC.COLLECTIVE R15, `(.L_x_917) ;  /* 0x000000000f087348 */ /* 0x000fea0003c00000 */
[----:B------:R0:W1:Y:S02]  /*2cc90*/  SHFL.IDX P6, R14, R13, R12, R11 ;  /* 0x0000000c0d0e7389 */ /* 0x00006400000c000b */
[----:B01----:R-:W-:Y:S01]  /*2cca0*/  ENDCOLLECTIVE ;  /* 0x000000000000791b */ /* 0x003fe20003800000 */
.L_x_917:
[----:B------:R-:W-:Y:S01]  /*2ccb0*/  IMAD.MOV.U32 R13, RZ, RZ, R60 ;  /* 0x000000ffff0d7224 */ /* 0x000fe200078e003c */
[----:B------:R-:W-:Y:S01]  /*2ccc0*/  MOV R12, R2 ;  /* 0x00000002000c7202 */ /* 0x000fe20000000f00 */
[----:B------:R-:W-:-:S07]  /*2ccd0*/  IMAD.MOV.U32 R27, RZ, RZ, R14 ;  /* 0x000000ffff1b7224 */ /* 0x000fce00078e000e */
[----:B------:R-:W-:Y:S05]  /*2cce0*/  WARPSYNC.COLLECTIVE R15, `(.L_x_918) ;  /* 0x000000000f087348 */ /* 0x000fea0003c00000 */
[----:B------:R0:W1:Y:S02]  /*2ccf0*/  SHFL.IDX P6, R14, R13, R12, R11 ;  /* 0x0000000c0d0e7389 */ /* 0x00006400000c000b */
[----:B01----:R-:W-:Y:S01]  /*2cd00*/  ENDCOLLECTIVE ;  /* 0x000000000000791b */ /* 0x003fe20003800000 */
.L_x_918:
[----:B------:R-:W-:Y:S02]  /*2cd10*/  IMAD.MOV.U32 R13, RZ, RZ, R56 ;  /* 0x000000ffff0d7224 */ /* 0x000fe400078e0038 */
[----:B------:R-:W-:-:S07]  /*2cd20*/  IMAD.MOV.U32 R60, RZ, RZ, R14 ;  /* 0x000000ffff3c7224 */ /* 0x000fce00078e000e */
[----:B------:R-:W-:Y:S05]  /*2cd30*/  WARPSYNC.COLLECTIVE R15, `(.L_x_919) ;  /* 0x000000000f087348 */ /* 0x000fea0003c00000 */
[----:B------:R0:W1:Y:S02]  /*2cd40*/  SHFL.IDX P6, R14, R13, R12, R11 ;  /* 0x0000000c0d0e7389 */ /* 0x00006400000c000b */
[----:B01----:R-:W-:Y:S01]  /*2cd50*/  ENDCOLLECTIVE ;  /* 0x000000000000791b */ /* 0x003fe20003800000 */
.L_x_919:
        /* <DEDUP_REMOVED lines=8> */
.L_x_920:
[----:B------:R-:W-:Y:S02]  /*2cde0*/  SEL R189, R27, R56, P0 ;  /* 0x000000381bbd7207 */ /* 0x000fe40000000000 */
[----:B------:R-:W-:Y:S01]  /*2cdf0*/  SEL R190, R56, R27, P0 ;  /* 0x0000001b38be7207 */ /* 0x000fe20000000000 */
[----:B------:R-:W-:Y:S02]  /*2ce00*/  IMAD.MOV.U32 R13, RZ, RZ, R26 ;  /* 0x000000ffff0d7224 */ /* 0x000fe400078e001a */
[----:B------:R-:W-:-:S07]  /*2ce10*/  IMAD.MOV.U32 R34, RZ, RZ, R14 ;  /* 0x000000ffff227224 */ /* 0x000fce00078e000e */
[----:B------:R-:W-:Y:S05]  /*2ce20*/  WARPSYNC.COLLECTIVE R15, `(.L_x_921) ;  /* 0x000000000f087348 */ /* 0x000fea0003c00000 */
[----:B------:R0:W1:Y:S02]  /*2ce30*/  SHFL.IDX P6, R14, R13, R12, R11 ;  /* 0x0000000c0d0e7389 */ /* 0x00006400000c000b */
[----:B01----:R-:W-:Y:S01]  /*2ce40*/  ENDCOLLECTIVE ;  /* 0x000000000000791b */ /* 0x003fe20003800000 */
.L_x_921:
[----:B------:R-:W-:Y:S02]  /*2ce50*/  IMAD.MOV.U32 R13, RZ, RZ, R68 ;  /* 0x000000ffff0d7224 */ /* 0x000fe400078e0044 */
[----:B------:R-:W-:Y:S01]  /*2ce60*/  IMAD.MOV.U32 R12, RZ, RZ, R2 ;  /* 0x000000ffff0c7224 */ /* 0x000fe200078e0002 */
[----:B------:R-:W-:-:S07]  /*2ce70*/  MOV R26, R14 ;  /* 0x0000000e001a7202 */ /* 0x000fce0000000f00 */
[----:B------:R-:W-:Y:S05]  /*2ce80*/  WARPSYNC.COLLECTIVE R15, `(.L_x_922) ;  /* 0x000000000f087348 */ /* 0x000fea0003c00000 */
[----:B------:R0:W1:Y:S02]  /*2ce90*/  SHFL.IDX P6, R14, R13, R12, R11 ;  /* 0x0000000c0d0e7389 */ /* 0x00006400000c000b */
[----:B01----:R-:W-:Y:S01]  /*2cea0*/  ENDCOLLECTIVE ;  /* 0x000000000000791b */ /* 0x003fe20003800000 */
.L_x_922:
[----:B------:R-:W-:Y:S01]  /*2ceb0*/  MOV R13, R20 ;  /* 0x00000014000d7202 */ /* 0x000fe20000000f00 */
[----:B------:R-:W-:-:S07]  /*2cec0*/  IMAD.MOV.U32 R68, RZ, RZ, R14 ;  /* 0x000000ffff447224 */ /* 0x000fce00078e000e */
[----:B------:R-:W-:Y:S05]  /*2ced0*/  WARPSYNC.COLLECTIVE R15, `(.L_x_923) ;  /* 0x000000000f087348 */ /* 0x000fea0003c00000 */
[----:B------:R0:W1:Y:S02]  /*2cee0*/  SHFL.IDX P6, R14, R13, R12, R11 ;  /* 0x0000000c0d0e7389 */ /* 0x00006400000c000b */
[----:B01----:R-:W-:Y:S01]  /*2cef0*/  ENDCOLLECTIVE ;  /* 0x000000000000791b */ /* 0x003fe20003800000 */
.L_x_923:
        /* <DEDUP_REMOVED lines=8> */
.L_x_924:
[----:B------:R-:W-:Y:S02]  /*2cf80*/  SEL R186, R26, R20, P0 ;  /* 0x000000141aba7207 */ /* 0x000fe40000000000 */
[----:B------:R-:W-:Y:S01]  /*2cf90*/  SEL R185, R20, R26, P0 ;  /* 0x0000001a14b97207 */ /* 0x000fe20000000000 */
[----:B------:R-:W-:Y:S01]  /*2cfa0*/  IMAD.MOV.U32 R13, RZ, RZ, R33 ;  /* 0x000000ffff0d7224 */ /* 0x000fe200078e0021 */
[----:B------:R-:W-:-:S07]  /*2cfb0*/  MOV R38, R14 ;  /* 0x0000000e00267202 */ /* 0x000fce0000000f00 */
[----:B------:R-:W-:Y:S05]  /*2cfc0*/  WARPSYNC.COLLECTIVE R15, `(.L_x_925) ;  /* 0x000000000f087348 */ /* 0x000fea0003c00000 */
[----:B------:R0:W1:Y:S02]  /*2cfd0*/  SHFL.IDX P6, R14, R13, R12, R11 ;  /* 0x0000000c0d0e7389 */ /* 0x00006400000c000b */
[----:B01----:R-:W-:Y:S01]  /*2cfe0*/  ENDCOLLECTIVE ;  /* 0x000000000000791b */ /* 0x003fe20003800000 */
.L_x_925:
[----:B------:R-:W-:Y:S01]  /*2cff0*/  IMAD.MOV.U32 R13, RZ, RZ, R76 ;  /* 0x000000ffff0d7224 */ /* 0x000fe200078e004c */
[----:B------:R-:W-:Y:S01]  /*2d000*/  MOV R12, R2 ;  /* 0x00000002000c7202 */ /* 0x000fe20000000f00 */
[----:B------:R-:W-:-:S07]  /*2d010*/  IMAD.MOV.U32 R33, RZ, RZ, R14 ;  /* 0x000000ffff217224 */ /* 0x000fce00078e000e */
[----:B------:R-:W-:Y:S05]  /*2d020*/  WARPSYNC.COLLECTIVE R15, `(.L_x_926) ;  /* 0x000000000f087348 */ /* 0x000fea0003c00000 */
[----:B------:R0:W1:Y:S02]  /*2d030*/  SHFL.IDX P6, R14, R13, R12, R11 ;  /* 0x0000000c0d0e7389 */ /* 0x00006400000c000b */
[----:B01----:R-:W-:Y:S01]  /*2d040*/  ENDCOLLECTIVE ;  /* 0x000000000000791b */ /* 0x003fe20003800000 */
.L_x_926:
[----:B------:R-:W-:Y:S02]  /*2d050*/  IMAD.MOV.U32 R13, RZ, RZ, R72 ;  /* 0x000000ffff0d7224 */ /* 0x000fe400078e0048 */
[----:B------:R-:W-:-:S07]  /*2d060*/  IMAD.MOV.U32 R76, RZ, RZ, R14 ;  /* 0x000000ffff4c7224 */ /* 0x000fce00078e000e */
[----:B------:R-:W-:Y:S05]  /*2d070*/  WARPSYNC.COLLECTIVE R15, `(.L_x_927) ;  /* 0x000000000f087348 */ /* 0x000fea0003c00000 */
[----:B------:R0:W1:Y:S02]  /*2d080*/  SHFL.IDX P6, R14, R13, R12, R11 ;  /* 0x0000000c0d0e7389 */ /* 0x00006400000c000b */
[----:B01----:R-:W-:Y:S01]  /*2d090*/  ENDCOLLECTIVE ;  /* 0x000000000000791b */ /* 0x003fe20003800000 */
.L_x_927:
        /* <DEDUP_REMOVED lines=8> */
.L_x_928:
[----:B------:R-:W-:Y:S02]  /*2d120*/  SEL R182, R33, R72, P0 ;  /* 0x0000004821b67207 */ /* 0x000fe40000000000 */
[----:B------:R-:W-:Y:S01]  /*2d130*/  SEL R181, R72, R33, P0 ;  /* 0x0000002148b57207 */ /* 0x000fe20000000000 */
[----:B------:R-:W-:Y:S02]  /*2d140*/  IMAD.MOV.U32 R13, RZ, RZ, R39 ;  /* 0x000000ffff0d7224 */ /* 0x000fe400078e0027 */
[----:B------:R-:W-:-:S07]  /*2d150*/  IMAD.MOV.U32 R40, RZ, RZ, R14 ;  /* 0x000000ffff287224 */ /* 0x000fce00078e000e */
[----:B------:R-:W-:Y:S05]  /*2d160*/  WARPSYNC.COLLECTIVE R15, `(.L_x_929) ;  /* 0x000000000f087348 */ /* 0x000fea0003c00000 */
[----:B------:R0:W1:Y:S02]  /*2d170*/  SHFL.IDX P6, R14, R13, R12, R11 ;  /* 0x0000000c0d0e7389 */ /* 0x00006400000c000b */
[----:B01----:R-:W-:Y:S01]  /*2d180*/  ENDCOLLECTIVE ;  /* 0x000000000000791b */ /* 0x003fe20003800000 */
.L_x_929:
[----:B------:R-:W-:Y:S02]  /*2d190*/  IMAD.MOV.U32 R13, RZ, RZ, R84 ;  /* 0x000000ffff0d7224 */ /* 0x000fe400078e0054 */
[----:B------:R-:W-:Y:S01]  /*2d1a0*/  IMAD.MOV.U32 R12, RZ, RZ, R2 ;  /* 0x000000ffff0c7224 */ /* 0x000fe200078e0002 */
[----:B------:R-:W-:-:S07]  /*2d1b0*/  MOV R39, R14 ;  /* 0x0000000e00277202 */ /* 0x000fce0000000f00 */
[----:B------:R-:W-:Y:S05]  /*2d1c0*/  WARPSYNC.COLLECTIVE R15, `(.L_x_930) ;  /* 0x000000000f087348 */ /* 0x000fea0003c00000 */
[----:B------:R0:W1:Y:S02]  /*2d1d0*/  SHFL.IDX P6, R14, R13, R12, R11 ;  /* 0x0000000c0d0e7389 */ /* 0x00006400000c000b */
[----:B01----:R-:W-:Y:S01]  /*2d1e0*/  ENDCOLLECTIVE ;  /* 0x000000000000791b */ /* 0x003fe20003800000 */
.L_x_930:
[----:B------:R-:W-:Y:S01]  /*2d1f0*/  MOV R13, R80 ;  /* 0x00000050000d7202 */ /* 0x000fe20000000f00 */
[----:B------:R-:W-:-:S07]  /*2d200*/  IMAD.MOV.U32 R84, RZ, RZ, R14 ;  /* 0x000000ffff547224 */ /* 0x000fce00078e000e */
[----:B------:R-:W-:Y:S05]  /*2d210*/  WARPSYNC.COLLECTIVE R15, `(.L_x_931) ;  /* 0x000000000f087348 */ /* 0x000fea0003c00000 */
[----:B------:R0:W1:Y:S02]  /*2d220*/  SHFL.IDX P6, R14, R13, R12, R11 ;  /* 0x0000000c0d0e7389 */ /* 0x00006400000c000b */
[----:B01----:R-:W-:Y:S01]  /*2d230*/  ENDCOLLECTIVE ;  /* 0x000000000000791b */ /* 0x003fe20003800000 */
.L_x_931:
        /* <DEDUP_REMOVED lines=8> */
.L_x_932:
[----:B------:R-:W-:Y:S02]  /*2d2c0*/  SEL R178, R39, R80, P0 ;  /* 0x0000005027b27207 */ /* 0x000fe40000000000 */
[----:B------:R-:W-:Y:S01]  /*2d2d0*/  SEL R177, R80, R39, P0 ;  /* 0x0000002750b17207 */ /* 0x000fe20000000000 */
[----:B------:R-:W-:Y:S01]  /*2d2e0*/  IMAD.MOV.U32 R13, RZ, RZ, R45 ;  /* 0x000000ffff0d7224 */ /* 0x000fe200078e002d */
[----:B------:R-:W-:-:S07]  /*2d2f0*/  MOV R46, R14 ;  /* 0x0000000e002e7202 */ /* 0x000fce0000000f00 */
[----:B------:R-:W-:Y:S05]  /*2d300*/  WARPSYNC.COLLECTIVE R15, `(.L_x_933) ;  /* 0x000000000f087348 */ /* 0x000fea0003c00000 */
[----:B------:R0:W1:Y:S02]  /*2d310*/  SHFL.IDX P6, R14, R13, R12, R11 ;  /* 0x0000000c0d0e7389 */ /* 0x00006400000c000b */
[----:B01----:R-:W-:Y:S01]  /*2d320*/  ENDCOLLECTIVE ;  /* 0x000000000000791b */ /* 0x003fe20003800000 */
.L_x_933:
[----:B------:R-:W-:Y:S01]  /*2d330*/  IMAD.MOV.U32 R13, RZ, RZ, R93 ;  /* 0x000000ffff0d7224 */ /* 0x000fe200078e005d */
[----:B------:R-:W-:Y:S01]  /*2d340*/  MOV R12, R2 ;  /* 0x00000002000c7202 */ /* 0x000fe20000000f00 */
[----:B------:R-:W-:-:S07]  /*2d350*/  IMAD.MOV.U32 R45, RZ, RZ, R14 ;  /* 0x000000ffff2d7224 */ /* 0x000fce00078e000e */
[----:B------:R-:W-:Y:S05]  /*2d360*/  WARPSYNC.COLLECTIVE R15, `(.L_x_934) ;  /* 0x000000000f087348 */ /* 0x000fea0003c00000 */
[----:B------:R0:W1:Y:S02]  /*2d370*/  SHFL.IDX P6, R14, R13, R12, R11 ;  /* 0x0000000c0d0e7389 */ /* 0x00006400000c000b */
[----:B01----:R-:W-:Y:S01]  /*2d380*/  ENDCOLLECTIVE ;  /* 0x000000000000791b */ /* 0x003fe20003800000 */
.L_x_934:
[----:B------:R-:W-:Y:S02]  /*2d390*/  IMAD.MOV.U32 R13, RZ, RZ, R88 ;  /* 0x000000ffff0d7224 */ /* 0x000fe400078e0058 */
[----:B------:R-:W-:-:S07]  /*2d3a0*/  IMAD.MOV.U32 R93, RZ, RZ, R14 ;  /* 0x000000ffff5d7224 */ /* 0x000fce00078e000e */
[----:B------:R-:W-:Y:S05]  /*2d3b0*/  WARPSYNC.COLLECTIVE R15, `(.L_x_935) ;  /* 0x000000000f087348 */ /* 0x000fea0003c00000 */
[----:B------:R0:W1:Y:S02]  /*2d3c0*/  SHFL.IDX P6, R14, R13, R12, R11 ;  /* 0x0000000c0d0e7389 */ /* 0x00006400000c000b */
[----:B01----:R-:W-:Y:S01]  /*2d3d0*/  ENDCOLLECTIVE ;  /* 0x000000000000791b */ /* 0x003fe20003800000 */
.L_x_935:
        /* <DEDUP_REMOVED lines=8> */
.L_x_936:
[----:B------:R-:W-:Y:S02]  /*2d460*/  SEL R174, R45, R88, P0 ;  /* 0x000000582dae7207 */ /* 0x000fe40000000000 */
[----:B------:R-:W-:Y:S01]  /*2d470*/  SEL R173, R88, R45, P0 ;  /* 0x0000002d58ad7207 */ /* 0x000fe20000000000 */
[----:B------:R-:W-:Y:S02]  /*2d480*/  IMAD.MOV.U32 R13, RZ, RZ, R47 ;  /* 0x000000ffff0d7224 */ /* 0x000fe400078e002f */
[----:B------:R-:W-:-:S07]  /*2d490*/  IMAD.MOV.U32 R49, RZ, RZ, R14 ;  /* 0x000000ffff317224 */ /* 0x000fce00078e000e */
[----:B------:R-:W-:Y:S05]  /*2d4a0*/  WARPSYNC.COLLECTIVE R15, `(.L_x_937) ;  /* 0x000000000f087348 */ /* 0x000fea0003c00000 */
[----:B------:R0:W1:Y:S02]  /*2d4b0*/  SHFL.IDX P6, R14, R13, R12, R11 ;  /* 0x0000000c0d0e7389 */ /* 0x00006400000c000b */
[----:B01----:R-:W-:Y:S01]  /*2d4c0*/  ENDCOLLECTIVE ;  /* 0x000000000000791b */ /* 0x003fe20003800000 */
.L_x_937:
[----:B------:R-:W-:Y:S02]  /*2d4d0*/  IMAD.MOV.U32 R13, RZ, RZ, R100 ;  /* 0x000000ffff0d7224 */ /* 0x000fe400078e0064 */
[----:B------:R-:W-:Y:S01]  /*2d4e0*/  IMAD.MOV.U32 R12, RZ, RZ, R2 ;  /* 0x000000ffff0c7224 */ /* 0x000fe200078e0002 */
[----:B------:R-:W-:-:S07]  /*2d4f0*/  MOV R47, R14 ;  /* 0x0000000e002f7202 */ /* 0x000fce0000000f00 */
[----:B------:R-:W-:Y:S05]  /*2d500*/  WARPSYNC.COLLECTIVE R15, `(.L_x_938) ;  /* 0x000000000f087348 */ /* 0x000fea0003c00000 */
[----:B------:R0:W1:Y:S02]  /*2d510*/  SHFL.IDX P6, R14, R13, R12, R11 ;  /* 0x0000000c0d0e7389 */ /* 0x00006400000c000b */
[----:B01----:R-:W-:Y:S01]  /*2d520*/  ENDCOLLECTIVE ;  /* 0x000000000000791b */ /* 0x003fe20003800000 */
.L_x_938:
[----:B------:R-:W-:Y:S01]  /*2d530*/  MOV R13, R96 ;  /* 0x00000060000d7202 */ /* 0x000fe20000000f00 */
[----:B------:R-:W-:-:S07]  /*2d540*/  IMAD.MOV.U32 R100, RZ, RZ, R14 ;  /* 0x000000ffff647224 */ /* 0x000fce00078e000e */
[----:B------:R-:W-:Y:S05]  /*2d550*/  WARPSYNC.COLLECTIVE R15, `(.L_x_939) ;  /* 0x000000000f087348 */ /* 0x000fea0003c00000 */
[----:B------:R0:W1:Y:S02]  /*2d560*/  SHFL.IDX P6, R14, R13, R12, R11 ;  /* 0x0000000c0d0e7389 */ /* 0x00006400000c000b */
[----:B01----:R-:W-:Y:S01]  /*2d570*/  ENDCOLLECTIVE ;  /* 0x000000000000791b */ /* 0x003fe20003800000 */
.L_x_939:
        /* <DEDUP_REMOVED lines=8> */
.L_x_940:
[----:B------:R-:W-:Y:S02]  /*2d600*/  SEL R170, R47, R96, P0 ;  /* 0x000000602faa7207 */ /* 0x000fe40000000000 */
[----:B------:R-:W-:Y:S01]  /*2d610*/  SEL R169, R96, R47, P0 ;  /* 0x0000002f60a97207 */ /* 0x000fe20000000000 */
[----:B------:R-:W-:Y:S01]  /*2d620*/  IMAD.MOV.U32 R13, RZ, RZ, R50 ;  /* 0x000000ffff0d7224 */ /* 0x000fe200078e0032 */
[----:B------:R-:W-:-:S07]  /*2d630*/  MOV R51, R14 ;  /* 0x0000000e00337202 */ /* 0x000fce0000000f00 */
[----:B------:R-:W-:Y:S05]  /*2d640*/  WARPSYNC.COLLECTIVE R15, `(.L_x_941) ;  /* 0x000000000f087348 */ /* 0x000fea0003c00000 */
[----:B------:R0:W1:Y:S02]  /*2d650*/  SHFL.IDX P6, R14, R13, R12, R11 ;  /* 0x0000000c0d0e7389 */ /* 0x00006400000c000b */
[----:B01----:R-:W-:Y:S01]  /*2d660*/  ENDCOLLECTIVE ;  /* 0x000000000000791b */ /* 0x003fe20003800000 */
.L_x_941:
[----:B------:R-:W-:Y:S01]  /*2d670*/  IMAD.MOV.U32 R13, RZ, RZ, R108 ;  /* 0x000000ffff0d7224 */ /* 0x000fe200078e006c */
[----:B------:R-:W-:Y:S01]  /*2d680*/  MOV R12, R2 ;  /* 0x00000002000c7202 */ /* 0x000fe20000000f00 */
[----:B------:R-:W-:-:S07]  /*2d690*/  IMAD.MOV.U32 R50, RZ, RZ, R14 ;  /* 0x000000ffff327224 */ /* 0x000fce00078e000e */
[----:B------:R-:W-:Y:S05]  /*2d6a0*/  WARPSYNC.COLLECTIVE R15, `(.L_x_942) ;  /* 0x000000000f087348 */ /* 0x000fea0003c00000 */
[----:B------:R0:W1:Y:S02]  /*2d6b0*/  SHFL.IDX P6, R14, R13, R12, R11 ;  /* 0x0000000c0d0e7389 */ /* 0x00006400000c000b */
[----:B01----:R-:W-:Y:S01]  /*2d6c0*/  ENDCOLLECTIVE ;  /* 0x000000000000791b */ /* 0x003fe20003800000 */
.L_x_942:
[----:B------:R-:W-:Y:S02]  /*2d6d0*/  IMAD.MOV.U32 R13, RZ, RZ, R104 ;  /* 0x000000ffff0d7224 */ /* 0x000fe400078e0068 */
[----:B------:R-:W-:-:S07]  /*2d6e0*/  IMAD.MOV.U32 R108, RZ, RZ, R14 ;  /* 0x000000ffff6c7224 */ /* 0x000fce00078e000e */
[----:B------:R-:W-:Y:S05]  /*2d6f0*/  WARPSYNC.COLLECTIVE R15, `(.L_x_943) ;  /* 0x000000000f087348 */ /* 0x000fea0003c00000 */
[----:B------:R0:W1:Y:S02]  /*2d700*/  SHFL.IDX P6, R14, R13, R12, R11 ;  /* 0x0000000c0d0e7389 */ /* 0x00006400000c000b */
[----:B01----:R-:W-:Y:S01]  /*2d710*/  ENDCOLLECTIVE ;  /* 0x000000000000791b */ /* 0x003fe20003800000 */
.L_x_943:
        /* <DEDUP_REMOVED lines=8> */
.L_x_944:
[----:B------:R-:W-:Y:S02]  /*2d7a0*/  SEL R100, R50, R104, P0 ;  /* 0x0000006832647207 */ /* 0x000fe40000000000 */
[----:B------:R-:W-:Y:S01]  /*2d7b0*/  SEL R104, R104, R50, P0 ;  /* 0x0000003268687207 */ /* 0x000fe20000000000 */
[----:B------:R-:W-:Y:S02]  /*2d7c0*/  IMAD.MOV.U32 R13, RZ, RZ, R53 ;  /* 0x000000ffff0d7224 */ /* 0x000fe400078e0035 */
[----:B------:R-:W-:-:S07]  /*2d7d0*/  IMAD.MOV.U32 R54, RZ, RZ, R14 ;  /* 0x000000ffff367224 */ /* 0x000fce00078e000e */
[----:B------:R-:W-:Y:S05]  /*2d7e0*/  WARPSYNC.COLLECTIVE R15, `(.L_x_945) ;  /* 0x000000000f087348 */ /* 0x000fea0003c00000 */
[----:B------:R0:W1:Y:S02]  /*2d7f0*/  SHFL.IDX P6, R14, R13, R12, R11 ;  /* 0x0000000c0d0e7389 */ /* 0x00006400000c000b */
[----:B01----:R-:W-:Y:S01]  /*2d800*/  ENDCOLLECTIVE ;  /* 0x000000000000791b */ /* 0x003fe20003800000 */
.L_x_945:
[----:B------:R-:W-:Y:S02]  /*2d810*/  IMAD.MOV.U32 R13, RZ, RZ, R116 ;  /* 0x000000ffff0d7224 */ /* 0x000fe400078e0074 */
[----:B------:R-:W-:Y:S01]  /*2d820*/  IMAD.MOV.U32 R12, RZ, RZ, R2 ;  /* 0x000000ffff0c7224 */ /* 0x000fe200078e0002 */
[----:B------:R-:W-:-:S07]  /*2d830*/  MOV R53, R14 ;  /* 0x0000000e00357202 */ /* 0x000fce0000000f00 */
[----:B------:R-:W-:Y:S05]  /*2d840*/  WARPSYNC.COLLECTIVE R15, `(.L_x_946) ;  /* 0x000000000f087348 */ /* 0x000fea0003c00000 */
[----:B------:R0:W1:Y:S02]  /*2d850*/  SHFL.IDX P6, R14, R13, R12, R11 ;  /* 0x0000000c0d0e7389 */ /* 0x00006400000c000b */
[----:B01----:R-:W-:Y:S01]  /*2d860*/  ENDCOLLECTIVE ;  /* 0x000000000000791b */ /* 0x003fe20003800000 */
.L_x_946:
[----:B------:R-:W-:Y:S01]  /*2d870*/  MOV R13, R112 ;  /* 0x00000070000d7202 */ /* 0x000fe20000000f00 */
[----:B------:R-:W-:-:S07]  /*2d880*/  IMAD.MOV.U32 R116, RZ, RZ, R14 ;  /* 0x000000ffff747224 */ /* 0x000fce00078e000e */
[----:B------:R-:W-:Y:S05]  /*2d890*/  WARPSYNC.COLLECTIVE R15, `(.L_x_947) ;  /* 0x000000000f087348 */ /* 0x000fea0003c00000 */
[----:B------:R0:W1:Y:S02]  /*2d8a0*/  SHFL.IDX P6, R14, R13, R12, R11 ;  /* 0x0000000c0d0e7389 */ /* 0x00006400000c000b */
[----:B01----:R-:W-:Y:S01]  /*2d8b0*/  ENDCOLLECTIVE ;  /* 0x000000000000791b */ /* 0x003fe20003800000 */
.L_x_947:
        /* <DEDUP_REMOVED lines=8> */
.L_x_948:
[----:B------:R-:W-:Y:S02]  /*2d940*/  SEL R93, R53, R112, P0 ;  /* 0x00000070355d7207 */ /* 0x000fe40000000000 */
[----:B------:R-:W-:Y:S01]  /*2d950*/  SEL R112, R112, R53, P0 ;  /* 0x0000003570707207 */ /* 0x000fe20000000000 */
[----:B------:R-:W-:Y:S01]  /*2d960*/  IMAD.MOV.U32 R13, RZ, RZ, R55 ;  /* 0x000000ffff0d7224 */ /* 0x000fe200078e0037 */
[----:B------:R-:W-:-:S07]  /*2d970*/  MOV R57, R14 ;  /* 0x0000000e00397202 */ /* 0x000fce0000000f00 */
[----:B------:R-:W-:Y:S05]  /*2d980*/  WARPSYNC.COLLECTIVE R15, `(.L_x_949) ;  /* 0x000000000f087348 */ /* 0x000fea0003c00000 */
[----:B------:R0:W1:Y:S02]  /*2d990*/  SHFL.IDX P6, R14, R13, R12, R11 ;  /* 0x0000000c0d0e7389 */ /* 0x00006400000c000b */
[----:B01----:R-:W-:Y:S01]  /*2d9a0*/  ENDCOLLECTIVE ;  /* 0x000000000000791b */ /* 0x003fe20003800000 */
.L_x_949:
[----:B------:R-:W-:Y:S01]  /*2d9b0*/  IMAD.MOV.U32 R13, RZ, RZ, R124 ;  /* 0x000000ffff0d7224 */ /* 0x000fe200078e007c */
[----:B------:R-:W-:Y:S01]  /*2d9c0*/  MOV R12, R2 ;  /* 0x00000002000c7202 */ /* 0x000fe20000000f00 */
[----:B------:R-:W-:-:S07]  /*2d9d0*/  IMAD.MOV.U32 R55, RZ, RZ, R14 ;  /* 0x000000ffff377224 */ /* 0x000fce00078e000e */
[----:B------:R-:W-:Y:S05]  /*2d9e0*/  WARPSYNC.COLLECTIVE R15, `(.L_x_950) ;  /* 0x000000000f087348 */ /* 0x000fea0003c00000 */
[----:B------:R0:W1:Y:S02]  /*2d9f0*/  SHFL.IDX P6, R14, R13, R12, R11 ;  /* 0x0000000c0d0e7389 */ /* 0x00006400000c000b */
[----:B01----:R-:W-:Y:S01]  /*2da00*/  ENDCOLLECTIVE ;  /* 0x000000000000791b */ /* 0x003fe20003800000 */
.L_x_950:
[----:B------:R-:W-:Y:S02]  /*2da10*/  IMAD.MOV.U32 R13, RZ, RZ, R120 ;  /* 0x000000ffff0d7224 */ /* 0x000fe400078e0078 */
[----:B------:R-:W-:-:S07]  /*2da20*/  IMAD.MOV.U32 R124, RZ, RZ, R14 ;  /* 0x000000ffff7c7224 */ /* 0x000fce00078e000e */
[----:B------:R-:W-:Y:S05]  /*2da30*/  WARPSYNC.COLLECTIVE R15, `(.L_x_951) ;  /* 0x000000000f087348 */ /* 0x000fea0003c00000 */
[----:B------:R0:W1:Y:S02]  /*2da40*/  SHFL.IDX P6, R14, R13, R12, R11 ;  /* 0x0000000c0d0e7389 */ /* 0x00006400000c000b */
[----:B01----:R-:W-:Y:S01]  /*2da50*/  ENDCOLLECTIVE ;  /* 0x000000000000791b */ /* 0x003fe20003800000 */
.L_x_951:
        /* <DEDUP_REMOVED lines=8> */
.L_x_952:
[----:B------:R-:W-:Y:S02]  /*2dae0*/  SEL R84, R55, R120, P0 ;  /* 0x0000007837547207 */ /* 0x000fe40000000000 */
[----:B------:R-:W-:Y:S01]  /*2daf0*/  SEL R120, R120, R55, P0 ;  /* 0x0000003778787207 */ /* 0x000fe20000000000 */
[----:B------:R-:W-:Y:S02]  /*2db00*/  IMAD.MOV.U32 R13, RZ, RZ, R61 ;  /* 0x000000ffff0d7224 */ /* 0x000fe400078e003d */
[----:B------:R-:W-:-:S07]  /*2db10*/  IMAD.MOV.U32 R65, RZ, RZ, R14 ;  /* 0x000000ffff417224 */ /* 0x000fce00078e000e */
[----:B------:R-:W-:Y:S05]  /*2db20*/  WARPSYNC.COLLECTIVE R15, `(.L_x_953) ;  /* 0x000000000f087348 */ /* 0x000fea0003c00000 */
[----:B------:R0:W1:Y:S02]  /*2db30*/  SHFL.IDX P6, R14, R13, R12, R11 ;  /* 0x0000000c0d0e7389 */ /* 0x00006400000c000b */
[----:B01----:R-:W-:Y:S01]  /*2db40*/  ENDCOLLECTIVE ;  /* 0x000000000000791b */ /* 0x003fe20003800000 */
.L_x_953:
[----:B------:R-:W-:Y:S02]  /*2db50*/  IMAD.MOV.U32 R13, RZ, RZ, R132 ;  /* 0x000000ffff0d7224 */ /* 0x000fe400078e0084 */
[----:B------:R-:W-:Y:S01]  /*2db60*/  IMAD.MOV.U32 R12, RZ, RZ, R2 ;  /* 0x000000ffff0c7224 */ /* 0x000fe200078e0002 */
[----:B------:R-:W-:-:S07]  /*2db70*/  MOV R61, R14 ;  /* 0x0000000e003d7202 */ /* 0x000fce0000000f00 */
[----:B------:R-:W-:Y:S05]  /*2db80*/  WARPSYNC.COLLECTIVE R15, `(.L_x_954) ;  /* 0x000000000f087348 */ /* 0x000fea0003c00000 */
[----:B------:R0:W1:Y:S02]  /*2db90*/  SHFL.IDX P6, R14, R13, R12, R11 ;  /* 0x0000000c0d0e7389 */ /* 0x00006400000c000b */
[----:B01----:R-:W-:Y:S01]  /*2dba0*/  ENDCOLLECTIVE ;  /* 0x000000000000791b */ /* 0x003fe20003800000 */
.L_x_954:
[----:B------:R-:W-:Y:S01]  /*2dbb0*/  MOV R13, R128 ;  /* 0x00000080000d7202 */ /* 0x000fe20000000f00 */
[----:B------:R-:W-:-:S07]  /*2dbc0*/  IMAD.MOV.U32 R132, RZ, RZ, R14 ;  /* 0x000000ffff847224 */ /* 0x000fce00078e000e */
[----:B------:R-:W-:Y:S05]  /*2dbd0*/  WARPSYNC.COLLECTIVE R15, `(.L_x_955) ;  /* 0x000000000f087348 */ /* 0x000fea0003c00000 */
[----:B------:R0:W1:Y:S02]  /*2dbe0*/  SHFL.IDX P6, R14, R13, R12, R11 ;  /* 0x0000000c0d0e7389 */ /* 0x00006400000c000b */
[----:B01----:R-:W-:Y:S01]  /*2dbf0*/  ENDCOLLECTIVE ;  /* 0x000000000000791b */ /* 0x003fe20003800000 */
.L_x_955:
        /* <DEDUP_REMOVED lines=8> */
.L_x_956:
[----:B------:R-:W-:Y:S02]  /*2dc80*/  SEL R4, R61, R128, P0 ;  /* 0x000000803d047207 */ /* 0x000fe40000000000 */
[----:B------:R-:W-:Y:S01]  /*2dc90*/  SEL R61, R128, R61, P0 ;  /* 0x0000003d803d7207 */ /* 0x000fe20000000000 */
[----:B------:R-:W-:Y:S01]  /*2dca0*/  IMAD.MOV.U32 R13, RZ, RZ, R69 ;  /* 0x000000ffff0d7224 */ /* 0x000fe200078e0045 */
[----:B------:R-:W-:-:S07]  /*2dcb0*/  MOV R73, R14 ;  /* 0x0000000e00497202 */ /* 0x000fce0000000f00 */
[----:B------:R-:W-:Y:S05]  /*2dcc0*/  WARPSYNC.COLLECTIVE R15, `(.L_x_957) ;  /* 0x000000000f087348 */ /* 0x000fea0003c00000 */
[----:B------:R0:W1:Y:S02]  /*2dcd0*/  SHFL.IDX P6, R14, R13, R12, R11 ;  /* 0x0000000c0d0e7389 */ /* 0x00006400000c000b */
[----:B01----:R-:W-:Y:S01]  /*2dce0*/  ENDCOLLECTIVE ;  /* 0x000000000000791b */ /* 0x003fe20003800000 */
.L_x_957:
[----:B------:R-:W-:Y:S01]  /*2dcf0*/  IMAD.MOV.U32 R13, RZ, RZ, R140 ;  /* 0x000000ffff0d7224 */ /* 0x000fe200078e008c */
[----:B------:R-:W-:Y:S01]  /*2dd00*/  MOV R12, R2 ;  /* 0x00000002000c7202 */ /* 0x000fe20000000f00 */
[----:B------:R-:W-:-:S07]  /*2dd10*/  IMAD.MOV.U32 R69, RZ, RZ, R14 ;  /* 0x000000ffff457224 */ /* 0x000fce00078e000e */
[----:B------:R-:W-:Y:S05]  /*2dd20*/  WARPSYNC.COLLECTIVE R15, `(.L_x_958) ;  /* 0x000000000f087348 */ /* 0x000fea0003c00000 */
[----:B------:R0:W1:Y:S02]  /*2dd30*/  SHFL.IDX P6, R14, R13, R12, R11 ;  /* 0x0000000c0d0e7389 */ /* 0x00006400000c000b */
[----:B01----:R-:W-:Y:S01]  /*2dd40*/  ENDCOLLECTIVE ;  /* 0x000000000000791b */ /* 0x003fe20003800000 */
.L_x_958:
[----:B------:R-:W-:Y:S02]  /*2dd50*/  IMAD.MOV.U32 R13, RZ, RZ, R136 ;  /* 0x000000ffff0d7224 */ /* 0x000fe400078e0088 */
[----:B------:R-:W-:-:S07]  /*2dd60*/  IMAD.MOV.U32 R140, RZ, RZ, R14 ;  /* 0x000000ffff8c7224 */ /* 0x000fce00078e000e */
[----:B------:R-:W-:Y:S05]  /*2dd70*/  WARPSYNC.COLLECTIVE R15, `(.L_x_959) ;  /* 0x000000000f087348 */ /* 0x000fea0003c00000 */
[----:B------:R0:W1:Y:S02]  /*2dd80*/  SHFL.IDX P6, R14, R13, R12, R11 ;  /* 0x0000000c0d0e7389 */ /* 0x00006400000c000b */
[----:B01----:R-:W-:Y:S01]  /*2dd90*/  ENDCOLLECTIVE ;  /* 0x000000000000791b */ /* 0x003fe20003800000 */
.L_x_959:
        /* <DEDUP_REMOVED lines=8> */
.L_x_960:
[----:B------:R-:W-:Y:S02]  /*2de20*/  SEL R6, R69, R136, P0 ;  /* 0x0000008845067207 */ /* 0x000fe40000000000 */
[----:B------:R-:W-:Y:S01]  /*2de30*/  SEL R69, R136, R69, P0 ;  /* 0x0000004588457207 */ /* 0x000fe20000000000 */
[----:B------:R-:W-:Y:S02]  /*2de40*/  IMAD.MOV.U32 R13, RZ, RZ, R77 ;  /* 0x000000ffff0d7224 */ /* 0x000fe400078e004d */
[----:B------:R-:W-:-:S07]  /*2de50*/  IMAD.MOV.U32 R81, RZ, RZ, R14 ;  /* 0x000000ffff517224 */ /* 0x000fce00078e000e */
[----:B------:R-:W-:Y:S05]  /*2de60*/  WARPSYNC.COLLECTIVE R15, `(.L_x_961) ;  /* 0x000000000f087348 */ /* 0x000fea0003c00000 */
[----:B------:R0:W1:Y:S02]  /*2de70*/  SHFL.IDX P6, R14, R13, R12, R11 ;  /* 0x0000000c0d0e7389 */ /* 0x00006400000c000b */
[----:B01----:R-:W-:Y:S01]  /*2de80*/  ENDCOLLECTIVE ;  /* 0x000000000000791b */ /* 0x003fe20003800000 */
.L_x_961:
[----:B------:R-:W-:Y:S02]  /*2de90*/  IMAD.MOV.U32 R13, RZ, RZ, R148 ;  /* 0x000000ffff0d7224 */ /* 0x000fe400078e0094 */
[----:B------:R-:W-:Y:S01]  /*2dea0*/  IMAD.MOV.U32 R12, RZ, RZ, R2 ;  /* 0x000000ffff0c7224 */ /* 0x000fe200078e0002 */
[----:B------:R-:W-:-:S07]  /*2deb0*/  MOV R77, R14 ;  /* 0x0000000e004d7202 */ /* 0x000fce0000000f00 */
[----:B------:R-:W-:Y:S05]  /*2dec0*/  WARPSYNC.COLLECTIVE R15, `(.L_x_962) ;  /* 0x000000000f087348 */ /* 0x000fea0003c00000 */
[----:B------:R0:W1:Y:S02]  /*2ded0*/  SHFL.IDX P6, R14, R13, R12, R11 ;  /* 0x0000000c0d0e7389 */ /* 0x00006400000c000b */
[----:B01----:R-:W-:Y:S01]  /*2dee0*/  ENDCOLLECTIVE ;  /* 0x000000000000791b */ /* 0x003fe20003800000 */
.L_x_962:
[----:B------:R-:W-:Y:S01]  /*2def0*/  MOV R13, R144 ;  /* 0x00000090000d7202 */ /* 0x000fe20000000f00 */
[----:B------:R-:W-:-:S07]  /*2df00*/  IMAD.MOV.U32 R148, RZ, RZ, R14 ;  /* 0x000000ffff947224 */ /* 0x000fce00078e000e */
[----:B------:R-:W-:Y:S05]  /*2df10*/  WARPSYNC.COLLECTIVE R15, `(.L_x_963) ;  /* 0x000000000f087348 */ /* 0x000fea0003c00000 */
[----:B------:R0:W1:Y:S02]  /*2df20*/  SHFL.IDX P6, R14, R13, R12, R11 ;  /* 0x0000000c0d0e7389 */ /* 0x00006400000c000b */
[----:B01----:R-:W-:Y:S01]  /*2df30*/  ENDCOLLECTIVE ;  /* 0x000000000000791b */ /* 0x003fe20003800000 */
.L_x_963:
        /* <DEDUP_REMOVED lines=8> */
.L_x_964:
[----:B------:R-:W-:Y:S02]  /*2dfc0*/  SEL R8, R77, R144, P0 ;  /* 0x000000904d087207 */ /* 0x000fe40000000000 */
[----:B------:R-:W-:Y:S01]  /*2dfd0*/  SEL R77, R144, R77, P0 ;  /* 0x0000004d904d7207 */ /* 0x000fe20000000000 */
[----:B------:R-:W-:Y:S01]  /*2dfe0*/  IMAD.MOV.U32 R13, RZ, RZ, R85 ;  /* 0x000000ffff0d7224 */ /* 0x000fe200078e0055 */
[----:B------:R-:W-:-:S07]  /*2dff0*/  MOV R21, R14 ;  /* 0x0000000e00157202 */ /* 0x000fce0000000f00 */
[----:B------:R-:W-:Y:S05]  /*2e000*/  WARPSYNC.COLLECTIVE R15, `(.L_x_965) ;  /* 0x000000000f087348 */ /* 0x000fea0003c00000 */
[----:B------:R0:W1:Y:S02]  /*2e010*/  SHFL.IDX P6, R14, R13, R12, R11 ;  /* 0x0000000c0d0e7389 */ /* 0x00006400000c000b */
[----:B01----:R-:W-:Y:S01]  /*2e020*/  ENDCOLLECTIVE ;  /* 0x000000000000791b */ /* 0x003fe20003800000 */
.L_x_965:
[----:B------:R-:W-:Y:S01]  /*2e030*/  IMAD.MOV.U32 R13, RZ, RZ, R146 ;  /* 0x000000ffff0d7224 */ /* 0x000fe200078e0092 */
[----:B------:R-:W-:Y:S01]  /*2e040*/  MOV R12, R2 ;  /* 0x00000002000c7202 */ /* 0x000fe20000000f00 */
[----:B------:R-:W-:-:S07]  /*2e050*/  IMAD.MOV.U32 R85, RZ, RZ, R14 ;  /* 0x000000ffff557224 */ /* 0x000fce00078e000e */
[----:B------:R-:W-:Y:S05]  /*2e060*/  WARPSYNC.COLLECTIVE R15, `(.L_x_966) ;  /* 0x000000000f087348 */ /* 0x000fea0003c00000 */
[----:B------:R0:W1:Y:S02]  /*2e070*/  SHFL.IDX P6, R14, R13, R12, R11 ;  /* 0x0000000c0d0e7389 */ /* 0x00006400000c000b */
[----:B01----:R-:W-:Y:S01]  /*2e080*/  ENDCOLLECTIVE ;  /* 0x000000000000791b */ /* 0x003fe20003800000 */
.L_x_966:
[----:B------:R-:W-:Y:S02]  /*2e090*/  IMAD.MOV.U32 R13, RZ, RZ, R158 ;  /* 0x000000ffff0d7224 */ /* 0x000fe400078e009e */
[----:B------:R-:W-:-:S07]  /*2e0a0*/  IMAD.MOV.U32 R146, RZ, RZ, R14 ;  /* 0x000000ffff927224 */ /* 0x000fce00078e000e */
[----:B------:R-:W-:Y:S05]  /*2e0b0*/  WARPSYNC.COLLECTIVE R15, `(.L_x_967) ;  /* 0x000000000f087348 */ /* 0x000fea0003c00000 */
[----:B------:R0:W1:Y:S02]  /*2e0c0*/  SHFL.IDX P6, R14, R13, R12, R11 ;  /* 0x0000000c0d0e7389 */ /* 0x00006400000c000b */
[----:B01----:R-:W-:Y:S01]  /*2e0d0*/  ENDCOLLECTIVE ;  /* 0x000000000000791b */ /* 0x003fe20003800000 */
.L_x_967:
        /* <DEDUP_REMOVED lines=8> */
.L_x_968:
[----:B------:R-:W-:Y:S02]  /*2e160*/  SEL R10, R85, R158, P0 ;  /* 0x0000009e550a7207 */ /* 0x000fe40000000000 */
[----:B------:R-:W-:Y:S01]  /*2e170*/  SEL R85, R158, R85, P0 ;  /* 0x000000559e557207 */ /* 0x000fe20000000000 */
[----:B------:R-:W-:Y:S02]  /*2e180*/  IMAD.MOV.U32 R13, RZ, RZ, R64 ;  /* 0x000000ffff0d7224 */ /* 0x000fe400078e0040 */
[----:B------:R-:W-:-:S07]  /*2e190*/  IMAD.MOV.U32 R89, RZ, RZ, R14 ;  /* 0x000000ffff597224 */ /* 0x000fce00078e000e */
[----:B------:R-:W-:Y:S05]  /*2e1a0*/  WARPSYNC.COLLECTIVE R15, `(.L_x_969) ;  /* 0x000000000f087348 */ /* 0x000fea0003c00000 */
[----:B------:R0:W1:Y:S02]  /*2e1b0*/  SHFL.IDX P6, R14, R13, R12, R11 ;  /* 0x0000000c0d0e7389 */ /* 0x00006400000c000b */
[----:B01----:R-:W-:Y:S01]  /*2e1c0*/  ENDCOLLECTIVE ;  /* 0x000000000000791b */ /* 0x003fe20003800000 */
.L_x_969:
[----:B------:R-:W-:Y:S02]  /*2e1d0*/  IMAD.MOV.U32 R13, RZ, RZ, R153 ;  /* 0x000000ffff0d7224 */ /* 0x000fe400078e0099 */
[----:B------:R-:W-:Y:S01]  /*2e1e0*/  IMAD.MOV.U32 R12, RZ, RZ, R2 ;  /* 0x000000ffff0c7224 */ /* 0x000fe200078e0002 */
[----:B------:R-:W-:-:S07]  /*2e1f0*/  MOV R64, R14 ;  /* 0x0000000e00407202 */ /* 0x000fce0000000f00 */
[----:B------:R-:W-:Y:S05]  /*2e200*/  WARPSYNC.COLLECTIVE R15, `(.L_x_970) ;  /* 0x000000000f087348 */ /* 0x000fea0003c00000 */
[----:B------:R0:W1:Y:S02]  /*2e210*/  SHFL.IDX P6, R14, R13, R12, R11 ;  /* 0x0000000c0d0e7389 */ /* 0x00006400000c000b */
[----:B01----:R-:W-:Y:S01]  /*2e220*/  ENDCOLLECTIVE ;  /* 0x000000000000791b */ /* 0x003fe20003800000 */
.L_x_970:
[----:B------:R-:W-:Y:S01]  /*2e230*/  MOV R13, R152 ;  /* 0x00000098000d7202 */ /* 0x000fe20000000f00 */
[----:B------:R-:W-:-:S07]  /*2e240*/  IMAD.MOV.U32 R153, RZ, RZ, R14 ;  /* 0x000000ffff997224 */ /* 0x000fce00078e000e */
[----:B------:R-:W-:Y:S05]  /*2e250*/  WARPSYNC.COLLECTIVE R15, `(.L_x_971) ;  /* 0x000000000f087348 */ /* 0x000fea0003c00000 */
[----:B------:R0:W1:Y:S02]  /*2e260*/  SHFL.IDX P6, R14, R13, R12, R11 ;  /* 0x0000000c0d0e7389 */ /* 0x00006400000c000b */
[----:B01----:R-:W-:Y:S01]  /*2e270*/  ENDCOLLECTIVE ;  /* 0x000000000000791b */ /* 0x003fe20003800000 */
.L_x_971:
        /* <DEDUP_REMOVED lines=8> */
.L_x_972:
[----:B------:R-:W-:Y:S02]  /*2e300*/  SEL R26, R64, R152, P0 ;  /* 0x00000098401a7207 */ /* 0x000fe40000000000 */
[----:B------:R-:W-:Y:S01]  /*2e310*/  SEL R64, R152, R64, P0 ;  /* 0x0000004098407207 */ /* 0x000fe20000000000 */
[----:B------:R-:W-:Y:S01]  /*2e320*/  IMAD.MOV.U32 R13, RZ, RZ, R92 ;  /* 0x000000ffff0d7224 */ /* 0x000fe200078e005c */
[----:B------:R-:W-:-:S07]  /*2e330*/  MOV R94, R14 ;  /* 0x0000000e005e7202 */ /* 0x000fce0000000f00 */
[----:B------:R-:W-:Y:S05]  /*2e340*/  WARPSYNC.COLLECTIVE R15, `(.L_x_973) ;  /* 0x000000000f087348 */ /* 0x000fea0003c00000 */
[----:B------:R0:W1:Y:S02]  /*2e350*/  SHFL.IDX P6, R14, R13, R12, R11 ;  /* 0x0000000c0d0e7389 */ /* 0x00006400000c000b */
[----:B01----:R-:W-:Y:S01]  /*2e360*/  ENDCOLLECTIVE ;  /* 0x000000000000791b */ /* 0x003fe20003800000 */
.L_x_973:
[----:B------:R-:W-:Y:S01]  /*2e370*/  IMAD.MOV.U32 R13, RZ, RZ, R155 ;  /* 0x000000ffff0d7224 */ /* 0x000fe200078e009b */
[----:B------:R-:W-:Y:S01]  /*2e380*/  MOV R12, R2 ;  /* 0x00000002000c7202 */ /* 0x000fe20000000f00 */
[----:B------:R-:W-:-:S07]  /*2e390*/  IMAD.MOV.U32 R92, RZ, RZ, R14 ;  /* 0x000000ffff5c7224 */ /* 0x000fce00078e000e */
[----:B------:R-:W-:Y:S05]  /*2e3a0*/  WARPSYNC.COLLECTIVE R15, `(.L_x_974) ;  /* 0x000000000f087348 */ /* 0x000fea0003c00000 */
[----:B------:R0:W1:Y:S02]  /*2e3b0*/  SHFL.IDX P6, R14, R13, R12, R11 ;  /* 0x0000000c0d0e7389 */ /* 0x00006400000c000b */
[----:B01----:R-:W-:Y:S01]  /*2e3c0*/  ENDCOLLECTIVE ;  /* 0x000000000000791b */ /* 0x003fe20003800000 */
.L_x_974:
[----:B------:R-:W-:Y:S02]  /*2e3d0*/  IMAD.MOV.U32 R13, RZ, RZ, R154 ;  /* 0x000000ffff0d7224 */ /* 0x000fe400078e009a */
[----:B------:R-:W-:-:S07]  /*2e3e0*/  IMAD.MOV.U32 R155, RZ, RZ, R14 ;  /* 0x000000ffff9b7224 */ /* 0x000fce00078e000e */
[----:B------:R-:W-:Y:S05]  /*2e3f0*/  WARPSYNC.COLLECTIVE R15, `(.L_x_975) ;  /* 0x000000000f087348 */ /* 0x000fea0003c00000 */
[----:B------:R0:W1:Y:S02]  /*2e400*/  SHFL.IDX P6, R14, R13, R12, R11 ;  /* 0x0000000c0d0e7389 */ /* 0x00006400000c000b */
[----:B01----:R-:W-:Y:S01]  /*2e410*/  ENDCOLLECTIVE ;  /* 0x000000000000791b */ /* 0x003fe20003800000 */
.L_x_975:
        /* <DEDUP_REMOVED lines=8> */
.L_x_976:
[----:B------:R-:W-:Y:S02]  /*2e4a0*/  SEL R36, R92, R154, P0 ;  /* 0x0000009a5c247207 */ /* 0x000fe40000000000 */
[----:B------:R-:W-:Y:S01]  /*2e4b0*/  SEL R92, R154, R92, P0 ;  /* 0x0000005c9a5c7207 */ /* 0x000fe20000000000 */
[----:B------:R-:W-:Y:S02]  /*2e4c0*/  IMAD.MOV.U32 R13, RZ, RZ, R97 ;  /* 0x000000ffff0d7224 */ /* 0x000fe400078e0061 */
[----:B------:R-:W-:-:S07]  /*2e4d0*/  IMAD.MOV.U32 R101, RZ, RZ, R14 ;  /* 0x000000ffff657224 */ /* 0x000fce00078e000e */
[----:B------:R-:W-:Y:S05]  /*2e4e0*/  WARPSYNC.COLLECTIVE R15, `(.L_x_977) ;  /* 0x000000000f087348 */ /* 0x000fea0003c00000 */
[----:B------:R0:W1:Y:S02]  /*2e4f0*/  SHFL.IDX P6, R14, R13, R12, R11 ;  /* 0x0000000c0d0e7389 */ /* 0x00006400000c000b */
[----:B01----:R-:W-:Y:S01]  /*2e500*/  ENDCOLLECTIVE ;  /* 0x000000000000791b */ /* 0x003fe20003800000 */
.L_x_977:
[----:B------:R-:W-:Y:S02]  /*2e510*/  IMAD.MOV.U32 R13, RZ, RZ, R157 ;  /* 0x000000ffff0d7224 */ /* 0x000fe400078e009d */
[----:B------:R-:W-:Y:S01]  /*2e520*/  IMAD.MOV.U32 R12, RZ, RZ, R2 ;  /* 0x000000ffff0c7224 */ /* 0x000fe200078e0002 */
[----:B------:R-:W-:-:S07]  /*2e530*/  MOV R97, R14 ;  /* 0x0000000e00617202 */ /* 0x000fce0000000f00 */
[----:B------:R-:W-:Y:S05]  /*2e540*/  WARPSYNC.COLLECTIVE R15, `(.L_x_978) ;  /* 0x000000000f087348 */ /* 0x000fea0003c00000 */
[----:B------:R0:W1:Y:S02]  /*2e550*/  SHFL.IDX P6, R14, R13, R12, R11 ;  /* 0x0000000c0d0e7389 */ /* 0x00006400000c000b */
[----:B01----:R-:W-:Y:S01]  /*2e560*/  ENDCOLLECTIVE ;  /* 0x000000000000791b */ /* 0x003fe20003800000 */
.L_x_978:
[----:B------:R-:W-:Y:S01]  /*2e570*/  MOV R13, R156 ;  /* 0x0000009c000d7202 */ /* 0x000fe20000000f00 */
[----:B------:R-:W-:-:S07]  /*2e580*/  IMAD.MOV.U32 R157, RZ, RZ, R14 ;  /* 0x000000ffff9d7224 */ /* 0x000fce00078e000e */
[----:B------:R-:W-:Y:S05]  /*2e590*/  WARPSYNC.COLLECTIVE R15, `(.L_x_979) ;  /* 0x000000000f087348 */ /* 0x000fea0003c00000 */
[----:B------:R0:W1:Y:S02]  /*2e5a0*/  SHFL.IDX P6, R14, R13, R12, R11 ;  /* 0x0000000c0d0e7389 */ /* 0x00006400000c000b */
[----:B01----:R-:W-:Y:S01]  /*2e5b0*/  ENDCOLLECTIVE ;  /* 0x000000000000791b */ /* 0x003fe20003800000 */
.L_x_979:
        /* <DEDUP_REMOVED lines=8> */
.L_x_980:
[----:B------:R-:W-:Y:S02]  /*2e640*/  SEL R38, R97, R156, P0 ;  /* 0x0000009c61267207 */ /* 0x000fe40000000000 */
[----:B------:R-:W-:Y:S01]  /*2e650*/  SEL R97, R156, R97, P0 ;  /* 0x000000619c617207 */ /* 0x000fe20000000000 */
[----:B------:R-:W-:Y:S01]  /*2e660*/  IMAD.MOV.U32 R13, RZ, RZ, R105 ;  /* 0x000000ffff0d7224 */ /* 0x000fe200078e0069 */
[----:B------:R-:W-:-:S07]  /*2e670*/  MOV R58, R14 ;  /* 0x0000000e003a7202 */ /* 0x000fce0000000f00 */
[----:B------:R-:W-:Y:S05]  /*2e680*/  WARPSYNC.COLLECTIVE R15, `(.L_x_981) ;  /* 0x000000000f087348 */ /* 0x000fea0003c00000 */
[----:B------:R0:W1:Y:S02]  /*2e690*/  SHFL.IDX P6, R14, R13, R12, R11 ;  /* 0x0000000c0d0e7389 */ /* 0x00006400000c000b */
[----:B01----:R-:W-:Y:S01]  /*2e6a0*/  ENDCOLLECTIVE ;  /* 0x000000000000791b */ /* 0x003fe20003800000 */
.L_x_981:
[----:B------:R-:W-:Y:S01]  /*2e6b0*/  IMAD.MOV.U32 R13, RZ, RZ, R62 ;  /* 0x000000ffff0d7224 */ /* 0x000fe200078e003e */
[----:B------:R-:W-:Y:S01]  /*2e6c0*/  MOV R12, R2 ;  /* 0x00000002000c7202 */ /* 0x000fe20000000f00 */
[----:B------:R-:W-:-:S07]  /*2e6d0*/  IMAD.MOV.U32 R105, RZ, RZ, R14 ;  /* 0x000000ffff697224 */ /* 0x000fce00078e000e */
[----:B------:R-:W-:Y:S05]  /*2e6e0*/  WARPSYNC.COLLECTIVE R15, `(.L_x_982) ;  /* 0x000000000f087348 */ /* 0x000fea0003c00000 */
[----:B------:R0:W1:Y:S02]  /*2e6f0*/  SHFL.IDX P6, R14, R13, R12, R11 ;  /* 0x0000000c0d0e7389 */ /* 0x00006400000c000b */
[----:B01----:R-:W-:Y:S01]  /*2e700*/  ENDCOLLECTIVE ;  /* 0x000000000000791b */ /* 0x003fe20003800000 */
.L_x_982:
[----:B------:R-:W-:Y:S02]  /*2e710*/  IMAD.MOV.U32 R13, RZ, RZ, R109 ;  /* 0x000000ffff0d7224 */ /* 0x000fe400078e006d */
[----:B------:R-:W-:-:S07]  /*2e720*/  IMAD.MOV.U32 R62, RZ, RZ, R14 ;  /* 0x000000ffff3e7224 */ /* 0x000fce00078e000e */
[----:B------:R-:W-:Y:S05]  /*2e730*/  WARPSYNC.COLLECTIVE R15, `(.L_x_983) ;  /* 0x000000000f087348 */ /* 0x000fea0003c00000 */
[----:B------:R0:W1:Y:S02]  /*2e740*/  SHFL.IDX P6, R14, R13, R12, R11 ;  /* 0x0000000c0d0e7389 */ /* 0x00006400000c000b */
[----:B01----:R-:W-:Y:S01]  /*2e750*/  ENDCOLLECTIVE ;  /* 0x000000000000791b */ /* 0x003fe20003800000 */
.L_x_983:
        /* <DEDUP_REMOVED lines=8> */
.L_x_984:
[----:B------:R-:W-:Y:S02]  /*2e7e0*/  SEL R40, R105, R32, P0 ;  /* 0x0000002069287207 */ /* 0x000fe40000000000 */
[----:B------:R-:W-:Y:S01]  /*2e7f0*/  SEL R105, R32, R105, P0 ;  /* 0x0000006920697207 */ /* 0x000fe20000000000 */
[----:B------:R-:W-:Y:S02]  /*2e800*/  IMAD.MOV.U32 R13, RZ, RZ, R113 ;  /* 0x000000ffff0d7224 */ /* 0x000fe400078e0071 */
[----:B------:R-:W-:-:S07]  /*2e810*/  IMAD.MOV.U32 R117, RZ, RZ, R14 ;  /* 0x000000ffff757224 */ /* 0x000fce00078e000e */
[----:B------:R-:W-:Y:S05]  /*2e820*/  WARPSYNC.COLLECTIVE R15, `(.L_x_985) ;  /* 0x000000000f087348 */ /* 0x000fea0003c00000 */
[----:B------:R0:W1:Y:S02]  /*2e830*/  SHFL.IDX P6, R14, R13, R12, R11 ;  /* 0x0000000c0d0e7389 */ /* 0x00006400000c000b */
[----:B01----:R-:W-:Y:S01]  /*2e840*/  ENDCOLLECTIVE ;  /* 0x000000000000791b */ /* 0x003fe20003800000 */
.L_x_985:
[----:B------:R-:W-:Y:S02]  /*2e850*/  IMAD.MOV.U32 R13, RZ, RZ, R70 ;  /* 0x000000ffff0d7224 */ /* 0x000fe400078e0046 */
[----:B------:R-:W-:Y:S01]  /*2e860*/  IMAD.MOV.U32 R12, RZ, RZ, R2 ;  /* 0x000000ffff0c7224 */ /* 0x000fe200078e0002 */
[----:B------:R-:W-:-:S07]  /*2e870*/  MOV R113, R14 ;  /* 0x0000000e00717202 */ /* 0x000fce0000000f00 */
[----:B------:R-:W-:Y:S05]  /*2e880*/  WARPSYNC.COLLECTIVE R15, `(.L_x_986) ;  /* 0x000000000f087348 */ /* 0x000fea0003c00000 */
[----:B------:R0:W1:Y:S02]  /*2e890*/  SHFL.IDX P6, R14, R13, R12, R11 ;  /* 0x0000000c0d0e7389 */ /* 0x00006400000c000b */
[----:B01----:R-:W-:Y:S01]  /*2e8a0*/  ENDCOLLECTIVE ;  /* 0x000000000000791b */ /* 0x003fe20003800000 */
.L_x_986:
[----:B------:R-:W-:Y:S01]  /*2e8b0*/  MOV R13, R121 ;  /* 0x00000079000d7202 */ /* 0x000fe20000000f00 */
[----:B------:R-:W-:-:S07]  /*2e8c0*/  IMAD.MOV.U32 R70, RZ, RZ, R14 ;  /* 0x000000ffff467224 */ /* 0x000fce00078e000e */
[----:B------:R-:W-:Y:S05]  /*2e8d0*/  WARPSYNC.COLLECTIVE R15, `(.L_x_987) ;  /* 0x000000000f087348 */ /* 0x000fea0003c00000 */
[----:B------:R0:W1:Y:S02]  /*2e8e0*/  SHFL.IDX P6, R14, R13, R12, R11 ;  /* 0x0000000c0d0e7389 */ /* 0x00006400000c000b */
[----:B01----:R-:W-:Y:S01]  /*2e8f0*/  ENDCOLLECTIVE ;  /* 0x000000000000791b */ /* 0x003fe20003800000 */
.L_x_987:
        /* <DEDUP_REMOVED lines=8> */
.L_x_988:
[----:B------:R-:W-:Y:S02]  /*2e980*/  SEL R45, R113, R109, P0 ;  /* 0x0000006d712d7207 */ /* 0x000fe40000000000 */
[----:B------:R-:W-:Y:S01]  /*2e990*/  SEL R109, R109, R113, P0 ;  /* 0x000000716d6d7207 */ /* 0x000fe20000000000 */
[----:B------:R-:W-:Y:S01]  /*2e9a0*/  IMAD.MOV.U32 R13, RZ, RZ, R63 ;  /* 0x000000ffff0d7224 */ /* 0x000fe200078e003f */
[----:B------:R-:W-:-:S07]  /*2e9b0*/  MOV R66, R14 ;  /* 0x0000000e00427202 */ /* 0x000fce0000000f00 */
[----:B------:R-:W-:Y:S05]  /*2e9c0*/  WARPSYNC.COLLECTIVE R15, `(.L_x_989) ;  /* 0x000000000f087348 */ /* 0x000fea0003c00000 */
[----:B------:R0:W1:Y:S02]  /*2e9d0*/  SHFL.IDX P6, R14, R13, R12, R11 ;  /* 0x0000000c0d0e7389 */ /* 0x00006400000c000b */
[----:B01----:R-:W-:Y:S01]  /*2e9e0*/  ENDCOLLECTIVE ;  /* 0x000000000000791b */ /* 0x003fe20003800000 */
.L_x_989:
[----:B------:R-:W-:Y:S01]  /*2e9f0*/  IMAD.MOV.U32 R13, RZ, RZ, R78 ;  /* 0x000000ffff0d7224 */ /* 0x000fe200078e004e */
[----:B------:R-:W-:Y:S01]  /*2ea00*/  MOV R12, R2 ;  /* 0x00000002000c7202 */ /* 0x000fe20000000f00 */
[----:B------:R-:W-:-:S07]  /*2ea10*/  IMAD.MOV.U32 R121, RZ, RZ, R14 ;  /* 0x000000ffff797224 */ /* 0x000fce00078e000e */
[----:B------:R-:W-:Y:S05]  /*2ea20*/  WARPSYNC.COLLECTIVE R15, `(.L_x_990) ;  /* 0x000000000f087348 */ /* 0x000fea0003c00000 */
[----:B------:R0:W1:Y:S02]  /*2ea30*/  SHFL.IDX P6, R14, R13, R12, R11 ;  /* 0x0000000c0d0e7389 */ /* 0x00006400000c000b */
[----:B01----:R-:W-:Y:S01]  /*2ea40*/  ENDCOLLECTIVE ;  /* 0x000000000000791b */ /* 0x003fe20003800000 */
.L_x_990:
[----:B------:R-:W-:Y:S02]  /*2ea50*/  IMAD.MOV.U32 R13, RZ, RZ, R74 ;  /* 0x000000ffff0d7224 */ /* 0x000fe400078e004a */
[----:B------:R-:W-:-:S07]  /*2ea60*/  IMAD.MOV.U32 R78, RZ, RZ, R14 ;  /* 0x000000ffff4e7224 */ /* 0x000fce00078e000e */
[----:B------:R-:W-:Y:S05]  /*2ea70*/  WARPSYNC.COLLECTIVE R15, `(.L_x_991) ;  /* 0x000000000f087348 */ /* 0x000fea0003c00000 */
[----:B------:R0:W1:Y:S02]  /*2ea80*/  SHFL.IDX P6, R14, R13, R12, R11 ;  /* 0x0000000c0d0e7389 */ /* 0x00006400000c000b */
[----:B01----:R-:W-:Y:S01]  /*2ea90*/  ENDCOLLECTIVE ;  /* 0x000000000000791b */ /* 0x003fe20003800000 */
.L_x_991:
        /* <DEDUP_REMOVED lines=8> */
.L_x_992:
[----:B------:R-:W-:Y:S02]  /*2eb20*/  SEL R47, R121, R74, P0 ;  /* 0x0000004a792f7207 */ /* 0x000fe40000000000 */
[----:B------:R-:W-:Y:S01]  /*2eb30*/  SEL R74, R74, R121, P0 ;  /* 0x000000794a4a7207 */ /* 0x000fe20000000000 */
[----:B------:R-:W-:Y:S02]  /*2eb40*/  IMAD.MOV.U32 R13, RZ, RZ, R67 ;  /* 0x000000ffff0d7224 */ /* 0x000fe400078e0043 */
[----:B------:R-:W-:-:S07]  /*2eb50*/  IMAD.MOV.U32 R71, RZ, RZ, R14 ;  /* 0x000000ffff477224 */ /* 0x000fce00078e000e */
[----:B------:R-:W-:Y:S05]  /*2eb60*/  WARPSYNC.COLLECTIVE R15, `(.L_x_993) ;  /* 0x000000000f087348 */ /* 0x000fea0003c00000 */
[----:B------:R0:W1:Y:S02]  /*2eb70*/  SHFL.IDX P6, R14, R13, R12, R11 ;  /* 0x0000000c0d0e7389 */ /* 0x00006400000c000b */
[----:B01----:R-:W-:Y:S01]  /*2eb80*/  ENDCOLLECTIVE ;  /* 0x000000000000791b */ /* 0x003fe20003800000 */
.L_x_993:
[----:B------:R-:W-:Y:S02]  /*2eb90*/  IMAD.MOV.U32 R13, RZ, RZ, R86 ;  /* 0x000000ffff0d7224 */ /* 0x000fe400078e0056 */
[----:B------:R-:W-:Y:S01]  /*2eba0*/  IMAD.MOV.U32 R12, RZ, RZ, R2 ;  /* 0x000000ffff0c7224 */ /* 0x000fe200078e0002 */
[----:B------:R-:W-:-:S07]  /*2ebb0*/  MOV R67, R14 ;  /* 0x0000000e00437202 */ /* 0x000fce0000000f00 */
[----:B------:R-:W-:Y:S05]  /*2ebc0*/  WARPSYNC.COLLECTIVE R15, `(.L_x_994) ;  /* 0x000000000f087348 */ /* 0x000fea0003c00000 */
[----:B------:R0:W1:Y:S02]  /*2ebd0*/  SHFL.IDX P6, R14, R13, R12, R11 ;  /* 0x0000000c0d0e7389 */ /* 0x00006400000c000b */
[----:B01----:R-:W-:Y:S01]  /*2ebe0*/  ENDCOLLECTIVE ;  /* 0x000000000000791b */ /* 0x003fe20003800000 */
.L_x_994:
[----:B------:R-:W-:Y:S01]  /*2ebf0*/  MOV R13, R82 ;  /* 0x00000052000d7202 */ /* 0x000fe20000000f00 */
[----:B------:R-:W-:-:S07]  /*2ec00*/  IMAD.MOV.U32 R86, RZ, RZ, R14 ;  /* 0x000000ffff567224 */ /* 0x000fce00078e000e */
[----:B------:R-:W-:Y:S05]  /*2ec10*/  WARPSYNC.COLLECTIVE R15, `(.L_x_995) ;  /* 0x000000000f087348 */ /* 0x000fea0003c00000 */
[----:B------:R0:W1:Y:S02]  /*2ec20*/  SHFL.IDX P6, R14, R13, R12, R11 ;  /* 0x0000000c0d0e7389 */ /* 0x00006400000c000b */
[----:B01----:R-:W-:Y:S01]  /*2ec30*/  ENDCOLLECTIVE ;  /* 0x000000000000791b */ /* 0x003fe20003800000 */
.L_x_995:
        /* <DEDUP_REMOVED lines=8> */
.L_x_996:
[----:B------:R-:W-:Y:S02]  /*2ecc0*/  SEL R49, R67, R82, P0 ;  /* 0x0000005243317207 */ /* 0x000fe40000000000 */
[----:B------:R-:W-:Y:S01]  /*2ecd0*/  SEL R67, R82, R67, P0 ;  /* 0x0000004352437207 */ /* 0x000fe20000000000 */
[----:B------:R-:W-:Y:S01]  /*2ece0*/  IMAD.MOV.U32 R13, RZ, RZ, R75 ;  /* 0x000000ffff0d7224 */ /* 0x000fe200078e004b */
[----:B------:R-:W-:-:S07]  /*2ecf0*/  MOV R79, R14 ;  /* 0x0000000e004f7202 */ /* 0x000fce0000000f00 */
[----:B------:R-:W-:Y:S05]  /*2ed00*/  WARPSYNC.COLLECTIVE R15, `(.L_x_997) ;  /* 0x000000000f087348 */ /* 0x000fea0003c00000 */
[----:B------:R0:W1:Y:S02]  /*2ed10*/  SHFL.IDX P6, R14, R13, R12, R11 ;  /* 0x0000000c0d0e7389 */ /* 0x00006400000c000b */
[----:B01----:R-:W-:Y:S01]  /*2ed20*/  ENDCOLLECTIVE ;  /* 0x000000000000791b */ /* 0x003fe20003800000 */
.L_x_997:
[----:B------:R-:W-:Y:S01]  /*2ed30*/  IMAD.MOV.U32 R13, RZ, RZ, R95 ;  /* 0x000000ffff0d7224 */ /* 0x000fe200078e005f */
[----:B------:R-:W-:Y:S01]  /*2ed40*/  MOV R12, R2 ;  /* 0x00000002000c7202 */ /* 0x000fe20000000f00 */
[----:B------:R-:W-:-:S07]  /*2ed50*/  IMAD.MOV.U32 R75, RZ, RZ, R14 ;  /* 0x000000ffff4b7224 */ /* 0x000fce00078e000e */
[----:B------:R-:W-:Y:S05]  /*2ed60*/  WARPSYNC.COLLECTIVE R15, `(.L_x_998) ;  /* 0x000000000f087348 */ /* 0x000fea0003c00000 */
[----:B------:R0:W1:Y:S02]  /*2ed70*/  SHFL.IDX P6, R14, R13, R12, R11 ;  /* 0x0000000c0d0e7389 */ /* 0x00006400000c000b */
[----:B01----:R-:W-:Y:S01]  /*2ed80*/  ENDCOLLECTIVE ;  /* 0x000000000000791b */ /* 0x003fe20003800000 */
.L_x_998:
[----:B------:R-:W-:Y:S02]  /*2ed90*/  IMAD.MOV.U32 R13, RZ, RZ, R90 ;  /* 0x000000ffff0d7224 */ /* 0x000fe400078e005a */
[----:B------:R-:W-:-:S07]  /*2eda0*/  IMAD.MOV.U32 R95, RZ, RZ, R14 ;  /* 0x000000ffff5f7224 */ /* 0x000fce00078e000e */
[----:B------:R-:W-:Y:S05]  /*2edb0*/  WARPSYNC.COLLECTIVE R15, `(.L_x_999) ;  /* 0x000000000f087348 */ /* 0x000fea0003c00000 */
[----:B------:R0:W1:Y:S02]  /*2edc0*/  SHFL.IDX P6, R14, R13, R12, R11 ;  /* 0x0000000c0d0e7389 */ /* 0x00006400000c000b */
[----:B01----:R-:W-:Y:S01]  /*2edd0*/  ENDCOLLECTIVE ;  /* 0x000000000000791b */ /* 0x003fe20003800000 */
.L_x_999:
        /* <DEDUP_REMOVED lines=8> */
.L_x_1000:
[----:B------:R-:W-:Y:S02]  /*2ee60*/  SEL R51, R75, R90, P0 ;  /* 0x0000005a4b337207 */ /* 0x000fe40000000000 */
[----:B------:R-:W-:Y:S01]  /*2ee70*/  SEL R75, R90, R75, P0 ;  /* 0x0000004b5a4b7207 */ /* 0x000fe20000000000 */
[----:B------:R-:W-:Y:S02]  /*2ee80*/  IMAD.MOV.U32 R13, RZ, RZ, R83 ;  /* 0x000000ffff0d7224 */ /* 0x000fe400078e0053 */
[----:B------:R-:W-:-:S07]  /*2ee90*/  IMAD.MOV.U32 R87, RZ, RZ, R14 ;  /* 0x000000ffff577224 */ /* 0x000fce00078e000e */
[----:B------:R-:W-:Y:S05]  /*2eea0*/  WARPSYNC.COLLECTIVE R15, `(.L_x_1001) ;  /* 0x000000000f087348 */ /* 0x000fea0003c00000 */
[----:B------:R0:W1:Y:S02]  /*2eeb0*/  SHFL.IDX P6, R14, R13, R12, R11 ;  /* 0x0000000c0d0e7389 */ /* 0x00006400000c000b */
[----:B01----:R-:W-:Y:S01]  /*2eec0*/  ENDCOLLECTIVE ;  /* 0x000000000000791b */ /* 0x003fe20003800000 */
.L_x_1001:
[----:B------:R-:W-:Y:S02]  /*2eed0*/  IMAD.MOV.U32 R13, RZ, RZ, R102 ;  /* 0x000000ffff0d7224 */ /* 0x000fe400078e0066 */
[----:B------:R-:W-:Y:S01]  /*2eee0*/  IMAD.MOV.U32 R12, RZ, RZ, R2 ;  /* 0x000000ffff0c7224 */ /* 0x000fe200078e0002 */
[----:B------:R-:W-:-:S07]  /*2eef0*/  MOV R103, R14 ;  /* 0x0000000e00677202 */ /* 0x000fce0000000f00 */
[----:B------:R-:W-:Y:S05]  /*2ef00*/  WARPSYNC.COLLECTIVE R15, `(.L_x_1002) ;  /* 0x000000000f087348 */ /* 0x000fea0003c00000 */
[----:B------:R0:W1:Y:S02]  /*2ef10*/  SHFL.IDX P6, R14, R13, R12, R11 ;  /* 0x0000000c0d0e7389 */ /* 0x00006400000c000b */
[----:B01----:R-:W-:Y:S01]  /*2ef20*/  ENDCOLLECTIVE ;  /* 0x000000000000791b */ /* 0x003fe20003800000 */
.L_x_1002:
[----:B------:R-:W-:Y:S01]  /*2ef30*/  MOV R13, R125 ;  /* 0x0000007d000d7202 */ /* 0x000fe20000000f00 */
[----:B------:R-:W-:-:S07]  /*2ef40*/  IMAD.MOV.U32 R102, RZ, RZ, R14 ;  /* 0x000000ffff667224 */ /* 0x000fce00078e000e */
[----:B------:R-:W-:Y:S05]  /*2ef50*/  WARPSYNC.COLLECTIVE R15, `(.L_x_1003) ;  /* 0x000000000f087348 */ /* 0x000fea0003c00000 */
[----:B------:R0:W1:Y:S02]  /*2ef60*/  SHFL.IDX P6, R14, R13, R12, R11 ;  /* 0x0000000c0d0e7389 */ /* 0x00006400000c000b */
[----:B01----:R-:W-:Y:S01]  /*2ef70*/  ENDCOLLECTIVE ;  /* 0x000000000000791b */ /* 0x003fe20003800000 */
.L_x_1003:
        /* <DEDUP_REMOVED lines=8> */
.L_x_1004:
[----:B------:R-:W-:Y:S02]  /*2f000*/  SEL R53, R103, R83, P0 ;  /* 0x0000005367357207 */ /* 0x000fe40000000000 */
[----:B------:R-:W-:Y:S01]  /*2f010*/  SEL R83, R83, R103, P0 ;  /* 0x0000006753537207 */ /* 0x000fe20000000000 */
[----:B------:R-:W-:Y:S01]  /*2f020*/  IMAD.MOV.U32 R13, RZ, RZ, R129 ;  /* 0x000000ffff0d7224 */ /* 0x000fe200078e0081 */
[----:B------:R-:W-:-:S07]  /*2f030*/  MOV R91, R14 ;  /* 0x0000000e005b7202 */ /* 0x000fce0000000f00 */
[----:B------:R-:W-:Y:S05]  /*2f040*/  WARPSYNC.COLLECTIVE R15, `(.L_x_1005) ;  /* 0x000000000f087348 */ /* 0x000fea0003c00000 */
[----:B------:R0:W1:Y:S02]  /*2f050*/  SHFL.IDX P6, R14, R13, R12, R11 ;  /* 0x0000000c0d0e7389 */ /* 0x00006400000c000b */
[----:B01----:R-:W-:Y:S01]  /*2f060*/  ENDCOLLECTIVE ;  /* 0x000000000000791b */ /* 0x003fe20003800000 */
.L_x_1005:
[----:B------:R-:W-:Y:S01]  /*2f070*/  IMAD.MOV.U32 R13, RZ, RZ, R110 ;  /* 0x000000ffff0d7224 */ /* 0x000fe200078e006e */
[----:B------:R-:W-:Y:S01]  /*2f080*/  MOV R12, R2 ;  /* 0x00000002000c7202 */ /* 0x000fe20000000f00 */
[----:B------:R-:W-:-:S07]  /*2f090*/  IMAD.MOV.U32 R107, RZ, RZ, R14 ;  /* 0x000000ffff6b7224 */ /* 0x000fce00078e000e */
[----:B------:R-:W-:Y:S05]  /*2f0a0*/  WARPSYNC.COLLECTIVE R15, `(.L_x_1006) ;  /* 0x000000000f087348 */ /* 0x000fea0003c00000 */
[----:B------:R0:W1:Y:S02]  /*2f0b0*/  SHFL.IDX P6, R14, R13, R12, R11 ;  /* 0x0000000c0d0e7389 */ /* 0x00006400000c000b */
[----:B01----:R-:W-:Y:S01]  /*2f0c0*/  ENDCOLLECTIVE ;  /* 0x000000000000791b */ /* 0x003fe20003800000 */
.L_x_1006:
[----:B------:R-:W-:Y:S02]  /*2f0d0*/  IMAD.MOV.U32 R13, RZ, RZ, R106 ;  /* 0x000000ffff0d7224 */ /* 0x000fe400078e006a */
[----:B------:R-:W-:-:S07]  /*2f0e0*/  IMAD.MOV.U32 R110, RZ, RZ, R14 ;  /* 0x000000ffff6e7224 */ /* 0x000fce00078e000e */
[----:B------:R-:W-:Y:S05]  /*2f0f0*/  WARPSYNC.COLLECTIVE R15, `(.L_x_1007) ;  /* 0x000000000f087348 */ /* 0x000fea0003c00000 */
[----:B------:R0:W1:Y:S02]  /*2f100*/  SHFL.IDX P6, R14, R13, R12, R11 ;  /* 0x0000000c0d0e7389 */ /* 0x00006400000c000b */
[----:B01----:R-:W-:Y:S01]  /*2f110*/  ENDCOLLECTIVE ;  /* 0x000000000000791b */ /* 0x003fe20003800000 */
.L_x_1007:
        /* <DEDUP_REMOVED lines=8> */
.L_x_1008:
[----:B------:R-:W-:Y:S02]  /*2f1a0*/  SEL R55, R107, R106, P0 ;  /* 0x0000006a6b377207 */ /* 0x000fe40000000000 */
[----:B------:R-:W-:Y:S01]  /*2f1b0*/  SEL R106, R106, R107, P0 ;  /* 0x0000006b6a6a7207 */ /* 0x000fe20000000000 */
[----:B------:R-:W-:Y:S02]  /*2f1c0*/  IMAD.MOV.U32 R13, RZ, RZ, R111 ;  /* 0x000000ffff0d7224 */ /* 0x000fe400078e006f */
[----:B------:R-:W-:-:S07]  /*2f1d0*/  IMAD.MOV.U32 R98, RZ, RZ, R14 ;  /* 0x000000ffff627224 */ /* 0x000fce00078e000e */
[----:B------:R-:W-:Y:S05]  /*2f1e0*/  WARPSYNC.COLLECTIVE R15, `(.L_x_1009) ;  /* 0x000000000f087348 */ /* 0x000fea0003c00000 */
[----:B------:R0:W1:Y:S02]  /*2f1f0*/  SHFL.IDX P6, R14, R13, R12, R11 ;  /* 0x0000000c0d0e7389 */ /* 0x00006400000c000b */
[----:B01----:R-:W-:Y:S01]  /*2f200*/  ENDCOLLECTIVE ;  /* 0x000000000000791b */ /* 0x003fe20003800000 */
.L_x_1009:
[----:B------:R-:W-:Y:S02]  /*2f210*/  IMAD.MOV.U32 R13, RZ, RZ, R118 ;  /* 0x000000ffff0d7224 */ /* 0x000fe400078e0076 */
[----:B------:R-:W-:Y:S01]  /*2f220*/  IMAD.MOV.U32 R12, RZ, RZ, R2 ;  /* 0x000000ffff0c7224 */ /* 0x000fe200078e0002 */
[----:B------:R-:W-:-:S07]  /*2f230*/  MOV R114, R14 ;  /* 0x0000000e00727202 */ /* 0x000fce0000000f00 */
[----:B------:R-:W-:Y:S05]  /*2f240*/  WARPSYNC.COLLECTIVE R15, `(.L_x_1010) ;  /* 0x000000000f087348 */ /* 0x000fea0003c00000 */
[----:B------:R0:W1:Y:S02]  /*2f250*/  SHFL.IDX P6, R14, R13, R12, R11 ;  /* 0x0000000c0d0e7389 */ /* 0x00006400000c000b */
[----:B01----:R-:W-:Y:S01]  /*2f260*/  ENDCOLLECTIVE ;  /* 0x000000000000791b */ /* 0x003fe20003800000 */
.L_x_1010:
[----:B------:R-:W-:Y:S01]  /*2f270*/  MOV R13, R115 ;  /* 0x00000073000d7202 */ /* 0x000fe20000000f00 */
[----:B------:R-:W-:-:S07]  /*2f280*/  IMAD.MOV.U32 R118, RZ, RZ, R14 ;  /* 0x000000ffff767224 */ /* 0x000fce00078e000e */
[----:B------:R-:W-:Y:S05]  /*2f290*/  WARPSYNC.COLLECTIVE R15, `(.L_x_1011) ;  /* 0x000000000f087348 */ /* 0x000fea0003c00000 */
[----:B------:R0:W1:Y:S02]  /*2f2a0*/  SHFL.IDX P6, R14, R13, R12, R11 ;  /* 0x0000000c0d0e7389 */ /* 0x00006400000c000b */
[----:B01----:R-:W-:Y:S01]  /*2f2b0*/  ENDCOLLECTIVE ;  /* 0x000000000000791b */ /* 0x003fe20003800000 */
.L_x_1011:
        /* <DEDUP_REMOVED lines=8> */
.L_x_1012:
[----:B------:R-:W-:Y:S02]  /*2f340*/  SEL R60, R114, R111, P0 ;  /* 0x0000006f723c7207 */ /* 0x000fe40000000000 */
[----:B------:R-:W-:Y:S01]  /*2f350*/  SEL R111, R111, R114, P0 ;  /* 0x000000726f6f7207 */ /* 0x000fe20000000000 */
[----:B------:R-:W-:Y:S01]  /*2f360*/  IMAD.MOV.U32 R13, RZ, RZ, R119 ;  /* 0x000000ffff0d7224 */ /* 0x000fe200078e0077 */
[----:B------:R-:W-:-:S07]  /*2f370*/  MOV R99, R14 ;  /* 0x0000000e00637202 */ /* 0x000fce0000000f00 */
[----:B------:R-:W-:Y:S05]  /*2f380*/  WARPSYNC.COLLECTIVE R15, `(.L_x_1013) ;  /* 0x000000000f087348 */ /* 0x000fea0003c00000 */
[----:B------:R0:W1:Y:S02]  /*2f390*/  SHFL.IDX P6, R14, R13, R12, R11 ;  /* 0x0000000c0d0e7389 */ /* 0x00006400000c000b */
[----:B01----:R-:W-:Y:S01]  /*2f3a0*/  ENDCOLLECTIVE ;  /* 0x000000000000791b */ /* 0x003fe20003800000 */
.L_x_1013:
[----:B------:R-:W-:Y:S01]  /*2f3b0*/  IMAD.MOV.U32 R13, RZ, RZ, R126 ;  /* 0x000000ffff0d7224 */ /* 0x000fe200078e007e */
[----:B------:R-:W-:Y:S01]  /*2f3c0*/  MOV R12, R2 ;  /* 0x00000002000c7202 */ /* 0x000fe20000000f00 */
[----:B------:R-:W-:-:S07]  /*2f3d0*/  IMAD.MOV.U32 R119, RZ, RZ, R14 ;  /* 0x000000ffff777224 */ /* 0x000fce00078e000e */
[----:B------:R-:W-:Y:S05]  /*2f3e0*/  WARPSYNC.COLLECTIVE R15, `(.L_x_1014) ;  /* 0x000000000f087348 */ /* 0x000fea0003c00000 */
[----:B------:R0:W1:Y:S02]  /*2f3f0*/  SHFL.IDX P6, R14, R13, R12, R11 ;  /* 0x0000000c0d0e7389 */ /* 0x00006400000c000b */
[----:B01----:R-:W-:Y:S01]  /*2f400*/  ENDCOLLECTIVE ;  /* 0x000000000000791b */ /* 0x003fe20003800000 */
.L_x_1014:
[----:B------:R-:W-:Y:S02]  /*2f410*/  IMAD.MOV.U32 R13, RZ, RZ, R122 ;  /* 0x000000ffff0d7224 */ /* 0x000fe400078e007a */
[----:B------:R-:W-:-:S07]  /*2f420*/  IMAD.MOV.U32 R126, RZ, RZ, R14 ;  /* 0x000000ffff7e7224 */ /* 0x000fce00078e000e */
[----:B------:R-:W-:Y:S05]  /*2f430*/  WARPSYNC.COLLECTIVE R15, `(.L_x_1015) ;  /* 0x000000000f087348 */ /* 0x000fea0003c00000 */
[----:B------:R0:W1:Y:S02]  /*2f440*/  SHFL.IDX P6, R14, R13, R12, R11 ;  /* 0x0000000c0d0e7389 */ /* 0x00006400000c000b */
[----:B01----:R-:W-:Y:S01]  /*2f450*/  ENDCOLLECTIVE ;  /* 0x000000000000791b */ /* 0x003fe20003800000 */
.L_x_1015:
        /* <DEDUP_REMOVED lines=8> */
.L_x_1016:
[----:B------:R-:W-:Y:S02]  /*2f4e0*/  SEL R68, R119, R115, P0 ;  /* 0x0000007377447207 */ /* 0x000fe40000000000 */
[----:B------:R-:W-:Y:S01]  /*2f4f0*/  SEL R115, R115, R119, P0 ;  /* 0x0000007773737207 */ /* 0x000fe20000000000 */
[----:B------:R-:W-:Y:S02]  /*2f500*/  IMAD.MOV.U32 R13, RZ, RZ, R123 ;  /* 0x000000ffff0d7224 */ /* 0x000fe400078e007b */
[----:B------:R-:W-:-:S07]  /*2f510*/  IMAD.MOV.U32 R127, RZ, RZ, R14 ;  /* 0x000000ffff7f7224 */ /* 0x000fce00078e000e */
[----:B------:R-:W-:Y:S05]  /*2f520*/  WARPSYNC.COLLECTIVE R15, `(.L_x_1017) ;  /* 0x000000000f087348 */ /* 0x000fea0003c00000 */
[----:B------:R0:W1:Y:S02]  /*2f530*/  SHFL.IDX P6, R14, R13, R12, R11 ;  /* 0x0000000c0d0e7389 */ /* 0x00006400000c000b */
[----:B01----:R-:W-:Y:S01]  /*2f540*/  ENDCOLLECTIVE ;  /* 0x000000000000791b */ /* 0x003fe20003800000 */
.L_x_1017:
[----:B------:R-:W-:Y:S02]  /*2f550*/  IMAD.MOV.U32 R13, RZ, RZ, R134 ;  /* 0x000000ffff0d7224 */ /* 0x000fe400078e0086 */
[----:B------:R-:W-:Y:S01]  /*2f560*/  IMAD.MOV.U32 R12, RZ, RZ, R2 ;  /* 0x000000ffff0c7224 */ /* 0x000fe200078e0002 */
[----:B------:R-:W-:-:S07]  /*2f570*/  MOV R125, R14 ;  /* 0x0000000e007d7202 */ /* 0x000fce0000000f00 */
[----:B------:R-:W-:Y:S05]  /*2f580*/  WARPSYNC.COLLECTIVE R15, `(.L_x_1018) ;  /* 0x000000000f087348 */ /* 0x000fea0003c00000 */
[----:B------:R0:W1:Y:S02]  /*2f590*/  SHFL.IDX P6, R14, R13, R12, R11 ;  /* 0x0000000c0d0e7389 */ /* 0x00006400000c000b */
[----:B01----:R-:W-:Y:S01]  /*2f5a0*/  ENDCOLLECTIVE ;  /* 0x000000000000791b */ /* 0x003fe20003800000 */
.L_x_1018:
[----:B------:R-:W-:Y:S01]  /*2f5b0*/  MOV R13, R130 ;  /* 0x00000082000d7202 */ /* 0x000fe20000000f00 */
[----:B------:R-:W-:-:S07]  /*2f5c0*/  IMAD.MOV.U32 R123, RZ, RZ, R14 ;  /* 0x000000ffff7b7224 */ /* 0x000fce00078e000e */
[----:B------:R-:W-:Y:S05]  /*2f5d0*/  WARPSYNC.COLLECTIVE R15, `(.L_x_1019) ;  /* 0x000000000f087348 */ /* 0x000fea0003c00000 */
[----:B------:R0:W1:Y:S02]  /*2f5e0*/  SHFL.IDX P6, R14, R13, R12, R11 ;  /* 0x0000000c0d0e7389 */ /* 0x00006400000c000b */
[----:B01----:R-:W-:Y:S01]  /*2f5f0*/  ENDCOLLECTIVE ;  /* 0x000000000000791b */ /* 0x003fe20003800000 */
.L_x_1019:
        /* <DEDUP_REMOVED lines=8> */
.L_x_1020:
[----:B------:R-:W-:Y:S02]  /*2f680*/  SEL R76, R125, R122, P0 ;  /* 0x0000007a7d4c7207 */ /* 0x000fe40000000000 */
[----:B------:R-:W-:Y:S01]  /*2f690*/  SEL R122, R122, R125, P0 ;  /* 0x0000007d7a7a7207 */ /* 0x000fe20000000000 */
[----:B------:R-:W-:Y:S01]  /*2f6a0*/  IMAD.MOV.U32 R13, RZ, RZ, R131 ;  /* 0x000000ffff0d7224 */ /* 0x000fe200078e0083 */
[----:B------:R-:W-:-:S07]  /*2f6b0*/  MOV R133, R14 ;  /* 0x0000000e00857202 */ /* 0x000fce0000000f00 */
[----:B------:R-:W-:Y:S05]  /*2f6c0*/  WARPSYNC.COLLECTIVE R15, `(.L_x_1021) ;  /* 0x000000000f087348 */ /* 0x000fea0003c00000 */
[----:B------:R0:W1:Y:S02]  /*2f6d0*/  SHFL.IDX P6, R14, R13, R12, R11 ;  /* 0x0000000c0d0e7389 */ /* 0x00006400000c000b */
[----:B01----:R-:W-:Y:S01]  /*2f6e0*/  ENDCOLLECTIVE ;  /* 0x000000000000791b */ /* 0x003fe20003800000 */
.L_x_1021:
[----:B------:R-:W-:Y:S01]  /*2f6f0*/  IMAD.MOV.U32 R13, RZ, RZ, R142 ;  /* 0x000000ffff0d7224 */ /* 0x000fe200078e008e */
[----:B------:R-:W-:Y:S01]  /*2f700*/  MOV R12, R2 ;  /* 0x00000002000c7202 */ /* 0x000fe20000000f00 */
[----:B------:R-:W-:-:S07]  /*2f710*/  IMAD.MOV.U32 R131, RZ, RZ, R14 ;  /* 0x000000ffff837224 */ /* 0x000fce00078e000e */
[----:B------:R-:W-:Y:S05]  /*2f720*/  WARPSYNC.COLLECTIVE R15, `(.L_x_1022) ;  /* 0x000000000f087348 */ /* 0x000fea0003c00000 */
[----:B------:R0:W1:Y:S02]  /*2f730*/  SHFL.IDX P6, R14, R13, R12, R11 ;  /* 0x0000000c0d0e7389 */ /* 0x00006400000c000b */
[----:B01----:R-:W-:Y:S01]  /*2f740*/  ENDCOLLECTIVE ;  /* 0x000000000000791b */ /* 0x003fe20003800000 */
.L_x_1022:
[----:B------:R-:W-:Y:S02]  /*2f750*/  IMAD.MOV.U32 R13, RZ, RZ, R138 ;  /* 0x000000ffff0d7224 */ /* 0x000fe400078e008a */
[----:B------:R-:W-:-:S07]  /*2f760*/  IMAD.MOV.U32 R130, RZ, RZ, R14 ;  /* 0x000000ffff827224 */ /* 0x000fce00078e000e */
[----:B------:R-:W-:Y:S05]  /*2f770*/  WARPSYNC.COLLECTIVE R15, `(.L_x_1023) ;  /* 0x000000000f087348 */ /* 0x000fea0003c00000 */
[----:B------:R0:W1:Y:S02]  /*2f780*/  SHFL.IDX P6, R14, R13, R12, R11 ;  /* 0x0000000c0d0e7389 */ /* 0x00006400000c000b */
[----:B01----:R-:W-:Y:S01]  /*2f790*/  ENDCOLLECTIVE ;  /* 0x000000000000791b */ /* 0x003fe20003800000 */
.L_x_1023:
        /* <DEDUP_REMOVED lines=8> */
.L_x_1024:
[----:B------:R-:W-:Y:S02]  /*2f820*/  SEL R80, R131, R129, P0 ;  /* 0x0000008183507207 */ /* 0x000fe40000000000 */
[----:B------:R-:W-:Y:S01]  /*2f830*/  SEL R129, R129, R131, P0 ;  /* 0x0000008381817207 */ /* 0x000fe20000000000 */
[----:B------:R-:W-:Y:S02]  /*2f840*/  IMAD.MOV.U32 R13, RZ, RZ, R207 ;  /* 0x000000ffff0d7224 */ /* 0x000fe400078e00cf */
[----:B------:R-:W-:-:S07]  /*2f850*/  IMAD.MOV.U32 R63, RZ, RZ, R14 ;  /* 0x000000ffff3f7224 */ /* 0x000fce00078e000e */
[----:B------:R-:W-:Y:S05]  /*2f860*/  WARPSYNC.COLLECTIVE R15, `(.L_x_1025) ;  /* 0x000000000f087348 */ /* 0x000fea0003c00000 */
[----:B------:R0:W1:Y:S02]  /*2f870*/  SHFL.IDX P6, R14, R13, R12, R11 ;  /* 0x0000000c0d0e7389 */ /* 0x00006400000c000b */
[----:B01----:R-:W-:Y:S01]  /*2f880*/  ENDCOLLECTIVE ;  /* 0x000000000000791b */ /* 0x003fe20003800000 */
.L_x_1025:
[----:B------:R-:W-:Y:S02]  /*2f890*/  IMAD.MOV.U32 R13, RZ, RZ, R150 ;  /* 0x000000ffff0d7224 */ /* 0x000fe400078e0096 */
[----:B------:R-:W-:Y:S02]  /*2f8a0*/  IMAD.MOV.U32 R12, RZ, RZ, R2 ;  /* 0x000000ffff0c7224 */ /* 0x000fe400078e0002 */
[----:B------:R-:W-:Y:S01]  /*2f8b0*/  IMAD.MOV.U32 R2, RZ, RZ, RZ ;  /* 0x000000ffff027224 */ /* 0x000fe200078e00ff */
[----:B------:R-:W-:-:S07]  /*2f8c0*/  MOV R59, R14 ;  /* 0x0000000e003b7202 */ /* 0x000fce0000000f00 */
[----:B------:R-:W-:Y:S05]  /*2f8d0*/  WARPSYNC.COLLECTIVE R15, `(.L_x_1026) ;  /* 0x000000000f087348 */ /* 0x000fea0003c00000 */
[----:B------:R0:W1:Y:S02]  /*2f8e0*/  SHFL.IDX P6, R14, R13, R12, R11 ;  /* 0x0000000c0d0e7389 */ /* 0x00006400000c000b */
[----:B01----:R-:W-:Y:S01]  /*2f8f0*/  ENDCOLLECTIVE ;  /* 0x000000000000791b */ /* 0x003fe20003800000 */
.L_x_1026:
[----:B------:R-:W-:Y:S01]  /*2f900*/  MOV R13, R208 ;  /* 0x000000d0000d7202 */ /* 0x000fe20000000f00 */
[----:B------:R-:W-:-:S07]  /*2f910*/  IMAD.MOV.U32 R0, RZ, RZ, R14 ;  /* 0x000000ffff007224 */ /* 0x000fce00078e000e */
[----:B------:R-:W-:Y:S05]  /*2f920*/  WARPSYNC.COLLECTIVE R15, `(.L_x_1027) ;  /* 0x000000000f087348 */ /* 0x000fea0003c00000 */
[----:B------:R0:W1:Y:S02]  /*2f930*/  SHFL.IDX P6, R14, R13, R12, R11 ;  /* 0x0000000c0d0e7389 */ /* 0x00006400000c000b */
[----:B01----:R-:W-:Y:S01]  /*2f940*/  ENDCOLLECTIVE ;  /* 0x000000000000791b */ /* 0x003fe20003800000 */
.L_x_1027:
[----:B------:R-:W-:Y:S01]  /*2f950*/  IMAD.MOV.U32 R11, RZ, RZ, R14 ;  /* 0x000000ffff0b7224 */ /* 0x000fe200078e000e */
[----:B------:R-:W-:Y:S06]  /*2f960*/  BRA `(.L_x_1028) ;  /* 0xfffffed800047947 */ /* 0x000fec000383ffff */
.L_x_664:
[----:B------:R-:W-:Y:S01]  /*2f970*/  IMAD.MOV.U32 R13, RZ, RZ, R20 ;  /* 0x000000ffff0d7224 */ /* 0x000fe200078e0014 */
[----:B------:R-:W-:Y:S01]  /*2f980*/  MOV R12, RZ ;  /* 0x000000ff000c7202 */ /* 0x000fe20000000f00 */
[----:B------:R-:W-:Y:S02]  /*2f990*/  IMAD.MOV.U32 R11, RZ, RZ, 0x181f ;  /* 0x0000181fff0b7424 */ /* 0x000fe400078e00ff */
[----:B------:R-:W-:-:S07]  /*2f9a0*/  IMAD.MOV.U32 R15, RZ, RZ, -0x1 ;  /* 0xffffffffff0f7424 */ /* 0x000fce00078e00ff */
[----:B-----5:R-:W-:Y:S05]  /*2f9b0*/  WARPSYNC.COLLECTIVE R15, `(.L_x_1029) ;  /* 0x000000000f087348 */ /* 0x020fea0003c00000 */
[----:B------:R0:W1:Y:S02]  /*2f9c0*/  SHFL.IDX P6, R14, R13, R12, R11 ;  /* 0x0000000c0d0e7389 */ /* 0x00006400000c000b */
[----:B01---5:R-:W-:Y:S01]  /*2f9d0*/  ENDCOLLECTIVE ;  /* 0x000000000000791b */ /* 0x023fe20003800000 */
.L_x_1029:
[----:B------:R-:W-:Y:S01]  /*2f9e0*/  MOV R13, R0 ;  /* 0x00000000000d7202 */ /* 0x000fe20000000f00 */
[----:B------:R-:W-:-:S07]  /*2f9f0*/  IMAD.MOV.U32 R21, RZ, RZ, R14 ;  /* 0x000000ffff157224 */ /* 0x000fce00078e000e */
[----:B------:R-:W-:Y:S05]  /*2fa00*/  WARPSYNC.COLLECTIVE R15, `(.L_x_1030) ;  /* 0x000000000f087348 */ /* 0x000fea0003c00000 */
[----:B------:R0:W1:Y:S02]  /*2fa10*/  SHFL.IDX P6, R14, R13, R12, R11 ;  /* 0x0000000c0d0e7389 */ /* 0x00006400000c000b */
[----:B01----:R-:W-:Y:S01]  /*2fa20*/  ENDCOLLECTIVE ;  /* 0x000000000000791b */ /* 0x003fe20003800000 */
.L_x_1030:
[----:B------:R-:W-:Y:S05]  /*2fa30*/  BRA `(.L_x_1031) ;  /* 0xfffffeec00207947 */ /* 0x000fea000383ffff */
.L_x_667:
[----:B------:R-:W-:Y:S01]  /*2fa40*/  BSSY B1, `(.L_x_1032) ;  /* 0x0000008000017945 */ /* 0x000fe20003800000 */
[----:B-1----:R-:W-:Y:S01]  /*2fa50*/  IMAD.MOV.U32 R13, RZ, RZ, R20 ;  /* 0x000000ffff0d7224 */ /* 0x002fe200078e0014 */
[----:B------:R-:W-:Y:S01]  /*2fa60*/  MOV R15, 0xffffffff ;  /* 0xffffffff000f7802 */ /* 0x000fe20000000f00 */
[----:B------:R-:W-:Y:S02]  /*2fa70*/  IMAD.MOV.U32 R12, RZ, RZ, 0x1 ;  /* 0x00000001ff0c7424 */ /* 0x000fe400078e00ff */
[----:B------:R-:W-:-:S07]  /*2fa80*/  IMAD.MOV.U32 R11, RZ, RZ, 0x181f ;  /* 0x0000181fff0b7424 */ /* 0x000fce00078e00ff */
[----:B0-2--5:R-:W-:Y:S05]  /*2fa90*/  WARPSYNC.COLLECTIVE R15, `(.L_x_1033) ;  /* 0x000000000f087348 */ /* 0x025fea0003c00000 */
[----:B--2---:R1:W2:Y:S02]  /*2faa0*/  SHFL.IDX P6, R14, R13, R12, R11 ;  /* 0x0000000c0d0e7389 */ /* 0x0042a400000c000b */
[----:B012--5:R-:W-:Y:S01]  /*2fab0*/  ENDCOLLECTIVE ;  /* 0x000000000000791b */ /* 0x027fe20003800000 */
.L_x_1033:
[----:B------:R-:W-:Y:S05]  /*2fac0*/  BSYNC B1 ;  /* 0x0000000000017941 */ /* 0x000fea0003800000 */
.L_x_1032:
        /* <DEDUP_REMOVED lines=8> */
.L_x_1034:
[----:B------:R-:W-:Y:S05]  /*2fb50*/  BRA `(.L_x_1035) ;  /* 0xfffffeec00507947 */ /* 0x000fea000383ffff */
.L_x_670:
[----:B------:R-:W-:Y:S01]  /*2fb60*/  BSSY B1, `(.L_x_1036) ;  /* 0x0000008000017945 */ /* 0x000fe20003800000 */
[----:B------:R-:W-:Y:S01]  /*2fb70*/  IMAD.MOV.U32 R13, RZ, RZ, R20 ;  /* 0x000000ffff0d7224 */ /* 0x000fe200078e0014 */
[----:B------:R-:W-:Y:S01]  /*2fb80*/  MOV R11, 0x181f ;  /* 0x0000181f000b7802 */ /* 0x000fe20000000f00 */
[----:B------:R-:W-:Y:S02]  /*2fb90*/  IMAD.MOV.U32 R12, RZ, RZ, 0x2 ;  /* 0x00000002ff0c7424 */ /* 0x000fe400078e00ff */
[----:B------:R-:W-:-:S07]  /*2fba0*/  IMAD.MOV.U32 R15, RZ, RZ, -0x1 ;  /* 0xffffffffff0f7424 */ /* 0x000fce00078e00ff */
[----:B0123-5:R-:W-:Y:S05]  /*2fbb0*/  WARPSYNC.COLLECTIVE R15, `(.L_x_1037) ;  /* 0x000000000f087348 */ /* 0x02ffea0003c00000 */
[----:B--2---:R2:W4:Y:S02]  /*2fbc0*/  SHFL.IDX P6, R14, R13, R12, R11 ;  /* 0x0000000c0d0e7389 */ /* 0x00452400000c000b */
[----:B012345:R-:W-:Y:S01]  /*2fbd0*/  ENDCOLLECTIVE ;  /* 0x000000000000791b */ /* 0x03ffe20003800000 */
.L_x_1037:
[----:B------:R-:W-:Y:S05]  /*2fbe0*/  BSYNC B1 ;  /* 0x0000000000017941 */ /* 0x000fea0003800000 */
.L_x_1036:
        /* <DEDUP_REMOVED lines=8> */
.L_x_1038:
[----:B------:R-:W-:Y:S05]  /*2fc70*/  BRA `(.L_x_1039) ;  /* 0xfffffeec00847947 */ /* 0x000fea000383ffff */
.L_x_673:
[----:B------:R-:W-:Y:S01]  /*2fc80*/  BSSY B1, `(.L_x_1040) ;  /* 0x0000008000017945 */ /* 0x000fe20003800000 */
[----:B------:R-:W-:Y:S01]  /*2fc90*/  IMAD.MOV.U32 R13, RZ, RZ, R20 ;  /* 0x000000ffff0d7224 */ /* 0x000fe200078e0014 */
[----:B------:R-:W-:Y:S01]  /*2fca0*/  MOV R12, 0x3 ;  /* 0x00000003000c7802 */ /* 0x000fe20000000f00 */
[----:B------:R-:W-:Y:S02]  /*2fcb0*/  IMAD.MOV.U32 R11, RZ, RZ, 0x181f ;  /* 0x0000181fff0b7424 */ /* 0x000fe400078e00ff */
[----:B------:R-:W-:-:S07]  /*2fcc0*/  IMAD.MOV.U32 R15, RZ, RZ, -0x1 ;  /* 0xffffffffff0f7424 */ /* 0x000fce00078e00ff */
[----:B012345:R-:W-:Y:S05]  /*2fcd0*/  WARPSYNC.COLLECTIVE R15, `(.L_x_1041) ;  /* 0x000000000f087348 */ /* 0x03ffea0003c00000 */
[----:B----4-:R4:W0:Y:S02]  /*2fce0*/  SHFL.IDX P6, R14, R13, R12, R11 ;  /* 0x0000000c0d0e7389 */ /* 0x01082400000c000b */
[----:B012345:R-:W-:Y:S01]  /*2fcf0*/  ENDCOLLECTIVE ;  /* 0x000000000000791b */ /* 0x03ffe20003800000 */
.L_x_1041:
[----:B------:R-:W-:Y:S05]  /*2fd00*/  BSYNC B1 ;  /* 0x0000000000017941 */ /* 0x000fea0003800000 */
.L_x_1040:
        /* <DEDUP_REMOVED lines=8> */
.L_x_1042:
[----:B------:R-:W-:Y:S05]  /*2fd90*/  BRA `(.L_x_1043) ;  /* 0xfffffeec00b87947 */ /* 0x000fea000383ffff */
.L_x_675:
[----:B------:R-:W-:Y:S01]  /*2fda0*/  MOV R13, R2 ;  /* 0x00000002000d7202 */ /* 0x000fe20000000f00 */
[----:B------:R-:W-:Y:S02]  /*2fdb0*/  IMAD.MOV.U32 R12, RZ, RZ, RZ ;  /* 0x000000ffff0c7224 */ /* 0x000fe400078e00ff */
[----:B------:R-:W-:Y:S02]  /*2fdc0*/  IMAD.MOV.U32 R11, RZ, RZ, 0x1c1f ;  /* 0x00001c1fff0b7424 */ /* 0x000fe400078e00ff */
[----:B------:R-:W-:-:S07]  /*2fdd0*/  IMAD.MOV.U32 R15, RZ, RZ, -0x1 ;  /* 0xffffffffff0f7424 */ /* 0x000fce00078e00ff */
[----:B------:R-:W-:Y:S05]  /*2fde0*/  WARPSYNC.COLLECTIVE R15, `(.L_x_1044) ;  /* 0x000000000f087348 */ /* 0x000fea0003c00000 */
[----:B------:R0:W1:Y:S02]  /*2fdf0*/  SHFL.IDX P6, R14, R13, R12, R11 ;  /* 0x0000000c0d0e7389 */ /* 0x00006400000c000b */
[----:B01----:R-:W-:Y:S01]  /*2fe00*/  ENDCOLLECTIVE ;  /* 0x000000000000791b */ /* 0x003fe20003800000 */
.L_x_1044:
[----:B------:R-:W-:Y:S01]  /*2fe10*/  IMAD.MOV.U32 R13, RZ, RZ, R0 ;  /* 0x000000ffff0d7224 */ /* 0x000fe200078e0000 */
[----:B------:R-:W-:-:S07]  /*2fe20*/  MOV R24, R14 ;  /* 0x0000000e00187202 */ /* 0x000fce0000000f00 */
[----:B------:R-:W-:Y:S05]  /*2fe30*/  WARPSYNC.COLLECTIVE R15, `(.L_x_1045) ;  /* 0x000000000f087348 */ /* 0x000fea0003c00000 */
[----:B------:R0:W1:Y:S02]  /*2fe40*/  SHFL.IDX P6, R14, R13, R12, R11 ;  /* 0x0000000c0d0e7389 */ /* 0x00006400000c000b */
[----:B01----:R-:W-:Y:S01]  /*2fe50*/  ENDCOLLECTIVE ;  /* 0x000000000000791b */ /* 0x003fe20003800000 */
.L_x_1045:
[----:B------:R-:W-:Y:S01]  /*2fe60*/  IMAD.MOV.U32 R11, RZ, RZ, R14 ;  /* 0x000000ffff0b7224 */ /* 0x000fe200078e000e */
[----:B------:R-:W-:Y:S06]  /*2fe70*/  BRA `(.L_x_1046) ;  /* 0xfffffef000a47947 */ /* 0x000fec000383ffff */
.L_x_678:
[----:B------:R-:W-:Y:S01]  /*2fe80*/  BSSY B1, `(.L_x_1047) ;  /* 0x0000008000017945 */ /* 0x000fe20003800000 */
[----:B---3--:R-:W-:Y:S01]  /*2fe90*/  IMAD.MOV.U32 R13, RZ, RZ, R2 ;  /* 0x000000ffff0d7224 */ /* 0x008fe200078e0002 */
[----:B------:R-:W-:Y:S01]  /*2fea0*/  MOV R12, 0x1 ;  /* 0x00000001000c7802 */ /* 0x000fe20000000f00 */
[----:B--2---:R-:W-:Y:S02]  /*2feb0*/  IMAD.MOV.U32 R11, RZ, RZ, 0x1c1f ;  /* 0x00001c1fff0b7424 */ /* 0x004fe400078e00ff */
[----:B------:R-:W-:-:S07]  /*2fec0*/  IMAD.MOV.U32 R15, RZ, RZ, -0x1 ;  /* 0xffffffffff0f7424 */ /* 0x000fce00078e00ff */
[----:B01----:R-:W-:Y:S05]  /*2fed0*/  WARPSYNC.COLLECTIVE R15, `(.L_x_1048) ;  /* 0x000000000f087348 */ /* 0x003fea0003c00000 */
[----:B------:R2:W3:Y:S02]  /*2fee0*/  SHFL.IDX P6, R14, R13, R12, R11 ;  /* 0x0000000c0d0e7389 */ /* 0x0004e400000c000b */
[----:B0123--:R-:W-:Y:S01]  /*2fef0*/  ENDCOLLECTIVE ;  /* 0x000000000000791b */ /* 0x00ffe20003800000 */
.L_x_1048:
[----:B------:R-:W-:Y:S05]  /*2ff00*/  BSYNC B1 ;  /* 0x0000000000017941 */ /* 0x000fea0003800000 */
.L_x_1047:
        /* <DEDUP_REMOVED lines=8> */
.L_x_1049:
[----:B------:R-:W-:Y:S01]  /*2ff90*/  MOV R0, R14 ;  /* 0x0000000e00007202 */ /* 0x000fe20000000f00 */
[----:B------:R-:W-:Y:S06]  /*2ffa0*/  BRA `(.L_x_1050) ;  /* 0xffffff0000607947 */ /* 0x000fec000383ffff */
.L_x_682:
[----:B------:R-:W-:Y:S01]  /*2ffb0*/  IMAD.MOV.U32 R13, RZ, RZ, R10 ;  /* 0x000000ffff0d7224 */ /* 0x000fe200078e000a */
[----:B------:R-:W-:Y:S01]  /*2ffc0*/  MOV R15, 0xffffffff ;  /* 0xffffffff000f7802 */ /* 0x000fe20000000f00 */
[----:B------:R-:W-:Y:S02]  /*2ffd0*/  IMAD.MOV.U32 R12, RZ, RZ, RZ ;  /* 0x000000ffff0c7224 */ /* 0x000fe400078e00ff */
[----:B------:R-:W-:-:S07]  /*2ffe0*/  IMAD.MOV.U32 R11, RZ, RZ, 0x181f ;  /* 0x0000181fff0b7424 */ /* 0x000fce00078e00ff */
[----:B------:R-:W-:Y:S05]  /*2fff0*/  WARPSYNC.COLLECTIVE R15, `(.L_x_1051) ;  /* 0x000000000f087348 */ /* 0x000fea0003c00000 */
[----:B------:R0:W1:Y:S02]  /*30000*/  SHFL.IDX P6, R14, R13, R12, R11 ;  /* 0x0000000c0d0e7389 */ /* 0x00006400000c000b */
[----:B01----:R-:W-:Y:S01]  /*30010*/  ENDCOLLECTIVE ;  /* 0x000000000000791b */ /* 0x003fe20003800000 */
.L_x_1051:
[----:B------:R-:W-:Y:S02]  /*30020*/  IMAD.MOV.U32 R13, RZ, RZ, R0 ;  /* 0x000000ffff0d7224 */ /* 0x000fe400078e0000 */
[----:B------:R-:W-:-:S07]  /*30030*/  IMAD.MOV.U32 R9, RZ, RZ, R14 ;  /* 0x000000ffff097224 */ /* 0x000fce00078e000e */
[----:B------:R-:W-:Y:S05]  /*30040*/  WARPSYNC.COLLECTIVE R15, `(.L_x_1052) ;  /* 0x000000000f087348 */ /* 0x000fea0003c00000 */
[----:B------:R0:W1:Y:S02]  /*30050*/  SHFL.IDX P6, R14, R13, R12, R11 ;  /* 0x0000000c0d0e7389 */ /* 0x00006400000c000b */
[----:B01----:R-:W-:Y:S01]  /*30060*/  ENDCOLLECTIVE ;  /* 0x000000000000791b */ /* 0x003fe20003800000 */
.L_x_1052:
[----:B------:R-:W-:Y:S05]  /*30070*/  BRA `(.L_x_1053) ;  /* 0xffffff1800f87947 */ /* 0x000fea000383ffff */
.L_x_685:
[----:B------:R-:W-:Y:S01]  /*30080*/  BSSY B1, `(.L_x_1054) ;  /* 0x0000008000017945 */ /* 0x000fe20003800000 */
[----:B------:R-:W-:Y:S01]  /*30090*/  IMAD.MOV.U32 R13, RZ, RZ, R10 ;  /* 0x000000ffff0d7224 */ /* 0x000fe200078e000a */
[----:B------:R-:W-:Y:S01]  /*300a0*/  MOV R12, 0x1 ;  /* 0x00000001000c7802 */ /* 0x000fe20000000f00 */
[----:B------:R-:W-:Y:S02]  /*300b0*/  IMAD.MOV.U32 R11, RZ, RZ, 0x181f ;  /* 0x0000181fff0b7424 */ /* 0x000fe400078e00ff */
[----:B------:R-:W-:-:S07]  /*300c0*/  IMAD.MOV.U32 R15, RZ, RZ, -0x1 ;  /* 0xffffffffff0f7424 */ /* 0x000fce00078e00ff */
[----:B012---:R-:W-:Y:S05]  /*300d0*/  WARPSYNC.COLLECTIVE R15, `(.L_x_1055) ;  /* 0x000000000f087348 */ /* 0x007fea0003c00000 */
[----:B--2---:R2:W3:Y:S02]  /*300e0*/  SHFL.IDX P6, R14, R13, R12, R11 ;  /* 0x0000000c0d0e7389 */ /* 0x0044e400000c000b */
[----:B0123--:R-:W-:Y:S01]  /*300f0*/  ENDCOLLECTIVE ;  /* 0x000000000000791b */ /* 0x00ffe20003800000 */
.L_x_1055:
[----:B------:R-:W-:Y:S05]  /*30100*/  BSYNC B1 ;  /* 0x0000000000017941 */ /* 0x000fea0003800000 */
.L_x_1054:
        /* <DEDUP_REMOVED lines=8> */
.L_x_1056:
[----:B------:R-:W-:Y:S05]  /*30190*/  BRA `(.L_x_1057) ;  /* 0xffffff1c002c7947 */ /* 0x000fea000383ffff */
.L_x_688:
[----:B------:R-:W-:Y:S01]  /*301a0*/  BSSY B1, `(.L_x_1058) ;  /* 0x0000008000017945 */ /* 0x000fe20003800000 */
[----:B------:R-:W-:Y:S01]  /*301b0*/  MOV R13, R10 ;  /* 0x0000000a000d7202 */ /* 0x000fe20000000f00 */
[----:B------:R-:W-:Y:S02]  /*301c0*/  IMAD.MOV.U32 R12, RZ, RZ, 0x2 ;  /* 0x00000002ff0c7424 */ /* 0x000fe400078e00ff */
[----:B------:R-:W-:Y:S02]  /*301d0*/  IMAD.MOV.U32 R11, RZ, RZ, 0x181f ;  /* 0x0000181fff0b7424 */ /* 0x000fe400078e00ff */
[----:B------:R-:W-:-:S07]  /*301e0*/  IMAD.MOV.U32 R15, RZ, RZ, -0x1 ;  /* 0xffffffffff0f7424 */ /* 0x000fce00078e00ff */
[----:B0123--:R-:W-:Y:S05]  /*301f0*/  WARPSYNC.COLLECTIVE R15, `(.L_x_1059) ;  /* 0x000000000f087348 */ /* 0x00ffea0003c00000 */
[----:B--2---:R2:W4:Y:S02]  /*30200*/  SHFL.IDX P6, R14, R13, R12, R11 ;  /* 0x0000000c0d0e7389 */ /* 0x00452400000c000b */
[----:B01234-:R-:W-:Y:S01]  /*30210*/  ENDCOLLECTIVE ;  /* 0x000000000000791b */ /* 0x01ffe20003800000 */
.L_x_1059:
[----:B------:R-:W-:Y:S05]  /*30220*/  BSYNC B1 ;  /* 0x0000000000017941 */ /* 0x000fea0003800000 */
.L_x_1058:
        /* <DEDUP_REMOVED lines=8> */
.L_x_1060:
[----:B------:R-:W-:Y:S05]  /*302b0*/  BRA `(.L_x_1061) ;  /* 0xffffff1c00607947 */ /* 0x000fea000383ffff */
.L_x_691:
[----:B------:R-:W-:Y:S01]  /*302c0*/  BSSY B1, `(.L_x_1062) ;  /* 0x0000008000017945 */ /* 0x000fe20003800000 */
[----:B------:R-:W-:Y:S01]  /*302d0*/  IMAD.MOV.U32 R13, RZ, RZ, R10 ;  /* 0x000000ffff0d7224 */ /* 0x000fe200078e000a */
[----:B------:R-:W-:Y:S01]  /*302e0*/  MOV R15, 0xffffffff ;  /* 0xffffffff000f7802 */ /* 0x000fe20000000f00 */
[----:B------:R-:W-:Y:S02]  /*302f0*/  IMAD.MOV.U32 R12, RZ, RZ, 0x3 ;  /* 0x00000003ff0c7424 */ /* 0x000fe400078e00ff */
[----:B------:R-:W-:-:S07]  /*30300*/  IMAD.MOV.U32 R11, RZ, RZ, 0x181f ;  /* 0x0000181fff0b7424 */ /* 0x000fce00078e00ff */
[----:B01234-:R-:W-:Y:S05]  /*30310*/  WARPSYNC.COLLECTIVE R15, `(.L_x_1063) ;  /* 0x000000000f087348 */ /* 0x01ffea0003c00000 */
[----:B----4-:R4:W0:Y:S02]  /*30320*/  SHFL.IDX P6, R14, R13, R12, R11 ;  /* 0x0000000c0d0e7389 */ /* 0x01082400000c000b */
[----:B01234-:R-:W-:Y:S01]  /*30330*/  ENDCOLLECTIVE ;  /* 0x000000000000791b */ /* 0x01ffe20003800000 */
.L_x_1063:
[----:B------:R-:W-:Y:S05]  /*30340*/  BSYNC B1 ;  /* 0x0000000000017941 */ /* 0x000fea0003800000 */
.L_x_1062:
        /* <DEDUP_REMOVED lines=8> */
.L_x_1064:
[----:B------:R-:W-:Y:S05]  /*303d0*/  BRA `(.L_x_1065) ;  /* 0xffffff1c00947947 */ /* 0x000fea000383ffff */
.L_x_707:
[----:B------:R-:W0:Y:S01]  /*303e0*/  S2R R7, SR_TID.X ;  /* 0x0000000000077919 */ /* 0x000e220000002100 */
[----:B------:R-:W-:Y:S01]  /*303f0*/  BSSY B1, `(.L_x_1066) ;  /* 0x000000a000017945 */ /* 0x000fe20003800000 */
[----:B------:R-:W-:Y:S01]  /*30400*/  IMAD.MOV.U32 R12, RZ, RZ, RZ ;  /* 0x000000ffff0c7224 */ /* 0x000fe200078e00ff */
[----:B------:R-:W-:Y:S01]  /*30410*/  MOV R11, 0x1f ;  /* 0x0000001f000b7802 */ /* 0x000fe20000000f00 */
[----:B------:R-:W-:Y:S01]  /*30420*/  IMAD.MOV.U32 R15, RZ, RZ, -0x1 ;  /* 0xffffffffff0f7424 */ /* 0x000fe200078e00ff */
[----:B0-----:R-:W-:-:S04]  /*30430*/  SHF.R.U32.HI R7, RZ, 0x5, R7 ;  /* 0x00000005ff077819 */ /* 0x001fc80000011607 */
[----:B------:R-:W-:-:S05]  /*30440*/  LOP3.LUT R7, R7, 0x3, RZ, 0xc0, !PT ;  /* 0x0000000307077812 */ /* 0x000fca00078ec0ff */
[----:B------:R-:W-:-:S07]  /*30450*/  IMAD.MOV.U32 R13, RZ, RZ, R7 ;  /* 0x000000ffff0d7224 */ /* 0x000fce00078e0007 */
[----:B------:R-:W-:Y:S05]  /*30460*/  WARPSYNC.COLLECTIVE R15, `(.L_x_1067) ;  /* 0x000000000f087348 */ /* 0x000fea0003c00000 */
[----:B------:R0:W1:Y:S02]  /*30470*/  SHFL.IDX P6, R14, R13, R12, R11 ;  /* 0x0000000c0d0e7389 */ /* 0x00006400000c000b */
[----:B01----:R-:W-:Y:S01]  /*30480*/  ENDCOLLECTIVE ;  /* 0x000000000000791b */ /* 0x003fe20003800000 */
.L_x_1067:
[----:B------:R-:W-:Y:S05]  /*30490*/  BSYNC B1 ;  /* 0x0000000000017941 */ /* 0x000fea0003800000 */
.L_x_1066:
[----:B------:R-:W-:Y:S05]  /*304a0*/  BRA `(.L_x_1068) ;  /* 0xffffff3400d87947 */ /* 0x000fea000383ffff */
.L_x_709:
[----:B------:R-:W-:Y:S01]  /*304b0*/  BSSY B1, `(.L_x_1069) ;  /* 0x0000006000017945 */ /* 0x000fe20003800000 */
[----:B------:R-:W-:-:S07]  /*304c0*/  IMAD.MOV.U32 R15, RZ, RZ, -0x1 ;  /* 0xffffffffff0f7424 */ /* 0x000fce00078e00ff */
[----:B0-----:R-:W-:Y:S05]  /*304d0*/  WARPSYNC.COLLECTIVE R15, `(.L_x_1070) ;  /* 0x000000000f0c7348 */ /* 0x001fea0003c00000 */
[----:B------:R-:W-:Y:S02]  /*304e0*/  ELECT P6, UR62, PT ;  /* 0x00000000003e782f */ /* 0x000fe400038c0000 */
[----:B------:R-:W-:Y:S01]  /*304f0*/  MOV R14, UR62 ;  /* 0x0000003e000e7c02 */ /* 0x000fe20008000f00 */
[----:B0-----:R-:W-:Y:S10]  /*30500*/  ENDCOLLECTIVE ;  /* 0x000000000000791b */ /* 0x001ff40003800000 */
.L_x_1070:
[----:B------:R-:W-:Y:S05]  /*30510*/  BSYNC B1 ;  /* 0x0000000000017941 */ /* 0x000fea0003800000 */
.L_x_1069:
[----:B------:R-:W-:Y:S05]  /*30520*/  BRA `(.L_x_708) ;  /* 0xffffff3400d07947 */ /* 0x000fea000383ffff */
.L_x_711:
[----:B0-----:R0:W1:Y:S02]  /*30530*/  SYNCS.PHASECHK.TRANS64.TRYWAIT P0, [R16+URZ+0x38820], R7 ;  /* 0x03882007100075a7 */ /* 0x001064000800017f */
[----:B-1----:R-:W-:Y:S05]  /*30540*/  @!P0 NANOSLEEP.SYNCS 0x989680 ;  /* 0x009896800000895d */ /* 0x002fea0003900000 */
[----:B------:R-:W1:Y:S02]  /*30550*/  @!P0 SYNCS.PHASECHK.TRANS64 P0, [R16+URZ+0x38820], R7 ;  /* 0x03882007100085a7 */ /* 0x000e64000800007f */
[----:B-1----:R-:W-:Y:S05]  /*30560*/  @!P0 BRA `(.L_x_711) ;  /* 0xfffffffc00f08947 */ /* 0x002fea000383ffff */
[----:B------:R-:W-:Y:S05]  /*30570*/  BRA `(.L_x_1071) ;  /* 0xffffff3400e07947 */ /* 0x000fea000383ffff */
.L_x_715:
[----:B-1----:R1:W2:Y:S02]  /*30580*/  SYNCS.PHASECHK.TRANS64.TRYWAIT P0, [R11+URZ+0x388a0], R10 ;  /* 0x0388a00a0b0075a7 */ /* 0x0022a4000800017f */
[----:B--2---:R-:W-:Y:S05]  /*30590*/  @!P0 NANOSLEEP.SYNCS 0x989680 ;  /* 0x009896800000895d */ /* 0x004fea0003900000 */
[----:B------:R-:W2:Y:S02]  /*305a0*/  @!P0 SYNCS.PHASECHK.TRANS64 P0, [R11+URZ+0x388a0], R10 ;  /* 0x0388a00a0b0085a7 */ /* 0x000ea4000800007f */
[----:B--2---:R-:W-:Y:S05]  /*305b0*/  @!P0 BRA `(.L_x_715) ;  /* 0xfffffffc00f08947 */ /* 0x004fea000383ffff */
[----:B------:R-:W-:Y:S05]  /*305c0*/  BRA `(.L_x_1072) ;  /* 0xffffff3400f87947 */ /* 0x000fea000383ffff */
.L_x_721:
[----:B0-----:R0:W2:Y:S02]  /*305d0*/  SYNCS.PHASECHK.TRANS64.TRYWAIT P0, [R11+URZ+0x388c0], R10 ;  /* 0x0388c00a0b0075a7 */ /* 0x0010a4000800017f */
[----:B--2---:R-:W-:Y:S05]  /*305e0*/  @!P0 NANOSLEEP.SYNCS 0x989680 ;  /* 0x009896800000895d */ /* 0x004fea0003900000 */
[----:B------:R-:W2:Y:S02]  /*305f0*/  @!P0 SYNCS.PHASECHK.TRANS64 P0, [R11+URZ+0x388c0], R10 ;  /* 0x0388c00a0b0085a7 */ /* 0x000ea4000800007f */
[----:B--2---:R-:W-:Y:S05]  /*30600*/  @!P0 BRA `(.L_x_721) ;  /* 0xfffffffc00f08947 */ /* 0x004fea000383ffff */
[----:B------:R-:W-:Y:S05]  /*30610*/  BRA `(.L_x_1073) ;  /* 0xffffff3800b47947 */ /* 0x000fea000383ffff */
.L_x_729:
[----:B-1----:R1:W2:Y:S02]  /*30620*/  SYNCS.PHASECHK.TRANS64.TRYWAIT P2, [R10+URZ+0x388a0], R9 ;  /* 0x0388a0090a0075a7 */ /* 0x0022a4000804017f */
[----:B--2---:R-:W-:Y:S05]  /*30630*/  @!P2 NANOSLEEP.SYNCS 0x989680 ;  /* 0x009896800000a95d */ /* 0x004fea0003900000 */
[----:B------:R-:W2:Y:S02]  /*30640*/  @!P2 SYNCS.PHASECHK.TRANS64 P2, [R10+URZ+0x388a0], R9 ;  /* 0x0388a0090a00a5a7 */ /* 0x000ea4000804007f */
[----:B--2---:R-:W-:Y:S05]  /*30650*/  @!P2 BRA `(.L_x_729) ;  /* 0xfffffffc00f0a947 */ /* 0x004fea000383ffff */
[----:B------:R-:W-:Y:S05]  /*30660*/  BRA `(.L_x_1074) ;  /* 0xffffff3c00ac7947 */ /* 0x000fea000383ffff */
.L_x_735:
[----:B0-----:R0:W2:Y:S02]  /*30670*/  SYNCS.PHASECHK.TRANS64.TRYWAIT P2, [R10+URZ+0x388c0], R9 ;  /* 0x0388c0090a0075a7 */ /* 0x0010a4000804017f */
[----:B--2---:R-:W-:Y:S05]  /*30680*/  @!P2 NANOSLEEP.SYNCS 0x989680 ;  /* 0x009896800000a95d */ /* 0x004fea0003900000 */
[----:B------:R-:W2:Y:S02]  /*30690*/  @!P2 SYNCS.PHASECHK.TRANS64 P2, [R10+URZ+0x388c0], R9 ;  /* 0x0388c0090a00a5a7 */ /* 0x000ea4000804007f */
[----:B--2---:R-:W-:Y:S05]  /*306a0*/  @!P2 BRA `(.L_x_735) ;  /* 0xfffffffc00f0a947 */ /* 0x004fea000383ffff */
[----:B------:R-:W-:Y:S05]  /*306b0*/  BRA `(.L_x_1075) ;  /* 0xffffff4000647947 */ /* 0x000fea000383ffff */
.L_x_753:
[----:B0-----:R-:W0:Y:S01]  /*306c0*/  S2R R20, SR_TID.X ;  /* 0x0000000000147919 */ /* 0x001e220000002100 */
[----:B------:R-:W-:Y:S01]  /*306d0*/  BSSY B0, `(.L_x_1076) ;  /* 0x000000a000007945 */ /* 0x000fe20003800000 */
[----:B------:R-:W-:Y:S01]  /*306e0*/  MOV R12, RZ ;  /* 0x000000ff000c7202 */ /* 0x000fe20000000f00 */
[----:B------:R-:W-:Y:S02]  /*306f0*/  IMAD.MOV.U32 R11, RZ, RZ, 0x1f ;  /* 0x0000001fff0b7424 */ /* 0x000fe400078e00ff */
[----:B------:R-:W-:Y:S01]  /*30700*/  IMAD.MOV.U32 R15, RZ, RZ, -0x1 ;  /* 0xffffffffff0f7424 */ /* 0x000fe200078e00ff */
[----:B0-----:R-:W-:-:S04]  /*30710*/  SHF.R.U32.HI R9, RZ, 0x5, R20 ;  /* 0x00000005ff097819 */ /* 0x001fc80000011614 */
[----:B------:R-:W-:-:S05]  /*30720*/  LOP3.LUT R9, R9, 0x3, RZ, 0xc0, !PT ;  /* 0x0000000309097812 */ /* 0x000fca00078ec0ff */
[----:B------:R-:W-:-:S07]  /*30730*/  IMAD.MOV.U32 R13, RZ, RZ, R9 ;  /* 0x000000ffff0d7224 */ /* 0x000fce00078e0009 */
[----:B-----5:R-:W-:Y:S05]  /*30740*/  WARPSYNC.COLLECTIVE R15, `(.L_x_1077) ;  /* 0x000000000f087348 */ /* 0x020fea0003c00000 */
[----:B------:R0:W1:Y:S02]  /*30750*/  SHFL.IDX P6, R14, R13, R12, R11 ;  /* 0x0000000c0d0e7389 */ /* 0x00006400000c000b */
[----:B01---5:R-:W-:Y:S01]  /*30760*/  ENDCOLLECTIVE ;  /* 0x000000000000791b */ /* 0x023fe20003800000 */
.L_x_1077:
[----:B------:R-:W-:Y:S05]  /*30770*/  BSYNC B0 ;  /* 0x0000000000007941 */ /* 0x000fea0003800000 */
.L_x_1076:
[----:B------:R-:W-:Y:S05]  /*30780*/  BRA `(.L_x_1078) ;  /* 0xffffff50002c7947 */ /* 0x000fea000383ffff */
.L_x_756:
[----:B-1----:R1:W2:Y:S02]  /*30790*/  SYNCS.PHASECHK.TRANS64.TRYWAIT P0, [R6+URZ+0x38880], R19 ;  /* 0x03888013060075a7 */ /* 0x0022a4000800017f */
[----:B--2---:R-:W-:Y:S05]  /*307a0*/  @!P0 NANOSLEEP.SYNCS 0x989680 ;  /* 0x009896800000895d */ /* 0x004fea0003900000 */
[----:B------:R-:W2:Y:S02]  /*307b0*/  @!P0 SYNCS.PHASECHK.TRANS64 P0, [R6+URZ+0x38880], R19 ;  /* 0x03888013060085a7 */ /* 0x000ea4000800007f */
[----:B--2---:R-:W-:Y:S05]  /*307c0*/  @!P0 BRA `(.L_x_756) ;  /* 0xfffffffc00f08947 */ /* 0x004fea000383ffff */
[----:B------:R-:W-:Y:S05]  /*307d0*/  BRA `(.L_x_1079) ;  /* 0xffffff5000487947 */ /* 0x000fea000383ffff */
.L_x_757:
[----:B------:R-:W-:Y:S01]  /*307e0*/  BSSY B0, `(.L_x_1080) ;  /* 0x0000008000007945 */ /* 0x000fe20003800000 */
[----:B------:R-:W-:Y:S01]  /*307f0*/  IMAD.MOV.U32 R13, RZ, RZ, R8 ;  /* 0x000000ffff0d7224 */ /* 0x000fe200078e0008 */
[----:B------:R-:W-:Y:S01]  /*30800*/  MOV R12, RZ ;  /* 0x000000ff000c7202 */ /* 0x000fe20000000f00 */
[----:B--2---:R-:W-:Y:S02]  /*30810*/  IMAD.MOV.U32 R11, RZ, RZ, 0x181f ;  /* 0x0000181fff0b7424 */ /* 0x004fe400078e00ff */
[----:B------:R-:W-:-:S07]  /*30820*/  IMAD.MOV.U32 R15, RZ, RZ, -0x1 ;  /* 0xffffffffff0f7424 */ /* 0x000fce00078e00ff */
[----:B01----:R-:W-:Y:S05]  /*30830*/  WARPSYNC.COLLECTIVE R15, `(.L_x_1081) ;  /* 0x000000000f087348 */ /* 0x003fea0003c00000 */
[----:B------:R2:W3:Y:S02]  /*30840*/  SHFL.IDX P6, R14, R13, R12, R11 ;  /* 0x0000000c0d0e7389 */ /* 0x0004e400000c000b */
[----:B0123--:R-:W-:Y:S01]  /*30850*/  ENDCOLLECTIVE ;  /* 0x000000000000791b */ /* 0x00ffe20003800000 */
.L_x_1081:
[----:B------:R-:W-:Y:S05]  /*30860*/  BSYNC B0 ;  /* 0x0000000000007941 */ /* 0x000fea0003800000 */
.L_x_1080:
[----:B------:R-:W-:Y:S01]  /*30870*/  MOV R13, R7 ;  /* 0x00000007000d7202 */ /* 0x000fe20000000f00 */
[----:B------:R-:W-:Y:S01]  /*30880*/  IMAD.MOV.U32 R12, RZ, RZ, RZ ;  /* 0x000000ffff0c7224 */ /* 0x000fe200078e00ff */
[----:B------:R-:W0:Y:S01]  /*30890*/  LDC R21, c[0x0][0x2f4] ;  /* 0x0000bd00ff157b82 */ /* 0x000e220000000800 */
[----:B------:R-:W-:Y:S01]  /*308a0*/  IMAD.MOV.U32 R11, RZ, RZ, 0x181f ;  /* 0x0000181fff0b7424 */ /* 0x000fe200078e00ff */
[----:B------:R-:W-:Y:S01]  /*308b0*/  LOP3.LUT R20, R30, 0x80, RZ, 0xfc, !PT ;  /* 0x000000801e147812 */ /* 0x000fe200078efcff */
[----:B------:R-:W-:Y:S02]  /*308c0*/  IMAD.MOV.U32 R15, RZ, RZ, -0x1 ;  /* 0xffffffffff0f7424 */ /* 0x000fe400078e00ff */
[----:B------:R-:W-:-:S07]  /*308d0*/  IMAD.MOV.U32 R3, RZ, RZ, R14 ;  /* 0x000000ffff037224 */ /* 0x000fce00078e000e */
[----:B0-----:R-:W-:Y:S05]  /*308e0*/  WARPSYNC.COLLECTIVE R15, `(.L_x_1082) ;  /* 0x000000000f087348 */ /* 0x001fea0003c00000 */
[----:B------:R1:W2:Y:S02]  /*308f0*/  SHFL.IDX P6, R14, R13, R12, R11 ;  /* 0x0000000c0d0e7389 */ /* 0x0002a400000c000b */
[----:B012---:R-:W-:Y:S01]  /*30900*/  ENDCOLLECTIVE ;  /* 0x000000000000791b */ /* 0x007fe20003800000 */
.L_x_1082:
[----:B------:R-:W-:Y:S01]  /*30910*/  IMAD.IADD R5, R16, 0x1, R5 ;  /* 0x0000000110057824 */ /* 0x000fe200078e0205 */
[----:B------:R-:W-:Y:S01]  /*30920*/  ISETP.GE.AND P1, PT, R30, R21, PT ;  /* 0x000000151e00720c */ /* 0x000fe20003f26270 */
[----:B------:R-:W-:Y:S01]  /*30930*/  IMAD.MOV.U32 R13, RZ, RZ, R8 ;  /* 0x000000ffff0d7224 */ /* 0x000fe200078e0008 */
[----:B------:R-:W-:Y:S02]  /*30940*/  MOV R12, 0x1 ;  /* 0x00000001000c7802 */ /* 0x000fe40000000f00 */
[----:B------:R-:W-:Y:S02]  /*30950*/  ISETP.LT.OR P2, PT, R23, 0x1, P1 ;  /* 0x000000011700780c */ /* 0x000fe40000f41670 */
[----:B------:R-:W-:-:S11]  /*30960*/  MOV R2, R14 ;  /* 0x0000000e00027202 */ /* 0x000fd60000000f00 */
[----:B------:R-:W-:Y:S05]  /*30970*/  WARPSYNC.COLLECTIVE R15, `(.L_x_1083) ;  /* 0x000000000f087348 */ /* 0x000fea0003c00000 */
[----:B------:R0:W1:Y:S02]  /*30980*/  SHFL.IDX P6, R14, R13, R12, R11 ;  /* 0x0000000c0d0e7389 */ /* 0x00006400000c000b */
[----:B01----:R-:W-:Y:S01]  /*30990*/  ENDCOLLECTIVE ;  /* 0x000000000000791b */ /* 0x003fe20003800000 */
.L_x_1083:
[----:B------:R-:W-:-:S05]  /*309a0*/  IADD3 R2, P0, R30, R2, RZ ;  /* 0x000000021e027210 */ /* 0x000fca0007f1e0ff */
[----:B------:R-:W-:Y:S01]  /*309b0*/  IMAD.X R3, RZ, RZ, R3, P0 ;  /* 0x000000ffff037224 */ /* 0x000fe200000e0603 */
[----:B------:R-:W-:Y:S02]  /*309c0*/  ISETP.GE.AND P0, PT, R20, R21, PT ;  /* 0x000000151400720c */ /* 0x000fe40003f06270 */
[----:B------:R-:W5:Y:S01]  /*309d0*/  LDL.LU R20, [R1] ;  /* 0x0000000001147983 */ /* 0x000f620000300800 */
[C---:B------:R-:W-:Y:S02]  /*309e0*/  ISETP.GE.AND P3, PT, R23.reuse, 0x11, PT ;  /* 0x000000111700780c */ /* 0x040fe40003f66270 */
[C---:B------:R-:W-:Y:S01]  /*309f0*/  ISETP.GE.AND P5, PT, R23.reuse, 0x31, PT ;  /* 0x000000311700780c */ /* 0x040fe20003fa6270 */
[----:B------:R-:W-:Y:S01]  /*30a00*/  @!PT LDS RZ, [RZ] ;  /* 0x00000000fffff984 */ /* 0x000fe20000000800 */
[----:B------:R-:W-:Y:S01]  /*30a10*/  @!PT LDS RZ, [RZ] ;  /* 0x00000000fffff984 */ /* 0x000fe20000000800 */
[----:B------:R-:W-:Y:S01]  /*30a20*/  @!PT LDS RZ, [RZ] ;  /* 0x00000000fffff984 */ /* 0x000fe20000000800 */
[----:B------:R-:W-:Y:S01]  /*30a30*/  LDGSTS.E.BYPASS.LTC128B.128 [R5+0x10400], desc[UR36][R2.64], !P2 ;  /* 0x1040000002057fae */ /* 0x000fe2000d101d64 */
[C---:B------:R-:W-:Y:S01]  /*30a40*/  ISETP.LT.OR P2, PT, R23.reuse, 0x1, P0 ;  /* 0x000000011700780c */ /* 0x040fe20000741670 */
[----:B------:R-:W-:Y:S01]  /*30a50*/  IMAD.MOV.U32 R13, RZ, RZ, R7 ;  /* 0x000000ffff0d7224 */ /* 0x000fe200078e0007 */
[----:B------:R-:W-:-:S11]  /*30a60*/  ISETP.GE.AND P4, PT, R23, 0x41, PT ;  /* 0x000000411700780c */ /* 0x000fd60003f86270 */
[----:B------:R0:W-:Y:S02]  /*30a70*/  LDGSTS.E.BYPASS.LTC128B.128 [R5+0x14400], desc[UR36][R2.64+0x80], !P2 ;  /* 0x1440008002057fae */ /* 0x0001e4000d101d64 */
[----:B0-----:R-:W-:-:S07]  /*30a80*/  IMAD.MOV.U32 R3, RZ, RZ, R14 ;  /* 0x000000ffff037224 */ /* 0x001fce00078e000e */
[----:B-----5:R-:W-:Y:S05]  /*30a90*/  WARPSYNC.COLLECTIVE R15, `(.L_x_1084) ;  /* 0x000000000f087348 */ /* 0x020fea0003c00000 */
[----:B------:R0:W1:Y:S02]  /*30aa0*/  SHFL.IDX P6, R14, R13, R12, R11 ;  /* 0x0000000c0d0e7389 */ /* 0x00006400000c000b */
[----:B01---5:R-:W-:Y:S01]  /*30ab0*/  ENDCOLLECTIVE ;  /* 0x000000000000791b */ /* 0x023fe20003800000 */
.L_x_1084:
[----:B------:R-:W-:Y:S02]  /*30ac0*/  IMAD.MOV.U32 R13, RZ, RZ, R8 ;  /* 0x000000ffff0d7224 */ /* 0x000fe400078e0008 */
[----:B------:R-:W-:Y:S02]  /*30ad0*/  IMAD.MOV.U32 R12, RZ, RZ, 0x2 ;  /* 0x00000002ff0c7424 */ /* 0x000fe400078e00ff */
[----:B------:R-:W-:-:S07]  /*30ae0*/  IMAD.MOV.U32 R2, RZ, RZ, R14 ;  /* 0x000000ffff027224 */ /* 0x000fce00078e000e */
[----:B------:R-:W-:Y:S05]  /*30af0*/  WARPSYNC.COLLECTIVE R15, `(.L_x_1085) ;  /* 0x000000000f087348 */ /* 0x000fea0003c00000 */
[----:B------:R0:W1:Y:S02]  /*30b00*/  SHFL.IDX P6, R14, R13, R12, R11 ;  /* 0x0000000c0d0e7389 */ /* 0x00006400000c000b */
[----:B01----:R-:W-:Y:S01]  /*30b10*/  ENDCOLLECTIVE ;  /* 0x000000000000791b */ /* 0x003fe20003800000 */
.L_x_1085:
[----:B------:R-:W-:-:S04]  /*30b20*/  IADD3 R2, P2, R30, R2, RZ ;  /* 0x000000021e027210 */ /* 0x000fc80007f5e0ff */
[----:B------:R-:W-:Y:S02]  /*30b30*/  IADD3.X R3, RZ, R3, RZ, P2, !PT ;  /* 0x00000003ff037210 */ /* 0x000fe400017fe4ff */
[----:B------:R-:W-:Y:S02]  /*30b40*/  ISETP.LT.OR P2, PT, R23, 0x11, P1 ;  /* 0x000000111700780c */ /* 0x000fe40000f41670 */
[----:B------:R-:W-:-:S11]  /*30b50*/  MOV R13, R7 ;  /* 0x00000007000d7202 */ /* 0x000fd60000000f00 */
        /* <DEDUP_REMOVED lines=10> */
.L_x_1086:
[----:B------:R-:W-:Y:S01]  /*30c00*/  IMAD.MOV.U32 R13, RZ, RZ, R8 ;  /* 0x000000ffff0d7224 */ /* 0x000fe200078e0008 */
[----:B------:R-:W-:Y:S01]  /*30c10*/  MOV R12, 0x3 ;  /* 0x00000003000c7802 */ /* 0x000fe20000000f00 */
[----:B------:R-:W-:-:S07]  /*30c20*/  IMAD.MOV.U32 R2, RZ, RZ, R14 ;  /* 0x000000ffff027224 */ /* 0x000fce00078e000e */
[----:B------:R-:W-:Y:S05]  /*30c30*/  WARPSYNC.COLLECTIVE R15, `(.L_x_1087) ;  /* 0x000000000f087348 */ /* 0x000fea0003c00000 */
[----:B------:R0:W1:Y:S02]  /*30c40*/  SHFL.IDX P6, R14, R13, R12, R11 ;  /* 0x0000000c0d0e7389 */ /* 0x00006400000c000b */
[----:B01----:R-:W-:Y:S01]  /*30c50*/  ENDCOLLECTIVE ;  /* 0x000000000000791b */ /* 0x003fe20003800000 */
.L_x_1087:
        /* <DEDUP_REMOVED lines=14> */
.L_x_1088:
[----:B------:R-:W-:Y:S02]  /*30d40*/  IMAD.MOV.U32 R13, RZ, RZ, R8 ;  /* 0x000000ffff0d7224 */ /* 0x000fe400078e0008 */
[----:B------:R-:W-:Y:S02]  /*30d50*/  IMAD.MOV.U32 R12, RZ, RZ, 0x4 ;  /* 0x00000004ff0c7424 */ /* 0x000fe400078e00ff */
[----:B------:R-:W-:-:S07]  /*30d60*/  IMAD.MOV.U32 R2, RZ, RZ, R14 ;  /* 0x000000ffff027224 */ /* 0x000fce00078e000e */
[----:B------:R-:W-:Y:S05]  /*30d70*/  WARPSYNC.COLLECTIVE R15, `(.L_x_1089) ;  /* 0x000000000f087348 */ /* 0x000fea0003c00000 */
[----:B------:R0:W1:Y:S02]  /*30d80*/  SHFL.IDX P6, R14, R13, R12, R11 ;  /* 0x0000000c0d0e7389 */ /* 0x00006400000c000b */
[----:B01----:R-:W-:Y:S01]  /*30d90*/  ENDCOLLECTIVE ;  /* 0x000000000000791b */ /* 0x003fe20003800000 */
.L_x_1089:
        /* <DEDUP_REMOVED lines=14> */
.L_x_1090:
[----:B------:R-:W-:Y:S01]  /*30e80*/  IMAD.MOV.U32 R13, RZ, RZ, R8 ;  /* 0x000000ffff0d7224 */ /* 0x000fe200078e0008 */
[----:B------:R-:W-:Y:S01]  /*30e90*/  MOV R12, 0x5 ;  /* 0x00000005000c7802 */ /* 0x000fe20000000f00 */
[----:B------:R-:W-:-:S07]  /*30ea0*/  IMAD.MOV.U32 R2, RZ, RZ, R14 ;  /* 0x000000ffff027224 */ /* 0x000fce00078e000e */
[----:B------:R-:W-:Y:S05]  /*30eb0*/  WARPSYNC.COLLECTIVE R15, `(.L_x_1091) ;  /* 0x000000000f087348 */ /* 0x000fea0003c00000 */
[----:B------:R0:W1:Y:S02]  /*30ec0*/  SHFL.IDX P6, R14, R13, R12, R11 ;  /* 0x0000000c0d0e7389 */ /* 0x00006400000c000b */
[----:B01----:R-:W-:Y:S01]  /*30ed0*/  ENDCOLLECTIVE ;  /* 0x000000000000791b */ /* 0x003fe20003800000 */
.L_x_1091:
[----:B------:R-:W-:-:S05]  /*30ee0*/  IADD3 R2, P2, R30, R2, RZ ;  /* 0x000000021e027210 */ /* 0x000fca0007f5e0ff */
[----:B------:R-:W-:Y:S01]  /*30ef0*/  IMAD.X R3, RZ, RZ, R3, P2 ;  /* 0x000000ffff037224 */ /* 0x000fe200010e0603 */
[----:B------:R-:W-:Y:S01]  /*30f00*/  ISETP.LT.OR P2, PT, R23, 0x41, P1 ;  /* 0x000000411700780c */ /* 0x000fe20000f41670 */
[----:B------:R-:W-:Y:S01]  /*30f10*/  IMAD.MOV.U32 R13, RZ, RZ, R7 ;  /* 0x000000ffff0d7224 */ /* 0x000fe200078e0007 */
[----:B------:R-:W-:-:S04]  /*30f20*/  LOP3.LUT R20, R20, 0xffffffef, RZ, 0xc0, !PT ;  /* 0xffffffef14147812 */ /* 0x000fc800078ec0ff */
[----:B------:R-:W-:Y:S02]  /*30f30*/  @P3 LOP3.LUT R20, R20, 0x10, RZ, 0xfc, !PT ;  /* 0x0000001014143812 */ /* 0x000fe400078efcff */
[----:B------:R-:W-:-:S05]  /*30f40*/  ISETP.GE.AND P3, PT, R23, 0x51, PT ;  /* 0x000000511700780c */ /* 0x000fca0003f66270 */
[----:B------:R-:W-:Y:S01]  /*30f50*/  @!PT LDS RZ, [RZ] ;  /* 0x00000000fffff984 */ /* 0x000fe20000000800 */
[----:B------:R-:W-:Y:S01]  /*30f60*/  @!PT LDS RZ, [RZ] ;  /* 0x00000000fffff984 */ /* 0x000fe20000000800 */
[----:B------:R-:W-:Y:S01]  /*30f70*/  @!PT LDS RZ, [RZ] ;  /* 0x00000000fffff984 */ /* 0x000fe20000000800 */
[----:B------:R-:W-:Y:S01]  /*30f80*/  LDGSTS.E.BYPASS.LTC128B.128 [R5+0x12400], desc[UR36][R2.64], !P2 ;  /* 0x1240000002057fae */ /* 0x000fe2000d101d64 */
[----:B------:R-:W-:Y:S02]  /*30f90*/  ISETP.LT.OR P2, PT, R23, 0x41, P0 ;  /* 0x000000411700780c */ /* 0x000fe40000741670 */
[----:B------:R-:W-:-:S11]  /*30fa0*/  LOP3.LUT R20, R20, 0xfffffff7, RZ, 0xc0, !PT ;  /* 0xfffffff714147812 */ /* 0x000fd600078ec0ff */
[----:B------:R0:W-:Y:S02]  /*30fb0*/  LDGSTS.E.BYPASS.LTC128B.128 [R5+0x16400], desc[UR36][R2.64+0x80], !P2 ;  /* 0x1640008002057fae */ /* 0x0001e4000d101d64 */
[----:B0-----:R-:W-:-:S07]  /*30fc0*/  IMAD.MOV.U32 R3, RZ, RZ, R14 ;  /* 0x000000ffff037224 */ /* 0x001fce00078e000e */
[----:B------:R-:W-:Y:S05]  /*30fd0*/  WARPSYNC.COLLECTIVE R15, `(.L_x_1092) ;  /* 0x000000000f087348 */ /* 0x000fea0003c00000 */
[----:B------:R0:W1:Y:S02]  /*30fe0*/  SHFL.IDX P6, R14, R13, R12, R11 ;  /* 0x0000000c0d0e7389 */ /* 0x00006400000c000b */
[----:B01----:R-:W-:Y:S01]  /*30ff0*/  ENDCOLLECTIVE ;  /* 0x000000000000791b */ /* 0x003fe20003800000 */
.L_x_1092:
[----:B------:R-:W-:Y:S02]  /*31000*/  IMAD.MOV.U32 R13, RZ, RZ, R8 ;  /* 0x000000ffff0d7224 */ /* 0x000fe400078e0008 */
[----:B------:R-:W-:Y:S02]  /*31010*/  IMAD.MOV.U32 R12, RZ, RZ, 0x6 ;  /* 0x00000006ff0c7424 */ /* 0x000fe400078e00ff */
[----:B------:R-:W-:-:S07]  /*31020*/  IMAD.MOV.U32 R2, RZ, RZ, R14 ;  /* 0x000000ffff027224 */ /* 0x000fce00078e000e */
[----:B------:R-:W-:Y:S05]  /*31030*/  WARPSYNC.COLLECTIVE R15, `(.L_x_1093) ;  /* 0x000000000f087348 */ /* 0x000fea0003c00000 */
[----:B------:R0:W1:Y:S02]  /*31040*/  SHFL.IDX P6, R14, R13, R12, R11 ;  /* 0x0000000c0d0e7389 */ /* 0x00006400000c000b */
[----:B01----:R-:W-:Y:S01]  /*31050*/  ENDCOLLECTIVE ;  /* 0x000000000000791b */ /* 0x003fe20003800000 */
.L_x_1093:
        /* <DEDUP_REMOVED lines=14> */
.L_x_1094:
[----:B------:R-:W-:Y:S01]  /*31140*/  IMAD.MOV.U32 R13, RZ, RZ, R8 ;  /* 0x000000ffff0d7224 */ /* 0x000fe200078e0008 */
[----:B------:R-:W-:Y:S01]  /*31150*/  MOV R12, 0x7 ;  /* 0x00000007000c7802 */ /* 0x000fe20000000f00 */
[----:B------:R-:W-:-:S07]  /*31160*/  IMAD.MOV.U32 R2, RZ, RZ, R14 ;  /* 0x000000ffff027224 */ /* 0x000fce00078e000e */
[----:B------:R-:W-:Y:S05]  /*31170*/  WARPSYNC.COLLECTIVE R15, `(.L_x_1095) ;  /* 0x000000000f087348 */ /* 0x000fea0003c00000 */
[----:B------:R0:W1:Y:S02]  /*31180*/  SHFL.IDX P6, R14, R13, R12, R11 ;  /* 0x0000000c0d0e7389 */ /* 0x00006400000c000b */
[----:B01----:R-:W-:Y:S01]  /*31190*/  ENDCOLLECTIVE ;  /* 0x000000000000791b */ /* 0x003fe20003800000 */
.L_x_1095:
        /* <DEDUP_REMOVED lines=13> */
.L_x_1096:
        /* <DEDUP_REMOVED lines=10> */
[----:B------:R-:W-:-:S05]  /*31310*/  @P6 LOP3.LUT R20, R20, 0x40, RZ, 0xfc, !PT ;  /* 0x0000004014146812 */ /* 0x000fca00078efcff */
[----:B------:R0:W-:Y:S01]  /*31320*/  STL [R1], R20 ;  /* 0x0000001401007387 */ /* 0x0001e20000100800 */
[----:B------:R-:W-:Y:S05]  /*31330*/  BRA `(.L_x_1097) ;  /* 0xffffff4c00187947 */ /* 0x000fea000383ffff */
.L_x_762:
[----:B----4-:R4:W0:Y:S02]  /*31340*/  SYNCS.PHASECHK.TRANS64.TRYWAIT P0, [R6+URZ+0x38840], R19 ;  /* 0x03884013060075a7 */ /* 0x010824000800017f */
[----:B0-----:R-:W-:Y:S05]  /*31350*/  @!P0 NANOSLEEP.SYNCS 0x989680 ;  /* 0x009896800000895d */ /* 0x001fea0003900000 */
[----:B------:R-:W0:Y:S02]  /*31360*/  @!P0 SYNCS.PHASECHK.TRANS64 P0, [R6+URZ+0x38840], R19 ;  /* 0x03884013060085a7 */ /* 0x000e24000800007f */
[----:B0-----:R-:W-:Y:S05]  /*31370*/  @!P0 BRA `(.L_x_762) ;  /* 0xfffffffc00f08947 */ /* 0x001fea000383ffff */
[----:B------:R-:W-:Y:S05]  /*31380*/  BRA `(.L_x_1098) ;  /* 0xffffff4c00747947 */ /* 0x000fea000383ffff */
.L_x_763:
[----:B------:R-:W-:Y:S01]  /*31390*/  BSSY B0, `(.L_x_1099) ;  /* 0x0000008000007945 */ /* 0x000fe20003800000 */
[----:B------:R-:W-:Y:S01]  /*313a0*/  MOV R13, R0 ;  /* 0x00000000000d7202 */ /* 0x000fe20000000f00 */
[----:B------:R-:W-:Y:S02]  /*313b0*/  IMAD.MOV.U32 R12, RZ, RZ, RZ ;  /* 0x000000ffff0c7224 */ /* 0x000fe400078e00ff */
[----:B------:R-:W-:Y:S02]  /*313c0*/  IMAD.MOV.U32 R11, RZ, RZ, 0x181f ;  /* 0x0000181fff0b7424 */ /* 0x000fe400078e00ff */
[----:B------:R-:W-:-:S07]  /*313d0*/  IMAD.MOV.U32 R15, RZ, RZ, -0x1 ;  /* 0xffffffffff0f7424 */ /* 0x000fce00078e00ff */
[----:B---345:R-:W-:Y:S05]  /*313e0*/  WARPSYNC.COLLECTIVE R15, `(.L_x_1100) ;  /* 0x000000000f087348 */ /* 0x038fea0003c00000 */
[----:B------:R0:W1:Y:S02]  /*313f0*/  SHFL.IDX P6, R14, R13, R12, R11 ;  /* 0x0000000c0d0e7389 */ /* 0x00006400000c000b */
[----:B01-345:R-:W-:Y:S01]  /*31400*/  ENDCOLLECTIVE ;  /* 0x000000000000791b */ /* 0x03bfe20003800000 */
.L_x_1100:
[----:B------:R-:W-:Y:S05]  /*31410*/  BSYNC B0 ;  /* 0x0000000000007941 */ /* 0x000fea0003800000 */
.L_x_1099:
[----:B------:R-:W-:Y:S01]  /*31420*/  IMAD.MOV.U32 R13, RZ, RZ, R4 ;  /* 0x000000ffff0d7224 */ /* 0x000fe200078e0004 */
[----:B------:R-:W-:Y:S01]  /*31430*/  MOV R15, 0xffffffff ;  /* 0xffffffff000f7802 */ /* 0x000fe20000000f00 */
[----:B------:R-:W-:Y:S01]  /*31440*/  IMAD.MOV.U32 R12, RZ, RZ, RZ ;  /* 0x000000ffff0c7224 */ /* 0x000fe200078e00ff */
[----:B------:R-:W-:Y:S01]  /*31450*/  MOV R2, R14 ;  /* 0x0000000e00027202 */ /* 0x000fe20000000f00 */
[----:B------:R-:W-:-:S07]  /*31460*/  IMAD.MOV.U32 R11, RZ, RZ, 0x181f ;  /* 0x0000181fff0b7424 */ /* 0x000fce00078e00ff */
[----:B------:R-:W-:Y:S05]  /*31470*/  WARPSYNC.COLLECTIVE R15, `(.L_x_1101) ;  /* 0x000000000f087348 */ /* 0x000fea0003c00000 */
[----:B------:R0:W1:Y:S02]  /*31480*/  SHFL.IDX P6, R14, R13, R12, R11 ;  /* 0x0000000c0d0e7389 */ /* 0x00006400000c000b */
[----:B01----:R-:W-:Y:S01]  /*31490*/  ENDCOLLECTIVE ;  /* 0x000000000000791b */ /* 0x003fe20003800000 */
.L_x_1101:
[----:B------:R-:W-:Y:S01]  /*314a0*/  IMAD.MOV.U32 R13, RZ, RZ, R0 ;  /* 0x000000ffff0d7224 */ /* 0x000fe200078e0000 */
[----:B------:R-:W-:Y:S02]  /*314b0*/  MOV R12, 0x1 ;  /* 0x00000001000c7802 */ /* 0x000fe40000000f00 */
[----:B------:R-:W-:Y:S01]  /*314c0*/  LOP3.LUT P6, RZ, R20, 0x20, RZ, 0xc0, !PT ;  /* 0x0000002014ff7812 */ /* 0x000fe200078cc0ff */
[----:B------:R-:W-:-:S12]  /*314d0*/  IMAD.MOV.U32 R3, RZ, RZ, R14 ;  /* 0x000000ffff037224 */ /* 0x000fd800078e000e */
[----:B------:R-:W-:-:S05]  /*314e0*/  @P6 IADD3 R3, P0, R30, R3, RZ ;  /* 0x000000031e036210 */ /* 0x000fca0007f1e0ff */
[----:B------:R-:W-:Y:S01]  /*314f0*/  @P6 IMAD.X R2, RZ, RZ, R2, P0 ;  /* 0x000000ffff026224 */ /* 0x000fe200000e0602 */
[----:B------:R-:W-:-:S04]  /*31500*/  ISETP.GE.AND P0, PT, R30, R8, PT ;  /* 0x000000081e00720c */ /* 0x000fc80003f06270 */
[----:B------:R-:W-:-:S04]  /*31510*/  @P6 LOP3.LUT R3, R3, R2, RZ, 0x3c, !PT ;  /* 0x0000000203036212 */ /* 0x000fc800078e3cff */
[----:B------:R-:W-:-:S04]  /*31520*/  @P6 LOP3.LUT R2, R3, R2, RZ, 0x3c, !PT ;  /* 0x0000000203026212 */ /* 0x000fc800078e3cff */
[----:B------:R-:W-:-:S05]  /*31530*/  @P6 LOP3.LUT R3, R3, R2, RZ, 0x3c, !PT ;  /* 0x0000000203036212 */ /* 0x000fca00078e3cff */
        /* <DEDUP_REMOVED lines=8> */
.L_x_1102:
[----:B------:R-:W-:Y:S02]  /*315c0*/  IMAD.MOV.U32 R13, RZ, RZ, R4 ;  /* 0x000000ffff0d7224 */ /* 0x000fe400078e0004 */
[----:B------:R-:W-:-:S07]  /*315d0*/  IMAD.MOV.U32 R2, RZ, RZ, R14 ;  /* 0x000000ffff027224 */ /* 0x000fce00078e000e */
[----:B------:R-:W-:Y:S05]  /*315e0*/  WARPSYNC.COLLECTIVE R15, `(.L_x_1103) ;  /* 0x000000000f087348 */ /* 0x000fea0003c00000 */
[----:B------:R0:W1:Y:S02]  /*315f0*/  SHFL.IDX P6, R14, R13, R12, R11 ;  /* 0x0000000c0d0e7389 */ /* 0x00006400000c000b */
[----:B01----:R-:W-:Y:S01]  /*31600*/  ENDCOLLECTIVE ;  /* 0x000000000000791b */ /* 0x003fe20003800000 */
.L_x_1103:
[----:B------:R-:W-:Y:S02]  /*31610*/  IMAD.MOV.U32 R13, RZ, RZ, R0 ;  /* 0x000000ffff0d7224 */ /* 0x000fe400078e0000 */
[----:B------:R-:W-:Y:S01]  /*31620*/  IMAD.MOV.U32 R12, RZ, RZ, 0x2 ;  /* 0x00000002ff0c7424 */ /* 0x000fe200078e00ff */
[----:B------:R-:W-:Y:S01]  /*31630*/  LOP3.LUT P6, RZ, R20, 0x10, RZ, 0xc0, !PT ;  /* 0x0000001014ff7812 */ /* 0x000fe200078cc0ff */
[----:B------:R-:W-:-:S12]  /*31640*/  IMAD.MOV.U32 R3, RZ, RZ, R14 ;  /* 0x000000ffff037224 */ /* 0x000fd800078e000e */
[----:B------:R-:W-:-:S04]  /*31650*/  @P6 IADD3 R3, P0, R30, R3, RZ ;  /* 0x000000031e036210 */ /* 0x000fc80007f1e0ff */
[----:B------:R-:W-:Y:S02]  /*31660*/  @P6 IADD3.X R2, RZ, R2, RZ, P0, !PT ;  /* 0x00000002ff026210 */ /* 0x000fe400007fe4ff */
[----:B------:R-:W-:Y:S02]  /*31670*/  ISETP.GE.AND P0, PT, R30, R8, PT ;  /* 0x000000081e00720c */ /* 0x000fe40003f06270 */
        /* <DEDUP_REMOVED lines=11> */
.L_x_1104:
[----:B------:R-:W-:Y:S01]  /*31730*/  MOV R13, R4 ;  /* 0x00000004000d7202 */ /* 0x000fe20000000f00 */
[----:B------:R-:W-:-:S07]  /*31740*/  IMAD.MOV.U32 R2, RZ, RZ, R14 ;  /* 0x000000ffff027224 */ /* 0x000fce00078e000e */
[----:B------:R-:W-:Y:S05]  /*31750*/  WARPSYNC.COLLECTIVE R15, `(.L_x_1105) ;  /* 0x000000000f087348 */ /* 0x000fea0003c00000 */
[----:B------:R0:W1:Y:S02]  /*31760*/  SHFL.IDX P6, R14, R13, R12, R11 ;  /* 0x0000000c0d0e7389 */ /* 0x00006400000c000b */
[----:B01----:R-:W-:Y:S01]  /*31770*/  ENDCOLLECTIVE ;  /* 0x000000000000791b */ /* 0x003fe20003800000 */
.L_x_1105:
        /* <DEDUP_REMOVED lines=18> */
.L_x_1106:
[----:B------:R-:W-:Y:S02]  /*318a0*/  IMAD.MOV.U32 R13, RZ, RZ, R4 ;  /* 0x000000ffff0d7224 */ /* 0x000fe400078e0004 */
[----:B------:R-:W-:-:S07]  /*318b0*/  IMAD.MOV.U32 R2, RZ, RZ, R14 ;  /* 0x000000ffff027224 */ /* 0x000fce00078e000e */
[----:B------:R-:W-:Y:S05]  /*318c0*/  WARPSYNC.COLLECTIVE R15, `(.L_x_1107) ;  /* 0x000000000f087348 */ /* 0x000fea0003c00000 */
[----:B------:R0:W1:Y:S02]  /*318d0*/  SHFL.IDX P6, R14, R13, R12, R11 ;  /* 0x0000000c0d0e7389 */ /* 0x00006400000c000b */
[----:B01----:R-:W-:Y:S01]  /*318e0*/  ENDCOLLECTIVE ;  /* 0x000000000000791b */ /* 0x003fe20003800000 */
.L_x_1107:
[----:B------:R-:W-:Y:S02]  /*318f0*/  IMAD.MOV.U32 R13, RZ, RZ, R0 ;  /* 0x000000ffff0d7224 */ /* 0x000fe400078e0000 */
[----:B------:R-:W-:Y:S02]  /*31900*/  IMAD.MOV.U32 R12, RZ, RZ, 0x4 ;  /* 0x00000004ff0c7424 */ /* 0x000fe400078e00ff */
[----:B------:R-:W-:Y:S01]  /*31910*/  IMAD.MOV.U32 R3, RZ, RZ, R14 ;  /* 0x000000ffff037224 */ /* 0x000fe200078e000e */
[----:B------:R-:W-:-:S04]  /*31920*/  ISETP.GE.AND P6, PT, R30, R8, PT ;  /* 0x000000081e00720c */ /* 0x000fc80003fc6270 */
[----:B------:R-:W-:-:S04]  /*31930*/  @P5 IADD3 R3, P0, R30, R3, RZ ;  /* 0x000000031e035210 */ /* 0x000fc80007f1e0ff */
[----:B------:R-:W-:-:S04]  /*31940*/  @P5 IADD3.X R2, RZ, R2, RZ, P0, !PT ;  /* 0x00000002ff025210 */ /* 0x000fc800007fe4ff */
[----:B------:R-:W-:-:S04]  /*31950*/  @P5 LOP3.LUT R3, R3, R2, RZ, 0x3c, !PT ;  /* 0x0000000203035212 */ /* 0x000fc800078e3cff */
[----:B------:R-:W-:-:S04]  /*31960*/  @P5 LOP3.LUT R2, R3, R2, RZ, 0x3c, !PT ;  /* 0x0000000203025212 */ /* 0x000fc800078e3cff */
[----:B------:R-:W-:-:S05]  /*31970*/  @P5 LOP3.LUT R3, R3, R2, RZ, 0x3c, !PT ;  /* 0x0000000203035212 */ /* 0x000fca00078e3cff */
[----:B------:R-:W-:Y:S01]  /*31980*/  @!PT LDS RZ, [RZ] ;  /* 0x00000000fffff984 */ /* 0x000fe20000000800 */
[----:B------:R-:W-:Y:S01]  /*31990*/  @!PT LDS RZ, [RZ] ;  /* 0x00000000fffff984 */ /* 0x000fe20000000800 */
[----:B------:R-:W-:Y:S01]  /*319a0*/  @!PT LDS RZ, [RZ] ;  /* 0x00000000fffff984 */ /* 0x000fe20000000800 */
[----:B------:R0:W-:Y:S02]  /*319b0*/  @P5 LDGSTS.E.BYPASS.LTC128B.128 [R5+0x29c00], desc[UR36][R2.64], !P6 ;  /* 0x29c0000002055fae */ /* 0x0001e4000f101d64 */
[----:B0-----:R-:W-:Y:S05]  /*319c0*/  WARPSYNC.COLLECTIVE R15, `(.L_x_1108) ;  /* 0x000000000f087348 */ /* 0x001fea0003c00000 */
[----:B------:R1:W2:Y:S02]  /*319d0*/  SHFL.IDX P6, R14, R13, R12, R11 ;  /* 0x0000000c0d0e7389 */ /* 0x0002a400000c000b */
[----:B012---:R-:W-:Y:S01]  /*319e0*/  ENDCOLLECTIVE ;  /* 0x000000000000791b */ /* 0x007fe20003800000 */
.L_x_1108:
[----:B------:R-:W-:Y:S01]  /*319f0*/  @!PT LDS RZ, [RZ] ;  /* 0x00000000fffff984 */ /* 0x000fe20000000800 */
[----:B------:R-:W-:Y:S01]  /*31a00*/  @!PT LDS RZ, [RZ] ;  /* 0x00000000fffff984 */ /* 0x000fe20000000800 */
[----:B------:R-:W-:Y:S01]  /*31a10*/  @!PT LDS RZ, [RZ] ;  /* 0x00000000fffff984 */ /* 0x000fe20000000800 */
[----:B------:R0:W-:Y:S01]  /*31a20*/  @P5 LDGSTS.E.BYPASS.LTC128B.128 [R5+0x2dc00], desc[UR36][R2.64+0x80], !P1 ;  /* 0x2dc0008002055fae */ /* 0x0001e2000c901d64 */
[----:B------:R-:W-:Y:S02]  /*31a30*/  ISETP.GE.AND P5, PT, R30, R8, PT ;  /* 0x000000081e00720c */ /* 0x000fe40003fa6270 */
[----:B------:R-:W-:Y:S01]  /*31a40*/  MOV R13, R4 ;  /* 0x00000004000d7202 */ /* 0x000fe20000000f00 */
[----:B0-----:R-:W-:-:S10]  /*31a50*/  IMAD.MOV.U32 R2, RZ, RZ, R14 ;  /* 0x000000ffff027224 */ /* 0x001fd400078e000e */
[----:B------:R-:W-:Y:S05]  /*31a60*/  WARPSYNC.COLLECTIVE R15, `(.L_x_1109) ;  /* 0x000000000f087348 */ /* 0x000fea0003c00000 */
[----:B------:R0:W1:Y:S02]  /*31a70*/  SHFL.IDX P6, R14, R13, R12, R11 ;  /* 0x0000000c0d0e7389 */ /* 0x00006400000c000b */
[----:B01----:R-:W-:Y:S01]  /*31a80*/  ENDCOLLECTIVE ;  /* 0x000000000000791b */ /* 0x003fe20003800000 */
.L_x_1109:
[----:B------:R-:W-:Y:S01]  /*31a90*/  IMAD.MOV.U32 R13, RZ, RZ, R0 ;  /* 0x000000ffff0d7224 */ /* 0x000fe200078e0000 */
[----:B------:R-:W-:Y:S01]  /*31aa0*/  MOV R12, 0x5 ;  /* 0x00000005000c7802 */ /* 0x000fe20000000f00 */
[----:B------:R-:W-:-:S07]  /*31ab0*/  IMAD.MOV.U32 R3, RZ, RZ, R14 ;  /* 0x000000ffff037224 */ /* 0x000fce00078e000e */
[----:B------:R-:W-:Y:S05]  /*31ac0*/  WARPSYNC.COLLECTIVE R15, `(.L_x_1110) ;  /* 0x000000000f087348 */ /* 0x000fea0003c00000 */
[----:B------:R0:W1:Y:S02]  /*31ad0*/  SHFL.IDX P6, R14, R13, R12, R11 ;  /* 0x0000000c0d0e7389 */ /* 0x00006400000c000b */
[----:B01----:R-:W-:Y:S01]  /*31ae0*/  ENDCOLLECTIVE ;  /* 0x000000000000791b */ /* 0x003fe20003800000 */
.L_x_1110:
[----:B------:R-:W-:-:S05]  /*31af0*/  @P4 IADD3 R3, P0, R30, R3, RZ ;  /* 0x000000031e034210 */ /* 0x000fca0007f1e0ff */
[----:B------:R-:W-:-:S05]  /*31b00*/  @P4 IMAD.X R2, RZ, RZ, R2, P0 ;  /* 0x000000ffff024224 */ /* 0x000fca00000e0602 */
[----:B------:R-:W-:Y:S01]  /*31b10*/  @P4 LOP3.LUT R3, R3, R2, RZ, 0x3c, !PT ;  /* 0x0000000203034212 */ /* 0x000fe200078e3cff */
[----:B------:R-:W-:-:S03]  /*31b20*/  IMAD.MOV.U32 R13, RZ, RZ, R4 ;  /* 0x000000ffff0d7224 */ /* 0x000fc600078e0004 */
[----:B------:R-:W-:-:S04]  /*31b30*/  @P4 LOP3.LUT R2, R3, R2, RZ, 0x3c, !PT ;  /* 0x0000000203024212 */ /* 0x000fc800078e3cff */
[----:B------:R-:W-:-:S05]  /*31b40*/  @P4 LOP3.LUT R3, R3, R2, RZ, 0x3c, !PT ;  /* 0x0000000203034212 */ /* 0x000fca00078e3cff */
[----:B------:R-:W-:Y:S01]  /*31b50*/  @!PT LDS RZ, [RZ] ;  /* 0x00000000fffff984 */ /* 0x000fe20000000800 */
[----:B------:R-:W-:Y:S01]  /*31b60*/  @!PT LDS RZ, [RZ] ;  /* 0x00000000fffff984 */ /* 0x000fe20000000800 */
[----:B------:R-:W-:Y:S01]  /*31b70*/  @!PT LDS RZ, [RZ] ;  /* 0x00000000fffff984 */ /* 0x000fe20000000800 */
[----:B------:R-:W-:Y:S04]  /*31b80*/  @P4 LDGSTS.E.BYPASS.LTC128B.128 [R5+0x2a400], desc[UR36][R2.64], !P5 ;  /* 0x2a40000002054fae */ /* 0x000fe8000e901d64 */
[----:B------:R0:W-:Y:S02]  /*31b90*/  @P4 LDGSTS.E.BYPASS.LTC128B.128 [R5+0x2e400], desc[UR36][R2.64+0x80], !P1 ;  /* 0x2e40008002054fae */ /* 0x0001e4000c901d64 */
[----:B0-----:R-:W-:-:S07]  /*31ba0*/  IMAD.MOV.U32 R2, RZ, RZ, R14 ;  /* 0x000000ffff027224 */ /* 0x001fce00078e000e */
[----:B------:R-:W-:Y:S05]  /*31bb0*/  WARPSYNC.COLLECTIVE R15, `(.L_x_1111) ;  /* 0x000000000f087348 */ /* 0x000fea0003c00000 */
[----:B------:R0:W1:Y:S02]  /*31bc0*/  SHFL.IDX P6, R14, R13, R12, R11 ;  /* 0x0000000c0d0e7389 */ /* 0x00006400000c000b */
[----:B01----:R-:W-:Y:S01]  /*31bd0*/  ENDCOLLECTIVE ;  /* 0x000000000000791b */ /* 0x003fe20003800000 */
.L_x_1111:
[----:B------:R-:W-:Y:S02]  /*31be0*/  IMAD.MOV.U32 R13, RZ, RZ, R0 ;  /* 0x000000ffff0d7224 */ /* 0x000fe400078e0000 */
[----:B------:R-:W-:Y:S02]  /*31bf0*/  IMAD.MOV.U32 R12, RZ, RZ, 0x6 ;  /* 0x00000006ff0c7424 */ /* 0x000fe400078e00ff */
[----:B------:R-:W-:-:S07]  /*31c00*/  IMAD.MOV.U32 R3, RZ, RZ, R14 ;  /* 0x000000ffff037224 */ /* 0x000fce00078e000e */
[----:B------:R-:W-:Y:S05]  /*31c10*/  WARPSYNC.COLLECTIVE R15, `(.L_x_1112) ;  /* 0x000000000f087348 */ /* 0x000fea0003c00000 */
[----:B------:R0:W1:Y:S02]  /*31c20*/  SHFL.IDX P6, R14, R13, R12, R11 ;  /* 0x0000000c0d0e7389 */ /* 0x00006400000c000b */
[----:B01----:R-:W-:Y:S01]  /*31c30*/  ENDCOLLECTIVE ;  /* 0x000000000000791b */ /* 0x003fe20003800000 */
.L_x_1112:
[----:B------:R-:W-:-:S04]  /*31c40*/  @P3 IADD3 R3, P0, R30, R3, RZ ;  /* 0x000000031e033210 */ /* 0x000fc80007f1e0ff */
[----:B------:R-:W-:-:S04]  /*31c50*/  @P3 IADD3.X R2, RZ, R2, RZ, P0, !PT ;  /* 0x00000002ff023210 */ /* 0x000fc800007fe4ff */
[----:B------:R-:W-:Y:S02]  /*31c60*/  @P3 LOP3.LUT R3, R3, R2, RZ, 0x3c, !PT ;  /* 0x0000000203033212 */ /* 0x000fe400078e3cff */
[----:B------:R-:W-:Y:S02]  /*31c70*/  MOV R13, R4 ;  /* 0x00000004000d7202 */ /* 0x000fe40000000f00 */
        /* <DEDUP_REMOVED lines=11> */
.L_x_1113:
[----:B------:R-:W-:Y:S01]  /*31d30*/  IMAD.MOV.U32 R13, RZ, RZ, R0 ;  /* 0x000000ffff0d7224 */ /* 0x000fe200078e0000 */
[----:B------:R-:W-:Y:S01]  /*31d40*/  MOV R12, 0x7 ;  /* 0x00000007000c7802 */ /* 0x000fe20000000f00 */
[----:B------:R-:W-:-:S07]  /*31d50*/  IMAD.MOV.U32 R3, RZ, RZ, R14 ;  /* 0x000000ffff037224 */ /* 0x000fce00078e000e */
[----:B------:R-:W-:Y:S05]  /*31d60*/  WARPSYNC.COLLECTIVE R15, `(.L_x_1114) ;  /* 0x000000000f087348 */ /* 0x000fea0003c00000 */
[----:B------:R0:W1:Y:S02]  /*31d70*/  SHFL.IDX P6, R14, R13, R12, R11 ;  /* 0x0000000c0d0e7389 */ /* 0x00006400000c000b */
[----:B01----:R-:W-:Y:S01]  /*31d80*/  ENDCOLLECTIVE ;  /* 0x000000000000791b */ /* 0x003fe20003800000 */
.L_x_1114:
[----:B------:R-:W-:-:S05]  /*31d90*/  @P2 IADD3 R3, P0, R30, R3, RZ ;  /* 0x000000031e032210 */ /* 0x000fca0007f1e0ff */
[----:B------:R-:W-:-:S05]  /*31da0*/  @P2 IMAD.X R2, RZ, RZ, R2, P0 ;  /* 0x000000ffff022224 */ /* 0x000fca00000e0602 */
[----:B------:R-:W-:Y:S01]  /*31db0*/  @P2 LOP3.LUT R3, R3, R2, RZ, 0x3c, !PT ;  /* 0x0000000203032212 */ /* 0x000fe200078e3cff */
[----:B------:R-:W-:-:S03]  /*31dc0*/  IMAD.MOV.U32 R13, RZ, RZ, R4 ;  /* 0x000000ffff0d7224 */ /* 0x000fc600078e0004 */
[----:B------:R-:W-:-:S04]  /*31dd0*/  @P2 LOP3.LUT R2, R3, R2, RZ, 0x3c, !PT ;  /* 0x0000000203022212 */ /* 0x000fc800078e3cff */
[----:B------:R-:W-:Y:S01]  /*31de0*/  @P2 LOP3.LUT R3, R3, R2, RZ, 0x3c, !PT ;  /* 0x0000000203032212 */ /* 0x000fe200078e3cff */
[----:B------:R-:W-:-:S07]  /*31df0*/  IMAD.MOV.U32 R0, RZ, RZ, R14 ;  /* 0x000000ffff007224 */ /* 0x000fce00078e000e */
[----:B------:R-:W-:Y:S05]  /*31e00*/  WARPSYNC.COLLECTIVE R15, `(.L_x_1115) ;  /* 0x000000000f087348 */ /* 0x000fea0003c00000 */
[----:B------:R0:W1:Y:S02]  /*31e10*/  SHFL.IDX P6, R14, R13, R12, R11 ;  /* 0x0000000c0d0e7389 */ /* 0x00006400000c000b */
[----:B01----:R-:W-:Y:S01]  /*31e20*/  ENDCOLLECTIVE ;  /* 0x000000000000791b */ /* 0x003fe20003800000 */
.L_x_1115:
[----:B------:R-:W-:Y:S01]  /*31e30*/  @!PT LDS RZ, [RZ] ;  /* 0x00000000fffff984 */ /* 0x000fe20000000800 */
[----:B------:R-:W-:Y:S01]  /*31e40*/  @!PT LDS RZ, [RZ] ;  /* 0x00000000fffff984 */ /* 0x000fe20000000800 */
[----:B------:R-:W-:Y:S01]  /*31e50*/  @!PT LDS RZ, [RZ] ;  /* 0x00000000fffff984 */ /* 0x000fe20000000800 */
[----:B------:R1:W-:Y:S04]  /*31e60*/  @P2 LDGSTS.E.BYPASS.LTC128B.128 [R5+0x2b400], desc[UR36][R2.64], !P5 ;  /* 0x2b40000002052fae */ /* 0x0003e8000e901d64 */
[----:B------:R1:W-:Y:S01]  /*31e70*/  @P2 LDGSTS.E.BYPASS.LTC128B.128 [R5+0x2f400], desc[UR36][R2.64+0x80], !P1 ;  /* 0x2f40008002052fae */ /* 0x0003e2000c901d64 */
[----:B------:R-:W-:Y:S01]  /*31e80*/  IMAD.MOV.U32 R4, RZ, RZ, R14 ;  /* 0x000000ffff047224 */ /* 0x000fe200078e000e */
[----:B------:R-:W-:Y:S06]  /*31e90*/  BRA `(.L_x_1116) ;  /* 0xffffff48004c7947 */ /* 0x000fec000383ffff */
.L_x_768:
[----:B------:R-:W-:Y:S01]  /*31ea0*/  MOV R13, R5 ;  /* 0x00000005000d7202 */ /* 0x000fe20000000f00 */
[----:B------:R-:W-:Y:S02]  /*31eb0*/  IMAD.MOV.U32 R12, RZ, RZ, RZ ;  /* 0x000000ffff0c7224 */ /* 0x000fe400078e00ff */
[----:B------:R-:W-:Y:S02]  /*31ec0*/  IMAD.MOV.U32 R11, RZ, RZ, 0x181f ;  /* 0x0000181fff0b7424 */ /* 0x000fe400078e00ff */
[----:B------:R-:W-:Y:S02]  /*31ed0*/  IMAD.MOV.U32 R15, RZ, RZ, -0x1 ;  /* 0xffffffffff0f7424 */ /* 0x000fe400078e00ff */
[----:B-----5:R-:W-:Y:S02]  /*31ee0*/  IMAD R6, R19, R7, RZ ;  /* 0x0000000713067224 */ /* 0x020fe400078e02ff */
[----:B------:R-:W-:-:S07]  /*31ef0*/  IMAD.IADD R4, R10, 0x1, R4 ;  /* 0x000000010a047824 */ /* 0x000fce00078e0204 */
[----:B------:R-:W-:Y:S05]  /*31f00*/  WARPSYNC.COLLECTIVE R15, `(.L_x_1117) ;  /* 0x000000000f087348 */ /* 0x000fea0003c00000 */
[----:B------:R0:W1:Y:S02]  /*31f10*/  SHFL.IDX P6, R14, R13, R12, R11 ;  /* 0x0000000c0d0e7389 */ /* 0x00006400000c000b */
[----:B01----:R-:W-:Y:S01]  /*31f20*/  ENDCOLLECTIVE ;  /* 0x000000000000791b */ /* 0x003fe20003800000 */
.L_x_1117:
[----:B------:R-:W-:Y:S01]  /*31f30*/  ISETP.GE.AND P3, PT, R4, R6, PT ;  /* 0x000000060400720c */ /* 0x000fe20003f66270 */
[----:B------:R-:W-:Y:S01]  /*31f40*/  IMAD.MOV.U32 R13, RZ, RZ, R0 ;  /* 0x000000ffff0d7224 */ /* 0x000fe200078e0000 */
[----:B------:R-:W-:-:S11]  /*31f50*/  MOV R2, R14 ;  /* 0x0000000e00027202 */ /* 0x000fd60000000f00 */
[----:B------:R-:W-:Y:S05]  /*31f60*/  WARPSYNC.COLLECTIVE R15, `(.L_x_1118) ;  /* 0x000000000f087348 */ /* 0x000fea0003c00000 */
[----:B------:R0:W1:Y:S02]  /*31f70*/  SHFL.IDX P6, R14, R13, R12, R11 ;  /* 0x0000000c0d0e7389 */ /* 0x00006400000c000b */
[----:B01----:R-:W-:Y:S01]  /*31f80*/  ENDCOLLECTIVE ;  /* 0x000000000000791b */ /* 0x003fe20003800000 */
.L_x_1118:
[----:B------:R-:W-:Y:S01]  /*31f90*/  IMAD.MOV.U32 R13, RZ, RZ, R5 ;  /* 0x000000ffff0d7224 */ /* 0x000fe200078e0005 */
[----:B------:R-:W-:Y:S01]  /*31fa0*/  MOV R12, 0x1 ;  /* 0x00000001000c7802 */ /* 0x000fe20000000f00 */
[----:B------:R-:W-:-:S07]  /*31fb0*/  IMAD.MOV.U32 R3, RZ, RZ, R14 ;  /* 0x000000ffff037224 */ /* 0x000fce00078e000e */
[----:B------:R-:W-:Y:S05]  /*31fc0*/  WARPSYNC.COLLECTIVE R15, `(.L_x_1119) ;  /* 0x000000000f087348 */ /* 0x000fea0003c00000 */
[----:B------:R0:W1:Y:S02]  /*31fd0*/  SHFL.IDX P6, R14, R13, R12, R11 ;  /* 0x0000000c0d0e7389 */ /* 0x00006400000c000b */
[----:B01----:R-:W-:Y:S01]  /*31fe0*/  ENDCOLLECTIVE ;  /* 0x000000000000791b */ /* 0x003fe20003800000 */
.L_x_1119:
[----:B------:R-:W-:-:S04]  /*31ff0*/  @!P3 IADD3 R7, P2, R30, R3, RZ ;  /* 0x000000031e07b210 */ /* 0x000fc80007f5e0ff */
[----:B------:R-:W-:Y:S01]  /*32000*/  @!P3 IADD3.X R3, RZ, R2, RZ, P2, !PT ;  /* 0x00000002ff03b210 */ /* 0x000fe200017fe4ff */
[----:B------:R-:W-:Y:S02]  /*32010*/  @!P3 IMAD.MOV.U32 R2, RZ, RZ, R7 ;  /* 0x000000ffff02b224 */ /* 0x000fe400078e0007 */
[----:B------:R-:W-:-:S03]  /*32020*/  VIADD R7, R4, 0x10 ;  /* 0x0000001004077836 */ /* 0x000fc60000000000 */
[----:B------:R-:W-:Y:S01]  /*32030*/  @!PT LDS RZ, [RZ] ;  /* 0x00000000fffff984 */ /* 0x000fe20000000800 */
[----:B------:R-:W-:Y:S01]  /*32040*/  @!PT LDS RZ, [RZ] ;  /* 0x00000000fffff984 */ /* 0x000fe20000000800 */
[----:B------:R-:W-:Y:S01]  /*32050*/  @!PT LDS RZ, [RZ] ;  /* 0x00000000fffff984 */ /* 0x000fe20000000800 */
[----:B------:R-:W-:Y:S01]  /*32060*/  @!P3 LDGSTS.E.BYPASS.LTC128B.128 [R9+0x20400], desc[UR36][R2.64], !P0 ;  /* 0x204000000209bfae */ /* 0x000fe2000c101d64 */
[----:B------:R-:W-:-:S03]  /*32070*/  IMAD.MOV.U32 R13, RZ, RZ, R0 ;  /* 0x000000ffff0d7224 */ /* 0x000fc600078e0000 */
[----:B------:R0:W-:Y:S01]  /*32080*/  @!P3 LDGSTS.E.BYPASS.LTC128B.128 [R9+0x24400], desc[UR36][R2.64+0x80], !P1 ;  /* 0x244000800209bfae */ /* 0x0001e2000c901d64 */
[----:B------:R-:W-:Y:S01]  /*32090*/  ISETP.GE.AND P3, PT, R7, R6, PT ;  /* 0x000000060700720c */ /* 0x000fe20003f66270 */
[----:B0-----:R-:W-:-:S12]  /*320a0*/  IMAD.MOV.U32 R2, RZ, RZ, R14 ;  /* 0x000000ffff027224 */ /* 0x001fd800078e000e */
[----:B------:R-:W-:Y:S05]  /*320b0*/  WARPSYNC.COLLECTIVE R15, `(.L_x_1120) ;  /* 0x000000000f087348 */ /* 0x000fea0003c00000 */
[----:B------:R0:W1:Y:S02]  /*320c0*/  SHFL.IDX P6, R14, R13, R12, R11 ;  /* 0x0000000c0d0e7389 */ /* 0x00006400000c000b */
[----:B01----:R-:W-:Y:S01]  /*320d0*/  ENDCOLLECTIVE ;  /* 0x000000000000791b */ /* 0x003fe20003800000 */
.L_x_1120:
[----:B------:R-:W-:Y:S01]  /*320e0*/  IMAD.MOV.U32 R13, RZ, RZ, R5 ;  /* 0x000000ffff0d7224 */ /* 0x000fe200078e0005 */
[----:B------:R-:W-:Y:S02]  /*320f0*/  MOV R12, 0x2 ;  /* 0x00000002000c7802 */ /* 0x000fe40000000f00 */
[----:B------:R-:W-:-:S13]  /*32100*/  @!P3 IADD3 R7, P2, R30, R14, RZ ;  /* 0x0000000e1e07b210 */ /* 0x000fda0007f5e0ff */
[----:B------:R-:W-:Y:S05]  /*32110*/  WARPSYNC.COLLECTIVE R15, `(.L_x_1121) ;  /* 0x000000000f087348 */ /* 0x000fea0003c00000 */
[----:B------:R0:W1:Y:S02]  /*32120*/  SHFL.IDX P6, R14, R13, R12, R11 ;  /* 0x0000000c0d0e7389 */ /* 0x00006400000c000b */
[----:B01----:R-:W-:Y:S01]  /*32130*/  ENDCOLLECTIVE ;  /* 0x000000000000791b */ /* 0x003fe20003800000 */
.L_x_1121:
[----:B------:R-:W-:Y:S01]  /*32140*/  @!P3 IMAD.X R8, RZ, RZ, R2, P2 ;  /* 0x000000ffff08b224 */ /* 0x000fe200010e0602 */
[----:B------:R-:W-:Y:S01]  /*32150*/  @!P3 MOV R2, R7 ;  /* 0x000000070002b202 */ /* 0x000fe20000000f00 */
[----:B------:R-:W-:Y:S02]  /*32160*/  VIADD R7, R4, 0x20 ;  /* 0x0000002004077836 */ /* 0x000fe40000000000 */
[----:B------:R-:W-:-:S05]  /*32170*/  @!P3 IMAD.MOV.U32 R3, RZ, RZ, R8 ;  /* 0x000000ffff03b224 */ /* 0x000fca00078e0008 */
        /* <DEDUP_REMOVED lines=11> */
.L_x_1122:
[----:B------:R-:W-:Y:S01]  /*32230*/  IMAD.MOV.U32 R13, RZ, RZ, R5 ;  /* 0x000000ffff0d7224 */ /* 0x000fe200078e0005 */
[----:B------:R-:W-:Y:S02]  /*32240*/  MOV R12, 0x3 ;  /* 0x00000003000c7802 */ /* 0x000fe40000000f00 */
[----:B------:R-:W-:-:S13]  /*32250*/  @!P3 IADD3 R7, P2, R30, R14, RZ ;  /* 0x0000000e1e07b210 */ /* 0x000fda0007f5e0ff */
[----:B------:R-:W-:Y:S05]  /*32260*/  WARPSYNC.COLLECTIVE R15, `(.L_x_1123) ;  /* 0x000000000f087348 */ /* 0x000fea0003c00000 */
[----:B------:R0:W1:Y:S02]  /*32270*/  SHFL.IDX P6, R14, R13, R12, R11 ;  /* 0x0000000c0d0e7389 */ /* 0x00006400000c000b */
[----:B01----:R-:W-:Y:S01]  /*32280*/  ENDCOLLECTIVE ;  /* 0x000000000000791b */ /* 0x003fe20003800000 */
.L_x_1123:
        /* <DEDUP_REMOVED lines=15> */
.L_x_1124:
[----:B------:R-:W-:Y:S01]  /*32380*/  IMAD.MOV.U32 R13, RZ, RZ, R5 ;  /* 0x000000ffff0d7224 */ /* 0x000fe200078e0005 */
[----:B------:R-:W-:Y:S02]  /*32390*/  MOV R12, 0x4 ;  /* 0x00000004000c7802 */ /* 0x000fe40000000f00 */
[----:B------:R-:W-:-:S13]  /*323a0*/  @!P3 IADD3 R7, P2, R30, R14, RZ ;  /* 0x0000000e1e07b210 */ /* 0x000fda0007f5e0ff */
[----:B------:R-:W-:Y:S05]  /*323b0*/  WARPSYNC.COLLECTIVE R15, `(.L_x_1125) ;  /* 0x000000000f087348 */ /* 0x000fea0003c00000 */
[----:B------:R0:W1:Y:S02]  /*323c0*/  SHFL.IDX P6, R14, R13, R12, R11 ;  /* 0x0000000c0d0e7389 */ /* 0x00006400000c000b */
[----:B01----:R-:W-:Y:S01]  /*323d0*/  ENDCOLLECTIVE ;  /* 0x000000000000791b */ /* 0x003fe20003800000 */
.L_x_1125:
        /* <DEDUP_REMOVED lines=15> */
.L_x_1126:
[----:B------:R-:W-:Y:S01]  /*324d0*/  IMAD.MOV.U32 R13, RZ, RZ, R5 ;  /* 0x000000ffff0d7224 */ /* 0x000fe200078e0005 */
[----:B------:R-:W-:Y:S02]  /*324e0*/  MOV R12, 0x5 ;  /* 0x00000005000c7802 */ /* 0x000fe40000000f00 */
[----:B------:R-:W-:-:S13]  /*324f0*/  @!P3 IADD3 R7, P2, R30, R14, RZ ;  /* 0x0000000e1e07b210 */ /* 0x000fda0007f5e0ff */
[----:B------:R-:W-:Y:S05]  /*32500*/  WARPSYNC.COLLECTIVE R15, `(.L_x_1127) ;  /* 0x000000000f087348 */ /* 0x000fea0003c00000 */
[----:B------:R0:W1:Y:S02]  /*32510*/  SHFL.IDX P6, R14, R13, R12, R11 ;  /* 0x0000000c0d0e7389 */ /* 0x00006400000c000b */
[----:B01----:R-:W-:Y:S01]  /*32520*/  ENDCOLLECTIVE ;  /* 0x000000000000791b */ /* 0x003fe20003800000 */
.L_x_1127:
        /* <DEDUP_REMOVED lines=15> */
.L_x_1128:
[----:B------:R-:W-:Y:S02]  /*32620*/  IMAD.MOV.U32 R13, RZ, RZ, R5 ;  /* 0x000000ffff0d7224 */ /* 0x000fe400078e0005 */
[----:B------:R-:W-:Y:S01]  /*32630*/  IMAD.MOV.U32 R12, RZ, RZ, 0x6 ;  /* 0x00000006ff0c7424 */ /* 0x000fe200078e00ff */
[----:B------:R-:W-:-:S13]  /*32640*/  @!P3 IADD3 R7, P2, R30, R14, RZ ;  /* 0x0000000e1e07b210 */ /* 0x000fda0007f5e0ff */
[----:B------:R-:W-:Y:S05]  /*32650*/  WARPSYNC.COLLECTIVE R15, `(.L_x_1129) ;  /* 0x000000000f087348 */ /* 0x000fea0003c00000 */
[----:B------:R0:W1:Y:S02]  /*32660*/  SHFL.IDX P6, R14, R13, R12, R11 ;  /* 0x0000000c0d0e7389 */ /* 0x00006400000c000b */
[----:B01----:R-:W-:Y:S01]  /*32670*/  ENDCOLLECTIVE ;  /* 0x000000000000791b */ /* 0x003fe20003800000 */
.L_x_1129:
        /* <DEDUP_REMOVED lines=10> */
[----:B------:R-:W-:Y:S02]  /*32720*/  ISETP.GE.AND P3, PT, R7, R6, PT ;  /* 0x000000060700720c */ /* 0x000fe40003f66270 */
[----:B0-----:R-:W-:-:S11]  /*32730*/  MOV R2, R14 ;  /* 0x0000000e00027202 */ /* 0x001fd60000000f00 */
[----:B------:R-:W-:Y:S05]  /*32740*/  WARPSYNC.COLLECTIVE R15, `(.L_x_1130) ;  /* 0x000000000f087348 */ /* 0x000fea0003c00000 */
[----:B------:R0:W1:Y:S02]  /*32750*/  SHFL.IDX P6, R14, R13, R12, R11 ;  /* 0x0000000c0d0e7389 */ /* 0x00006400000c000b */
[----:B01----:R-:W-:Y:S01]  /*32760*/  ENDCOLLECTIVE ;  /* 0x000000000000791b */ /* 0x003fe20003800000 */
.L_x_1130:
[----:B------:R-:W-:Y:S01]  /*32770*/  IMAD.MOV.U32 R13, RZ, RZ, R5 ;  /* 0x000000ffff0d7224 */ /* 0x000fe200078e0005 */
[----:B------:R-:W-:Y:S01]  /*32780*/  MOV R12, 0x7 ;  /* 0x00000007000c7802 */ /* 0x000fe20000000f00 */
[----:B------:R-:W-:-:S07]  /*32790*/  IMAD.MOV.U32 R3, RZ, RZ, R14 ;  /* 0x000000ffff037224 */ /* 0x000fce00078e000e */
[----:B------:R-:W-:Y:S05]  /*327a0*/  WARPSYNC.COLLECTIVE R15, `(.L_x_1131) ;  /* 0x000000000f087348 */ /* 0x000fea0003c00000 */
[----:B------:R0:W1:Y:S02]  /*327b0*/  SHFL.IDX P6, R14, R13, R12, R11 ;  /* 0x0000000c0d0e7389 */ /* 0x00006400000c000b */
[----:B01----:R-:W-:Y:S01]  /*327c0*/  ENDCOLLECTIVE ;  /* 0x000000000000791b */ /* 0x003fe20003800000 */
.L_x_1131:
[----:B------:R-:W-:-:S04]  /*327d0*/  @!P3 IADD3 R7, P2, R30, R3, RZ ;  /* 0x000000031e07b210 */ /* 0x000fc80007f5e0ff */
[----:B------:R-:W-:Y:S01]  /*327e0*/  @!P3 IADD3.X R8, RZ, R2, RZ, P2, !PT ;  /* 0x00000002ff08b210 */ /* 0x000fe200017fe4ff */
[----:B------:R-:W-:-:S04]  /*327f0*/  @!P3 IMAD.MOV.U32 R2, RZ, RZ, R7 ;  /* 0x000000ffff02b224 */ /* 0x000fc800078e0007 */
[----:B------:R-:W-:Y:S02]  /*32800*/  @!P3 IMAD.MOV.U32 R3, RZ, RZ, R8 ;  /* 0x000000ffff03b224 */ /* 0x000fe400078e0008 */
[----:B------:R-:W-:-:S03]  /*32810*/  IMAD.MOV.U32 R13, RZ, RZ, R0 ;  /* 0x000000ffff0d7224 */ /* 0x000fc600078e0000 */
[----:B------:R-:W-:Y:S01]  /*32820*/  @!PT LDS RZ, [RZ] ;  /* 0x00000000fffff984 */ /* 0x000fe20000000800 */
[----:B------:R-:W-:Y:S01]  /*32830*/  @!PT LDS RZ, [RZ] ;  /* 0x00000000fffff984 */ /* 0x000fe20000000800 */
[----:B------:R-:W-:Y:S01]  /*32840*/  @!PT LDS RZ, [RZ] ;  /* 0x00000000fffff984 */ /* 0x000fe20000000800 */
[----:B------:R0:W-:Y:S04]  /*32850*/  @!P3 LDGSTS.E.BYPASS.LTC128B.128 [R9+0x23400], desc[UR36][R2.64], !P0 ;  /* 0x234000000209bfae */ /* 0x0001e8000c101d64 */
[----:B------:R0:W-:Y:S01]  /*32860*/  @!P3 LDGSTS.E.BYPASS.LTC128B.128 [R9+0x27400], desc[UR36][R2.64+0x80], !P1 ;  /* 0x274000800209bfae */ /* 0x0001e2000c901d64 */
[----:B------:R-:W-:-:S07]  /*32870*/  IMAD.MOV.U32 R5, RZ, RZ, R14 ;  /* 0x000000ffff057224 */ /* 0x000fce00078e000e */
[----:B0-----:R-:W-:Y:S05]  /*32880*/  WARPSYNC.COLLECTIVE R15, `(.L_x_1132) ;  /* 0x000000000f087348 */ /* 0x001fea0003c00000 */
[----:B------:R1:W2:Y:S02]  /*32890*/  SHFL.IDX P6, R14, R13, R12, R11 ;  /* 0x0000000c0d0e7389 */ /* 0x0002a400000c000b */
[----:B012---:R-:W-:Y:S01]  /*328a0*/  ENDCOLLECTIVE ;  /* 0x000000000000791b */ /* 0x007fe20003800000 */
.L_x_1132:
[----:B------:R-:W-:Y:S05]  /*328b0*/  BRA `(.L_x_1133) ;  /* 0xffffff4800a87947 */ /* 0x000fea000383ffff */
.L_x_773:
[----:B0-----:R0:W1:Y:S02]  /*328c0*/  SYNCS.PHASECHK.TRANS64.TRYWAIT P0, [R16+URZ+0x38820], R3 ;  /* 0x03882003100075a7 */ /* 0x001064000800017f */
[----:B-1----:R-:W-:Y:S05]  /*328d0*/  @!P0 NANOSLEEP.SYNCS 0x989680 ;  /* 0x009896800000895d */ /* 0x002fea0003900000 */
[----:B------:R-:W1:Y:S02]  /*328e0*/  @!P0 SYNCS.PHASECHK.TRANS64 P0, [R16+URZ+0x38820], R3 ;  /* 0x03882003100085a7 */ /* 0x000e64000800007f */
[----:B-1----:R-:W-:Y:S05]  /*328f0*/  @!P0 BRA `(.L_x_773) ;  /* 0xfffffffc00f08947 */ /* 0x002fea000383ffff */
[----:B------:R-:W-:Y:S05]  /*32900*/  BRA `(.L_x_1134) ;  /* 0xffffff4c00207947 */ /* 0x000fea000383ffff */
.L_x_777:
[----:B0-----:R0:W1:Y:S02]  /*32910*/  SYNCS.PHASECHK.TRANS64.TRYWAIT P0, [R0+URZ+0x38880], R20 ;  /* 0x03888014000075a7 */ /* 0x001064000800017f */
[----:B-1----:R-:W-:Y:S05]  /*32920*/  @!P0 NANOSLEEP.SYNCS 0x989680 ;  /* 0x009896800000895d */ /* 0x002fea0003900000 */
[----:B------:R-:W1:Y:S02]  /*32930*/  @!P0 SYNCS.PHASECHK.TRANS64 P0, [R0+URZ+0x38880], R20 ;  /* 0x03888014000085a7 */ /* 0x000e64000800007f */
[----:B-1----:R-:W-:Y:S05]  /*32940*/  @!P0 BRA `(.L_x_777) ;  /* 0xfffffffc00f08947 */ /* 0x002fea000383ffff */
[----:B------:R-:W-:Y:S05]  /*32950*/  BRA `(.L_x_1135) ;  /* 0xffffff4c00c87947 */ /* 0x000fea000383ffff */
.L_x_778:
[----:B------:R-:W-:Y:S01]  /*32960*/  BSSY B0, `(.L_x_1136) ;  /* 0x0000008000007945 */ /* 0x000fe20003800000 */
[----:B------:R-:W-:Y:S01]  /*32970*/  IMAD.MOV.U32 R13, RZ, RZ, R7 ;  /* 0x000000ffff0d7224 */ /* 0x000fe200078e0007 */
[----:B------:R-:W-:Y:S01]  /*32980*/  MOV R12, RZ ;  /* 0x000000ff000c7202 */ /* 0x000fe20000000f00 */
[----:B------:R-:W-:Y:S02]  /*32990*/  IMAD.MOV.U32 R11, RZ, RZ, 0x181f ;  /* 0x0000181fff0b7424 */ /* 0x000fe400078e00ff */
[----:B------:R-:W-:-:S07]  /*329a0*/  IMAD.MOV.U32 R15, RZ, RZ, -0x1 ;  /* 0xffffffffff0f7424 */ /* 0x000fce00078e00ff */
[----:B0-----:R-:W-:Y:S05]  /*329b0*/  WARPSYNC.COLLECTIVE R15, `(.L_x_1137) ;  /* 0x000000000f087348 */ /* 0x001fea0003c00000 */
[----:B------:R1:W2:Y:S02]  /*329c0*/  SHFL.IDX P6, R14, R13, R12, R11 ;  /* 0x0000000c0d0e7389 */ /* 0x0002a400000c000b */
[----:B012---:R-:W-:Y:S01]  /*329d0*/  ENDCOLLECTIVE ;  /* 0x000000000000791b */ /* 0x007fe20003800000 */
.L_x_1137:
[----:B------:R-:W-:Y:S05]  /*329e0*/  BSYNC B0 ;  /* 0x0000000000007941 */ /* 0x000fea0003800000 */
.L_x_1136:
[----:B------:R-:W-:Y:S01]  /*329f0*/  MOV R13, R8 ;  /* 0x00000008000d7202 */ /* 0x000fe20000000f00 */
        /* <DEDUP_REMOVED lines=8> */
.L_x_1138:
[----:B------:R-:W-:Y:S01]  /*32a80*/  IMAD.MOV.U32 R13, RZ, RZ, R7 ;  /* 0x000000ffff0d7224 */ /* 0x000fe200078e0007 */
[----:B------:R-:W-:Y:S02]  /*32a90*/  MOV R12, 0x1 ;  /* 0x00000001000c7802 */ /* 0x000fe40000000f00 */
[----:B------:R-:W-:-:S07]  /*32aa0*/  MOV R2, R14 ;  /* 0x0000000e00027202 */ /* 0x000fce0000000f00 */
[----:B------:R-:W-:Y:S05]  /*32ab0*/  WARPSYNC.COLLECTIVE R15, `(.L_x_1139) ;  /* 0x000000000f087348 */ /* 0x000fea0003c00000 */
[----:B------:R0:W1:Y:S02]  /*32ac0*/  SHFL.IDX P6, R14, R13, R12, R11 ;  /* 0x0000000c0d0e7389 */ /* 0x00006400000c000b */
[----:B01----:R-:W-:Y:S01]  /*32ad0*/  ENDCOLLECTIVE ;  /* 0x000000000000791b */ /* 0x003fe20003800000 */
.L_x_1139:
        /* <DEDUP_REMOVED lines=12> */
.L_x_1140:
[----:B------:R-:W-:Y:S02]  /*32ba0*/  IMAD.MOV.U32 R13, RZ, RZ, R7 ;  /* 0x000000ffff0d7224 */ /* 0x000fe400078e0007 */
[----:B------:R-:W-:Y:S02]  /*32bb0*/  IMAD.MOV.U32 R12, RZ, RZ, 0x2 ;  /* 0x00000002ff0c7424 */ /* 0x000fe400078e00ff */
[----:B------:R-:W-:-:S07]  /*32bc0*/  IMAD.MOV.U32 R2, RZ, RZ, R14 ;  /* 0x000000ffff027224 */ /* 0x000fce00078e000e */
[----:B------:R-:W-:Y:S05]  /*32bd0*/  WARPSYNC.COLLECTIVE R15, `(.L_x_1141) ;  /* 0x000000000f087348 */ /* 0x000fea0003c00000 */
[----:B------:R0:W1:Y:S02]  /*32be0*/  SHFL.IDX P6, R14, R13, R12, R11 ;  /* 0x0000000c0d0e7389 */ /* 0x00006400000c000b */
[----:B01----:R-:W-:Y:S01]  /*32bf0*/  ENDCOLLECTIVE ;  /* 0x000000000000791b */ /* 0x003fe20003800000 */
.L_x_1141:
[----:B------:R-:W-:-:S04]  /*32c00*/  IADD3 R2, P0, R30, R2, RZ ;  /* 0x000000021e027210 */ /* 0x000fc80007f1e0ff */
[----:B------:R-:W-:-:S05]  /*32c10*/  IADD3.X R3, RZ, R3, RZ, P0, !PT ;  /* 0x00000003ff037210 */ /* 0x000fca00007fe4ff */
[----:B------:R-:W-:Y:S01]  /*32c20*/  @!PT LDS RZ, [RZ] ;  /* 0x00000000fffff984 */ /* 0x000fe20000000800 */
[----:B------:R-:W-:Y:S01]  /*32c30*/  @!PT LDS RZ, [RZ] ;  /* 0x00000000fffff984 */ /* 0x000fe20000000800 */
[----:B------:R-:W-:Y:S01]  /*32c40*/  @!PT LDS RZ, [RZ] ;  /* 0x00000000fffff984 */ /* 0x000fe20000000800 */
[----:B------:R-:W-:Y:S01]  /*32c50*/  LDGSTS.E.BYPASS.LTC128B.128 [R4+0x10c00], desc[UR36][R2.64], !P3 ;  /* 0x10c0000002047fae */ /* 0x000fe2000d901d64 */
[----:B------:R-:W-:-:S03]  /*32c60*/  MOV R13, R8 ;  /* 0x00000008000d7202 */ /* 0x000fc60000000f00 */
[----:B------:R0:W-:Y:S02]  /*32c70*/  LDGSTS.E.BYPASS.LTC128B.128 [R4+0x14c00], desc[UR36][R2.64+0x80], !P2 ;  /* 0x14c0008002047fae */ /* 0x0001e4000d101d64 */
[----:B0-----:R-:W-:-:S07]  /*32c80*/  IMAD.MOV.U32 R3, RZ, RZ, R14 ;  /* 0x000000ffff037224 */ /* 0x001fce00078e000e */
[----:B------:R-:W-:Y:S05]  /*32c90*/  WARPSYNC.COLLECTIVE R15, `(.L_x_1142) ;  /* 0x000000000f087348 */ /* 0x000fea0003c00000 */
[----:B------:R0:W1:Y:S02]  /*32ca0*/  SHFL.IDX P6, R14, R13, R12, R11 ;  /* 0x0000000c0d0e7389 */ /* 0x00006400000c000b */
[----:B01----:R-:W-:Y:S01]  /*32cb0*/  ENDCOLLECTIVE ;  /* 0x000000000000791b */ /* 0x003fe20003800000 */
.L_x_1142:
[----:B------:R-:W-:Y:S01]  /*32cc0*/  IMAD.MOV.U32 R13, RZ, RZ, R7 ;  /* 0x000000ffff0d7224 */ /* 0x000fe200078e0007 */
[----:B------:R-:W-:Y:S01]  /*32cd0*/  MOV R12, 0x3 ;  /* 0x00000003000c7802 */ /* 0x000fe20000000f00 */
[----:B------:R-:W-:-:S07]  /*32ce0*/  IMAD.MOV.U32 R2, RZ, RZ, R14 ;  /* 0x000000ffff027224 */ /* 0x000fce00078e000e */
[----:B------:R-:W-:Y:S05]  /*32cf0*/  WARPSYNC.COLLECTIVE R15, `(.L_x_1143) ;  /* 0x000000000f087348 */ /* 0x000fea0003c00000 */
[----:B------:R0:W1:Y:S02]  /*32d00*/  SHFL.IDX P6, R14, R13, R12, R11 ;  /* 0x0000000c0d0e7389 */ /* 0x00006400000c000b */
[----:B01----:R-:W-:Y:S01]  /*32d10*/  ENDCOLLECTIVE ;  /* 0x000000000000791b */ /* 0x003fe20003800000 */
.L_x_1143:
        /* <DEDUP_REMOVED lines=12> */
.L_x_1144:
[----:B------:R-:W-:Y:S02]  /*32de0*/  IMAD.MOV.U32 R13, RZ, RZ, R7 ;  /* 0x000000ffff0d7224 */ /* 0x000fe400078e0007 */
[----:B------:R-:W-:Y:S02]  /*32df0*/  IMAD.MOV.U32 R12, RZ, RZ, 0x4 ;  /* 0x00000004ff0c7424 */ /* 0x000fe400078e00ff */
[----:B------:R-:W-:-:S07]  /*32e00*/  IMAD.MOV.U32 R2, RZ, RZ, R14 ;  /* 0x000000ffff027224 */ /* 0x000fce00078e000e */
[----:B------:R-:W-:Y:S05]  /*32e10*/  WARPSYNC.COLLECTIVE R15, `(.L_x_1145) ;  /* 0x000000000f087348 */ /* 0x000fea0003c00000 */
[----:B------:R0:W1:Y:S02]  /*32e20*/  SHFL.IDX P6, R14, R13, R12, R11 ;  /* 0x0000000c0d0e7389 */ /* 0x00006400000c000b */
[----:B01----:R-:W-:Y:S01]  /*32e30*/  ENDCOLLECTIVE ;  /* 0x000000000000791b */ /* 0x003fe20003800000 */
.L_x_1145:
        /* <DEDUP_REMOVED lines=12> */
.L_x_1146:
[----:B------:R-:W-:Y:S01]  /*32f00*/  IMAD.MOV.U32 R13, RZ, RZ, R7 ;  /* 0x000000ffff0d7224 */ /* 0x000fe200078e0007 */
[----:B------:R-:W-:Y:S01]  /*32f10*/  MOV R12, 0x5 ;  /* 0x00000005000c7802 */ /* 0x000fe20000000f00 */
[----:B------:R-:W-:-:S07]  /*32f20*/  IMAD.MOV.U32 R2, RZ, RZ, R14 ;  /* 0x000000ffff027224 */ /* 0x000fce00078e000e */
[----:B------:R-:W-:Y:S05]  /*32f30*/  WARPSYNC.COLLECTIVE R15, `(.L_x_1147) ;  /* 0x000000000f087348 */ /* 0x000fea0003c00000 */
[----:B------:R0:W1:Y:S02]  /*32f40*/  SHFL.IDX P6, R14, R13, R12, R11 ;  /* 0x0000000c0d0e7389 */ /* 0x00006400000c000b */
[----:B01----:R-:W-:Y:S01]  /*32f50*/  ENDCOLLECTIVE ;  /* 0x000000000000791b */ /* 0x003fe20003800000 */
.L_x_1147:
        /* <DEDUP_REMOVED lines=12> */
.L_x_1148:
[----:B------:R-:W-:Y:S02]  /*33020*/  IMAD.MOV.U32 R13, RZ, RZ, R7 ;  /* 0x000000ffff0d7224 */ /* 0x000fe400078e0007 */
[----:B------:R-:W-:Y:S02]  /*33030*/  IMAD.MOV.U32 R12, RZ, RZ, 0x6 ;  /* 0x00000006ff0c7424 */ /* 0x000fe400078e00ff */
[----:B------:R-:W-:-:S07]  /*33040*/  IMAD.MOV.U32 R2, RZ, RZ, R14 ;  /* 0x000000ffff027224 */ /* 0x000fce00078e000e */
[----:B------:R-:W-:Y:S05]  /*33050*/  WARPSYNC.COLLECTIVE R15, `(.L_x_1149) ;  /* 0x000000000f087348 */ /* 0x000fea0003c00000 */
[----:B------:R0:W1:Y:S02]  /*33060*/  SHFL.IDX P6, R14, R13, R12, R11 ;  /* 0x0000000c0d0e7389 */ /* 0x00006400000c000b */
[----:B01----:R-:W-:Y:S01]  /*33070*/  ENDCOLLECTIVE ;  /* 0x000000000000791b */ /* 0x003fe20003800000 */
.L_x_1149:
        /* <DEDUP_REMOVED lines=12> */
.L_x_1150:
[----:B------:R-:W-:Y:S01]  /*33140*/  IMAD.MOV.U32 R13, RZ, RZ, R7 ;  /* 0x000000ffff0d7224 */ /* 0x000fe200078e0007 */
[----:B------:R-:W-:Y:S01]  /*33150*/  MOV R12, 0x7 ;  /* 0x00000007000c7802 */ /* 0x000fe20000000f00 */
[----:B------:R-:W-:-:S07]  /*33160*/  IMAD.MOV.U32 R2, RZ, RZ, R14 ;  /* 0x000000ffff027224 */ /* 0x000fce00078e000e */
[----:B------:R-:W-:Y:S05]  /*33170*/  WARPSYNC.COLLECTIVE R15, `(.L_x_1151) ;  /* 0x000000000f087348 */ /* 0x000fea0003c00000 */
[----:B------:R0:W1:Y:S02]  /*33180*/  SHFL.IDX P6, R14, R13, R12, R11 ;  /* 0x0000000c0d0e7389 */ /* 0x00006400000c000b */
[----:B01----:R-:W-:Y:S01]  /*33190*/  ENDCOLLECTIVE ;  /* 0x000000000000791b */ /* 0x003fe20003800000 */
.L_x_1151:
        /* <DEDUP_REMOVED lines=12> */
.L_x_1152:
[----:B------:R-:W-:Y:S01]  /*33260*/  IMAD.MOV.U32 R2, RZ, RZ, R14 ;  /* 0x000000ffff027224 */ /* 0x000fe200078e000e */
[----:B------:R-:W-:Y:S06]  /*33270*/  BRA `(.L_x_1153) ;  /* 0xffffff48009c7947 */ /* 0x000fec000383ffff */
.L_x_783:
[----:B---3--:R3:W4:Y:S02]  /*33280*/  SYNCS.PHASECHK.TRANS64.TRYWAIT P0, [R0+URZ+0x38840], R20 ;  /* 0x03884014000075a7 */ /* 0x008724000800017f */
[----:B----4-:R-:W-:Y:S05]  /*33290*/  @!P0 NANOSLEEP.SYNCS 0x989680 ;  /* 0x009896800000895d */ /* 0x010fea0003900000 */
[----:B------:R-:W4:Y:S02]  /*332a0*/  @!P0 SYNCS.PHASECHK.TRANS64 P0, [R0+URZ+0x38840], R20 ;  /* 0x03884014000085a7 */ /* 0x000f24000800007f */
[----:B----4-:R-:W-:Y:S05]  /*332b0*/  @!P0 BRA `(.L_x_783) ;  /* 0xfffffffc00f08947 */ /* 0x010fea000383ffff */
[----:B------:R-:W-:Y:S05]  /*332c0*/  BRA `(.L_x_1154) ;  /* 0xffffff4800f07947 */ /* 0x000fea000383ffff */
.L_x_784:
[----:B------:R-:W-:Y:S01]  /*332d0*/  BSSY B0, `(.L_x_1155) ;  /* 0x0000008000007945 */ /* 0x000fe20003800000 */
[----:B------:R-:W-:Y:S01]  /*332e0*/  MOV R13, R5 ;  /* 0x00000005000d7202 */ /* 0x000fe20000000f00 */
[----:B------:R-:W-:Y:S02]  /*332f0*/  IMAD.MOV.U32 R12, RZ, RZ, RZ ;  /* 0x000000ffff0c7224 */ /* 0x000fe400078e00ff */
[----:B------:R-:W-:Y:S02]  /*33300*/  IMAD.MOV.U32 R11, RZ, RZ, 0x181f ;  /* 0x0000181fff0b7424 */ /* 0x000fe400078e00ff */
[----:B------:R-:W-:-:S07]  /*33310*/  IMAD.MOV.U32 R15, RZ, RZ, -0x1 ;  /* 0xffffffffff0f7424 */ /* 0x000fce00078e00ff */
[----:B0-23--:R-:W-:Y:S05]  /*33320*/  WARPSYNC.COLLECTIVE R15, `(.L_x_1156) ;  /* 0x000000000f087348 */ /* 0x00dfea0003c00000 */
[----:B------:R1:W4:Y:S02]  /*33330*/  SHFL.IDX P6, R14, R13, R12, R11 ;  /* 0x0000000c0d0e7389 */ /* 0x00032400000c000b */
[----:B01234-:R-:W-:Y:S01]  /*33340*/  ENDCOLLECTIVE ;  /* 0x000000000000791b */ /* 0x01ffe20003800000 */
.L_x_1156:
[----:B------:R-:W-:Y:S05]  /*33350*/  BSYNC B0 ;  /* 0x0000000000007941 */ /* 0x000fea0003800000 */
.L_x_1155:
        /* <DEDUP_REMOVED lines=8> */
.L_x_1157:
[----:B------:R-:W-:Y:S01]  /*333e0*/  IMAD.MOV.U32 R13, RZ, RZ, R5 ;  /* 0x000000ffff0d7224 */ /* 0x000fe200078e0005 */
[----:B------:R-:W-:Y:S01]  /*333f0*/  MOV R12, 0x1 ;  /* 0x00000001000c7802 */ /* 0x000fe20000000f00 */
[----:B------:R-:W-:-:S07]  /*33400*/  IMAD.MOV.U32 R2, RZ, RZ, R14 ;  /* 0x000000ffff027224 */ /* 0x000fce00078e000e */
[----:B------:R-:W-:Y:S05]  /*33410*/  WARPSYNC.COLLECTIVE R15, `(.L_x_1158) ;  /* 0x000000000f087348 */ /* 0x000fea0003c00000 */
[----:B------:R0:W1:Y:S02]  /*33420*/  SHFL.IDX P6, R14, R13, R12, R11 ;  /* 0x0000000c0d0e7389 */ /* 0x00006400000c000b */
[----:B01----:R-:W-:Y:S01]  /*33430*/  ENDCOLLECTIVE ;  /* 0x000000000000791b */ /* 0x003fe20003800000 */
.L_x_1158:
        /* <DEDUP_REMOVED lines=12> */
.L_x_1159:
[----:B------:R-:W-:Y:S02]  /*33500*/  IMAD.MOV.U32 R13, RZ, RZ, R5 ;  /* 0x000000ffff0d7224 */ /* 0x000fe400078e0005 */
[----:B------:R-:W-:Y:S02]  /*33510*/  IMAD.MOV.U32 R12, RZ, RZ, 0x2 ;  /* 0x00000002ff0c7424 */ /* 0x000fe400078e00ff */
[----:B------:R-:W-:-:S07]  /*33520*/  IMAD.MOV.U32 R2, RZ, RZ, R14 ;  /* 0x000000ffff027224 */ /* 0x000fce00078e000e */
[----:B------:R-:W-:Y:S05]  /*33530*/  WARPSYNC.COLLECTIVE R15, `(.L_x_1160) ;  /* 0x000000000f087348 */ /* 0x000fea0003c00000 */
[----:B------:R0:W1:Y:S02]  /*33540*/  SHFL.IDX P6, R14, R13, R12, R11 ;  /* 0x0000000c0d0e7389 */ /* 0x00006400000c000b */
[----:B01----:R-:W-:Y:S01]  /*33550*/  ENDCOLLECTIVE ;  /* 0x000000000000791b */ /* 0x003fe20003800000 */
.L_x_1160:
        /* <DEDUP_REMOVED lines=12> */
.L_x_1161:
[----:B------:R-:W-:Y:S01]  /*33620*/  IMAD.MOV.U32 R13, RZ, RZ, R5 ;  /* 0x000000ffff0d7224 */ /* 0x000fe200078e0005 */
[----:B------:R-:W-:Y:S01]  /*33630*/  MOV R12, 0x3 ;  /* 0x00000003000c7802 */ /* 0x000fe20000000f00 */
[----:B------:R-:W-:-:S07]  /*33640*/  IMAD.MOV.U32 R2, RZ, RZ, R14 ;  /* 0x000000ffff027224 */ /* 0x000fce00078e000e */
[----:B------:R-:W-:Y:S05]  /*33650*/  WARPSYNC.COLLECTIVE R15, `(.L_x_1162) ;  /* 0x000000000f087348 */ /* 0x000fea0003c00000 */
[----:B------:R0:W1:Y:S02]  /*33660*/  SHFL.IDX P6, R14, R13, R12, R11 ;  /* 0x0000000c0d0e7389 */ /* 0x00006400000c000b */
[----:B01----:R-:W-:Y:S01]  /*33670*/  ENDCOLLECTIVE ;  /* 0x000000000000791b */ /* 0x003fe20003800000 */
.L_x_1162:
        /* <DEDUP_REMOVED lines=12> */
.L_x_1163:
[----:B------:R-:W-:Y:S02]  /*33740*/  IMAD.MOV.U32 R13, RZ, RZ, R5 ;  /* 0x000000ffff0d7224 */ /* 0x000fe400078e0005 */
[----:B------:R-:W-:Y:S02]  /*33750*/  IMAD.MOV.U32 R12, RZ, RZ, 0x4 ;  /* 0x00000004ff0c7424 */ /* 0x000fe400078e00ff */
[----:B------:R-:W-:-:S07]  /*33760*/  IMAD.MOV.U32 R2, RZ, RZ, R14 ;  /* 0x000000ffff027224 */ /* 0x000fce00078e000e */
[----:B------:R-:W-:Y:S05]  /*33770*/  WARPSYNC.COLLECTIVE R15, `(.L_x_1164) ;  /* 0x000000000f087348 */ /* 0x000fea0003c00000 */
[----:B------:R0:W1:Y:S02]  /*33780*/  SHFL.IDX P6, R14, R13, R12, R11 ;  /* 0x0000000c0d0e7389 */ /* 0x00006400000c000b */
[----:B01----:R-:W-:Y:S01]  /*33790*/  ENDCOLLECTIVE ;  /* 0x000000000000791b */ /* 0x003fe20003800000 */
.L_x_1164:
        /* <DEDUP_REMOVED lines=12> */
.L_x_1165:
[----:B------:R-:W-:Y:S01]  /*33860*/  IMAD.MOV.U32 R13, RZ, RZ, R5 ;  /* 0x000000ffff0d7224 */ /* 0x000fe200078e0005 */
[----:B------:R-:W-:Y:S01]  /*33870*/  MOV R12, 0x5 ;  /* 0x00000005000c7802 */ /* 0x000fe20000000f00 */
[----:B------:R-:W-:-:S07]  /*33880*/  IMAD.MOV.U32 R2, RZ, RZ, R14 ;  /* 0x000000ffff027224 */ /* 0x000fce00078e000e */
[----:B------:R-:W-:Y:S05]  /*33890*/  WARPSYNC.COLLECTIVE R15, `(.L_x_1166) ;  /* 0x000000000f087348 */ /* 0x000fea0003c00000 */
[----:B------:R0:W1:Y:S02]  /*338a0*/  SHFL.IDX P6, R14, R13, R12, R11 ;  /* 0x0000000c0d0e7389 */ /* 0x00006400000c000b */
[----:B01----:R-:W-:Y:S01]  /*338b0*/  ENDCOLLECTIVE ;  /* 0x000000000000791b */ /* 0x003fe20003800000 */
.L_x_1166:
        /* <DEDUP_REMOVED lines=12> */
.L_x_1167:
[----:B------:R-:W-:Y:S02]  /*33980*/  IMAD.MOV.U32 R13, RZ, RZ, R5 ;  /* 0x000000ffff0d7224 */ /* 0x000fe400078e0005 */
[----:B------:R-:W-:Y:S02]  /*33990*/  IMAD.MOV.U32 R12, RZ, RZ, 0x6 ;  /* 0x00000006ff0c7424 */ /* 0x000fe400078e00ff */
[----:B------:R-:W-:-:S07]  /*339a0*/  IMAD.MOV.U32 R2, RZ, RZ, R14 ;  /* 0x000000ffff027224 */ /* 0x000fce00078e000e */
[----:B------:R-:W-:Y:S05]  /*339b0*/  WARPSYNC.COLLECTIVE R15, `(.L_x_1168) ;  /* 0x000000000f087348 */ /* 0x000fea0003c00000 */
[----:B------:R0:W1:Y:S02]  /*339c0*/  SHFL.IDX P6, R14, R13, R12, R11 ;  /* 0x0000000c0d0e7389 */ /* 0x00006400000c000b */
[----:B01----:R-:W-:Y:S01]  /*339d0*/  ENDCOLLECTIVE ;  /* 0x000000000000791b */ /* 0x003fe20003800000 */
.L_x_1168:
        /* <DEDUP_REMOVED lines=12> */
.L_x_1169:
[----:B------:R-:W-:Y:S01]  /*33aa0*/  IMAD.MOV.U32 R13, RZ, RZ, R5 ;  /* 0x000000ffff0d7224 */ /* 0x000fe200078e0005 */
[----:B------:R-:W-:Y:S01]  /*33ab0*/  MOV R12, 0x7 ;  /* 0x00000007000c7802 */ /* 0x000fe20000000f00 */
[----:B------:R-:W-:-:S07]  /*33ac0*/  IMAD.MOV.U32 R2, RZ, RZ, R14 ;  /* 0x000000ffff027224 */ /* 0x000fce00078e000e */
[----:B------:R-:W-:Y:S05]  /*33ad0*/  WARPSYNC.COLLECTIVE R15, `(.L_x_1170) ;  /* 0x000000000f087348 */ /* 0x000fea0003c00000 */
[----:B------:R0:W1:Y:S02]  /*33ae0*/  SHFL.IDX P6, R14, R13, R12, R11 ;  /* 0x0000000c0d0e7389 */ /* 0x00006400000c000b */
[----:B01----:R-:W-:Y:S01]  /*33af0*/  ENDCOLLECTIVE ;  /* 0x000000000000791b */ /* 0x003fe20003800000 */
.L_x_1170:
        /* <DEDUP_REMOVED lines=12> */
.L_x_1171:
[----:B------:R-:W-:Y:S01]  /*33bc0*/  IMAD.MOV.U32 R2, RZ, RZ, R14 ;  /* 0x000000ffff027224 */ /* 0x000fe200078e000e */
[----:B------:R-:W-:Y:S06]  /*33bd0*/  BRA `(.L_x_1172) ;  /* 0xffffff4400bc7947 */ /* 0x000fec000383ffff */
.L_x_789:
[----:B0-----:R0:W2:Y:S02]  /*33be0*/  SYNCS.PHASECHK.TRANS64.TRYWAIT P2, [R18+URZ+0x38870], R3 ;  /* 0x03887003120075a7 */ /* 0x0010a4000804017f */
[----:B--2---:R-:W-:Y:S05]  /*33bf0*/  @!P2 NANOSLEEP.SYNCS 0x989680 ;  /* 0x009896800000a95d */ /* 0x004fea0003900000 */
[----:B------:R-:W2:Y:S02]  /*33c00*/  @!P2 SYNCS.PHASECHK.TRANS64 P2, [R18+URZ+0x38870], R3 ;  /* 0x038870031200a5a7 */ /* 0x000ea4000804007f */
[----:B--2---:R-:W-:Y:S05]  /*33c10*/  @!P2 BRA `(.L_x_789) ;  /* 0xfffffffc00f0a947 */ /* 0x004fea000383ffff */
[----:B------:R-:W-:Y:S05]  /*33c20*/  BRA `(.L_x_1173) ;  /* 0xffffff4800247947 */ /* 0x000fea000383ffff */
.L_x_791:
[----:B0-----:R0:W2:Y:S02]  /*33c30*/  SYNCS.PHASECHK.TRANS64.TRYWAIT P2, [R18+URZ+0x38860], R5 ;  /* 0x03886005120075a7 */ /* 0x0010a4000804017f */
[----:B--2---:R-:W-:Y:S05]  /*33c40*/  @!P2 NANOSLEEP.SYNCS 0x989680 ;  /* 0x009896800000a95d */ /* 0x004fea0003900000 */
[----:B------:R-:W2:Y:S02]  /*33c50*/  @!P2 SYNCS.PHASECHK.TRANS64 P2, [R18+URZ+0x38860], R5 ;  /* 0x038860051200a5a7 */ /* 0x000ea4000804007f */
[----:B--2---:R-:W-:Y:S05]  /*33c60*/  @!P2 BRA `(.L_x_791) ;  /* 0xfffffffc00f0a947 */ /* 0x004fea000383ffff */
[----:B------:R-:W-:Y:S05]  /*33c70*/  BRA `(.L_x_1174) ;  /* 0xffffff4800347947 */ /* 0x000fea000383ffff */
.L_x_799:
[----:B0-----:R0:W1:Y:S02]  /*33c80*/  SYNCS.PHASECHK.TRANS64.TRYWAIT P1, [R18+URZ+0x38870], R3 ;  /* 0x03887003120075a7 */ /* 0x001064000802017f */
[----:B-1----:R-:W-:Y:S05]  /*33c90*/  @!P1 NANOSLEEP.SYNCS 0x989680 ;  /* 0x009896800000995d */ /* 0x002fea0003900000 */
[----:B------:R-:W1:Y:S02]  /*33ca0*/  @!P1 SYNCS.PHASECHK.TRANS64 P1, [R18+URZ+0x38870], R3 ;  /* 0x03887003120095a7 */ /* 0x000e64000802007f */
[----:B-1----:R-:W-:Y:S05]  /*33cb0*/  @!P1 BRA `(.L_x_799) ;  /* 0xfffffffc00f09947 */ /* 0x002fea000383ffff */
[----:B------:R-:W-:Y:S05]  /*33cc0*/  BRA `(.L_x_1175) ;  /* 0xffffff5000907947 */ /* 0x000fea000383ffff */
.L_x_801:
[----:B0-----:R0:W1:Y:S02]  /*33cd0*/  SYNCS.PHASECHK.TRANS64.TRYWAIT P1, [R18+URZ+0x38860], R3 ;  /* 0x03886003120075a7 */ /* 0x001064000802017f */
[----:B-1----:R-:W-:Y:S05]  /*33ce0*/  @!P1 NANOSLEEP.SYNCS 0x989680 ;  /* 0x009896800000995d */ /* 0x002fea0003900000 */
[----:B------:R-:W1:Y:S02]  /*33cf0*/  @!P1 SYNCS.PHASECHK.TRANS64 P1, [R18+URZ+0x38860], R3 ;  /* 0x03886003120095a7 */ /* 0x000e64000802007f */
[----:B-1----:R-:W-:Y:S05]  /*33d00*/  @!P1 BRA `(.L_x_801) ;  /* 0xfffffffc00f09947 */ /* 0x002fea000383ffff */
[----:B------:R-:W-:Y:S05]  /*33d10*/  BRA `(.L_x_1176) ;  /* 0xffffff50009c7947 */ /* 0x000fea000383ffff */
.L_x_806:
[----:B------:R-:W-:Y:S01]  /*33d20*/  BSSY B0, `(.L_x_1177) ;  /* 0x0000008000007945 */ /* 0x000fe20003800000 */
[----:B------:R-:W-:Y:S01]  /*33d30*/  MOV R13, R24 ;  /* 0x00000018000d7202 */ /* 0x000fe20000000f00 */
[----:B------:R-:W-:Y:S02]  /*33d40*/  IMAD.MOV.U32 R12, RZ, RZ, RZ ;  /* 0x000000ffff0c7224 */ /* 0x000fe400078e00ff */
[----:B------:R-:W-:Y:S02]  /*33d50*/  IMAD.MOV.U32 R11, RZ, RZ, 0x1f ;  /* 0x0000001fff0b7424 */ /* 0x000fe400078e00ff */
[----:B------:R-:W-:-:S07]  /*33d60*/  IMAD.MOV.U32 R15, RZ, RZ, -0x1 ;  /* 0xffffffffff0f7424 */ /* 0x000fce00078e00ff */
[----:B-1----:R-:W-:Y:S05]  /*33d70*/  WARPSYNC.COLLECTIVE R15, `(.L_x_1178) ;  /* 0x000000000f087348 */ /* 0x002fea0003c00000 */
[----:B------:R0:W2:Y:S02]  /*33d80*/  SHFL.IDX P6, R14, R13, R12, R11 ;  /* 0x0000000c0d0e7389 */ /* 0x0000a400000c000b */
[----:B012---:R-:W-:Y:S01]  /*33d90*/  ENDCOLLECTIVE ;  /* 0x000000000000791b */ /* 0x007fe20003800000 */
.L_x_1178:
[----:B------:R-:W-:Y:S05]  /*33da0*/  BSYNC B0 ;  /* 0x0000000000007941 */ /* 0x000fea0003800000 */
.L_x_1177:
[----:B------:R-:W-:Y:S01]  /*33db0*/  IMAD.MOV.U32 R13, RZ, RZ, R24 ;  /* 0x000000ffff0d7224 */ /* 0x000fe200078e0018 */
[----:B------:R-:W-:Y:S01]  /*33dc0*/  MOV R15, 0xffffffff ;  /* 0xffffffff000f7802 */ /* 0x000fe20000000f00 */
[----:B------:R-:W-:Y:S01]  /*33dd0*/  IMAD.MOV.U32 R12, RZ, RZ, 0x1 ;  /* 0x00000001ff0c7424 */ /* 0x000fe200078e00ff */
[----:B------:R-:W-:Y:S01]  /*33de0*/  MOV R0, R14 ;  /* 0x0000000e00007202 */ /* 0x000fe20000000f00 */
[----:B------:R-:W-:Y:S02]  /*33df0*/  IMAD.MOV.U32 R11, RZ, RZ, 0x1f ;  /* 0x0000001fff0b7424 */ /* 0x000fe400078e00ff */
[----:B------:R-:W-:-:S07]  /*33e00*/  IMAD.IADD R7, R27, 0x1, R9 ;  /* 0x000000011b077824 */ /* 0x000fce00078e0209 */
[----:B------:R-:W-:Y:S05]  /*33e10*/  WARPSYNC.COLLECTIVE R15, `(.L_x_1179) ;  /* 0x000000000f087348 */ /* 0x000fea0003c00000 */
[----:B------:R0:W1:Y:S02]  /*33e20*/  SHFL.IDX P6, R14, R13, R12, R11 ;  /* 0x0000000c0d0e7389 */ /* 0x00006400000c000b */
[----:B01----:R-:W-:Y:S01]  /*33e30*/  ENDCOLLECTIVE ;  /* 0x000000000000791b */ /* 0x003fe20003800000 */
.L_x_1179:
[----:B------:R-:W-:Y:S02]  /*33e40*/  ULDC UR4, c[0x0][0xc3c] ;  /* 0x00030f0000047ab9 */ /* 0x000fe40000000800 */
[----:B------:R-:W-:-:S13]  /*33e50*/  ISETP.GE.OR P1, PT, R7, UR4, !P0 ;  /* 0x0000000407007c0c */ /* 0x000fda000c726670 */
[----:B------:R-:W0:Y:S08]  /*33e60*/  @!P1 LDC.64 R2, c[0x0][0xc80] ;  /* 0x00032000ff029b82 */ /* 0x000e300000000a00 */
[----:B------:R-:W1:Y:S01]  /*33e70*/  @!P1 LDC.64 R4, c[0x0][0xc78] ;  /* 0x00031e00ff049b82 */ /* 0x000e620000000a00 */
[----:B------:R-:W-:Y:S02]  /*33e80*/  IMAD.MOV.U32 R11, RZ, RZ, RZ ;  /* 0x000000ffff0b7224 */ /* 0x000fe400078e00ff */
[----:B------:R-:W-:-:S02]  /*33e90*/  IMAD.MOV.U32 R6, RZ, RZ, R14 ;  /* 0x000000ffff067224 */ /* 0x000fc400078e000e */
[----:B0-----:R-:W-:-:S05]  /*33ea0*/  @!P1 IMAD.WIDE R2, R7, 0x4, R2 ;  /* 0x0000000407029825 */ /* 0x001fca00078e0202 */
[----:B------:R1:W2:Y:S02]  /*33eb0*/  @!P1 LDG.E R8, desc[UR36][R2.64] ;  /* 0x0000002402089981 */ /* 0x0002a4000c1e1900 */
[----:B-1----:R-:W-:-:S05]  /*33ec0*/  @!P1 IMAD.WIDE R2, R7, 0x4, R4 ;  /* 0x0000000407029825 */ /* 0x002fca00078e0204 */
[----:B------:R-:W3:Y:S01]  /*33ed0*/  @!P1 LDG.E R5, desc[UR36][R2.64] ;  /* 0x0000002402059981 */ /* 0x000ee2000c1e1900 */
[----:B------:R-:W-:Y:S01]  /*33ee0*/  IMAD.MOV.U32 R7, RZ, RZ, RZ ;  /* 0x000000ffff077224 */ /* 0x000fe200078e00ff */
[C---:B------:R-:W-:Y:S01]  /*33ef0*/  ISETP.GE.U32.AND P2, PT, R9.reuse, 0x2, PT ;  /* 0x000000020900780c */ /* 0x040fe20003f46070 */
[----:B------:R-:W-:Y:S01]  /*33f00*/  IMAD.MOV.U32 R4, RZ, RZ, RZ ;  /* 0x000000ffff047224 */ /* 0x000fe200078e00ff */
[C---:B------:R-:W-:Y:S02]  /*33f10*/  ISETP.GE.U32.AND P3, PT, R9.reuse, 0x4, PT ;  /* 0x000000040900780c */ /* 0x040fe40003f66070 */
[C---:B------:R-:W-:Y:S02]  /*33f20*/  ISETP.GE.U32.AND P4, PT, R9.reuse, 0x8, PT ;  /* 0x000000080900780c */ /* 0x040fe40003f86070 */
[----:B------:R-:W-:Y:S02]  /*33f30*/  ISETP.GE.U32.AND P5, PT, R9, 0x10, PT ;  /* 0x000000100900780c */ /* 0x000fe40003fa6070 */
[----:B------:R-:W-:-:S02]  /*33f40*/  MOV R24, RZ ;  /* 0x000000ff00187202 */ /* 0x000fc40000000f00 */
[----:B--2---:R-:W-:Y:S01]  /*33f50*/  @!P1 MOV R7, R8 ;  /* 0x0000000800079202 */ /* 0x004fe20000000f00 */
[----:B---3--:R-:W-:Y:S01]  /*33f60*/  @!P1 IMAD.MOV.U32 R4, RZ, RZ, R5 ;  /* 0x000000ffff049224 */ /* 0x008fe200078e0005 */
[----:B------:R-:W-:-:S03]  /*33f70*/  ISETP.NE.AND P1, PT, R9, RZ, PT ;  /* 0x000000ff0900720c */ /* 0x000fc60003f25270 */
[----:B------:R-:W-:-:S10]  /*33f80*/  IMAD R13, R4, R7, RZ ;  /* 0x00000007040d7224 */ /* 0x000fd400078e02ff */
[----:B------:R-:W-:Y:S05]  /*33f90*/  WARPSYNC.COLLECTIVE R15, `(.L_x_1180) ;  /* 0x000000000f087348 */ /* 0x000fea0003c00000 */
[----:B------:R0:W1:Y:S02]  /*33fa0*/  SHFL.UP P6, R14, R13, R12, R11 ;  /* 0x0400000c0d0e7389 */ /* 0x00006400000c000b */
[----:B01----:R-:W-:Y:S01]  /*33fb0*/  ENDCOLLECTIVE ;  /* 0x000000000000791b */ /* 0x003fe20003800000 */
.L_x_1180:
[----:B------:R-:W-:Y:S01]  /*33fc0*/  IMAD.MOV.U32 R12, RZ, RZ, 0x2 ;  /* 0x00000002ff0c7424 */ /* 0x000fe200078e00ff */
[----:B------:R-:W-:-:S04]  /*33fd0*/  SEL R14, R14, RZ, P1 ;  /* 0x000000ff0e0e7207 */ /* 0x000fc80000800000 */
[----:B------:R-:W-:-:S05]  /*33fe0*/  IADD3 R5, R13, R14, RZ ;  /* 0x0000000e0d057210 */ /* 0x000fca0007ffe0ff */
[----:B------:R-:W-:-:S07]  /*33ff0*/  IMAD.MOV.U32 R13, RZ, RZ, R5 ;  /* 0x000000ffff0d7224 */ /* 0x000fce00078e0005 */
[----:B------:R-:W-:Y:S05]  /*34000*/  WARPSYNC.COLLECTIVE R15, `(.L_x_1181) ;  /* 0x000000000f087348 */ /* 0x000fea0003c00000 */
[----:B------:R0:W1:Y:S02]  /*34010*/  SHFL.UP P6, R14, R13, R12, R11 ;  /* 0x0400000c0d0e7389 */ /* 0x00006400000c000b */
[----:B01----:R-:W-:Y:S01]  /*34020*/  ENDCOLLECTIVE ;  /* 0x000000000000791b */ /* 0x003fe20003800000 */
.L_x_1181:
[----:B------:R-:W-:Y:S01]  /*34030*/  IMAD.MOV.U32 R12, RZ, RZ, 0x4 ;  /* 0x00000004ff0c7424 */ /* 0x000fe200078e00ff */
[----:B------:R-:W-:-:S05]  /*34040*/  SEL R2, R14, RZ, P2 ;  /* 0x000000ff0e027207 */ /* 0x000fca0001000000 */
[----:B------:R-:W-:-:S05]  /*34050*/  IMAD.IADD R2, R5, 0x1, R2 ;  /* 0x0000000105027824 */ /* 0x000fca00078e0202 */
[----:B------:R-:W-:-:S07]  /*34060*/  MOV R13, R2 ;  /* 0x00000002000d7202 */ /* 0x000fce0000000f00 */
[----:B------:R-:W-:Y:S05]  /*34070*/  WARPSYNC.COLLECTIVE R15, `(.L_x_1182) ;  /* 0x000000000f087348 */ /* 0x000fea0003c00000 */
[----:B------:R0:W1:Y:S02]  /*34080*/  SHFL.UP P6, R14, R13, R12, R11 ;  /* 0x0400000c0d0e7389 */ /* 0x00006400000c000b */
[----:B01----:R-:W-:Y:S01]  /*34090*/  ENDCOLLECTIVE ;  /* 0x000000000000791b */ /* 0x003fe20003800000 */
.L_x_1182:
[----:B------:R-:W-:Y:S02]  /*340a0*/  MOV R12, 0x8 ;  /* 0x00000008000c7802 */ /* 0x000fe40000000f00 */
[----:B------:R-:W-:-:S05]  /*340b0*/  SEL R3, R14, RZ, P3 ;  /* 0x000000ff0e037207 */ /* 0x000fca0001800000 */
[----:B------:R-:W-:-:S04]  /*340c0*/  IMAD.IADD R8, R2, 0x1, R3 ;  /* 0x0000000102087824 */ /* 0x000fc800078e0203 */
[----:B------:R-:W-:-:S07]  /*340d0*/  IMAD.MOV.U32 R13, RZ, RZ, R8 ;  /* 0x000000ffff0d7224 */ /* 0x000fce00078e0008 */
[----:B------:R-:W-:Y:S05]  /*340e0*/  WARPSYNC.COLLECTIVE R15, `(.L_x_1183) ;  /* 0x000000000f087348 */ /* 0x000fea0003c00000 */
[----:B------:R0:W1:Y:S02]  /*340f0*/  SHFL.UP P6, R14, R13, R12, R11 ;  /* 0x0400000c0d0e7389 */ /* 0x00006400000c000b */
[----:B01----:R-:W-:Y:S01]  /*34100*/  ENDCOLLECTIVE ;  /* 0x000000000000791b */ /* 0x003fe20003800000 */
.L_x_1183:
[----:B------:R-:W-:Y:S01]  /*34110*/  IMAD.MOV.U32 R12, RZ, RZ, 0x10 ;  /* 0x00000010ff0c7424 */ /* 0x000fe200078e00ff */
[----:B------:R-:W-:-:S05]  /*34120*/  SEL R5, R14, RZ, P4 ;  /* 0x000000ff0e057207 */ /* 0x000fca0002000000 */
[----:B------:R-:W-:-:S04]  /*34130*/  IMAD.IADD R5, R8, 0x1, R5 ;  /* 0x0000000108057824 */ /* 0x000fc800078e0205 */
[----:B------:R-:W-:-:S07]  /*34140*/  IMAD.MOV.U32 R13, RZ, RZ, R5 ;  /* 0x000000ffff0d7224 */ /* 0x000fce00078e0005 */
[----:B------:R-:W-:Y:S05]  /*34150*/  WARPSYNC.COLLECTIVE R15, `(.L_x_1184) ;  /* 0x000000000f087348 */ /* 0x000fea0003c00000 */
[----:B------:R0:W1:Y:S02]  /*34160*/  SHFL.UP P6, R14, R13, R12, R11 ;  /* 0x0400000c0d0e7389 */ /* 0x00006400000c000b */
[----:B01----:R-:W-:Y:S01]  /*34170*/  ENDCOLLECTIVE ;  /* 0x000000000000791b */ /* 0x003fe20003800000 */
.L_x_1184:
[----:B------:R-:W-:Y:S02]  /*34180*/  IMAD.MOV.U32 R12, RZ, RZ, 0x1f ;  /* 0x0000001fff0c7424 */ /* 0x000fe400078e00ff */
[----:B------:R-:W-:Y:S01]  /*34190*/  IMAD.MOV.U32 R11, RZ, RZ, 0x1f ;  /* 0x0000001fff0b7424 */ /* 0x000fe200078e00ff */
[----:B------:R-:W-:-:S04]  /*341a0*/  SEL R14, R14, RZ, P5 ;  /* 0x000000ff0e0e7207 */ /* 0x000fc80002800000 */
[----:B------:R-:W-:-:S05]  /*341b0*/  IADD3 R3, R5, R14, RZ ;  /* 0x0000000e05037210 */ /* 0x000fca0007ffe0ff */
[----:B------:R-:W-:-:S07]  /*341c0*/  IMAD.MOV.U32 R13, RZ, RZ, R3 ;  /* 0x000000ffff0d7224 */ /* 0x000fce00078e0003 */
[----:B------:R-:W-:Y:S05]  /*341d0*/  WARPSYNC.COLLECTIVE R15, `(.L_x_1185) ;  /* 0x000000000f087348 */ /* 0x000fea0003c00000 */
[----:B------:R0:W1:Y:S02]  /*341e0*/  SHFL.IDX P6, R14, R13, R12, R11 ;  /* 0x0000000c0d0e7389 */ /* 0x00006400000c000b */
[----:B01----:R-:W-:Y:S01]  /*341f0*/  ENDCOLLECTIVE ;  /* 0x000000000000791b */ /* 0x003fe20003800000 */
.L_x_1185:
[----:B------:R-:W-:Y:S05]  /*34200*/  BRA `(.L_x_1186) ;  /* 0xffffff58004c7947 */ /* 0x000fea000383ffff */
.L_x_809:
[----:B------:R-:W-:Y:S01]  /*34210*/  BSSY B0, `(.L_x_1187) ;  /* 0x0000007000007945 */ /* 0x000fe20003800000 */
[----:B------:R-:W-:Y:S02]  /*34220*/  IMAD.MOV.U32 R12, RZ, RZ, 0x1 ;  /* 0x00000001ff0c7424 */ /* 0x000fe400078e00ff */
[----:B------:R-:W-:Y:S02]  /*34230*/  IMAD.MOV.U32 R11, RZ, RZ, RZ ;  /* 0x000000ffff0b7224 */ /* 0x000fe400078e00ff */
[----:B------:R-:W-:-:S07]  /*34240*/  IMAD.MOV.U32 R15, RZ, RZ, -0x1 ;  /* 0xffffffffff0f7424 */ /* 0x000fce00078e00ff */
[----:B-1----:R-:W-:Y:S05]  /*34250*/  WARPSYNC.COLLECTIVE R15, `(.L_x_1188) ;  /* 0x000000000f087348 */ /* 0x002fea0003c00000 */
[----:B------:R0:W2:Y:S02]  /*34260*/  SHFL.UP P6, R14, R13, R12, R11 ;  /* 0x0400000c0d0e7389 */ /* 0x0000a400000c000b */
[----:B012---:R-:W-:Y:S01]  /*34270*/  ENDCOLLECTIVE ;  /* 0x000000000000791b */ /* 0x007fe20003800000 */
.L_x_1188:
[----:B------:R-:W-:Y:S05]  /*34280*/  BSYNC B0 ;  /* 0x0000000000007941 */ /* 0x000fea0003800000 */
.L_x_1187:
[----:B------:R-:W-:Y:S01]  /*34290*/  SEL R14, R14, RZ, P1 ;  /* 0x000000ff0e0e7207 */ /* 0x000fe20000800000 */
[----:B------:R-:W-:Y:S02]  /*342a0*/  IMAD.MOV.U32 R12, RZ, RZ, 0x2 ;  /* 0x00000002ff0c7424 */ /* 0x000fe400078e00ff */
[----:B------:R-:W-:Y:S01]  /*342b0*/  IMAD.MOV.U32 R11, RZ, RZ, RZ ;  /* 0x000000ffff0b7224 */ /* 0x000fe200078e00ff */
[----:B------:R-:W-:Y:S01]  /*342c0*/  IADD3 R13, R13, R14, RZ ;  /* 0x0000000e0d0d7210 */ /* 0x000fe20007ffe0ff */
[----:B------:R-:W-:-:S07]  /*342d0*/  IMAD.MOV.U32 R15, RZ, RZ, -0x1 ;  /* 0xffffffffff0f7424 */ /* 0x000fce00078e00ff */
[----:B------:R-:W-:Y:S05]  /*342e0*/  WARPSYNC.COLLECTIVE R15, `(.L_x_1189) ;  /* 0x000000000f087348 */ /* 0x000fea0003c00000 */
[----:B------:R0:W1:Y:S02]  /*342f0*/  SHFL.UP P6, R14, R13, R12, R11 ;  /* 0x0400000c0d0e7389 */ /* 0x00006400000c000b */
[----:B01----:R-:W-:Y:S01]  /*34300*/  ENDCOLLECTIVE ;  /* 0x000000000000791b */ /* 0x003fe20003800000 */
.L_x_1189:
[----:B------:R-:W-:Y:S01]  /*34310*/  IMAD.MOV.U32 R12, RZ, RZ, 0x4 ;  /* 0x00000004ff0c7424 */ /* 0x000fe200078e00ff */
[----:B------:R-:W-:-:S04]  /*34320*/  SEL R2, R14, RZ, P2 ;  /* 0x000000ff0e027207 */ /* 0x000fc80001000000 */
[----:B------:R-:W-:-:S05]  /*34330*/  IADD3 R2, R13, R2, RZ ;  /* 0x000000020d027210 */ /* 0x000fca0007ffe0ff */
[----:B------:R-:W-:-:S07]  /*34340*/  IMAD.MOV.U32 R13, RZ, RZ, R2 ;  /* 0x000000ffff0d7224 */ /* 0x000fce00078e0002 */
[----:B------:R-:W-:Y:S05]  /*34350*/  WARPSYNC.COLLECTIVE R15, `(.L_x_1190) ;  /* 0x000000000f087348 */ /* 0x000fea0003c00000 */
[----:B------:R0:W1:Y:S02]  /*34360*/  SHFL.UP P6, R14, R13, R12, R11 ;  /* 0x0400000c0d0e7389 */ /* 0x00006400000c000b */
[----:B01----:R-:W-:Y:S01]  /*34370*/  ENDCOLLECTIVE ;  /* 0x000000000000791b */ /* 0x003fe20003800000 */
.L_x_1190:
[----:B------:R-:W-:Y:S01]  /*34380*/  IMAD.MOV.U32 R12, RZ, RZ, 0x8 ;  /* 0x00000008ff0c7424 */ /* 0x000fe200078e00ff */
[----:B------:R-:W-:-:S05]  /*34390*/  SEL R3, R14, RZ, P3 ;  /* 0x000000ff0e037207 */ /* 0x000fca0001800000 */
[----:B------:R-:W-:-:S05]  /*343a0*/  IMAD.IADD R3, R2, 0x1, R3 ;  /* 0x0000000102037824 */ /* 0x000fca00078e0203 */
[----:B------:R-:W-:-:S07]  /*343b0*/  MOV R13, R3 ;  /* 0x00000003000d7202 */ /* 0x000fce0000000f00 */
[----:B------:R-:W-:Y:S05]  /*343c0*/  WARPSYNC.COLLECTIVE R15, `(.L_x_1191) ;  /* 0x000000000f087348 */ /* 0x000fea0003c00000 */
[----:B------:R0:W1:Y:S02]  /*343d0*/  SHFL.UP P6, R14, R13, R12, R11 ;  /* 0x0400000c0d0e7389 */ /* 0x00006400000c000b */
[----:B01----:R-:W-:Y:S01]  /*343e0*/  ENDCOLLECTIVE ;  /* 0x000000000000791b */ /* 0x003fe20003800000 */
.L_x_1191:
[----:B------:R-:W-:Y:S02]  /*343f0*/  MOV R12, 0x10 ;  /* 0x00000010000c7802 */ /* 0x000fe40000000f00 */
[----:B------:R-:W-:-:S05]  /*34400*/  SEL R14, R14, RZ, P4 ;  /* 0x000000ff0e0e7207 */ /* 0x000fca0002000000 */
[----:B------:R-:W-:-:S04]  /*34410*/  IMAD.IADD R5, R3, 0x1, R14 ;  /* 0x0000000103057824 */ /* 0x000fc800078e020e */
[----:B------:R-:W-:-:S07]  /*34420*/  IMAD.MOV.U32 R13, RZ, RZ, R5 ;  /* 0x000000ffff0d7224 */ /* 0x000fce00078e0005 */
[----:B------:R-:W-:Y:S05]  /*34430*/  WARPSYNC.COLLECTIVE R15, `(.L_x_1192) ;  /* 0x000000000f087348 */ /* 0x000fea0003c00000 */
[----:B------:R0:W1:Y:S02]  /*34440*/  SHFL.UP P6, R14, R13, R12, R11 ;  /* 0x0400000c0d0e7389 */ /* 0x00006400000c000b */
[----:B01----:R-:W-:Y:S01]  /*34450*/  ENDCOLLECTIVE ;  /* 0x000000000000791b */ /* 0x003fe20003800000 */
.L_x_1192:
[----:B------:R-:W-:Y:S01]  /*34460*/  IMAD.MOV.U32 R12, RZ, RZ, 0x1f ;  /* 0x0000001fff0c7424 */ /* 0x000fe200078e00ff */
[----:B------:R-:W-:Y:S02]  /*34470*/  MOV R11, 0x1f ;  /* 0x0000001f000b7802 */ /* 0x000fe40000000f00 */
[----:B------:R-:W-:-:S05]  /*34480*/  SEL R14, R14, RZ, P5 ;  /* 0x000000ff0e0e7207 */ /* 0x000fca0002800000 */
[----:B------:R-:W-:-:S04]  /*34490*/  IMAD.IADD R3, R5, 0x1, R14 ;  /* 0x0000000105037824 */ /* 0x000fc800078e020e */
[----:B------:R-:W-:-:S07]  /*344a0*/  IMAD.MOV.U32 R13, RZ, RZ, R3 ;  /* 0x000000ffff0d7224 */ /* 0x000fce00078e0003 */
[----:B------:R-:W-:Y:S05]  /*344b0*/  WARPSYNC.COLLECTIVE R15, `(.L_x_1193) ;  /* 0x000000000f087348 */ /* 0x000fea0003c00000 */
[----:B------:R0:W1:Y:S02]  /*344c0*/  SHFL.IDX P6, R14, R13, R12, R11 ;  /* 0x0000000c0d0e7389 */ /* 0x00006400000c000b */
[----:B01----:R-:W-:Y:S01]  /*344d0*/  ENDCOLLECTIVE ;  /* 0x000000000000791b */ /* 0x003fe20003800000 */
.L_x_1193:
[----:B------:R-:W-:Y:S05]  /*344e0*/  BRA `(.L_x_1194) ;  /* 0xffffff5800387947 */ /* 0x000fea000383ffff */
.L_x_811:
[----:B------:R-:W-:Y:S01]  /*344f0*/  BSSY B0, `(.L_x_1195) ;  /* 0x0000006000007945 */ /* 0x000fe20003800000 */
[----:B------:R-:W-:Y:S01]  /*34500*/  PLOP3.LUT P6, PT, P6, PT, PT, 0x8, 0x0 ;  /* 0x000000000000781c */ /* 0x000fe200037ce170 */
[----:B------:R-:W-:-:S12]  /*34510*/  IMAD.MOV.U32 R15, RZ, RZ, -0x1 ;  /* 0xffffffffff0f7424 */ /* 0x000fd800078e00ff */
[----:B01----:R-:W-:Y:S05]  /*34520*/  WARPSYNC.COLLECTIVE R15, `(.L_x_1196) ;  /* 0x000000000f087348 */ /* 0x003fea0003c00000 */
[----:B------:R-:W-:Y:S01]  /*34530*/  VOTE.ANY R14, PT, P6 ;  /* 0x00000000000e7806 */ /* 0x000fe200030e0100 */
[----:B01----:R-:W-:Y:S06]  /*34540*/  ENDCOLLECTIVE ;  /* 0x000000000000791b */ /* 0x003fec0003800000 */
.L_x_1196:
[----:B------:R-:W-:Y:S05]  /*34550*/  BSYNC B0 ;  /* 0x0000000000007941 */ /* 0x000fea0003800000 */
.L_x_1195:
[----:B------:R-:W-:Y:S02]  /*34560*/  IMAD.MOV.U32 R8, RZ, RZ, R14 ;  /* 0x000000ffff087224 */ /* 0x000fe400078e000e */
[----:B------:R-:W-:Y:S02]  /*34570*/  IMAD.MOV.U32 R13, RZ, RZ, R7 ;  /* 0x000000ffff0d7224 */ /* 0x000fe400078e0007 */
[----:B------:R-:W0:Y:S01]  /*34580*/  POPC R5, R8 ;  /* 0x0000000800057309 */ /* 0x000e220000000000 */
[----:B------:R-:W-:Y:S02]  /*34590*/  IMAD.MOV.U32 R11, RZ, RZ, 0x1f ;  /* 0x0000001fff0b7424 */ /* 0x000fe400078e00ff */
[----:B------:R-:W-:Y:S01]  /*345a0*/  IMAD.MOV.U32 R15, RZ, RZ, -0x1 ;  /* 0xffffffffff0f7424 */ /* 0x000fe200078e00ff */
[----:B0-----:R-:W-:-:S07]  /*345b0*/  MOV R12, R5 ;  /* 0x00000005000c7202 */ /* 0x001fce0000000f00 */
[----:B------:R-:W-:Y:S05]  /*345c0*/  WARPSYNC.COLLECTIVE R15, `(.L_x_1197) ;  /* 0x000000000f087348 */ /* 0x000fea0003c00000 */
[----:B------:R0:W1:Y:S02]  /*345d0*/  SHFL.IDX P6, R14, R13, R12, R11 ;  /* 0x0000000c0d0e7389 */ /* 0x00006400000c000b */
[----:B01----:R-:W-:Y:S01]  /*345e0*/  ENDCOLLECTIVE ;  /* 0x000000000000791b */ /* 0x003fe20003800000 */
.L_x_1197:
[----:B------:R-:W-:Y:S01]  /*345f0*/  MOV R13, R4 ;  /* 0x00000004000d7202 */ /* 0x000fe20000000f00 */
[----:B------:R-:W-:-:S07]  /*34600*/  IMAD.MOV.U32 R7, RZ, RZ, R14 ;  /* 0x000000ffff077224 */ /* 0x000fce00078e000e */
[----:B------:R-:W-:Y:S05]  /*34610*/  WARPSYNC.COLLECTIVE R15, `(.L_x_1198) ;  /* 0x000000000f087348 */ /* 0x000fea0003c00000 */
[----:B------:R0:W1:Y:S02]  /*34620*/  SHFL.IDX P6, R14, R13, R12, R11 ;  /* 0x0000000c0d0e7389 */ /* 0x00006400000c000b */
[----:B01----:R-:W-:Y:S01]  /*34630*/  ENDCOLLECTIVE ;  /* 0x000000000000791b */ /* 0x003fe20003800000 */
.L_x_1198:
[----:B------:R-:W-:Y:S01]  /*34640*/  IMAD.MOV.U32 R4, RZ, RZ, R14 ;  /* 0x000000ffff047224 */ /* 0x000fe200078e000e */
[----:B------:R-:W-:Y:S06]  /*34650*/  BRA `(.L_x_1199) ;  /* 0xffffff5800187947 */ /* 0x000fec000383ffff */
.L_x_813:
[----:B------:R-:W-:Y:S01]  /*34660*/  BSSY B0, `(.L_x_1200) ;  /* 0x0000007000007945 */ /* 0x000fe20003800000 */
[----:B------:R-:W-:Y:S01]  /*34670*/  IMAD.MOV.U32 R13, RZ, RZ, R3 ;  /* 0x000000ffff0d7224 */ /* 0x000fe200078e0003 */
[----:B------:R-:W-:Y:S01]  /*34680*/  MOV R15, 0xffffffff ;  /* 0xffffffff000f7802 */ /* 0x000fe20000000f00 */
[----:B------:R-:W-:-:S07]  /*34690*/  IMAD.MOV.U32 R11, RZ, RZ, 0x1f ;  /* 0x0000001fff0b7424 */ /* 0x000fce00078e00ff */
[----:B01234-:R-:W-:Y:S05]  /*346a0*/  WARPSYNC.COLLECTIVE R15, `(.L_x_1201) ;  /* 0x000000000f087348 */ /* 0x01ffea0003c00000 */
[----:B------:R0:W0:Y:S02]  /*346b0*/  SHFL.IDX P6, R14, R13, R12, R11 ;  /* 0x0000000c0d0e7389 */ /* 0x00002400000c000b */
[----:B01234-:R-:W-:Y:S01]  /*346c0*/  ENDCOLLECTIVE ;  /* 0x000000000000791b */ /* 0x01ffe20003800000 */
.L_x_1201:
[----:B------:R-:W-:Y:S05]  /*346d0*/  BSYNC B0 ;  /* 0x0000000000007941 */ /* 0x000fea0003800000 */
.L_x_1200:
[----:B------:R-:W-:Y:S01]  /*346e0*/  IMAD.MOV.U32 R24, RZ, RZ, R14 ;  /* 0x000000ffff187224 */ /* 0x000fe200078e000e */
[----:B------:R-:W-:Y:S06]  /*346f0*/  BRA `(.L_x_812) ;  /* 0xffffff5800087947 */ /* 0x000fec000383ffff */
.L_x_817:
[----:B0-----:R0:W2:Y:S02]  /*34700*/  SYNCS.PHASECHK.TRANS64.TRYWAIT P0, [R5+URZ+0x38820], R0 ;  /* 0x03882000050075a7 */ /* 0x0010a4000800017f */
[----:B--2---:R-:W-:Y:S05]  /*34710*/  @!P0 NANOSLEEP.SYNCS 0x989680 ;  /* 0x009896800000895d */ /* 0x004fea0003900000 */
[----:B------:R-:W2:Y:S02]  /*34720*/  @!P0 SYNCS.PHASECHK.TRANS64 P0, [R5+URZ+0x38820], R0 ;  /* 0x03882000050085a7 */ /* 0x000ea4000800007f */
[----:B--2---:R-:W-:Y:S05]  /*34730*/  @!P0 BRA `(.L_x_817) ;  /* 0xfffffffc00f08947 */ /* 0x004fea000383ffff */
[----:B------:R-:W-:Y:S05]  /*34740*/  BRA `(.L_x_1202) ;  /* 0xffffff5c00687947 */ /* 0x000fea000383ffff */
.L_x_818:
[----:B------:R-:W2:Y:S01]  /*34750*/  S2R R2, SR_TID.X ;  /* 0x0000000000027919 */ /* 0x000ea20000002100 */
[----:B------:R-:W-:Y:S01]  /*34760*/  BSSY B0, `(.L_x_1203) ;  /* 0x000000a000007945 */ /* 0x000fe20003800000 */
[----:B------:R-:W-:Y:S01]  /*34770*/  IMAD.MOV.U32 R12, RZ, RZ, RZ ;  /* 0x000000ffff0c7224 */ /* 0x000fe200078e00ff */
[----:B------:R-:W-:Y:S01]  /*34780*/  MOV R11, 0x1f ;  /* 0x0000001f000b7802 */ /* 0x000fe20000000f00 */
[----:B------:R-:W-:Y:S01]  /*34790*/  IMAD.MOV.U32 R15, RZ, RZ, -0x1 ;  /* 0xffffffffff0f7424 */ /* 0x000fe200078e00ff */
[----:B--2---:R-:W-:-:S04]  /*347a0*/  SHF.R.U32.HI R2, RZ, 0x5, R2 ;  /* 0x00000005ff027819 */ /* 0x004fc80000011602 */
[----:B------:R-:W-:-:S05]  /*347b0*/  LOP3.LUT R2, R2, 0x3, RZ, 0xc0, !PT ;  /* 0x0000000302027812 */ /* 0x000fca00078ec0ff */
[----:B------:R-:W-:-:S07]  /*347c0*/  IMAD.MOV.U32 R13, RZ, RZ, R2 ;  /* 0x000000ffff0d7224 */ /* 0x000fce00078e0002 */
[----:B01----:R-:W-:Y:S05]  /*347d0*/  WARPSYNC.COLLECTIVE R15, `(.L_x_1204) ;  /* 0x000000000f087348 */ /* 0x003fea0003c00000 */
[----:B------:R2:W3:Y:S02]  /*347e0*/  SHFL.IDX P6, R14, R13, R12, R11 ;  /* 0x0000000c0d0e7389 */ /* 0x0004e400000c000b */
[----:B0123--:R-:W-:Y:S01]  /*347f0*/  ENDCOLLECTIVE ;  /* 0x000000000000791b */ /* 0x00ffe20003800000 */
.L_x_1204:
[----:B------:R-:W-:Y:S05]  /*34800*/  BSYNC B0 ;  /* 0x0000000000007941 */ /* 0x000fea0003800000 */
.L_x_1203:
[----:B------:R-:W-:Y:S05]  /*34810*/  BRA `(.L_x_1205) ;  /* 0xffffff5c00507947 */ /* 0x000fea000383ffff */
.L_x_819:
[----:B------:R-:W-:Y:S01]  /*34820*/  BSSY B0, `(.L_x_1206) ;  /* 0x0000006000007945 */ /* 0x000fe20003800000 */
[----:B------:R-:W-:-:S07]  /*34830*/  IMAD.MOV.U32 R15, RZ, RZ, -0x1 ;  /* 0xffffffffff0f7424 */ /* 0x000fce00078e00ff */
[----:B01----:R-:W-:Y:S05]  /*34840*/  WARPSYNC.COLLECTIVE R15, `(.L_x_1207) ;  /* 0x000000000f0c7348 */ /* 0x003fea0003c00000 */
[----:B------:R-:W-:Y:S02]  /*34850*/  ELECT P6, UR62, PT ;  /* 0x00000000003e782f */ /* 0x000fe400038c0000 */
[----:B------:R-:W-:Y:S01]  /*34860*/  MOV R14, UR62 ;  /* 0x0000003e000e7c02 */ /* 0x000fe20008000f00 */
[----:B01----:R-:W-:Y:S10]  /*34870*/  ENDCOLLECTIVE ;  /* 0x000000000000791b */ /* 0x003ff40003800000 */
.L_x_1207:
[----:B------:R-:W-:Y:S05]  /*34880*/  BSYNC B0 ;  /* 0x0000000000007941 */ /* 0x000fea0003800000 */
.L_x_1206:
[----:B------:R-:W-:Y:S05]  /*34890*/  BRA `(.L_x_1208) ;  /* 0xffffff5c00447947 */ /* 0x000fea000383ffff */
.L_x_821:
[----:B0-----:R0:W2:Y:S02]  /*348a0*/  SYNCS.PHASECHK.TRANS64.TRYWAIT P1, [R3+URZ+0x38840], R2 ;  /* 0x03884002030075a7 */ /* 0x0010a4000802017f */
[----:B--2---:R-:W-:Y:S05]  /*348b0*/  @!P1 NANOSLEEP.SYNCS 0x989680 ;  /* 0x009896800000995d */ /* 0x004fea0003900000 */
[----:B------:R-:W2:Y:S02]  /*348c0*/  @!P1 SYNCS.PHASECHK.TRANS64 P1, [R3+URZ+0x38840], R2 ;  /* 0x03884002030095a7 */ /* 0x000ea4000802007f */
[----:B--2---:R-:W-:Y:S05]  /*348d0*/  @!P1 BRA `(.L_x_821) ;  /* 0xfffffffc00f09947 */ /* 0x004fea000383ffff */
[----:B------:R-:W-:Y:S05]  /*348e0*/  BRA `(.L_x_1209) ;  /* 0xffffff5c006c7947 */ /* 0x000fea000383ffff */
.L_x_823:
[----:B--2---:R2:W3:Y:S02]  /*348f0*/  SYNCS.PHASECHK.TRANS64.TRYWAIT P1, [R5+URZ+0x38840], R0 ;  /* 0x03884000050075a7 */ /* 0x0044e4000802017f */
[----:B---3--:R-:W-:Y:S05]  /*34900*/  @!P1 NANOSLEEP.SYNCS 0x989680 ;  /* 0x009896800000995d */ /* 0x008fea0003900000 */
[----:B------:R-:W3:Y:S02]  /*34910*/  @!P1 SYNCS.PHASECHK.TRANS64 P1, [R5+URZ+0x38840], R0 ;  /* 0x03884000050095a7 */ /* 0x000ee4000802007f */
[----:B---3--:R-:W-:Y:S05]  /*34920*/  @!P1 BRA `(.L_x_823) ;  /* 0xfffffffc00f09947 */ /* 0x008fea000383ffff */
[----:B------:R-:W-:Y:S05]  /*34930*/  BRA `(.L_x_1210) ;  /* 0xffffff5c00787947 */ /* 0x000fea000383ffff */
.L_x_825:
[----:B---3--:R3:W4:Y:S02]  /*34940*/  SYNCS.PHASECHK.TRANS64.TRYWAIT P1, [R3+URZ+0x38860], R2 ;  /* 0x03886002030075a7 */ /* 0x008724000802017f */
[----:B----4-:R-:W-:Y:S05]  /*34950*/  @!P1 NANOSLEEP.SYNCS 0x989680 ;  /* 0x009896800000995d */ /* 0x010fea0003900000 */
[----:B------:R-:W4:Y:S02]  /*34960*/  @!P1 SYNCS.PHASECHK.TRANS64 P1, [R3+URZ+0x38860], R2 ;  /* 0x03886002030095a7 */ /* 0x000f24000802007f */
[----:B----4-:R-:W-:Y:S05]  /*34970*/  @!P1 BRA `(.L_x_825) ;  /* 0xfffffffc00f09947 */ /* 0x010fea000383ffff */
[----:B------:R-:W-:Y:S05]  /*34980*/  BRA `(.L_x_1211) ;  /* 0xffffff5c00747947 */ /* 0x000fea000383ffff */
.L_x_827:
[----:B----4-:R4:W0:Y:S02]  /*34990*/  SYNCS.PHASECHK.TRANS64.TRYWAIT P1, [R5+URZ+0x38860], R0 ;  /* 0x03886000050075a7 */ /* 0x010824000802017f */
[----:B0-----:R-:W-:Y:S05]  /*349a0*/  @!P1 NANOSLEEP.SYNCS 0x989680 ;  /* 0x009896800000995d */ /* 0x001fea0003900000 */
[----:B------:R-:W0:Y:S02]  /*349b0*/  @!P1 SYNCS.PHASECHK.TRANS64 P1, [R5+URZ+0x38860], R0 ;  /* 0x03886000050095a7 */ /* 0x000e24000802007f */
[----:B0-----:R-:W-:Y:S05]  /*349c0*/  @!P1 BRA `(.L_x_827) ;  /* 0xfffffffc00f09947 */ /* 0x001fea000383ffff */
[----:B------:R-:W-:Y:S05]  /*349d0*/  BRA `(.L_x_1212) ;  /* 0xffffff5c00707947 */ /* 0x000fea000383ffff */
.L_x_829:
[----:B------:R0:W0:Y:S02]  /*349e0*/  SYNCS.PHASECHK.TRANS64.TRYWAIT P1, [R3+URZ+0x38880], R2 ;  /* 0x03888002030075a7 */ /* 0x000024000802017f */
[----:B0-----:R-:W-:Y:S05]  /*349f0*/  @!P1 NANOSLEEP.SYNCS 0x989680 ;  /* 0x009896800000995d */ /* 0x001fea0003900000 */
[----:B------:R-:W0:Y:S02]  /*34a00*/  @!P1 SYNCS.PHASECHK.TRANS64 P1, [R3+URZ+0x38880], R2 ;  /* 0x03888002030095a7 */ /* 0x000e24000802007f */
[----:B0-----:R-:W-:Y:S05]  /*34a10*/  @!P1 BRA `(.L_x_829) ;  /* 0xfffffffc00f09947 */ /* 0x001fea000383ffff */
[----:B------:R-:W-:Y:S05]  /*34a20*/  BRA `(.L_x_1213) ;  /* 0xffffff5c006c7947 */ /* 0x000fea000383ffff */
.L_x_1214:
        /* <DEDUP_REMOVED lines=13> */
.L_x_3854:


//--------------------- .text._ZN7cutlass13device_kernelIN5flash11enable_sm90INS1_16FlashAttnFwdSm90INS1_25CollectiveMainloopFwdSm90ILi2EN4cute5tupleIJNS5_1CILi1EEES8_S8_EEENS6_IJNS7_ILi128EEENS7_ILi64EEENS7_ILi256EEEEEELi256ENS_12float_e4m3_tEfNS_4arch4Sm90ELb0ELb1ELb1ELb0ELb1ELb0ELb0ELb1ELb0ELb1ELb1ELb0EEENS1_21CollectiveEpilogueFwdINS6_IJSA_SC_SB_EEES9_NS_10bfloat16_tESG_Li256ELb0ELb1ELb1ELb1EEENS1_19SingleTileSchedulerILb0ELb1ELb1ELi128EEEEEEEEEvNT_6ParamsE --------------------------
	.section	.text._ZN7cutlass13device_kernelIN5flash11enable_sm90INS1_16FlashAttnFwdSm90INS1_25CollectiveMainloopFwdSm90ILi2EN4cute5tupleIJNS5_1CILi1EEES8_S8_EEENS6_IJNS7_ILi128EEENS7_ILi64EEENS7_ILi256EEEEEELi256ENS_12float_e4m3_tEfNS_4arch4Sm90ELb0ELb1ELb1ELb0ELb1ELb0ELb0ELb1ELb0ELb1ELb1ELb0EEENS1_21CollectiveEpilogueFwdINS6_IJSA_SC_SB_EEES9_NS_10bfloat16_tESG_Li256ELb0ELb1ELb1ELb1EEENS1_19SingleTileSchedulerILb0ELb1ELb1ELi128EEEEEEEEEvNT_6ParamsE,"ax",@progbits
	.align	128
.text._ZN7cutlass13device_kernelIN5flash11enable_sm90INS1_16FlashAttnFwdSm90INS1_25CollectiveMainloopFwdSm90ILi2EN4cute5tupleIJNS5_1CILi1EEES8_S8_EEENS6_IJNS7_ILi128EEENS7_ILi64EEENS7_ILi256EEEEEELi256ENS_12float_e4m3_tEfNS_4arch4Sm90ELb0ELb1ELb1ELb0ELb1ELb0ELb0ELb1ELb0ELb1ELb1ELb0EEENS1_21CollectiveEpilogueFwdINS6_IJSA_SC_SB_EEES9_NS_10bfloat16_tESG_Li256ELb0ELb1ELb1ELb1EEENS1_19SingleTileSchedulerILb0ELb1ELb1ELi128EEEEEEEEEvNT_6ParamsE:
        .type           _ZN7cutlass13device_kernelIN5flash11enable_sm90INS1_16FlashAttnFwdSm90INS1_25CollectiveMainloopFwdSm90ILi2EN4cute5tupleIJNS5_1CILi1EEES8_S8_EEENS6_IJNS7_ILi128EEENS7_ILi64EEENS7_ILi256EEEEEELi256ENS_12float_e4m3_tEfNS_4arch4Sm90ELb0ELb1ELb1ELb0ELb1ELb0ELb0ELb1ELb0ELb1ELb1ELb0EEENS1_21CollectiveEpilogueFwdINS6_IJSA_SC_SB_EEES9_NS_10bfloat16_tESG_Li256ELb0ELb1ELb1ELb1EEENS1_19SingleTileSchedulerILb0ELb1ELb1ELi128EEEEEEEEEvNT_6ParamsE,@function
        .size           _ZN7cutlass13device_kernelIN5flash11enable_sm90INS1_16FlashAttnFwdSm90INS1_25CollectiveMainloopFwdSm90ILi2EN4cute5tupleIJNS5_1CILi1EEES8_S8_EEENS6_IJNS7_ILi128EEENS7_ILi64EEENS7_ILi256EEEEEELi256ENS_12float_e4m3_tEfNS_4arch4Sm90ELb0ELb1ELb1ELb0ELb1ELb0ELb0ELb1ELb0ELb1ELb1ELb0EEENS1_21CollectiveEpilogueFwdINS6_IJSA_SC_SB_EEES9_NS_10bfloat16_tESG_Li256ELb0ELb1ELb1ELb1EEENS1_19SingleTileSchedulerILb0ELb1ELb1ELi128EEEEEEEEEvNT_6ParamsE,(.L_x_3855 - _ZN7cutlass13device_kernelIN5flash11enable_sm90INS1_16FlashAttnFwdSm90INS1_25CollectiveMainloopFwdSm90ILi2EN4cute5tupleIJNS5_1CILi1EEES8_S8_EEENS6_IJNS7_ILi128EEENS7_ILi64EEENS7_ILi256EEEEEELi256ENS_12float_e4m3_tEfNS_4arch4Sm90ELb0ELb1ELb1ELb0ELb1ELb0ELb0ELb1ELb0ELb1ELb1ELb0EEENS1_21CollectiveEpilogueFwdINS6_IJSA_SC_SB_EEES9_NS_10bfloat16_tESG_Li256ELb0ELb1ELb1ELb1EEENS1_19SingleTileSchedulerILb0ELb1ELb1ELi128EEEEEEEEEvNT_6ParamsE)
        .other          _ZN7cutlass13device_kernelIN5flash11enable_sm90INS1_16FlashAttnFwdSm90INS1_25CollectiveMainloopFwdSm90ILi2EN4cute5tupleIJNS5_1CILi1EEES8_S8_EEENS6_IJNS7_ILi128EEENS7_ILi64EEENS7_ILi256EEEEEELi256ENS_12float_e4m3_tEfNS_4arch4Sm90ELb0ELb1ELb1ELb0ELb1ELb0ELb0ELb1ELb0ELb1ELb1ELb0EEENS1_21CollectiveEpilogueFwdINS6_IJSA_SC_SB_EEES9_NS_10bfloat16_tESG_Li256ELb0ELb1ELb1ELb1EEENS1_19SingleTileSchedulerILb0ELb1ELb1ELi128EEEEEEEEEvNT_6ParamsE,@"STO_CUDA_ENTRY STV_DEFAULT"
_ZN7cutlass13device_kernelIN5flash11enable_sm90INS1_16FlashAttnFwdSm90INS1_25CollectiveMainloopFwdSm90ILi2EN4cute5tupleIJNS5_1CILi1EEES8_S8_EEENS6_IJNS7_ILi128EEENS7_ILi64EEENS7_ILi256EEEEEELi256ENS_12float_e4m3_tEfNS_4arch4Sm90ELb0ELb1ELb1ELb0ELb1ELb0ELb0ELb1ELb0ELb1ELb1ELb0EEENS1_21CollectiveEpilogueFwdINS6_IJSA_SC_SB_EEES9_NS_10bfloat16_tESG_Li256ELb0ELb1ELb1ELb1EEENS1_19SingleTileSchedulerILb0ELb1ELb1ELi128EEEEEEEEEvNT_6ParamsE:
        /* <DEDUP_REMOVED lines=45> */
.L_x_1215:
        /* <DEDUP_REMOVED lines=22> */
.L_x_1216:
        /* <DEDUP_REMOVED lines=18> */
.L_x_1217:
        /* <DEDUP_REMOVED lines=22> */
.L_x_1218:
        /* <DEDUP_REMOVED lines=23> */
.L_x_1219:
        /* <DEDUP_REMOVED lines=9> */
.L_x_1222:
        /* <DEDUP_REMOVED lines=20> */
[----:B------:R-:W0:Y:S01]  /*09f0*/  LDC.64 R8, c[0x0][0x418] ;  /* 0x00010600ff087b82 */ /* 0x000e220000000a00 */
[----:B------:R-:W-:Y:S01]  /*0a00*/  ULDC UR4, c[0x0][0x448] ;  /* 0x0001120000047ab9 */ /* 0x000fe20000000800 */
[----:B------:R-:W-:Y:S01]  /*0a10*/  USHF.R.S32.HI UR39, URZ, 0x1f, UR37 ;  /* 0x0000001f3f277899 */ /* 0x000fe20008011425 */
[----:B------:R-:W-:Y:S01]  /*0a20*/  VIADD R22, R22, 0xffffff80 ;  /* 0xffffff8016167836 */ /* 0x000fe20000000000 */
[----:B------:R-:W-:-:S04]  /*0a30*/  UISETP.NE.AND UP0, UPT, UR4, 0x1, UPT ;  /* 0x000000010400788c */ /* 0x000fc8000bf05270 */
[----:B------:R-:W1:Y:S01]  /*0a40*/  S2UR UR47, SR_CTAID.X ;  /* 0x00000000002f79c3 */ /* 0x000e620000002500 */
[----:B------:R-:W-:-:S06]  /*0a50*/  UP2UR UR43, UPR, URZ, 0x1 ;  /* 0x000000013f2b7883 */ /* 0x000fcc0008000000 */
[----:B------:R-:W-:Y:S01]  /*0a60*/  @UP0 ULDC UR5, c[0x0][0x44c] ;  /* 0x0001130000050ab9 */ /* 0x000fe20000000800 */
[----:B------:R-:W2:Y:S01]  /*0a70*/  LDC R5, c[0x0][0x288] ;  /* 0x0000a200ff057b82 */ /* 0x000ea20000000800 */
[----:B------:R-:W-:-:S07]  /*0a80*/  @UP0 ULDC UR9, c[0x0][0x450] ;  /* 0x0001140000090ab9 */ /* 0x000fce0000000800 */
[----:B------:R-:W3:Y:S01]  /*0a90*/  LDC R2, c[0x0][0x424] ;  /* 0x00010900ff027b82 */ /* 0x000ee20000000800 */
[----:B0-----:R-:W-:-:S04]  /*0aa0*/  ISETP.NE.U32.AND P0, PT, R8, RZ, PT ;  /* 0x000000ff0800720c */ /* 0x001fc80003f05070 */
[----:B------:R-:W-:-:S03]  /*0ab0*/  ISETP.NE.AND.EX P0, PT, R9, RZ, PT, P0 ;  /* 0x000000ff0900720c */ /* 0x000fc60003f05300 */
[----:B------:R-:W0:Y:S01]  /*0ac0*/  LDC R7, c[0x0][0x2f0] ;  /* 0x0000bc00ff077b82 */ /* 0x000e220000000800 */
[----:B-1----:R-:W-:-:S04]  /*0ad0*/  USHF.L.U32 UR47, UR47, 0x7, URZ ;  /* 0x000000072f2f7899 */ /* 0x002fc8000800063f */
[----:B------:R-:W-:Y:S02]  /*0ae0*/  @UP0 UIADD3 UR4, UR47, 0x7f, URZ ;  /* 0x0000007f2f040890 */ /* 0x000fe4000fffe03f */
[----:B------:R-:W-:Y:S01]  /*0af0*/  UIADD3 UR7, UR47, 0x7f, URZ ;  /* 0x0000007f2f077890 */ /* 0x000fe2000fffe03f */
[----:B--2---:R-:W-:Y:S01]  /*0b00*/  IADD3 R3, -R5, 0x1, RZ ;  /* 0x0000000105037810 */ /* 0x004fe20007ffe1ff */
[----:B------:R-:W-:-:S04]  /*0b10*/  UIMAD.WIDE.U32 UR4, UR4, UR5, URZ ;  /* 0x00000005040472a5 */ /* 0x000fc8000f8e003f */
[----:B------:R-:W-:Y:S01]  /*0b20*/  @UP0 USHF.R.U32.HI UR7, URZ, UR9, UR5 ;  /* 0x000000093f070299 */ /* 0x000fe20008011605 */
[----:B---3--:R-:W-:Y:S02]  /*0b30*/  SEL R2, R2, 0x1, P0 ;  /* 0x0000000102027807 */ /* 0x008fe40000000000 */
[----:B------:R-:W-:Y:S02]  /*0b40*/  ULDC.64 UR4, c[0x0][0x9e0] ;  /* 0x0002780000047ab9 */ /* 0x000fe40000000a00 */
[----:B------:R-:W-:-:S04]  /*0b50*/  UISETP.GE.AND UP0, UPT, UR5, 0x1, UPT ;  /* 0x000000010500788c */ /* 0x000fc8000bf06270 */
[----:B------:R-:W-:Y:S01]  /*0b60*/  UP2UR UR42, UPR, URZ, 0x1 ;  /* 0x000000013f2a7883 */ /* 0x000fe20008000000 */
[----:B0-----:R-:W-:Y:S01]  /*0b70*/  IMAD R3, R2, R7, R3 ;  /* 0x0000000702037224 */ /* 0x001fe200078e0203 */
[----:B------:R-:W-:-:S04]  /*0b80*/  PLOP3.LUT P0, PT, PT, PT, UP0, 0x40, 0x0 ;  /* 0x000000000000781c */ /* 0x000fc80003f0e808 */
[----:B------:R-:W-:-:S13]  /*0b90*/  R2UR UR8, R3 ;  /* 0x00000000030872ca */ /* 0x000fda00000e0000 */
[----:B------:R-:W-:-:S04]  /*0ba0*/  UIADD3 UR7, UR8, UR7, URZ ;  /* 0x0000000708077290 */ /* 0x000fc8000fffe03f */
[----:B------:R-:W-:-:S06]  /*0bb0*/  UIADD3 UR4, UR7, UR4, URZ ;  /* 0x0000000407047290 */ /* 0x000fcc000fffe03f */
[----:B------:R-:W-:Y:S01]  /*0bc0*/  IMAD.U32 R0, RZ, RZ, UR4 ;  /* 0x00000004ff007e24 */ /* 0x000fe2000f8e00ff */
[----:B------:R-:W-:Y:S06]  /*0bd0*/  @P0 BRA `(.L_x_1224) ;  /* 0x0000000000400947 */ /* 0x000fec0003800000 */
[----:B------:R-:W-:Y:S01]  /*0be0*/  ISETP.LT.AND P0, PT, RZ, UR7, PT ;  /* 0x00000007ff007c0c */ /* 0x000fe2000bf01270 */
[----:B------:R-:W-:-:S12]  /*0bf0*/  UIADD3 UR4, UR7, -0x1, URZ ;  /* 0xffffffff07047890 */ /* 0x000fd8000fffe03f */
[----:B------:R-:W-:Y:S05]  /*0c00*/  @P0 BRA `(.L_x_1225) ;  /* 0x00000000001c0947 */ /* 0x000fea0003800000 */
[----:B------:R-:W-:Y:S02]  /*0c10*/  UISETP.NE.AND UP0, UPT, UR5, 0x1, UPT ;  /* 0x000000010500788c */ /* 0x000fe4000bf05270 */
[----:B------:R-:W-:-:S09]  /*0c20*/  UIADD3 UR4, -UR7, URZ, URZ ;  /* 0x0000003f07047290 */ /* 0x000fd2000fffe13f */
[----:B------:R-:W-:Y:S02]  /*0c30*/  @UP0 ULDC.64 UR10, c[0x0][0x9e8] ;  /* 0x00027a00000a0ab9 */ /* 0x000fe40000000a00 */
[----:B------:R-:W-:-:S04]  /*0c40*/  UIMAD.WIDE.U32 UR8, UR4, UR10, URZ ;  /* 0x0000000a040872a5 */ /* 0x000fc8000f8e003f */
[----:B------:R-:W-:-:S04]  /*0c50*/  @UP0 USHF.R.U32.HI UR4, URZ, UR11, UR9 ;  /* 0x0000000b3f040299 */ /* 0x000fc80008011609 */
[----:B------:R-:W-:Y:S01]  /*0c60*/  ULOP3.LUT UR4, URZ, UR4, URZ, 0x33, !UPT ;  /* 0x000000043f047292 */ /* 0x000fe2000f8e333f */
[----:B------:R-:W-:Y:S11]  /*0c70*/  BRA `(.L_x_1226) ;  /* 0x0000000000107947 */ /* 0x000ff60003800000 */
.L_x_1225:
[----:B------:R-:W-:-:S11]  /*0c80*/  UISETP.NE.AND UP0, UPT, UR5, 0x1, UPT ;  /* 0x000000010500788c */ /* 0x000fd6000bf05270 */
[----:B------:R-:W-:Y:S02]  /*0c90*/  @UP0 ULDC.64 UR10, c[0x0][0x9e8] ;  /* 0x00027a00000a0ab9 */ /* 0x000fe40000000a00 */
[----:B------:R-:W-:-:S04]  /*0ca0*/  UIMAD.WIDE.U32 UR8, UR4, UR10, URZ ;  /* 0x0000000a040872a5 */ /* 0x000fc8000f8e003f */
[----:B------:R-:W-:-:S12]  /*0cb0*/  @UP0 USHF.R.U32.HI UR4, URZ, UR11, UR9 ;  /* 0x0000000b3f040299 */ /* 0x000fd80008011609 */
.L_x_1226:
[----:B------:R-:W-:-:S06]  /*0cc0*/  UIMAD UR4, UR4, UR5, UR5 ;  /* 0x00000005040472a4 */ /* 0x000fcc000f8e0205 */
[----:B------:R-:W-:-:S07]  /*0cd0*/  VIMNMX R0, R0, UR4, PT ;  /* 0x0000000400007c48 */ /* 0x000fce000bfe0100 */
.L_x_1224:
[----:B------:R-:W-:Y:S01]  /*0ce0*/  UISETP.NE.AND UP0, UPT, UR43, URZ, UPT ;  /* 0x0000003f2b00728c */ /* 0x000fe2000bf05270 */
[-C--:B------:R-:W-:Y:S01]  /*0cf0*/  IMAD R18, R2, R7.reuse, -R5 ;  /* 0x0000000702127224 */ /* 0x080fe200078e0a05 */
[----:B------:R-:W-:Y:S01]  /*0d00*/  UMOV UR4, UR47 ;  /* 0x0000002f00047c82 */ /* 0x000fe20008000000 */
[----:B------:R-:W-:Y:S02]  /*0d10*/  VIADD R4, R0, 0x3f ;  /* 0x0000003f00047836 */ /* 0x000fe40000000000 */
[----:B------:R-:W-:Y:S01]  /*0d20*/  IMAD R0, R2, R7, 0x3f ;  /* 0x0000003f02007424 */ /* 0x000fe200078e0207 */
[----:B------:R-:W-:Y:S02]  /*0d30*/  R2UR UR7, R18 ;  /* 0x00000000120772ca */ /* 0x000fe400000e0000 */
[----:B------:R-:W-:Y:S02]  /*0d40*/  SHF.R.S32.HI R5, RZ, 0x1f, R4 ;  /* 0x0000001fff057819 */ /* 0x000fe40000011404 */
[----:B------:R-:W-:Y:S01]  /*0d50*/  SHF.R.S32.HI R3, RZ, 0x1f, R0 ;  /* 0x0000001fff037819 */ /* 0x000fe20000011400 */
[----:B------:R-:W-:Y:S01]  /*0d60*/  @UP0 ULDC UR8, c[0x0][0x44c] ;  /* 0x0001130000080ab9 */ /* 0x000fe20000000800 */
[----:B------:R-:W-:Y:S01]  /*0d70*/  @UP0 ULDC UR10, c[0x0][0x450] ;  /* 0x00011400000a0ab9 */ /* 0x000fe20000000800 */
[----:B------:R-:W-:Y:S01]  /*0d80*/  UIMAD.WIDE.U32 UR8, UR47, UR8, URZ ;  /* 0x000000082f0872a5 */ /* 0x000fe2000f8e003f */
[----:B------:R-:W-:-:S02]  /*0d90*/  LEA.HI R5, R5, R4, RZ, 0x6 ;  /* 0x0000000405057211 */ /* 0x000fc400078f30ff */
[----:B------:R-:W-:Y:S01]  /*0da0*/  LEA.HI R3, R3, R0, RZ, 0x6 ;  /* 0x0000000003037211 */ /* 0x000fe200078f30ff */
[----:B------:R-:W-:Y:S01]  /*0db0*/  @UP0 USHF.R.U32.HI UR4, URZ, UR10, UR9 ;  /* 0x0000000a3f040299 */ /* 0x000fe20008011609 */
[----:B------:R-:W-:Y:S01]  /*0dc0*/  SHF.R.S32.HI R0, RZ, 0x6, R5 ;  /* 0x00000006ff007819 */ /* 0x000fe20000011405 */
[----:B------:R-:W-:Y:S01]  /*0dd0*/  UISETP.GE.AND UP0, UPT, UR5, 0x1, UPT ;  /* 0x000000010500788c */ /* 0x000fe2000bf06270 */
[----:B------:R-:W-:Y:S01]  /*0de0*/  SHF.R.S32.HI R3, RZ, 0x6, R3 ;  /* 0x00000006ff037819 */ /* 0x000fe20000011403 */
[----:B------:R-:W-:-:S03]  /*0df0*/  UIADD3 UR4, UR7, UR4, URZ ;  /* 0x0000000407047290 */ /* 0x000fc6000fffe03f */
[----:B------:R-:W-:Y:S01]  /*0e00*/  ULDC UR7, c[0x0][0x9dc] ;  /* 0x0002770000077ab9 */ /* 0x000fe20000000800 */
[----:B------:R-:W-:Y:S01]  /*0e10*/  PLOP3.LUT P0, PT, PT, PT, UP0, 0x40, 0x0 ;  /* 0x000000000000781c */ /* 0x000fe20003f0e808 */
[----:B------:R-:W-:Y:S01]  /*0e20*/  UIADD3 UR7, UR4, -UR7, URZ ;  /* 0x8000000704077290 */ /* 0x000fe2000fffe03f */
[----:B------:R-:W-:-:S11]  /*0e30*/  VIMNMX R17, R3, R0, PT ;  /* 0x0000000003117248 */ /* 0x000fd60003fe0100 */
[----:B------:R-:W-:Y:S05]  /*0e40*/  @P0 BRA `(.L_x_1227) ;  /* 0x0000000000440947 */ /* 0x000fea0003800000 */
[----:B------:R-:W-:-:S06]  /*0e50*/  UISETP.GT.AND UP0, UPT, UR4, -0x1, UPT ;  /* 0xffffffff0400788c */ /* 0x000fcc000bf04270 */
[----:B------:R-:W-:-:S13]  /*0e60*/  PLOP3.LUT P0, PT, PT, PT, UP0, 0x80, 0x0 ;  /* 0x000000000000781c */ /* 0x000fda0003f0f008 */
[----:B------:R-:W-:Y:S05]  /*0e70*/  @P0 BRA `(.L_x_1228) ;  /* 0x00000000001c0947 */ /* 0x000fea0003800000 */
[----:B------:R-:W-:Y:S02]  /*0e80*/  UISETP.NE.AND UP0, UPT, UR5, 0x1, UPT ;  /* 0x000000010500788c */ /* 0x000fe4000bf05270 */
[----:B------:R-:W-:-:S09]  /*0e90*/  ULOP3.LUT UR4, URZ, UR4, URZ, 0x33, !UPT ;  /* 0x000000043f047292 */ /* 0x000fd2000f8e333f */
[----:B------:R-:W-:Y:S02]  /*0ea0*/  @UP0 ULDC.64 UR10, c[0x0][0x9e8] ;  /* 0x00027a00000a0ab9 */ /* 0x000fe40000000a00 */
[----:B------:R-:W-:-:S04]  /*0eb0*/  UIMAD.WIDE.U32 UR8, UR4, UR10, URZ ;  /* 0x0000000a040872a5 */ /* 0x000fc8000f8e003f */
[----:B------:R-:W-:-:S04]  /*0ec0*/  @UP0 USHF.R.U32.HI UR4, URZ, UR11, UR9 ;  /* 0x0000000b3f040299 */ /* 0x000fc80008011609 */
[----:B------:R-:W-:Y:S01]  /*0ed0*/  ULOP3.LUT UR4, URZ, UR4, URZ, 0x33, !UPT ;  /* 0x000000043f047292 */ /* 0x000fe2000f8e333f */
[----:B------:R-:W-:Y:S11]  /*0ee0*/  BRA `(.L_x_1229) ;  /* 0x0000000000107947 */ /* 0x000ff60003800000 */
.L_x_1228:
[----:B------:R-:W-:-:S11]  /*0ef0*/  UISETP.NE.AND UP0, UPT, UR5, 0x1, UPT ;  /* 0x000000010500788c */ /* 0x000fd6000bf05270 */
[----:B------:R-:W-:Y:S02]  /*0f00*/  @UP0 ULDC.64 UR10, c[0x0][0x9e8] ;  /* 0x00027a00000a0ab9 */ /* 0x000fe40000000a00 */
[----:B------:R-:W-:-:S04]  /*0f10*/  UIMAD.WIDE.U32 UR8, UR4, UR10, URZ ;  /* 0x0000000a040872a5 */ /* 0x000fc8000f8e003f */
[----:B------:R-:W-:-:S12]  /*0f20*/  @UP0 USHF.R.U32.HI UR4, URZ, UR11, UR9 ;  /* 0x0000000b3f040299 */ /* 0x000fd80008011609 */
.L_x_1229:
[----:B------:R-:W-:-:S04]  /*0f30*/  UIMAD UR4, UR4, UR5, URZ ;  /* 0x00000005040472a4 */ /* 0x000fc8000f8e023f */
[----:B------:R-:W-:-:S04]  /*0f40*/  UISETP.LT.AND UP0, UPT, UR7, UR4, UPT ;  /* 0x000000040700728c */ /* 0x000fc8000bf01270 */
[----:B------:R-:W-:-:S12]  /*0f50*/  USEL UR7, UR7, UR4, !UP0 ;  /* 0x0000000407077287 */ /* 0x000fd8000c000000 */
.L_x_1227:
[----:B------:R-:W-:Y:S02]  /*0f60*/  USHF.R.S32.HI UR4, URZ, 0x1f, UR7 ;  /* 0x0000001f3f047899 */ /* 0x000fe40008011407 */
[----:B------:R-:W-:Y:S02]  /*0f70*/  USHF.R.U32.HI UR10, URZ, 0x10, UR6 ;  /* 0x000000103f0a7899 */ /* 0x000fe40008011606 */
[----:B------:R-:W-:Y:S02]  /*0f80*/  ULEA.HI UR4, UR4, UR7, URZ, 0x6 ;  /* 0x0000000704047291 */ /* 0x000fe4000f8f303f */
[----:B------:R-:W-:Y:S02]  /*0f90*/  ULOP3.LUT UR40, UR6, 0xffff, URZ, 0xc0, !UPT ;  /* 0x0000ffff06287892 */ /* 0x000fe4000f8ec03f */
[----:B------:R-:W-:-:S04]  /*0fa0*/  USHF.R.S32.HI UR4, URZ, 0x6, UR4 ;  /* 0x000000063f047899 */ /* 0x000fc80008011404 */
[----:B------:R-:W-:-:S04]  /*0fb0*/  UISETP.LT.AND UP0, UPT, URZ, UR4, UPT ;  /* 0x000000043f00728c */ /* 0x000fc8000bf01270 */
[----:B------:R-:W-:Y:S02]  /*0fc0*/  USEL UR9, URZ, UR4, !UP0 ;  /* 0x000000043f097287 */ /* 0x000fe4000c000000 */
[----:B------:R-:W-:Y:S01]  /*0fd0*/  UISETP.NE.AND UP0, UPT, UR10, URZ, UPT ;  /* 0x0000003f0a00728c */ /* 0x000fe2000bf05270 */
[----:B------:R-:W-:-:S03]  /*0fe0*/  UMOV UR4, URZ ;  /* 0x0000003f00047c82 */ /* 0x000fc60008000000 */
[----:B------:R-:W-:-:S07]  /*0ff0*/  ISETP.GT.AND P0, PT, R17, UR9, PT ;  /* 0x0000000911007c0c */ /* 0x000fce000bf04270 */
[----:B------:R-:W-:-:S06]  /*1000*/  @!UP0 ULDC UR10, c[0x0][0x9f0] ;  /* 0x00027c00000a8ab9 */ /* 0x000fcc0000000800 */
[----:B------:R-:W-:Y:S05]  /*1010*/  @!P0 BRA `(.L_x_1230) ;  /* 0x00000000008c8947 */ /* 0x000fea0003800000 */
[----:B------:R-:W-:Y:S01]  /*1020*/  IMAD.U32 R6, RZ, RZ, UR10 ;  /* 0x0000000aff067e24 */ /* 0x000fe2000f8e00ff */
[----:B------:R-:W-:-:S04]  /*1030*/  UMOV UR4, URZ ;  /* 0x0000003f00047c82 */ /* 0x000fc80008000000 */
[----:B------:R-:W-:-:S04]  /*1040*/  IABS R0, R6 ;  /* 0x0000000600007213 */ /* 0x000fc80000000000 */
[----:B------:R-:W-:Y:S02]  /*1050*/  R2UR UR11, R0 ;  /* 0x00000000000b72ca */ /* 0x000fe400000e0000 */
[----:B------:R-:W-:Y:S02]  /*1060*/  IADD3 R0, R6, -0x1, R17 ;  /* 0xffffffff06007810 */ /* 0x000fe40007ffe011 */
[----:B------:R-:W-:Y:S02]  /*1070*/  IABS R6, R6 ;  /* 0x0000000600067213 */ /* 0x000fe40000000000 */
[----:B------:R-:W-:-:S03]  /*1080*/  R2UR UR6, R0 ;  /* 0x00000000000672ca */ /* 0x000fc600000e0000 */
[----:B------:R-:W-:-:S04]  /*1090*/  IMAD.MOV R6, RZ, RZ, -R6 ;  /* 0x000000ffff067224 */ /* 0x000fc800078e0a06 */
[----:B------:R-:W0:Y:S06]  /*10a0*/  I2F.RP R3, UR11 ;  /* 0x0000000b00037d06 */ /* 0x000e2c0008209400 */
[----:B------:R-:W-:-:S06]  /*10b0*/  UIADD3 UR6, -UR9, UR6, URZ ;  /* 0x0000000609067290 */ /* 0x000fcc000fffe13f */
[----:B------:R-:W-:Y:S01]  /*10c0*/  IMAD.U32 R0, RZ, RZ, UR6 ;  /* 0x00000006ff007e24 */ /* 0x000fe2000f8e00ff */
[----:B------:R-:W-:Y:S01]  /*10d0*/  ULOP3.LUT UR6, UR6, UR10, URZ, 0x3c, !UPT ;  /* 0x0000000a06067292 */ /* 0x000fe2000f8e3c3f */
[----:B0-----:R-:W0:Y:S03]  /*10e0*/  MUFU.RCP R3, R3 ;  /* 0x0000000300037308 */ /* 0x001e260000001000 */
[----:B------:R-:W-:-:S04]  /*10f0*/  IABS R0, R0 ;  /* 0x0000000000007213 */ /* 0x000fc80000000000 */
[----:B------:R-:W-:Y:S01]  /*1100*/  R2UR UR8, R0 ;  /* 0x00000000000872ca */ /* 0x000fe200000e0000 */
[----:B------:R-:W-:Y:S02]  /*1110*/  IMAD.MOV.U32 R0, RZ, RZ, R6 ;  /* 0x000000ffff007224 */ /* 0x000fe400078e0006 */
[----:B0-----:R-:W-:-:S06]  /*1120*/  VIADD R4, R3, 0xffffffe ;  /* 0x0ffffffe03047836 */ /* 0x001fcc0000000000 */
        /* <DEDUP_REMOVED lines=18> */
.L_x_1230:
[----:B------:R-:W-:Y:S02]  /*1250*/  UIMAD UR40, UR40, UR4, UR9 ;  /* 0x00000004282872a4 */ /* 0x000fe4000f8e0209 */
[----:B------:R-:W-:Y:S01]  /*1260*/  IMAD.U32 R0, RZ, RZ, UR4 ;  /* 0x00000004ff007e24 */ /* 0x000fe2000f8e00ff */
[----:B------:R-:W-:Y:S02]  /*1270*/  PLOP3.LUT P0, PT, PT, PT, PT, 0x80, 0x0 ;  /* 0x000000000000781c */ /* 0x000fe40003f0f070 */
[----:B------:R-:W-:Y:S01]  /*1280*/  CS2R R28, SRZ ;  /* 0x00000000001c7805 */ /* 0x000fe2000001ff00 */
[----:B------:R-:W-:Y:S01]  /*1290*/  IMAD.MOV.U32 R3, RZ, RZ, RZ ;  /* 0x000000ffff037224 */ /* 0x000fe200078e00ff */
[----:B------:R-:W-:Y:S02]  /*12a0*/  CS2R R24, SRZ ;  /* 0x0000000000187805 */ /* 0x000fe4000001ff00 */
[----:B------:R-:W-:Y:S01]  /*12b0*/  VIADDMNMX R17, R0, UR40, R17, PT ;  /* 0x0000002800117c46 */ /* 0x000fe2000b800111 */
[----:B------:R-:W-:Y:S01]  /*12c0*/  IMAD.MOV.U32 R0, RZ, RZ, RZ ;  /* 0x000000ffff007224 */ /* 0x000fe200078e00ff */
[----:B------:R-:W-:-:S02]  /*12d0*/  CS2R R30, SRZ ;  /* 0x00000000001e7805 */ /* 0x000fc4000001ff00 */
[----:B------:R-:W-:Y:S02]  /*12e0*/  CS2R R26, SRZ ;  /* 0x00000000001a7805 */ /* 0x000fe4000001ff00 */
[----:B------:R-:W-:Y:S02]  /*12f0*/  ISETP.GT.AND P1, PT, R17, UR40, PT ;  /* 0x0000002811007c0c */ /* 0x000fe4000bf24270 */
        /* <DEDUP_REMOVED lines=59> */
[----:B------:R-:W-:Y:S01]  /*16b0*/  MOV R8, RZ ;  /* 0x000000ff00087202 */ /* 0x000fe20000000f00 */
[----:B------:R-:W-:Y:S01]  /*16c0*/  IMAD.MOV.U32 R147, RZ, RZ, RZ ;  /* 0x000000ffff937224 */ /* 0x000fe200078e00ff */
[----:B------:R-:W-:Y:S06]  /*16d0*/  @!P1 BRA `(.L_x_1231) ;  /* 0x000000a400ac9947 */ /* 0x000fec0003800000 */
[----:B------:R-:W-:Y:S01]  /*16e0*/  SHF.R.S32.HI R19, RZ, 0x1f, R22 ;  /* 0x0000001fff137819 */ /* 0x000fe20000011416 */
[----:B------:R-:W0:Y:S01]  /*16f0*/  S2UR UR45, SR_CgaCtaId ;  /* 0x00000000002d79c3 */ /* 0x000e220000008800 */
[----:B------:R-:W-:Y:S02]  /*1700*/  UMOV UR41, 0x400 ;  /* 0x0000040000297882 */ /* 0x000fe40000000000 */
[----:B------:R-:W-:-:S04]  /*1710*/  LEA.HI R23, R19, R22, RZ, 0x7 ;  /* 0x0000001613177211 */ /* 0x000fc800078f38ff */
[----:B------:R-:W-:-:S05]  /*1720*/  SHF.R.S32.HI R56, RZ, 0x7, R23 ;  /* 0x00000007ff387819 */ /* 0x000fca0000011417 */
        /* <DEDUP_REMOVED lines=29> */
.L_x_1232:
[----:B------:R-:W-:Y:S01]  /*1900*/  ULDC.64 UR6, c[0x0][0x990] ;  /* 0x0002640000067ab9 */ /* 0x000fe20000000a00 */
[----:B------:R-:W-:Y:S01]  /*1910*/  ULDC.64 UR4, c[0x0][0x998] ;  /* 0x0002660000047ab9 */ /* 0x000fe20000000a00 */
[----:B------:R-:W-:Y:S01]  /*1920*/  UISETP.NE.U32.AND UP0, UPT, UR6, URZ, UPT ;  /* 0x0000003f0600728c */ /* 0x000fe2000bf05070 */
[----:B------:R-:W-:Y:S01]  /*1930*/  IMAD.MOV.U32 R3, RZ, RZ, 0x3f800000 ;  /* 0x3f800000ff037424 */ /* 0x000fe200078e00ff */
[----:B------:R-:W-:Y:S01]  /*1940*/  UISETP.NE.U32.AND UP1, UPT, UR4, URZ, UPT ;  /* 0x0000003f0400728c */ /* 0x000fe2000bf25070 */
[----:B------:R-:W-:Y:S01]  /*1950*/  IMAD.MOV.U32 R0, RZ, RZ, 0x3f800000 ;  /* 0x3f800000ff007424 */ /* 0x000fe200078e00ff */
        /* <DEDUP_REMOVED lines=16> */
[----:B------:R-:W-:Y:S02]  /*1a60*/  @UP0 UIADD3 UR11, UR11, UR13, URZ ;  /* 0x0000000d0b0b0290 */ /* 0x000fe4000fffe03f */
[----:B------:R-:W-:Y:S02]  /*1a70*/  @UP0 UIMAD UR12, UR12, UR16, URZ ;  /* 0x000000100c0c02a4 */ /* 0x000fe4000f8e023f */
        /* <DEDUP_REMOVED lines=11> */
[----:B------:R-:W-:Y:S01]  /*1b30*/  MOV R4, UR6 ;  /* 0x0000000600047c02 */ /* 0x000fe20008000f00 */
        /* <DEDUP_REMOVED lines=9> */
[----:B------:R-:W-:Y:S02]  /*1bd0*/  VIADD R8, R16, 0x8 ;  /* 0x0000000810087836 */ /* 0x000fe40000000000 */
[----:B--2---:R-:W-:-:S04]  /*1be0*/  FMUL.FTZ R0, R3, R0 ;  /* 0x0000000003007220 */ /* 0x004fc80000410000 */
[----:B------:R-:W-:Y:S01]  /*1bf0*/  FMUL.FTZ R0, R0, UR4 ;  /* 0x0000000400007c20 */ /* 0x000fe20008410000 */
[----:B0-----:R-:W-:Y:S06]  /*1c00*/  @!P0 BRA `(.L_x_1233) ;  /* 0x00000124004c8947 */ /* 0x001fec0003800000 */
.L_x_1377:
[----:B------:R-:W-:Y:S05]  /*1c10*/  WARPSYNC.ALL ;  /* 0x0000000000007948 */ /* 0x000fea0003800000 */
[----:B------:R-:W-:Y:S01]  /*1c20*/  ULOP3.LUT UR4, UR36, 0x1, URZ, 0xfc, !UPT ;  /* 0x0000000124047892 */ /* 0x000fe2000f8efc3f */
[----:B------:R1:W-:Y:S03]  /*1c30*/  BAR.SYNC.DEFER_BLOCKING R8, 0x100 ;  /* 0x000400080000751d */ /* 0x0003e60000010000 */
[----:B------:R-:W-:-:S06]  /*1c40*/  UISETP.NE.AND UP0, UPT, UR4, 0x3, UPT ;  /* 0x000000030400788c */ /* 0x000fcc000bf05270 */
[----:B------:R-:W-:-:S13]  /*1c50*/  PLOP3.LUT P0, PT, PT, PT, UP0, 0x40, 0x0 ;  /* 0x000000000000781c */ /* 0x000fda0003f0e808 */
[----:B-1----:R-:W-:Y:S05]  /*1c60*/  @P0 BRA `(.L_x_1234) ;  /* 0x0000000000040947 */ /* 0x002fea0003800000 */
[----:B------:R-:W-:Y:S01]  /*1c70*/  BPT.TRAP 0x1 ;  /* 0x000000040000795c */ /* 0x000fe20000300000 */
.L_x_1234:
[----:B------:R-:W-:Y:S01]  /*1c80*/  PLOP3.LUT P1, PT, PT, PT, UP0, 0x40, 0x0 ;  /* 0x000000000000781c */ /* 0x000fe20003f2e808 */
[----:B------:R1:W2:-:S12]  /*1c90*/  SYNCS.PHASECHK.TRANS64.TRYWAIT P0, [UR41+0x20830], R9 ;  /* 0x02083009ff0075a7 */ /* 0x0002980008000169 */
[----:B-1----:R-:W-:Y:S05]  /*1ca0*/  @P1 BRA `(.L_x_1235) ;  /* 0x0000000000041947 */ /* 0x002fea0003800000 */
[----:B------:R-:W-:Y:S01]  /*1cb0*/  BPT.TRAP 0x1 ;  /* 0x000000040000795c */ /* 0x000fe20000300000 */
.L_x_1235:
[----:B--2---:R-:W-:Y:S05]  /*1cc0*/  @P0 BRA `(.L_x_1236) ;  /* 0x0000000000080947 */ /* 0x004fea0003800000 */
[----:B------:R-:W1:Y:S02]  /*1cd0*/  SYNCS.PHASECHK.TRANS64.TRYWAIT P0, [UR41+0x20830], R9 ;  /* 0x02083009ff0075a7 */ /* 0x000e640008000169 */
[----:B-1----:R-:W-:Y:S05]  /*1ce0*/  @!P0 BRA `(.L_x_1237) ;  /* 0x00000124002c8947 */ /* 0x002fea0003800000 */
.L_x_1236:
[----:B------:R-:W-:Y:S01]  /*1cf0*/  UIADD3 UR4, UR41, 0x18400, URZ ;  /* 0x0001840029047890 */ /* 0x000fe2000fffe03f */
[----:B------:R-:W-:Y:S01]  /*1d00*/  WARPGROUP.ARRIVE ;  /* 0x00000000000079c5 */ /* 0x000fe20000000000 */
[----:B------:R-:W-:Y:S01]  /*1d10*/  UMOV UR11, 0x40000040 ;  /* 0x40000040000b7882 */ /* 0x000fe20000000000 */
[----:B------:R-:W-:Y:S01]  /*1d20*/  UMOV UR13, 0x40000040 ;  /* 0x40000040000d7882 */ /* 0x000fe20000000000 */
[----:B------:R-:W-:Y:S01]  /*1d30*/  USHF.R.U32.HI UR4, URZ, 0x4, UR4 ;  /* 0x000000043f047899 */ /* 0x000fe20008011604 */
[----:B------:R-:W-:Y:S01]  /*1d40*/  PLOP3.LUT P0, PT, PT, PT, UP0, 0x40, 0x0 ;  /* 0x000000000000781c */ /* 0x000fe20003f0e808 */
[----:B------:R-:W-:Y:S01]  /*1d50*/  UMOV UR15, 0x40000040 ;  /* 0x40000040000f7882 */ /* 0x000fe20000000000 */
[----:B------:R-:W-:Y:S01]  /*1d60*/  UMOV UR17, 0x40000040 ;  /* 0x4000004000117882 */ /* 0x000fe20000000000 */
[----:B------:R-:W-:Y:S01]  /*1d70*/  ULOP3.LUT UR5, UR4, 0x3fff, URZ, 0xc0, !UPT ;  /* 0x00003fff04057892 */ /* 0x000fe2000f8ec03f */
[----:B------:R-:W-:Y:S01]  /*1d80*/  IADD3 R6, -R16, 0xb, RZ ;  /* 0x0000000b10067810 */ /* 0x000fe20007ffe1ff */
[----:B------:R-:W-:-:S02]  /*1d90*/  ULOP3.LUT UR4, UR44, 0x10000, URZ, 0xfc, !UPT ;  /* 0x000100002c047892 */ /* 0x000fc4000f8efc3f */
[----:B------:R-:W-:Y:S02]  /*1da0*/  ULOP3.LUT UR44, UR5, 0x10000, URZ, 0xfc, !UPT ;  /* 0x00010000052c7892 */ /* 0x000fe4000f8efc3f */
[----:B------:R-:W-:Y:S01]  /*1db0*/  UIADD3 UR12, UR4, 0x4, URZ ;  /* 0x00000004040c7890 */ /* 0x000fe2000fffe03f */
[----:B------:R-:W-:Y:S02]  /*1dc0*/  UMOV UR5, 0x40000040 ;  /* 0x4000004000057882 */ /* 0x000fe40000000000 */
[----:B------:R-:W-:Y:S01]  /*1dd0*/  UMOV UR8, UR4 ;  /* 0x0000000400087c82 */ /* 0x000fe20008000000 */
[----:B------:R-:W-:Y:S01]  /*1de0*/  UMOV UR9, UR5 ;  /* 0x0000000500097c82 */ /* 0x000fe20008000000 */
[----:B------:R-:W-:Y:S01]  /*1df0*/  UMOV UR10, UR44 ;  /* 0x0000002c000a7c82 */ /* 0x000fe20008000000 */
[----:B------:R-:W-:Y:S01]  /*1e00*/  UIADD3 UR14, UR44, 0x4, URZ ;  /* 0x000000042c0e7890 */ /* 0x000fe2000fffe03f */
[----:B------:R-:W-:Y:S01]  /*1e10*/  QGMMA.64x64x32.F32.E4M3.E4M3 R24, gdesc[UR8], RZ, !UPT, gsb0 ;  /* 0x00e00000081879f3 */ /* 0x000fe2000c0008ff */
[----:B------:R-:W-:-:S02]  /*1e20*/  UIADD3 UR8, UR4, 0x2, URZ ;  /* 0x0000000204087890 */ /* 0x000fc4000fffe03f */
[----:B------:R-:W-:Y:S01]  /*1e30*/  UIADD3 UR10, UR44, 0x2, URZ ;  /* 0x000000022c0a7890 */ /* 0x000fe2000fffe03f */
[----:B------:R-:W-:Y:S01]  /*1e40*/  UMOV UR9, 0x40000040 ;  /* 0x4000004000097882 */ /* 0x000fe20000000000 */
[----:B------:R-:W-:Y:S01]  /*1e50*/  UMOV UR11, 0x40000040 ;  /* 0x40000040000b7882 */ /* 0x000fe20000000000 */
[----:B------:R-:W-:Y:S02]  /*1e60*/  UIADD3 UR16, UR4, 0x6, URZ ;  /* 0x0000000604107890 */ /* 0x000fe4000fffe03f */
[----:B------:R-:W-:Y:S01]  /*1e70*/  UIADD3 UR18, UR44, 0x6, URZ ;  /* 0x000000062c127890 */ /* 0x000fe2000fffe03f */
        /* <DEDUP_REMOVED lines=19> */
[----:B------:R-:W-:Y:S03]  /*1fb0*/  QGMMA.64x64x32.F32.E4M3.E4M3 R24, gdesc[UR8], R24, gsb0 ;  /* 0x00e00000081879f3 */ /* 0x000fe60008000818 */
[----:B------:R-:W-:Y:S02]  /*1fc0*/  WARPGROUP.DEPBAR.LE gsb0, 0x0 ;  /* 0x00008000000079c5 */ /* 0x000fe40000010000 */
        /* <DEDUP_REMOVED lines=18> */
[----:B------:R1:W-:Y:S06]  /*20f0*/  BAR.ARV R6, 0x100 ;  /* 0x000400060000751d */ /* 0x0003ec0000002000 */
[----:B------:R-:W-:Y:S05]  /*2100*/  @P0 BRA `(.L_x_1238) ;  /* 0x0000000000040947 */ /* 0x000fea0003800000 */
[----:B------:R-:W-:Y:S01]  /*2110*/  BPT.TRAP 0x1 ;  /* 0x000000040000795c */ /* 0x000fe20000300000 */
.L_x_1238:
[----:B------:R-:W-:Y:S01]  /*2120*/  LOP3.LUT R23, R23, 0xffffff80, RZ, 0xc0, !PT ;  /* 0xffffff8017177812 */ /* 0x000fe200078ec0ff */
[----:B------:R-:W-:Y:S01]  /*2130*/  UISETP.NE.AND UP2, UPT, UR43, URZ, UPT ;  /* 0x0000003f2b00728c */ /* 0x000fe2000bf45270 */
[----:B------:R-:W-:Y:S01]  /*2140*/  LEA.HI R19, R19, R22, RZ, 0x2 ;  /* 0x0000001613137211 */ /* 0x000fe200078f10ff */
[----:B------:R-:W-:Y:S01]  /*2150*/  UISETP.NE.AND UP1, UPT, UR42, URZ, UPT ;  /* 0x0000003f2a00728c */ /* 0x000fe2000bf25270 */
[----:B------:R-:W-:Y:S01]  /*2160*/  LEA.HI R10, R56, R56, RZ, 0x1 ;  /* 0x00000038380a7211 */ /* 0x000fe200078f08ff */
[----:B------:R-:W-:Y:S01]  /*2170*/  IMAD.IADD R23, R22, 0x1, -R23 ;  /* 0x0000000116177824 */ /* 0x000fe200078e0a17 */
[----:B------:R-:W-:Y:S01]  /*2180*/  LOP3.LUT R19, R19, 0xfffffffc, RZ, 0xc0, !PT ;  /* 0xfffffffc13137812 */ /* 0x000fe200078ec0ff */
[----:B------:R-:W-:Y:S01]  /*2190*/  ULDC UR53, c[0x0][0x2f0] ;  /* 0x0000bc0000357ab9 */ /* 0x000fe20000000800 */
[----:B------:R-:W-:Y:S01]  /*21a0*/  LOP3.LUT R11, R10, 0x3fffffe, RZ, 0xc0, !PT ;  /* 0x03fffffe0a0b7812 */ /* 0x000fe200078ec0ff */
[----:B------:R-:W-:Y:S01]  /*21b0*/  FMUL.FTZ R24, R0, R24 ;  /* 0x0000001800187220 */ /* 0x000fe20000410000 */
[----:B0-----:R-:W-:Y:S01]  /*21c0*/  SHF.R.S32.HI R4, RZ, 0x1f, R23 ;  /* 0x0000001fff047819 */ /* 0x001fe20000011417 */
[----:B------:R-:W-:Y:S01]  /*21d0*/  IMAD.IADD R19, R22, 0x1, -R19 ;  /* 0x0000000116137824 */ /* 0x000fe200078e0a13 */
[----:B------:R-:W-:Y:S01]  /*21e0*/  PLOP3.LUT P0, PT, PT, PT, UP2, 0x80, 0x0 ;  /* 0x000000000000781c */ /* 0x000fe20003f0f028 */
[----:B------:R-:W-:Y:S01]  /*21f0*/  IMAD.IADD R11, R56, 0x1, -R11 ;  /* 0x00000001380b7824 */ /* 0x000fe200078e0a0b */
[CC--:B------:R-:W-:Y:S01]  /*2200*/  LEA.HI R3, R4.reuse, R23.reuse, RZ, 0x2 ;  /* 0x0000001704037211 */ /* 0x0c0fe200078f10ff */
[----:B------:R-:W-:Y:S01]  /*2210*/  @UP2 ULDC UR6, c[0x0][0x44c] ;  /* 0x0001130000062ab9 */ /* 0x000fe20000000800 */
[----:B------:R-:W-:Y:S01]  /*2220*/  LEA.HI R5, R4, R23, RZ, 0x5 ;  /* 0x0000001704057211 */ /* 0x000fe200078f28ff */
[C---:B------:R-:W-:Y:S01]  /*2230*/  FMUL.FTZ R25, R0.reuse, R25 ;  /* 0x0000001900197220 */ /* 0x040fe20000410000 */
[--C-:B------:R-:W-:Y:S01]  /*2240*/  SHF.R.S32.HI R4, RZ, 0x2, R3.reuse ;  /* 0x00000002ff047819 */ /* 0x100fe20000011403 */
[C---:B------:R-:W-:Y:S01]  /*2250*/  FMUL.FTZ R26, R0.reuse, R26 ;  /* 0x0000001a001a7220 */ /* 0x040fe20000410000 */
[----:B------:R-:W-:Y:S01]  /*2260*/  SHF.R.S32.HI R7, RZ, 0x1f, R3 ;  /* 0x0000001fff077819 */ /* 0x000fe20000011403 */
[C---:B------:R-:W-:Y:S01]  /*2270*/  FMUL.FTZ R27, R0.reuse, R27 ;  /* 0x0000001b001b7220 */ /* 0x040fe20000410000 */
[----:B------:R-:W-:Y:S01]  /*2280*/  SHF.R.S32.HI R5, RZ, 0x5, R5 ;  /* 0x00000005ff057819 */ /* 0x000fe20000011405 */
[C---:B------:R-:W-:Y:S01]  /*2290*/  FMUL.FTZ R28, R0.reuse, R28 ;  /* 0x0000001c001c7220 */ /* 0x040fe20000410000 */
[----:B------:R-:W-:Y:S01]  /*22a0*/  LEA.HI R7, R7, R4, RZ, 0x3 ;  /* 0x0000000407077211 */ /* 0x000fe200078f18ff */
[C---:B------:R-:W-:Y:S01]  /*22b0*/  FMUL.FTZ R29, R0.reuse, R29 ;  /* 0x0000001d001d7220 */ /* 0x040fe20000410000 */
[----:B------:R-:W-:Y:S01]  /*22c0*/  LEA R10, R5, UR47, 0x4 ;  /* 0x0000002f050a7c11 */ /* 0x000fe2000f8e20ff */
[C---:B------:R-:W-:Y:S01]  /*22d0*/  FMUL.FTZ R30, R0.reuse, R30 ;  /* 0x0000001e001e7220 */ /* 0x040fe20000410000 */
[----:B------:R-:W-:Y:S01]  /*22e0*/  LOP3.LUT R7, R7, 0xfffffff8, RZ, 0xc0, !PT ;  /* 0xfffffff807077812 */ /* 0x000fe200078ec0ff */
[C---:B------:R-:W-:Y:S01]  /*22f0*/  FMUL.FTZ R31, R0.reuse, R31 ;  /* 0x0000001f001f7220 */ /* 0x040fe20000410000 */
[----:B------:R-:W-:Y:S01]  /*2300*/  LEA.HI R5, R19, R19, RZ, 0x1 ;  /* 0x0000001313057211 */ /* 0x000fe200078f08ff */
[----:B------:R-:W-:Y:S01]  /*2310*/  FMUL.FTZ R32, R0, R32 ;  /* 0x0000002000207220 */ /* 0x000fe20000410000 */
[----:B------:R-:W-:Y:S01]  /*2320*/  IADD3 R10, R10, R4, -R7 ;  /* 0x000000040a0a7210 */ /* 0x000fe20007ffe807 */
[C---:B------:R-:W-:Y:S01]  /*2330*/  FMUL.FTZ R33, R0.reuse, R33 ;  /* 0x0000002100217220 */ /* 0x040fe20000410000 */
[----:B------:R-:W-:Y:S01]  /*2340*/  LOP3.LUT R4, R5, 0x1ffffffe, RZ, 0xc0, !PT ;  /* 0x1ffffffe05047812 */ /* 0x000fe200078ec0ff */
[----:B------:R-:W-:Y:S01]  /*2350*/  FMUL.FTZ R36, R0, R36 ;  /* 0x0000002400247220 */ /* 0x000fe20000410000 */
[----:B------:R-:W-:Y:S01]  /*2360*/  PLOP3.LUT P1, PT, PT, PT, UP2, 0x80, 0x0 ;  /* 0x000000000000781c */ /* 0x000fe20003f2f028 */
[----:B------:R-:W-:-:S02]  /*2370*/  IMAD R7, R11, 0x40, R10 ;  /* 0x000000400b077824 */ /* 0x000fc400078e020a */
[C---:B------:R-:W-:Y:S01]  /*2380*/  FMUL.FTZ R37, R0.reuse, R37 ;  /* 0x0000002500257220 */ /* 0x040fe20000410000 */
[----:B------:R-:W-:Y:S02]  /*2390*/  IMAD.IADD R4, R19, 0x1, -R4 ;  /* 0x0000000113047824 */ /* 0x000fe400078e0a04 */
[C---:B------:R-:W-:Y:S01]  /*23a0*/  FMUL.FTZ R38, R0.reuse, R38 ;  /* 0x0000002600267220 */ /* 0x040fe20000410000 */
[----:B------:R-:W-:Y:S02]  /*23b0*/  IMAD.MOV.U32 R10, RZ, RZ, -0x40 ;  /* 0xffffffc0ff0a7424 */ /* 0x000fe400078e00ff */
[----:B------:R-:W-:Y:S01]  /*23c0*/  FMUL.FTZ R39, R0, R39 ;  /* 0x0000002700277220 */ /* 0x000fe20000410000 */
[----:B------:R-:W-:Y:S02]  /*23d0*/  IMAD R7, R4, 0x8, R7 ;  /* 0x0000000804077824 */ /* 0x000fe400078e0207 */
[----:B------:R-:W-:Y:S01]  /*23e0*/  FMUL.FTZ R40, R0, R40 ;  /* 0x0000002800287220 */ /* 0x000fe20000410000 */
[----:B------:R-:W-:-:S02]  /*23f0*/  IMAD R11, R17, R10, 0x41 ;  /* 0x00000041110b7424 */ /* 0x000fc400078e020a */
[----:B------:R-:W-:Y:S01]  /*2400*/  FMUL.FTZ R41, R0, R41 ;  /* 0x0000002900297220 */ /* 0x000fe20000410000 */
[----:B------:R-:W-:Y:S01]  /*2410*/  @P0 IMAD.HI.U32 R4, R7, UR6, RZ ;  /* 0x0000000607040c27 */ /* 0x000fe2000f8e00ff */
[----:B------:R-:W-:-:S03]  /*2420*/  @UP2 ULDC UR6, c[0x0][0x450] ;  /* 0x0001140000062ab9 */ /* 0x000fc60000000800 */
[C---:B------:R-:W-:Y:S01]  /*2430*/  FMUL.FTZ R42, R0.reuse, R42 ;  /* 0x0000002a002a7220 */ /* 0x040fe20000410000 */
[C---:B------:R-:W-:Y:S01]  /*2440*/  FMUL.FTZ R43, R0.reuse, R43 ;  /* 0x0000002b002b7220 */ /* 0x040fe20000410000 */
[----:B------:R-:W-:Y:S01]  /*2450*/  IMAD.MOV.U32 R5, RZ, RZ, R7 ;  /* 0x000000ffff057224 */ /* 0x000fe200078e0007 */
[----:B------:R-:W-:Y:S01]  /*2460*/  @P1 SHF.R.U32.HI R5, RZ, UR6, R4 ;  /* 0x00000006ff051c19 */ /* 0x000fe20008011604 */
[C---:B------:R-:W-:Y:S01]  /*2470*/  FMUL.FTZ R44, R0.reuse, R44 ;  /* 0x0000002c002c7220 */ /* 0x040fe20000410000 */
[----:B------:R-:W-:Y:S01]  /*2480*/  LOP3.LUT R4, R3, 0x7ffffffc, RZ, 0xc0, !PT ;  /* 0x7ffffffc03047812 */ /* 0x000fe200078ec0ff */
[C---:B------:R-:W-:Y:S01]  /*2490*/  FMUL.FTZ R45, R0.reuse, R45 ;  /* 0x0000002d002d7220 */ /* 0x040fe20000410000 */
[C---:B------:R-:W-:Y:S01]  /*24a0*/  FMUL.FTZ R46, R0.reuse, R46 ;  /* 0x0000002e002e7220 */ /* 0x040fe20000410000 */
[----:B------:R-:W0:Y:S01]  /*24b0*/  SHFL.IDX PT, R12, R5, RZ, 0x1c1f ;  /* 0x001c1fff050c7589 */ /* 0x000e2200000e0000 */
[C---:B------:R-:W-:Y:S01]  /*24c0*/  FMUL.FTZ R47, R0.reuse, R47 ;  /* 0x0000002f002f7220 */ /* 0x040fe20000410000 */
[C---:B------:R-:W-:Y:S01]  /*24d0*/  FMUL.FTZ R48, R0.reuse, R48 ;  /* 0x0000003000307220 */ /* 0x040fe20000410000 */
[C---:B------:R-:W-:Y:S01]  /*24e0*/  FMUL.FTZ R49, R0.reuse, R49 ;  /* 0x0000003100317220 */ /* 0x040fe20000410000 */
[C---:B------:R-:W-:Y:S01]  /*24f0*/  FMUL.FTZ R50, R0.reuse, R50 ;  /* 0x0000003200327220 */ /* 0x040fe20000410000 */
[C---:B------:R-:W-:Y:S01]  /*2500*/  FMUL.FTZ R51, R0.reuse, R51 ;  /* 0x0000003300337220 */ /* 0x040fe20000410000 */
[C---:B------:R-:W-:Y:S01]  /*2510*/  FMUL.FTZ R52, R0.reuse, R52 ;  /* 0x0000003400347220 */ /* 0x040fe20000410000 */
[C---:B------:R-:W-:Y:S01]  /*2520*/  FMUL.FTZ R53, R0.reuse, R53 ;  /* 0x0000003500357220 */ /* 0x040fe20000410000 */
[C---:B------:R-:W-:Y:S01]  /*2530*/  FMUL.FTZ R54, R0.reuse, R54 ;  /* 0x0000003600367220 */ /* 0x040fe20000410000 */
[----:B------:R-:W-:Y:S01]  /*2540*/  FMUL.FTZ R55, R0, R55 ;  /* 0x0000003700377220 */ /* 0x000fe20000410000 */
[----:B------:R-:W-:Y:S01]  /*2550*/  IADD3 R3, R23, -R4, RZ ;  /* 0x8000000417037210 */ /* 0x000fe20007ffe0ff */
[----:B------:R-:W-:-:S02]  /*2560*/  IMAD R4, R2, UR53, R11 ;  /* 0x0000003502047c24 */ /* 0x000fc4000f8e020b */
[C---:B------:R-:W-:Y:S01]  /*2570*/  FMUL.FTZ R35, R0.reuse, R35 ;  /* 0x0000002300237220 */ /* 0x040fe20000410000 */
[----:B------:R-:W-:Y:S01]  /*2580*/  UIADD3 UR6, UR41, 0x20840, URZ ;  /* 0x0002084029067890 */ /* 0x000fe2000fffe03f */
[----:B------:R-:W-:Y:S01]  /*2590*/  PLOP3.LUT P0, PT, PT, PT, UP1, 0x40, 0x0 ;  /* 0x000000000000781c */ /* 0x000fe20003f0e818 */
[----:B------:R-:W-:Y:S01]  /*25a0*/  ULDC UR7, c[0x0][0x288] ;  /* 0x0000a20000077ab9 */ /* 0x000fe20000000800 */
[----:B------:R-:W-:Y:S01]  /*25b0*/  LEA R22, R17, 0xffffffc0, 0x6 ;  /* 0xffffffc011167811 */ /* 0x000fe200078e30ff */
[----:B------:R-:W-:Y:S01]  /*25c0*/  IMAD R13, R3, -0x2, R4 ;  /* 0xfffffffe030d7824 */ /* 0x000fe200078e0204 */
[----:B------:R-:W2:Y:S01]  /*25d0*/  MUFU.TANH R24, R24 ;  /* 0x0000001800187308 */ /* 0x000ea20000002400 */
[----:B------:R-:W-:Y:S01]  /*25e0*/  IMAD.U32 R14, RZ, RZ, UR7 ;  /* 0x00000007ff0e7e24 */ /* 0x000fe2000f8e00ff */
[----:B------:R-:W-:Y:S01]  /*25f0*/  UPRMT UR6, UR45, 0x654, UR6 ;  /* 0x000006542d067896 */ /* 0x000fe20008000006 */
[----:B------:R-:W-:Y:S01]  /*2600*/  FMUL.FTZ R34, R0, R34 ;  /* 0x0000002200227220 */ /* 0x000fe20000410000 */
[----:B------:R-:W-:Y:S01]  /*2610*/  ULDC UR49, c[0x0][0x9dc] ;  /* 0x0002770000317ab9 */ /* 0x000fe20000000800 */
[----:B------:R-:W-:Y:S01]  /*2620*/  IMAD R4, R2, UR53, -R22 ;  /* 0x0000003502047c24 */ /* 0x000fe2000f8e0a16 */
[----:B------:R-:W-:Y:S01]  /*2630*/  ULOP3.LUT UR49, URZ, UR49, URZ, 0x33, !UPT ;  /* 0x000000313f317292 */ /* 0x000fe2000f8e333f */
[----:B------:R-:W-:Y:S01]  /*2640*/  IMAD.IADD R13, R13, 0x1, -R14 ;  /* 0x000000010d0d7824 */ /* 0x000fe200078e0a0e */
[----:B------:R-:W3:Y:S01]  /*2650*/  MUFU.TANH R25, R25 ;  /* 0x0000001900197308 */ /* 0x000ee20000002400 */
[----:B------:R-:W-:Y:S01]  /*2660*/  ULDC UR11, c[0x0][0x9e0] ;  /* 0x00027800000b7ab9 */ /* 0x000fe20000000800 */
[----:B------:R-:W-:Y:S01]  /*2670*/  IMAD R15, R3, -0x2, R4 ;  /* 0xfffffffe030f7824 */ /* 0x000fe200078e0204 */
[----:B------:R-:W-:Y:S01]  /*2680*/  SYNCS.ARRIVE.TRANS64.RED.A1T0 RZ, [UR6], RZ ;  /* 0x000000ffffff79a7 */ /* 0x000fe20008100406 */
[----:B------:R-:W-:-:S04]  /*2690*/  VIADD R19, R11, 0xffffffff ;  /* 0xffffffff0b137836 */ /* 0x000fc80000000000 */
[----:B------:R-:W4:Y:S08]  /*26a0*/  MUFU.TANH R26, R26 ;  /* 0x0000001a001a7308 */ /* 0x000f300000002400 */
[----:B------:R-:W0:Y:S08]  /*26b0*/  MUFU.TANH R27, R27 ;  /* 0x0000001b001b7308 */ /* 0x000e300000002400 */
        /* <DEDUP_REMOVED lines=27> */
[----:B------:R5:W1:Y:S02]  /*2870*/  MUFU.TANH R20, R34 ;  /* 0x0000002200147308 */ /* 0x000a640000002400 */
[----:B-----5:R-:W-:-:S02]  /*2880*/  VIADD R34, R13, UR11 ;  /* 0x0000000b0d227c36 */ /* 0x020fc40008000000 */
[----:B------:R-:W-:-:S03]  /*2890*/  VIADD R13, R13, UR49 ;  /* 0x000000310d0d7c36 */ /* 0x000fc60008000000 */
[----:B0-----:R-:W-:Y:S01]  /*28a0*/  VIADDMNMX R4, R12, R34, R15, PT ;  /* 0x000000220c047246 */ /* 0x001fe2000380010f */
[----:B------:R-:W-:Y:S01]  /*28b0*/  IMAD.IADD R10, R13, 0x1, R12 ;  /* 0x000000010d0a7824 */ /* 0x000fe200078e020c */
[----:B--234-:R-:W-:Y:S06]  /*28c0*/  @P0 BRA `(.L_x_1239) ;  /* 0x0000000000640947 */ /* 0x01cfec0003800000 */
[----:B------:R-:W-:Y:S01]  /*28d0*/  IMAD R11, R2, UR53, R12 ;  /* 0x00000035020b7c24 */ /* 0x000fe2000f8e020c */
[----:B------:R-:W-:Y:S03]  /*28e0*/  BSSY B0, `(.L_x_1240) ;  /* 0x0000013000007945 */ /* 0x000fe60003800000 */
[----:B------:R-:W-:-:S05]  /*28f0*/  IMAD.IADD R11, R11, 0x1, -R14 ;  /* 0x000000010b0b7824 */ /* 0x000fca00078e0a0e */
[----:B------:R-:W-:-:S13]  /*2900*/  ISETP.GT.AND P0, PT, R11, -0x1, PT ;  /* 0xffffffff0b00780c */ /* 0x000fda0003f04270 */
[----:B------:R-:W-:Y:S05]  /*2910*/  @P0 BRA `(.L_x_1241) ;  /* 0x0000000000240947 */ /* 0x000fea0003800000 */
[----:B------:R-:W-:Y:S01]  /*2920*/  ULDC UR6, c[0x0][0x9e4] ;  /* 0x0002790000067ab9 */ /* 0x000fe20000000800 */
[----:B------:R-:W-:Y:S01]  /*2930*/  LOP3.LUT R11, RZ, R11, RZ, 0x33, !PT ;  /* 0x0000000bff0b7212 */ /* 0x000fe200078e33ff */
[----:B------:R-:W-:-:S05]  /*2940*/  IMAD.U32 R23, RZ, RZ, UR6 ;  /* 0x00000006ff177e24 */ /* 0x000fca000f8e00ff */
[----:B------:R-:W-:-:S13]  /*2950*/  ISETP.NE.AND P0, PT, R23, 0x1, PT ;  /* 0x000000011700780c */ /* 0x000fda0003f05270 */
[----:B------:R-:W0:Y:S02]  /*2960*/  @P0 LDC.64 R56, c[0x0][0x9e8] ;  /* 0x00027a00ff380b82 */ /* 0x000e240000000a00 */
[----:B0-----:R-:W-:-:S05]  /*2970*/  @P0 IMAD.HI.U32 R12, R11, R56, RZ ;  /* 0x000000380b0c0227 */ /* 0x001fca00078e00ff */
[----:B------:R-:W-:-:S04]  /*2980*/  @P0 SHF.R.U32.HI R11, RZ, R57, R12 ;  /* 0x00000039ff0b0219 */ /* 0x000fc8000001160c */
[----:B------:R-:W-:Y:S01]  /*2990*/  LOP3.LUT R11, RZ, R11, RZ, 0x33, !PT ;  /* 0x0000000bff0b7212 */ /* 0x000fe200078e33ff */
[----:B------:R-:W-:Y:S06]  /*29a0*/  BRA `(.L_x_1242) ;  /* 0x0000000000187947 */ /* 0x000fec0003800000 */
.L_x_1241:
[----:B------:R-:W-:Y:S02]  /*29b0*/  ULDC UR6, c[0x0][0x9e4] ;  /* 0x0002790000067ab9 */ /* 0x000fe40000000800 */
[----:B------:R-:W-:-:S05]  /*29c0*/  IMAD.U32 R23, RZ, RZ, UR6 ;  /* 0x00000006ff177e24 */ /* 0x000fca000f8e00ff */
[----:B------:R-:W-:-:S13]  /*29d0*/  ISETP.NE.AND P0, PT, R23, 0x1, PT ;  /* 0x000000011700780c */ /* 0x000fda0003f05270 */
[----:B------:R-:W0:Y:S02]  /*29e0*/  @P0 LDC.64 R56, c[0x0][0x9e8] ;  /* 0x00027a00ff380b82 */ /* 0x000e240000000a00 */
[----:B0-----:R-:W-:-:S05]  /*29f0*/  @P0 IMAD.HI.U32 R12, R11, R56, RZ ;  /* 0x000000380b0c0227 */ /* 0x001fca00078e00ff */
[----:B------:R-:W-:-:S07]  /*2a00*/  @P0 SHF.R.U32.HI R11, RZ, R57, R12 ;  /* 0x00000039ff0b0219 */ /* 0x000fce000001160c */
.L_x_1242:
[----:B------:R-:W-:Y:S05]  /*2a10*/  BSYNC B0 ;  /* 0x0000000000007941 */ /* 0x000fea0003800000 */
.L_x_1240:
[----:B------:R-:W-:-:S04]  /*2a20*/  IMAD R12, R11, R23, -R22 ;  /* 0x000000170b0c7224 */ /* 0x000fc800078e0a16 */
[----:B------:R-:W-:-:S05]  /*2a30*/  IMAD R11, R3, -0x2, R12 ;  /* 0xfffffffe030b7824 */ /* 0x000fca00078e020c */
[----:B------:R-:W-:Y:S02]  /*2a40*/  VIADDMNMX R4, R11, R23, R4, PT ;  /* 0x000000170b047246 */ /* 0x000fe40003800104 */
[----:B------:R-:W-:-:S07]  /*2a50*/  VIMNMX R10, R10, R11, !PT ;  /* 0x0000000b0a0a7248 */ /* 0x000fce0007fe0100 */
.L_x_1239:
[C---:B------:R-:W-:Y:S01]  /*2a60*/  ISETP.GE.AND P1, PT, R19.reuse, 0x1, PT ;  /* 0x000000011300780c */ /* 0x040fe20003f26270 */
[----:B------:R-:W0:Y:S01]  /*2a70*/  SHFL.IDX PT, R5, R5, 0x1, 0x1c1f ;  /* 0x003c1f0005057f89 */ /* 0x000e2200000e0000 */
[C---:B------:R-:W-:Y:S01]  /*2a80*/  ISETP.GE.AND P0, PT, R19.reuse, 0x2, PT ;  /* 0x000000021300780c */ /* 0x040fe20003f06270 */
[----:B------:R-:W-:Y:S01]  /*2a90*/  UISETP.NE.AND UP1, UPT, UR42, URZ, UPT ;  /* 0x0000003f2a00728c */ /* 0x000fe2000bf25270 */
[----:B------:R-:W-:Y:S02]  /*2aa0*/  P2R R23, PR, RZ, 0x2 ;  /* 0x00000002ff177803 */ /* 0x000fe40000000000 */
[C---:B------:R-:W-:Y:S02]  /*2ab0*/  ISETP.GT.AND P3, PT, R10.reuse, RZ, !P1 ;  /* 0x000000ff0a00720c */ /* 0x040fe40004f64270 */
[----:B------:R-:W-:Y:S02]  /*2ac0*/  ISETP.GE.AND P1, PT, R19, 0x9, PT ;  /* 0x000000091300780c */ /* 0x000fe40003f26270 */
[----:B------:R-:W-:-:S02]  /*2ad0*/  ISETP.GT.AND P2, PT, R10, 0x1, !P0 ;  /* 0x000000010a00780c */ /* 0x000fc40004744270 */
[----:B------:R-:W-:Y:S02]  /*2ae0*/  P2R R56, PR, RZ, 0x2 ;  /* 0x00000002ff387803 */ /* 0x000fe40000000000 */
[----:B------:R-:W-:Y:S02]  /*2af0*/  ISETP.GT.AND P1, PT, R10, 0x8, !P1 ;  /* 0x000000080a00780c */ /* 0x000fe40004f24270 */
[----:B------:R-:W-:Y:S02]  /*2b00*/  ISETP.GE.AND P4, PT, R19, 0x11, PT ;  /* 0x000000111300780c */ /* 0x000fe40003f86270 */
[C---:B------:R-:W-:Y:S02]  /*2b10*/  ISETP.LT.OR P1, PT, R4.reuse, 0x9, P1 ;  /* 0x000000090400780c */ /* 0x040fe40000f21670 */
[----:B------:R-:W-:Y:S02]  /*2b20*/  ISETP.LT.OR P3, PT, R4, 0x1, P3 ;  /* 0x000000010400780c */ /* 0x000fe40001f61670 */
[----:B------:R-:W-:-:S02]  /*2b30*/  FSEL R59, R28, -INF , !P1 ;  /* 0xff8000001c3b7808 */ /* 0x000fc40004800000 */
[----:B------:R-:W-:Y:S02]  /*2b40*/  ISETP.LT.OR P2, PT, R4, 0x2, P2 ;  /* 0x000000020400780c */ /* 0x000fe40001741670 */
[----:B------:R-:W-:Y:S02]  /*2b50*/  ISETP.GT.AND P1, PT, R10, 0x10, !P4 ;  /* 0x000000100a00780c */ /* 0x000fe40006724270 */
[----:B------:R-:W-:Y:S02]  /*2b60*/  ISETP.GE.AND P5, PT, R19, 0xa, PT ;  /* 0x0000000a1300780c */ /* 0x000fe40003fa6270 */
[----:B------:R-:W-:Y:S02]  /*2b70*/  FSEL R35, R24, -INF , !P3 ;  /* 0xff80000018237808 */ /* 0x000fe40005800000 */
[----:B------:R-:W-:Y:S02]  /*2b80*/  FSEL R57, R25, -INF , !P2 ;  /* 0xff80000019397808 */ /* 0x000fe40005000000 */
[----:B------:R-:W-:-:S02]  /*2b90*/  ISETP.LT.OR P1, PT, R4, 0x11, P1 ;  /* 0x000000110400780c */ /* 0x000fc40000f21670 */
[----:B------:R-:W-:Y:S02]  /*2ba0*/  ISETP.GT.AND P2, PT, R10, 0x9, !P5 ;  /* 0x000000090a00780c */ /* 0x000fe40006f44270 */
[----:B------:R-:W-:Y:S02]  /*2bb0*/  ISETP.GE.AND P3, PT, R19, 0x12, PT ;  /* 0x000000121300780c */ /* 0x000fe40003f66270 */
[----:B------:R-:W-:Y:S02]  /*2bc0*/  FSEL R63, R32, -INF , !P1 ;  /* 0xff800000203f7808 */ /* 0x000fe40004800000 */
[----:B------:R-:W-:Y:S02]  /*2bd0*/  ISETP.LT.OR P2, PT, R4, 0xa, P2 ;  /* 0x0000000a0400780c */ /* 0x000fe40001741670 */
[----:B------:R-:W-:Y:S02]  /*2be0*/  ISETP.GT.AND P1, PT, R10, 0x11, !P3 ;  /* 0x000000110a00780c */ /* 0x000fe40005f24270 */
[----:B------:R-:W-:-:S02]  /*2bf0*/  FSEL R61, R29, -INF , !P2 ;  /* 0xff8000001d3d7808 */ /* 0x000fc40005000000 */
[----:B------:R-:W-:Y:S02]  /*2c00*/  ISETP.LT.OR P1, PT, R4, 0x12, P1 ;  /* 0x000000120400780c */ /* 0x000fe40000f21670 */
[----:B------:R-:W-:Y:S02]  /*2c10*/  ISETP.GE.AND P2, PT, R19, 0x19, PT ;  /* 0x000000191300780c */ /* 0x000fe40003f46270 */
[----:B------:R-:W-:Y:S02]  /*2c20*/  FSEL R65, R33, -INF , !P1 ;  /* 0xff80000021417808 */ /* 0x000fe40004800000 */
[----:B------:R-:W-:Y:S02]  /*2c30*/  ISETP.GT.AND P1, PT, R10, 0x18, !P2 ;  /* 0x000000180a00780c */ /* 0x000fe40005724270 */
[----:B------:R-:W-:Y:S02]  /*2c40*/  P2R R29, PR, RZ, 0x4 ;  /* 0x00000004ff1d7803 */ /* 0x000fe40000000000 */
[----:B------:R-:W-:-:S02]  /*2c50*/  ISETP.LT.OR P1, PT, R4, 0x19, P1 ;  /* 0x000000190400780c */ /* 0x000fc40000f21670 */
[C---:B------:R-:W-:Y:S02]  /*2c60*/  ISETP.GE.AND P2, PT, R19.reuse, 0x1a, PT ;  /* 0x0000001a1300780c */ /* 0x040fe40003f46270 */
[----:B------:R-:W-:Y:S02]  /*2c70*/  FSEL R67, R36, -INF , !P1 ;  /* 0xff80000024437808 */ /* 0x000fe40004800000 */
[----:B------:R-:W-:Y:S02]  /*2c80*/  ISETP.GT.AND P1, PT, R10, 0x19, !P2 ;  /* 0x000000190a00780c */ /* 0x000fe40005724270 */
[----:B------:R-:W-:Y:S02]  /*2c90*/  P2R R32, PR, RZ, 0x4 ;  /* 0x00000004ff207803 */ /* 0x000fe40000000000 */
[----:B------:R-:W-:Y:S02]  /*2ca0*/  ISETP.LT.OR P1, PT, R4, 0x1a, P1 ;  /* 0x0000001a0400780c */ /* 0x000fe40000f21670 */
[----:B------:R-:W-:-:S02]  /*2cb0*/  ISETP.GE.AND P2, PT, R19, 0x21, PT ;  /* 0x000000211300780c */ /* 0x000fc40003f46270 */
[----:B------:R-:W-:Y:S02]  /*2cc0*/  FSEL R69, R37, -INF , !P1 ;  /* 0xff80000025457808 */ /* 0x000fe40004800000 */
[----:B------:R-:W-:Y:S02]  /*2cd0*/  ISETP.GT.AND P1, PT, R10, 0x20, !P2 ;  /* 0x000000200a00780c */ /* 0x000fe40005724270 */
[----:B------:R-:W-:Y:S02]  /*2ce0*/  P2R R33, PR, RZ, 0x4 ;  /* 0x00000004ff217803 */ /* 0x000fe40000000000 */
[----:B------:R-:W-:Y:S02]  /*2cf0*/  ISETP.LT.OR P1, PT, R4, 0x21, P1 ;  /* 0x000000210400780c */ /* 0x000fe40000f21670 */
[----:B------:R-:W-:Y:S02]  /*2d00*/  ISETP.GE.AND P2, PT, R19, 0x22, PT ;  /* 0x000000221300780c */ /* 0x000fe40003f46270 */
[----:B------:R-:W-:-:S02]  /*2d10*/  FSEL R71, R40, -INF , !P1 ;  /* 0xff80000028477808 */ /* 0x000fc40004800000 */
[----:B------:R-:W-:Y:S02]  /*2d20*/  ISETP.GT.AND P1, PT, R10, 0x21, !P2 ;  /* 0x000000210a00780c */ /* 0x000fe40005724270 */
[----:B------:R-:W-:Y:S02]  /*2d30*/  P2R R36, PR, RZ, 0x4 ;  /* 0x00000004ff247803 */ /* 0x000fe40000000000 */
[----:B------:R-:W-:Y:S02]  /*2d40*/  ISETP.LT.OR P1, PT, R4, 0x22, P1 ;  /* 0x000000220400780c */ /* 0x000fe40000f21670 */
[----:B------:R-:W-:Y:S02]  /*2d50*/  P2R R28, PR, RZ, 0x8 ;  /* 0x00000008ff1c7803 */ /* 0x000fe40000000000 */
[----:B------:R-:W-:Y:S02]  /*2d60*/  FSEL R41, R41, -INF , !P1 ;  /* 0xff80000029297808 */ /* 0x000fe40004800000 */
[----:B------:R-:W-:-:S02]  /*2d70*/  ISETP.GE.AND P1, PT, R19, 0x29, PT ;  /* 0x000000291300780c */ /* 0x000fc40003f26270 */
[----:B------:R-:W-:Y:S02]  /*2d80*/  P2R R25, PR, RZ, 0x10 ;  /* 0x00000010ff197803 */ /* 0x000fe40000000000 */
[----:B------:R-:W-:Y:S02]  /*2d90*/  ISETP.GT.AND P2, PT, R10, 0x28, !P1 ;  /* 0x000000280a00780c */ /* 0x000fe40004f44270 */
[----:B------:R-:W-:Y:S02]  /*2da0*/  P2R R24, PR, RZ, 0x20 ;  /* 0x00000020ff187803 */ /* 0x000fe40000000000 */
[----:B------:R-:W-:-:S04]  /*2db0*/  ISETP.LT.OR P2, PT, R4, 0x29, P2 ;  /* 0x000000290400780c */ /* 0x000fc80001741670 */
[----:B------:R-:W-:Y:S02]  /*2dc0*/  FSEL R73, R44, -INF , !P2 ;  /* 0xff8000002c497808 */ /* 0x000fe40005000000 */
[----:B------:R-:W-:-:S04]  /*2dd0*/  ISETP.GE.AND P2, PT, R19, 0x2a, PT ;  /* 0x0000002a1300780c */ /* 0x000fc80003f46270 */
[----:B------:R-:W-:-:S04]  /*2de0*/  ISETP.GT.AND P3, PT, R10, 0x29, !P2 ;  /* 0x000000290a00780c */ /* 0x000fc80005764270 */
        /* <DEDUP_REMOVED lines=15> */
[----:B------:R-:W-:Y:S02]  /*2ee0*/  P2R R37, PR, RZ, 0x40 ;  /* 0x00000040ff257803 */ /* 0x000fe40000000000 */
[----:B------:R-:W-:Y:S01]  /*2ef0*/  ISETP.GT.AND P6, PT, R10, 0x39, !P6 ;  /* 0x000000390a00780c */ /* 0x000fe200077c4270 */
[----:B0-----:R-:W-:-:S03]  /*2f00*/  IMAD.IADD R10, R13, 0x1, R5 ;  /* 0x000000010d0a7824 */ /* 0x001fc600078e0205 */
[----:B------:R-:W-:Y:S02]  /*2f10*/  ISETP.LT.OR P6, PT, R4, 0x3a, P6 ;  /* 0x0000003a0400780c */ /* 0x000fe400037c1670 */
[----:B------:R-:W-:Y:S02]  /*2f20*/  VIADDMNMX R4, R5, R34, R15, PT ;  /* 0x0000002205047246 */ /* 0x000fe4000380010f */
[----:B------:R-:W-:Y:S02]  /*2f30*/  FSEL R53, R53, -INF , !P6 ;  /* 0xff80000035357808 */ /* 0x000fe40007000000 */
[----:B------:R-:W-:-:S13]  /*2f40*/  PLOP3.LUT P6, PT, PT, PT, UP1, 0x40, 0x0 ;  /* 0x000000000000781c */ /* 0x000fda0003fce818 */
[----:B------:R-:W-:Y:S05]  /*2f50*/  @P6 BRA `(.L_x_1243) ;  /* 0x0000000000646947 */ /* 0x000fea0003800000 */
        /* <DEDUP_REMOVED lines=14> */
.L_x_1245:
[----:B------:R-:W-:Y:S02]  /*3040*/  ULDC UR6, c[0x0][0x9e4] ;  /* 0x0002790000067ab9 */ /* 0x000fe40000000800 */
[----:B------:R-:W-:-:S04]  /*3050*/  MOV R11, UR6 ;  /* 0x00000006000b7c02 */ /* 0x000fc80008000f00 */
[----:B------:R-:W-:-:S13]  /*3060*/  ISETP.NE.AND P6, PT, R11, 0x1, PT ;  /* 0x000000010b00780c */ /* 0x000fda0003fc5270 */
[----:B------:R-:W0:Y:S02]  /*3070*/  @P6 LDC.64 R12, c[0x0][0x9e8] ;  /* 0x00027a00ff0c6b82 */ /* 0x000e240000000a00 */
[----:B0-----:R-:W-:-:S05]  /*3080*/  @P6 IMAD.HI.U32 R12, R5, R12, RZ ;  /* 0x0000000c050c6227 */ /* 0x001fca00078e00ff */
[----:B------:R-:W-:-:S07]  /*3090*/  @P6 SHF.R.U32.HI R5, RZ, R13, R12 ;  /* 0x0000000dff056219 */ /* 0x000fce000001160c */
.L_x_1246:
[----:B------:R-:W-:Y:S05]  /*30a0*/  BSYNC B0 ;  /* 0x0000000000007941 */ /* 0x000fea0003800000 */
.L_x_1244:
[----:B------:R-:W-:-:S04]  /*30b0*/  IMAD R12, R5, R11, -R22 ;  /* 0x0000000b050c7224 */ /* 0x000fc800078e0a16 */
[----:B------:R-:W-:-:S05]  /*30c0*/  IMAD R5, R3, -0x2, R12 ;  /* 0xfffffffe03057824 */ /* 0x000fca00078e020c */
[----:B------:R-:W-:Y:S02]  /*30d0*/  VIADDMNMX R4, R5, R11, R4, PT ;  /* 0x0000000b05047246 */ /* 0x000fe40003800104 */
[----:B------:R-:W-:-:S07]  /*30e0*/  VIMNMX R10, R10, R5, !PT ;  /* 0x000000050a0a7248 */ /* 0x000fce0007fe0100 */
.L_x_1243:
[----:B------:R-:W-:Y:S01]  /*30f0*/  ISETP.GT.AND P0, PT, R10, 0x1, !P0 ;  /* 0x000000010a00780c */ /* 0x000fe20004704270 */
[----:B------:R-:W-:Y:S01]  /*3100*/  ULDC UR52, c[0x0][0x988] ;  /* 0x0002620000347ab9 */ /* 0x000fe20000000800 */
[----:B------:R-:W-:Y:S02]  /*3110*/  FMNMX.FTZ R13, R35, R57, !PT ;  /* 0x00000039230d7209 */ /* 0x000fe40007810000 */
[----:B------:R-:W-:Y:S02]  /*3120*/  ISETP.LT.OR P0, PT, R4, 0x2, P0 ;  /* 0x000000020400780c */ /* 0x000fe40000701670 */
[----:B------:R-:W-:Y:S02]  /*3130*/  FMNMX.FTZ R13, R59, R13, !PT ;  /* 0x0000000d3b0d7209 */ /* 0x000fe40007810000 */
[----:B------:R-:W-:Y:S02]  /*3140*/  FSEL R12, R27, -INF , !P0 ;  /* 0xff8000001b0c7808 */ /* 0x000fe40004000000 */
[----:B------:R-:W-:-:S02]  /*3150*/  ISETP.NE.AND P0, PT, R56, RZ, PT ;  /* 0x000000ff3800720c */ /* 0x000fc40003f05270 */
[----:B------:R-:W-:Y:S02]  /*3160*/  FMNMX.FTZ R13, R61, R13, !PT ;  /* 0x0000000d3d0d7209 */ /* 0x000fe40007810000 */
[----:B------:R-:W-:Y:S02]  /*3170*/  ISETP.GT.AND P0, PT, R10, 0x8, !P0 ;  /* 0x000000080a00780c */ /* 0x000fe40004704270 */
[----:B------:R-:W-:Y:S02]  /*3180*/  FMNMX.FTZ R13, R63, R13, !PT ;  /* 0x0000000d3f0d7209 */ /* 0x000fe40007810000 */
[----:B------:R-:W-:Y:S02]  /*3190*/  ISETP.LT.OR P0, PT, R4, 0x9, P0 ;  /* 0x000000090400780c */ /* 0x000fe40000701670 */
[----:B------:R-:W-:Y:S02]  /*31a0*/  FMNMX.FTZ R13, R65, R13, !PT ;  /* 0x0000000d410d7209 */ /* 0x000fe40007810000 */
[----:B------:R-:W-:-:S02]  /*31b0*/  FSEL R11, R30, -INF , !P0 ;  /* 0xff8000001e0b7808 */ /* 0x000fc40004000000 */
[----:B------:R-:W-:Y:S02]  /*31c0*/  ISETP.NE.AND P0, PT, R24, RZ, PT ;  /* 0x000000ff1800720c */ /* 0x000fe40003f05270 */
[----:B------:R-:W-:Y:S02]  /*31d0*/  FMNMX.FTZ R13, R67, R13, !PT ;  /* 0x0000000d430d7209 */ /* 0x000fe40007810000 */
[----:B------:R-:W-:Y:S02]  /*31e0*/  ISETP.GT.AND P0, PT, R10, 0x9, !P0 ;  /* 0x000000090a00780c */ /* 0x000fe40004704270 */
[----:B------:R-:W-:Y:S02]  /*31f0*/  FMNMX.FTZ R13, R69, R13, !PT ;  /* 0x0000000d450d7209 */ /* 0x000fe40007810000 */
[----:B------:R-:W-:Y:S02]  /*3200*/  ISETP.LT.OR P0, PT, R4, 0xa, P0 ;  /* 0x0000000a0400780c */ /* 0x000fe40000701670 */
[----:B------:R-:W-:-:S02]  /*3210*/  FMNMX.FTZ R13, R71, R13, !PT ;  /* 0x0000000d470d7209 */ /* 0x000fc40007810000 */
[----:B------:R-:W-:Y:S02]  /*3220*/  FSEL R19, R31, -INF , !P0 ;  /* 0xff8000001f137808 */ /* 0x000fe40004000000 */
[----:B------:R-:W-:Y:S02]  /*3230*/  ISETP.NE.AND P0, PT, R25, RZ, PT ;  /* 0x000000ff1900720c */ /* 0x000fe40003f05270 */
[----:B------:R-:W-:Y:S02]  /*3240*/  FMNMX.FTZ R13, R41, R13, !PT ;  /* 0x0000000d290d7209 */ /* 0x000fe40007810000 */
[----:B------:R-:W-:Y:S02]  /*3250*/  ISETP.GT.AND P0, PT, R10, 0x10, !P0 ;  /* 0x000000100a00780c */ /* 0x000fe40004704270 */
[----:B------:R-:W-:Y:S02]  /*3260*/  FMNMX.FTZ R13, R73, R13, !PT ;  /* 0x0000000d490d7209 */ /* 0x000fe40007810000 */
[----:B------:R-:W-:-:S02]  /*3270*/  ISETP.LT.OR P0, PT, R4, 0x11, P0 ;  /* 0x000000110400780c */ /* 0x000fc40000701670 */
[----:B------:R-:W-:Y:S02]  /*3280*/  ISETP.NE.AND P6, PT, R23, RZ, PT ;  /* 0x000000ff1700720c */ /* 0x000fe40003fc5270 */
[----:B-1----:R-:W-:Y:S02]  /*3290*/  FSEL R20, R20, -INF , !P0 ;  /* 0xff80000014147808 */ /* 0x002fe40004000000 */
[----:B------:R-:W-:Y:S02]  /*32a0*/  ISETP.NE.AND P0, PT, R28, RZ, PT ;  /* 0x000000ff1c00720c */ /* 0x000fe40003f05270 */
[----:B------:R-:W-:Y:S02]  /*32b0*/  FMNMX.FTZ R13, R45, R13, !PT ;  /* 0x0000000d2d0d7209 */ /* 0x000fe40007810000 */
[----:B------:R-:W-:Y:S02]  /*32c0*/  ISETP.GT.AND P0, PT, R10, 0x11, !P0 ;  /* 0x000000110a00780c */ /* 0x000fe40004704270 */
[----:B------:R-:W-:-:S02]  /*32d0*/  FMNMX.FTZ R13, R75, R13, !PT ;  /* 0x0000000d4b0d7209 */ /* 0x000fc40007810000 */
[----:B------:R-:W-:Y:S02]  /*32e0*/  ISETP.LT.OR P0, PT, R4, 0x12, P0 ;  /* 0x000000120400780c */ /* 0x000fe40000701670 */
[----:B------:R-:W-:Y:S02]  /*32f0*/  FMNMX.FTZ R13, R49, R13, !PT ;  /* 0x0000000d310d7209 */ /* 0x000fe40007810000 */
[----:B------:R-:W-:Y:S02]  /*3300*/  FSEL R21, R21, -INF , !P0 ;  /* 0xff80000015157808 */ /* 0x000fe40004000000 */
[----:B------:R-:W-:Y:S02]  /*3310*/  ISETP.NE.AND P0, PT, R29, RZ, PT ;  /* 0x000000ff1d00720c */ /* 0x000fe40003f05270 */
[----:B------:R-:W-:Y:S02]  /*3320*/  FMNMX.FTZ R13, R77, R13, !PT ;  /* 0x0000000d4d0d7209 */ /* 0x000fe40007810000 */
[----:B------:R-:W-:-:S02]  /*3330*/  ISETP.GT.AND P0, PT, R10, 0x18, !P0 ;  /* 0x000000180a00780c */ /* 0x000fc40004704270 */
[----:B------:R-:W-:Y:S02]  /*3340*/  FMNMX.FTZ R25, R53, R13, !PT ;  /* 0x0000000d35197209 */ /* 0x000fe40007810000 */
[----:B------:R-:W-:Y:S02]  /*3350*/  ISETP.LT.OR P0, PT, R4, 0x19, P0 ;  /* 0x000000190400780c */ /* 0x000fe40000701670 */
[----:B------:R-:W-:Y:S02]  /*3360*/  ISETP.GT.AND P1, PT, R10, 0x28, !P1 ;  /* 0x000000280a00780c */ /* 0x000fe40004f24270 */
[----:B------:R-:W-:Y:S02]  /*3370*/  FSEL R22, R38, -INF , !P0 ;  /* 0xff80000026167808 */ /* 0x000fe40004000000 */
[----:B------:R-:W-:Y:S02]  /*3380*/  ISETP.NE.AND P0, PT, R32, RZ, PT ;  /* 0x000000ff2000720c */ /* 0x000fe40003f05270 */
[----:B------:R-:W-:-:S02]  /*3390*/  ISETP.GT.AND P2, PT, R10, 0x29, !P2 ;  /* 0x000000290a00780c */ /* 0x000fc40005744270 */
[C---:B------:R-:W-:Y:S02]  /*33a0*/  ISETP.GT.AND P0, PT, R10.reuse, 0x19, !P0 ;  /* 0x000000190a00780c */ /* 0x040fe40004704270 */
[----:B------:R-:W-:Y:S02]  /*33b0*/  ISETP.GT.AND P3, PT, R10, 0x30, !P3 ;  /* 0x000000300a00780c */ /* 0x000fe40005f64270 */
[----:B------:R-:W-:Y:S02]  /*33c0*/  ISETP.LT.OR P0, PT, R4, 0x1a, P0 ;  /* 0x0000001a0400780c */ /* 0x000fe40000701670 */
[----:B------:R-:W-:Y:S02]  /*33d0*/  ISETP.GT.AND P4, PT, R10, 0x31, !P4 ;  /* 0x000000310a00780c */ /* 0x000fe40006784270 */
[----:B------:R-:W-:Y:S02]  /*33e0*/  FSEL R23, R39, -INF , !P0 ;  /* 0xff80000027177808 */ /* 0x000fe40004000000 */
[----:B------:R-:W-:-:S02]  /*33f0*/  ISETP.NE.AND P0, PT, R33, RZ, PT ;  /* 0x000000ff2100720c */ /* 0x000fc40003f05270 */
[C---:B------:R-:W-:Y:S02]  /*3400*/  ISETP.GT.AND P5, PT, R10.reuse, 0x38, !P5 ;  /* 0x000000380a00780c */ /* 0x040fe40006fa4270 */
[----:B------:R-:W-:Y:S02]  /*3410*/  ISETP.GT.AND P0, PT, R10, 0x20, !P0 ;  /* 0x000000200a00780c */ /* 0x000fe40004704270 */
[C---:B------:R-:W-:Y:S02]  /*3420*/  ISETP.LT.OR P1, PT, R4.reuse, 0x29, P1 ;  /* 0x000000290400780c */ /* 0x040fe40000f21670 */
[C---:B------:R-:W-:Y:S02]  /*3430*/  ISETP.LT.OR P0, PT, R4.reuse, 0x21, P0 ;  /* 0x000000210400780c */ /* 0x040fe40000701670 */
[----:B------:R-:W-:Y:S02]  /*3440*/  ISETP.LT.OR P2, PT, R4, 0x2a, P2 ;  /* 0x0000002a0400780c */ /* 0x000fe40001741670 */
[----:B------:R-:W-:-:S02]  /*3450*/  FSEL R24, R42, -INF , !P0 ;  /* 0xff8000002a187808 */ /* 0x000fc40004000000 */
[----:B------:R-:W-:Y:S02]  /*3460*/  ISETP.GT.AND P0, PT, R10, RZ, !P6 ;  /* 0x000000ff0a00720c */ /* 0x000fe40007704270 */
[----:B------:R-:W-:Y:S02]  /*3470*/  ISETP.NE.AND P6, PT, R37, RZ, PT ;  /* 0x000000ff2500720c */ /* 0x000fe40003fc5270 */
[----:B------:R-:W-:Y:S02]  /*3480*/  ISETP.LT.OR P0, PT, R4, 0x1, P0 ;  /* 0x000000010400780c */ /* 0x000fe40000701670 */
[----:B------:R-:W-:Y:S02]  /*3490*/  ISETP.GT.AND P6, PT, R10, 0x39, !P6 ;  /* 0x000000390a00780c */ /* 0x000fe400077c4270 */
[----:B------:R-:W-:Y:S02]  /*34a0*/  FSEL R5, R26, -INF , !P0 ;  /* 0xff8000001a057808 */ /* 0x000fe40004000000 */
[----:B------:R-:W0:Y:S01]  /*34b0*/  SHFL.BFLY PT, R26, R25, 0x2, 0x1f ;  /* 0x0c401f00191a7f89 */ /* 0x000e2200000e0000 */
[----:B------:R-:W-:-:S02]  /*34c0*/  ISETP.NE.AND P0, PT, R36, RZ, PT ;  /* 0x000000ff2400720c */ /* 0x000fc40003f05270 */
[----:B------:R-:W-:Y:S02]  /*34d0*/  ISETP.LT.OR P3, PT, R4, 0x31, P3 ;  /* 0x000000310400780c */ /* 0x000fe40001f61670 */
[----:B------:R-:W-:Y:S02]  /*34e0*/  ISETP.GT.AND P0, PT, R10, 0x21, !P0 ;  /* 0x000000210a00780c */ /* 0x000fe40004704270 */
[C---:B------:R-:W-:Y:S02]  /*34f0*/  ISETP.LT.OR P4, PT, R4.reuse, 0x32, P4 ;  /* 0x000000320400780c */ /* 0x040fe40002781670 */
[C---:B------:R-:W-:Y:S02]  /*3500*/  ISETP.LT.OR P0, PT, R4.reuse, 0x22, P0 ;  /* 0x000000220400780c */ /* 0x040fe40000701670 */
[----:B------:R-:W-:Y:S02]  /*3510*/  ISETP.LT.OR P5, PT, R4, 0x39, P5 ;  /* 0x000000390400780c */ /* 0x000fe40002fa1670 */
[----:B------:R-:W-:-:S02]  /*3520*/  FSEL R10, R43, -INF , !P0 ;  /* 0xff8000002b0a7808 */ /* 0x000fc40004000000 */
[----:B------:R-:W-:Y:S02]  /*3530*/  ISETP.LT.OR P6, PT, R4, 0x3a, P6 ;  /* 0x0000003a0400780c */ /* 0x000fe400037c1670 */
[----:B------:R-:W-:Y:S02]  /*3540*/  FSEL R4, R54, -INF , !P5 ;  /* 0xff80000036047808 */ /* 0x000fe40006800000 */
[----:B------:R-:W-:Y:S02]  /*3550*/  FSEL R29, R55, -INF , !P6 ;  /* 0xff800000371d7808 */ /* 0x000fe40007000000 */
[----:B0-----:R-:W-:Y:S02]  /*3560*/  FMNMX.FTZ R27, R25, R26, !PT ;  /* 0x0000001a191b7209 */ /* 0x001fe40007810000 */
[----:B------:R-:W-:-:S03]  /*3570*/  FMNMX.FTZ R26, R5, R12, !PT ;  /* 0x0000000c051a7209 */ /* 0x000fc60007810000 */
[----:B------:R-:W0:Y:S01]  /*3580*/  SHFL.BFLY PT, R28, R27, 0x1, 0x1f ;  /* 0x0c201f001b1c7f89 */ /* 0x000e2200000e0000 */
[----:B------:R-:W-:-:S04]  /*3590*/  FMNMX.FTZ R26, R11, R26, !PT ;  /* 0x0000001a0b1a7209 */ /* 0x000fc80007810000 */
[----:B------:R-:W-:-:S04]  /*35a0*/  FMNMX.FTZ R15, R19, R26, !PT ;  /* 0x0000001a130f7209 */ /* 0x000fc80007810000 */
[----:B------:R-:W-:-:S04]  /*35b0*/  FMNMX.FTZ R26, R20, R15, !PT ;  /* 0x0000000f141a7209 */ /* 0x000fc80007810000 */
[----:B------:R-:W-:-:S04]  /*35c0*/  FMNMX.FTZ R15, R21, R26, !PT ;  /* 0x0000001a150f7209 */ /* 0x000fc80007810000 */
[----:B------:R-:W-:-:S04]  /*35d0*/  FMNMX.FTZ R26, R22, R15, !PT ;  /* 0x0000000f161a7209 */ /* 0x000fc80007810000 */
[----:B------:R-:W-:Y:S02]  /*35e0*/  FMNMX.FTZ R15, R23, R26, !PT ;  /* 0x0000001a170f7209 */ /* 0x000fe40007810000 */
[----:B------:R-:W-:Y:S02]  /*35f0*/  FSEL R26, R47, -INF , !P2 ;  /* 0xff8000002f1a7808 */ /* 0x000fe40005000000 */
[----:B0-----:R-:W-:Y:S01]  /*3600*/  FMNMX.FTZ R13, R27, R28, !PT ;  /* 0x0000001c1b0d7209 */ /* 0x001fe20007810000 */
[----:B------:R-:W-:Y:S01]  /*3610*/  IMAD.U32 R28, RZ, RZ, UR52 ;  /* 0x00000034ff1c7e24 */ /* 0x000fe2000f8e00ff */
[----:B------:R-:W-:Y:S02]  /*3620*/  FMNMX.FTZ R15, R24, R15, !PT ;  /* 0x0000000f180f7209 */ /* 0x000fe40007810000 */
[C---:B------:R-:W-:Y:S01]  /*3630*/  FSETP.NEU.FTZ.AND P0, PT, R13.reuse, -INF , PT ;  /* 0xff8000000d00780b */ /* 0x040fe20003f1d000 */
[----:B------:R-:W-:Y:S01]  /*3640*/  FFMA.FTZ R25, R13, R28, -8 ;  /* 0xc10000000d197423 */ /* 0x000fe2000001001c */
[----:B------:R-:W-:-:S02]  /*3650*/  FMNMX.FTZ R28, R10, R15, !PT ;  /* 0x0000000f0a1c7209 */ /* 0x000fc40007810000 */
[----:B------:R-:W-:Y:S02]  /*3660*/  FSEL R27, R50, -INF , !P3 ;  /* 0xff800000321b7808 */ /* 0x000fe40005800000 */
[----:B------:R-:W-:Y:S02]  /*3670*/  FSEL R32, R25, RZ, P0 ;  /* 0x000000ff19207208 */ /* 0x000fe40000000000 */
[----:B------:R-:W-:Y:S01]  /*3680*/  FSEL R25, R46, -INF , !P1 ;  /* 0xff8000002e197808 */ /* 0x000fe20004800000 */
[----:B------:R-:W-:Y:S02]  /*3690*/  IMAD.U32 R46, RZ, RZ, UR52 ;  /* 0x00000034ff2e7e24 */ /* 0x000fe4000f8e00ff */
[--C-:B------:R-:W-:Y:S01]  /*36a0*/  FFMA.FTZ R31, R35, UR52, -R32.reuse ;  /* 0x00000034231f7c23 */ /* 0x100fe20008010820 */
[----:B------:R-:W-:Y:S01]  /*36b0*/  FMNMX.FTZ R15, R25, R28, !PT ;  /* 0x0000001c190f7209 */ /* 0x000fe20007810000 */
[--C-:B------:R-:W-:Y:S01]  /*36c0*/  FFMA.FTZ R33, R57, UR52, -R32.reuse ;  /* 0x0000003439217c23 */ /* 0x100fe20008010820 */
[----:B------:R-:W-:Y:S01]  /*36d0*/  FSEL R28, R51, -INF , !P4 ;  /* 0xff800000331c7808 */ /* 0x000fe20006000000 */
[----:B------:R0:W-:Y:S01]  /*36e0*/  MUFU.EX2 R152, R31 ;  /* 0x0000001f00987308 */ /* 0x0001e20000000800 */
[----:B------:R-:W-:Y:S01]  /*36f0*/  FMNMX.FTZ R30, R26, R15, !PT ;  /* 0x0000000f1a1e7209 */ /* 0x000fe20007810000 */
[--C-:B------:R-:W-:Y:S01]  /*3700*/  FFMA.FTZ R35, R61, UR52, -R32.reuse ;  /* 0x000000343d237c23 */ /* 0x100fe20008010820 */
[--C-:B------:R-:W-:Y:S01]  /*3710*/  FFMA.FTZ R36, R63, UR52, -R32.reuse ;  /* 0x000000343f247c23 */ /* 0x100fe20008010820 */
[--C-:B------:R-:W-:Y:S01]  /*3720*/  FFMA.FTZ R37, R65, UR52, -R32.reuse ;  /* 0x0000003441257c23 */ /* 0x100fe20008010820 */
[----:B------:R-:W-:Y:S01]  /*3730*/  FMNMX.FTZ R15, R27, R30, !PT ;  /* 0x0000001e1b0f7209 */ /* 0x000fe20007810000 */
[--C-:B------:R-:W-:Y:S01]  /*3740*/  FFMA.FTZ R43, R45, UR52, -R32.reuse ;  /* 0x000000342d2b7c23 */ /* 0x100fe20008010820 */
[--C-:B------:R-:W-:Y:S01]  /*3750*/  FFMA.FTZ R38, R67, UR52, -R32.reuse ;  /* 0x0000003443267c23 */ /* 0x100fe20008010820 */
[----:B------:R-:W1:Y:S01]  /*3760*/  MUFU.EX2 R33, R33 ;  /* 0x0000002100217308 */ /* 0x000e620000000800 */
[----:B------:R-:W-:Y:S01]  /*3770*/  FMNMX.FTZ R15, R28, R15, !PT ;  /* 0x0000000f1c0f7209 */ /* 0x000fe20007810000 */
[--C-:B0-----:R-:W-:Y:S01]  /*3780*/  FFMA.FTZ R31, R59, UR52, -R32.reuse ;  /* 0x000000343b1f7c23 */ /* 0x101fe20008010820 */
[--C-:B------:R-:W-:Y:S01]  /*3790*/  FFMA.FTZ R39, R69, UR52, -R32.reuse ;  /* 0x0000003445277c23 */ /* 0x100fe20008010820 */
[--C-:B------:R-:W-:Y:S01]  /*37a0*/  FFMA.FTZ R40, R71, UR52, -R32.reuse ;  /* 0x0000003447287c23 */ /* 0x100fe20008010820 */
[----:B------:R-:W-:Y:S01]  /*37b0*/  FMNMX.FTZ R30, R4, R15, !PT ;  /* 0x0000000f041e7209 */ /* 0x000fe20007810000 */
[--C-:B------:R-:W-:Y:S01]  /*37c0*/  FFMA.FTZ R41, R41, UR52, -R32.reuse ;  /* 0x0000003429297c23 */ /* 0x100fe20008010820 */
[--C-:B------:R-:W-:Y:S01]  /*37d0*/  FFMA.FTZ R42, R73, UR52, -R32.reuse ;  /* 0x00000034492a7c23 */ /* 0x100fe20008010820 */
[----:B------:R0:W2:Y:S01]  /*37e0*/  MUFU.EX2 R34, R31 ;  /* 0x0000001f00227308 */ /* 0x0000a20000000800 */
[----:B------:R-:W-:Y:S01]  /*37f0*/  FMNMX.FTZ R30, R29, R30, !PT ;  /* 0x0000001e1d1e7209 */ /* 0x000fe20007810000 */
[--C-:B------:R-:W-:Y:S01]  /*3800*/  FFMA.FTZ R44, R75, UR52, -R32.reuse ;  /* 0x000000344b2c7c23 */ /* 0x100fe20008010820 */
[----:B------:R-:W-:-:S03]  /*3810*/  FFMA.FTZ R45, R49, UR52, -R32 ;  /* 0x00000034312d7c23 */ /* 0x000fc60008010820 */
[----:B------:R-:W0:Y:S02]  /*3820*/  SHFL.BFLY PT, R15, R30, 0x2, 0x1f ;  /* 0x0c401f001e0f7f89 */ /* 0x000e2400000e0000 */
[----:B------:R-:W-:Y:S08]  /*3830*/  MUFU.EX2 R35, R35 ;  /* 0x0000002300237308 */ /* 0x000ff00000000800 */
[----:B------:R-:W-:Y:S08]  /*3840*/  MUFU.EX2 R36, R36 ;  /* 0x0000002400247308 */ /* 0x000ff00000000800 */
[----:B------:R-:W-:Y:S01]  /*3850*/  MUFU.EX2 R37, R37 ;  /* 0x0000002500257308 */ /* 0x000fe20000000800 */
[----:B0-----:R-:W-:-:S07]  /*3860*/  FMNMX.FTZ R31, R30, R15, !PT ;  /* 0x0000000f1e1f7209 */ /* 0x001fce0007810000 */
[----:B------:R-:W-:Y:S01]  /*3870*/  MUFU.EX2 R38, R38 ;  /* 0x0000002600267308 */ /* 0x000fe20000000800 */
[----:B------:R-:W0:Y:S07]  /*3880*/  SHFL.BFLY PT, R30, R31, 0x1, 0x1f ;  /* 0x0c201f001f1e7f89 */ /* 0x000e2e00000e0000 */
[----:B------:R-:W-:Y:S08]  /*3890*/  MUFU.EX2 R39, R39 ;  /* 0x0000002700277308 */ /* 0x000ff00000000800 */
[----:B------:R-:W-:Y:S08]  /*38a0*/  MUFU.EX2 R40, R40 ;  /* 0x0000002800287308 */ /* 0x000ff00000000800 */
[----:B------:R-:W-:Y:S01]  /*38b0*/  MUFU.EX2 R41, R41 ;  /* 0x0000002900297308 */ /* 0x000fe20000000800 */
[----:B0-----:R-:W-:Y:S01]  /*38c0*/  FMNMX.FTZ R15, R31, R30, !PT ;  /* 0x0000001e1f0f7209 */ /* 0x001fe20007810000 */
[--C-:B------:R-:W-:Y:S01]  /*38d0*/  FFMA.FTZ R30, R77, UR52, -R32.reuse ;  /* 0x000000344d1e7c23 */ /* 0x100fe20008010820 */
[----:B------:R-:W-:-:S02]  /*38e0*/  FFMA.FTZ R32, R53, UR52, -R32 ;  /* 0x0000003435207c23 */ /* 0x000fc40008010820 */
[C---:B------:R-:W-:Y:S01]  /*38f0*/  FSETP.NEU.FTZ.AND P0, PT, R15.reuse, -INF , PT ;  /* 0xff8000000f00780b */ /* 0x040fe20003f1d000 */
[----:B------:R-:W-:Y:S02]  /*3900*/  FFMA.FTZ R31, R15, R46, -8 ;  /* 0xc10000000f1f7423 */ /* 0x000fe4000001002e */
[----:B------:R-:W-:Y:S03]  /*3910*/  MUFU.EX2 R42, R42 ;  /* 0x0000002a002a7308 */ /* 0x000fe60000000800 */
[----:B------:R-:W-:Y:S02]  /*3920*/  FSEL R46, R31, RZ, P0 ;  /* 0x000000ff1f2e7208 */ /* 0x000fe40000000000 */
[----:B------:R-:W-:-:S03]  /*3930*/  PLOP3.LUT P0, PT, PT, PT, UP0, 0x40, 0x0 ;  /* 0x000000000000781c */ /* 0x000fc60003f0e808 */
        /* <DEDUP_REMOVED lines=17> */
[----:B-1----:R-:W-:Y:S01]  /*3a50*/  FADD.FTZ R5, R152, R33 ;  /* 0x0000002198057221 */ /* 0x002fe20000010000 */
[--C-:B------:R-:W-:Y:S01]  /*3a60*/  FFMA.FTZ R4, R4, UR52, -R46.reuse ;  /* 0x0000003404047c23 */ /* 0x100fe2000801082e */
[----:B------:R-:W-:-:S02]  /*3a70*/  FFMA.FTZ R29, R29, UR52, -R46 ;  /* 0x000000341d1d7c23 */ /* 0x000fc4000801082e */
[----:B--2---:R-:W-:-:S03]  /*3a80*/  FADD.FTZ R50, R34, R5 ;  /* 0x0000000522327221 */ /* 0x004fc60000010000 */
[----:B------:R-:W1:Y:S08]  /*3a90*/  MUFU.EX2 R11, R11 ;  /* 0x0000000b000b7308 */ /* 0x000e700000000800 */
[----:B------:R2:W3:Y:S01]  /*3aa0*/  MUFU.EX2 R48, R19 ;  /* 0x0000001300307308 */ /* 0x0004e20000000800 */
[----:B0-----:R-:W-:-:S07]  /*3ab0*/  FADD.FTZ R32, R153, R12 ;  /* 0x0000000c99207221 */ /* 0x001fce0000010000 */
[----:B------:R-:W0:Y:S01]  /*3ac0*/  MUFU.EX2 R20, R20 ;  /* 0x0000001400147308 */ /* 0x000e220000000800 */
[----:B-1----:R-:W-:Y:S01]  /*3ad0*/  FADD.FTZ R5, R11, R32 ;  /* 0x000000200b057221 */ /* 0x002fe20000010000 */
[----:B--2---:R-:W-:-:S06]  /*3ae0*/  FADD.FTZ R19, R35, R50 ;  /* 0x0000003223137221 */ /* 0x004fcc0000010000 */
[----:B------:R-:W1:Y:S01]  /*3af0*/  MUFU.EX2 R21, R21 ;  /* 0x0000001500157308 */ /* 0x000e620000000800 */
[C---:B---3--:R-:W-:Y:S01]  /*3b00*/  FADD.FTZ R5, R48.reuse, R5 ;  /* 0x0000000530057221 */ /* 0x048fe20000010000 */
[----:B------:R-:W-:-:S04]  /*3b10*/  F2FP.SATFINITE.E4M3.F32.PACK_AB_MERGE_C R48, R48, R11, RZ ;  /* 0x0000000b3030723e */ /* 0x000fc800048070ff */
[----:B------:R-:W-:Y:S02]  /*3b20*/  F2FP.SATFINITE.E4M3.F32.PACK_AB_MERGE_C R153, R12, R153, R48 ;  /* 0x000000990c99723e */ /* 0x000fe40004807030 */
[----:B------:R-:W2:Y:S01]  /*3b30*/  MUFU.EX2 R22, R22 ;  /* 0x0000001600167308 */ /* 0x000ea20000000800 */
[----:B0-----:R-:W-:-:S07]  /*3b40*/  FADD.FTZ R32, R20, R5 ;  /* 0x0000000514207221 */ /* 0x001fce0000010000 */
[----:B------:R-:W0:Y:S08]  /*3b50*/  MUFU.EX2 R23, R23 ;  /* 0x0000001700177308 */ /* 0x000e300000000800 */
[----:B------:R3:W-:Y:S08]  /*3b60*/  MUFU.EX2 R157, R10 ;  /* 0x0000000a009d7308 */ /* 0x0007f00000000800 */
[----:B------:R-:W4:Y:S01]  /*3b70*/  MUFU.EX2 R24, R24 ;  /* 0x0000001800187308 */ /* 0x000f220000000800 */
[----:B---3--:R-:W-:Y:S01]  /*3b80*/  FADD.FTZ R10, R36, R19 ;  /* 0x00000013240a7221 */ /* 0x008fe20000010000 */
[----:B-1----:R-:W-:-:S03]  /*3b90*/  FADD.FTZ R19, R21, R32 ;  /* 0x0000002015137221 */ /* 0x002fc60000010000 */
[----:B------:R-:W-:Y:S01]  /*3ba0*/  FADD.FTZ R5, R37, R10 ;  /* 0x0000000a25057221 */ /* 0x000fe20000010000 */
[----:B--2---:R-:W-:Y:S02]  /*3bb0*/  FADD.FTZ R32, R22, R19 ;  /* 0x0000001316207221 */ /* 0x004fe40000010000 */
[----:B------:R-:W1:Y:S01]  /*3bc0*/  MUFU.EX2 R25, R25 ;  /* 0x0000001900197308 */ /* 0x000e620000000800 */
[----:B------:R-:W-:Y:S01]  /*3bd0*/  FADD.FTZ R10, R38, R5 ;  /* 0x00000005260a7221 */ /* 0x000fe20000010000 */
[C---:B0-----:R-:W-:Y:S01]  /*3be0*/  FADD.FTZ R19, R23.reuse, R32 ;  /* 0x0000002017137221 */ /* 0x041fe20000010000 */
[----:B------:R-:W-:Y:S02]  /*3bf0*/  F2FP.SATFINITE.E4M3.F32.PACK_AB_MERGE_C R23, R23, R22, RZ ;  /* 0x000000161717723e */ /* 0x000fe400048070ff */
[C---:B------:R-:W-:Y:S01]  /*3c00*/  FADD.FTZ R5, R39.reuse, R10 ;  /* 0x0000000a27057221 */ /* 0x040fe20000010000 */
[----:B------:R-:W-:Y:S02]  /*3c10*/  F2FP.SATFINITE.E4M3.F32.PACK_AB_MERGE_C R38, R39, R38, RZ ;  /* 0x000000262726723e */ /* 0x000fe400048070ff */
[----:B------:R-:W0:Y:S01]  /*3c20*/  MUFU.EX2 R43, R43 ;  /* 0x0000002b002b7308 */ /* 0x000e220000000800 */
[----:B------:R-:W-:Y:S01]  /*3c30*/  FADD.FTZ R10, R40, R5 ;  /* 0x00000005280a7221 */ /* 0x000fe20000010000 */
[----:B----4-:R-:W-:Y:S01]  /*3c40*/  FADD.FTZ R32, R24, R19 ;  /* 0x0000001318207221 */ /* 0x010fe20000010000 */
[----:B------:R-:W-:-:S02]  /*3c50*/  F2FP.SATFINITE.E4M3.F32.PACK_AB_MERGE_C R154, R37, R36, R38 ;  /* 0x00000024259a723e */ /* 0x000fc40004807026 */
[----:B------:R-:W-:Y:S01]  /*3c60*/  FADD.FTZ R19, R41, R10 ;  /* 0x0000000a29137221 */ /* 0x000fe20000010000 */
[----:B------:R-:W-:Y:S01]  /*3c70*/  FADD.FTZ R32, R157, R32 ;  /* 0x000000209d207221 */ /* 0x000fe20000010000 */
[----:B------:R-:W-:Y:S01]  /*3c80*/  F2FP.SATFINITE.E4M3.F32.PACK_AB_MERGE_C R155, R21, R20, R23 ;  /* 0x00000014159b723e */ /* 0x000fe20004807017 */
[----:B------:R-:W2:Y:S01]  /*3c90*/  MUFU.EX2 R26, R26 ;  /* 0x0000001a001a7308 */ /* 0x000ea20000000800 */
[----:B------:R-:W-:Y:S01]  /*3ca0*/  FADD.FTZ R46, R42, R19 ;  /* 0x000000132a2e7221 */ /* 0x000fe20000010000 */
[----:B-1----:R-:W-:-:S06]  /*3cb0*/  FADD.FTZ R19, R25, R32 ;  /* 0x0000002019137221 */ /* 0x002fcc0000010000 */
[----:B------:R-:W1:Y:S01]  /*3cc0*/  MUFU.EX2 R44, R44 ;  /* 0x0000002c002c7308 */ /* 0x000e620000000800 */
[----:B0-----:R-:W-:Y:S01]  /*3cd0*/  FADD.FTZ R47, R43, R46 ;  /* 0x0000002e2b2f7221 */ /* 0x001fe20000010000 */
[----:B------:R-:W-:Y:S02]  /*3ce0*/  F2FP.SATFINITE.E4M3.F32.PACK_AB_MERGE_C R46, R35, R34, RZ ;  /* 0x00000022232e723e */ /* 0x000fe400048070ff */
[----:B------:R-:W-:Y:S02]  /*3cf0*/  F2FP.SATFINITE.E4M3.F32.PACK_AB_MERGE_C R42, R43, R42, RZ ;  /* 0x0000002a2b2a723e */ /* 0x000fe400048070ff */
[----:B------:R-:W-:Y:S02]  /*3d00*/  F2FP.SATFINITE.E4M3.F32.PACK_AB_MERGE_C R152, R33, R152, R46 ;  /* 0x000000982198723e */ /* 0x000fe4000480702e */
[----:B------:R-:W0:Y:S01]  /*3d10*/  MUFU.EX2 R27, R27 ;  /* 0x0000001b001b7308 */ /* 0x000e220000000800 */
[C---:B--2---:R-:W-:Y:S01]  /*3d20*/  FADD.FTZ R32, R26.reuse, R19 ;  /* 0x000000131a207221 */ /* 0x044fe20000010000 */
[----:B------:R-:W-:-:S02]  /*3d30*/  F2FP.SATFINITE.E4M3.F32.PACK_AB_MERGE_C R25, R26, R25, RZ ;  /* 0x000000191a19723e */ /* 0x000fc400048070ff */
[----:B------:R-:W-:Y:S02]  /*3d40*/  F2FP.SATFINITE.E4M3.F32.PACK_AB_MERGE_C R156, R41, R40, R42 ;  /* 0x00000028299c723e */ /* 0x000fe4000480702a */
[----:B------:R-:W-:Y:S02]  /*3d50*/  F2FP.SATFINITE.E4M3.F32.PACK_AB_MERGE_C R157, R157, R24, R25 ;  /* 0x000000189d9d723e */ /* 0x000fe40004807019 */
[----:B------:R-:W2:Y:S01]  /*3d60*/  MUFU.EX2 R45, R45 ;  /* 0x0000002d002d7308 */ /* 0x000ea20000000800 */
[----:B-1----:R-:W-:-:S07]  /*3d70*/  FADD.FTZ R34, R44, R47 ;  /* 0x0000002f2c227221 */ /* 0x002fce0000010000 */
[----:B------:R-:W1:Y:S01]  /*3d80*/  MUFU.EX2 R28, R28 ;  /* 0x0000001c001c7308 */ /* 0x000e620000000800 */
[----:B0-----:R-:W-:-:S07]  /*3d90*/  FADD.FTZ R19, R27, R32 ;  /* 0x000000201b137221 */ /* 0x001fce0000010000 */
[----:B------:R-:W0:Y:S01]  /*3da0*/  MUFU.EX2 R30, R30 ;  /* 0x0000001e001e7308 */ /* 0x000e220000000800 */
[----:B--2---:R-:W-:-:S07]  /*3db0*/  FADD.FTZ R35, R45, R34 ;  /* 0x000000222d237221 */ /* 0x004fce0000010000 */
[----:B------:R1:W2:Y:S08]  /*3dc0*/  MUFU.EX2 R5, R4 ;  /* 0x0000000400057308 */ /* 0x0002b00000000800 */
[----:B------:R-:W3:Y:S01]  /*3dd0*/  MUFU.EX2 R10, R29 ;  /* 0x0000001d000a7308 */ /* 0x000ee20000000800 */
[----:B-1----:R-:W-:Y:S01]  /*3de0*/  FADD.FTZ R4, R28, R19 ;  /* 0x000000131c047221 */ /* 0x002fe20000010000 */
[----:B0-----:R-:W-:Y:S01]  /*3df0*/  FADD.FTZ R22, R30, R35 ;  /* 0x000000231e167221 */ /* 0x001fe20000010000 */
[----:B------:R-:W-:-:S04]  /*3e00*/  F2FP.SATFINITE.E4M3.F32.PACK_AB_MERGE_C R30, R31, R30, RZ ;  /* 0x0000001e1f1e723e */ /* 0x000fc800048070ff */
[----:B------:R-:W-:Y:S01]  /*3e10*/  F2FP.SATFINITE.E4M3.F32.PACK_AB_MERGE_C R158, R45, R44, R30 ;  /* 0x0000002c2d9e723e */ /* 0x000fe2000480701e */
[----:B--2---:R-:W-:Y:S01]  /*3e20*/  FADD.FTZ R11, R5, R4 ;  /* 0x00000004050b7221 */ /* 0x004fe20000010000 */
[----:B------:R-:W-:Y:S01]  /*3e30*/  FADD.FTZ R4, R31, R22 ;  /* 0x000000161f047221 */ /* 0x000fe20000010000 */
[C---:B---3--:R-:W-:Y:S02]  /*3e40*/  F2FP.SATFINITE.E4M3.F32.PACK_AB_MERGE_C R159, R10.reuse, R5, RZ ;  /* 0x000000050a9f723e */ /* 0x048fe400048070ff */
[----:B------:R-:W-:Y:S02]  /*3e50*/  FADD.FTZ R5, R10, R11 ;  /* 0x0000000b0a057221 */ /* 0x000fe40000010000 */
[----:B------:R-:W-:Y:S01]  /*3e60*/  F2FP.SATFINITE.E4M3.F32.PACK_AB_MERGE_C R159, R28, R27, R159 ;  /* 0x0000001b1c9f723e */ /* 0x000fe2000480709f */
[----:B------:R-:W-:Y:S06]  /*3e70*/  @P0 BRA `(.L_x_1247) ;  /* 0x0000000000040947 */ /* 0x000fec0003800000 */
[----:B------:R-:W-:Y:S01]  /*3e80*/  BPT.TRAP 0x1 ;  /* 0x000000040000795c */ /* 0x000fe20000300000 */
.L_x_1247:
[----:B------:R-:W-:Y:S01]  /*3e90*/  PLOP3.LUT P1, PT, PT, PT, UP0, 0x40, 0x0 ;  /* 0x000000000000781c */ /* 0x000fe20003f2e808 */
[----:B------:R0:W1:-:S12]  /*3ea0*/  SYNCS.PHASECHK.TRANS64.TRYWAIT P0, [UR41+0x20850], R9 ;  /* 0x02085009ff0075a7 */ /* 0x0000580008000169 */
[----:B0-----:R-:W-:Y:S05]  /*3eb0*/  @P1 BRA `(.L_x_1248) ;  /* 0x0000000000041947 */ /* 0x001fea0003800000 */
[----:B------:R-:W-:Y:S01]  /*3ec0*/  BPT.TRAP 0x1 ;  /* 0x000000040000795c */ /* 0x000fe20000300000 */
.L_x_1248:
[----:B-1----:R-:W-:Y:S05]  /*3ed0*/  @P0 BRA `(.L_x_1249) ;  /* 0x0000000000080947 */ /* 0x002fea0003800000 */
[----:B------:R-:W0:Y:S02]  /*3ee0*/  SYNCS.PHASECHK.TRANS64.TRYWAIT P0, [UR41+0x20850], R9 ;  /* 0x02085009ff0075a7 */ /* 0x000e240008000169 */
[----:B0-----:R-:W-:Y:S05]  /*3ef0*/  @!P0 BRA `(.L_x_1250) ;  /* 0x0000010000c08947 */ /* 0x001fea0003800000 */
.L_x_1249:
[----:B------:R1:W-:Y:S01]  /*3f00*/  BAR.SYNC.DEFER_BLOCKING R8, 0x100 ;  /* 0x000400080000751d */ /* 0x0003e20000010000 */
[----:B------:R-:W-:Y:S01]  /*3f10*/  UIADD3 UR6, UR41, 0x400, URZ ;  /* 0x0000040029067890 */ /* 0x000fe2000fffe03f */
[----:B------:R-:W-:-:S03]  /*3f20*/  PLOP3.LUT P0, PT, PT, PT, UP0, 0x40, 0x0 ;  /* 0x000000000000781c */ /* 0x000fc60003f0e808 */
[----:B------:R-:W-:-:S03]  /*3f30*/  USHF.R.U32.HI UR6, URZ, 0x4, UR6 ;  /* 0x000000043f067899 */ /* 0x000fc60008011606 */
[----:B------:R-:W2:Y:S01]  /*3f40*/  S2UR UR45, SR_CgaCtaId ;  /* 0x00000000002d79c3 */ /* 0x000ea20000008800 */
[----:B------:R-:W-:Y:S01]  /*3f50*/  UMOV UR7, 0x80000020 ;  /* 0x8000002000077882 */ /* 0x000fe20000000000 */
[----:B------:R-:W-:-:S04]  /*3f60*/  ULOP3.LUT UR6, UR6, 0x3fff, URZ, 0xc0, !UPT ;  /* 0x00003fff06067892 */ /* 0x000fc8000f8ec03f */
[----:B------:R-:W-:-:S07]  /*3f70*/  ULOP3.LUT UR46, UR6, 0x10000, URZ, 0xfc, !UPT ;  /* 0x00010000062e7892 */ /* 0x000fce000f8efc3f */
[----:B------:R-:W-:Y:S01]  /*3f80*/  UMOV UR6, UR46 ;  /* 0x0000002e00067c82 */ /* 0x000fe20008000000 */
[----:B------:R-:W-:-:S06]  /*3f90*/  WARPGROUP.ARRIVE ;  /* 0x00000000000079c5 */ /* 0x000fcc0000000000 */
[----:B------:R-:W-:Y:S01]  /*3fa0*/  QGMMA.64x256x32.F32.E4M3.E4M3 R24, R152, gdesc[UR4], RZ, !UPT, gsb0 ;  /* 0x03e0000498187df3 */ /* 0x000fe2000c0008ff */
[----:B------:R-:W-:Y:S01]  /*3fb0*/  UIADD3 UR6, UR46, 0x2, URZ ;  /* 0x000000022e067890 */ /* 0x000fe2000fffe03f */
[----:B------:R-:W-:Y:S01]  /*3fc0*/  UMOV UR7, 0x80000020 ;  /* 0x8000002000077882 */ /* 0x000fe20000000000 */
[----:B------:R-:W-:Y:S02]  /*3fd0*/  WARPGROUP.DEPBAR.LE gsb0, 0x0 ;  /* 0x00008000000079c5 */ /* 0x000fe40000010000 */
[----:B------:R-:W-:-:S15]  /*3fe0*/  WARPGROUP.ARRIVE ;  /* 0x00000000000079c5 */ /* 0x000fde0000000000 */
[----:B------:R-:W-:-:S08]  /*3ff0*/  NOP ;  /* 0x0000000000007918 */ /* 0x000fd00000000000 */
[----:B------:R-:W-:Y:S03]  /*4000*/  QGMMA.64x256x32.F32.E4M3.E4M3 R24, R156, gdesc[UR4], R24, gsb0 ;  /* 0x03e000049c187df3 */ /* 0x000fe60008000818 */
[----:B------:R-:W-:Y:S02]  /*4010*/  WARPGROUP.DEPBAR.LE gsb0, 0x0 ;  /* 0x00008000000079c5 */ /* 0x000fe40000010000 */
[----:B-12---:R-:W-:Y:S05]  /*4020*/  @P0 BRA `(.L_x_1251) ;  /* 0x0000000000040947 */ /* 0x006fea0003800000 */
[----:B------:R-:W-:Y:S01]  /*4030*/  BPT.TRAP 0x1 ;  /* 0x000000040000795c */ /* 0x000fe20000300000 */
.L_x_1251:
[----:B------:R-:W-:Y:S01]  /*4040*/  UISETP.NE.AND UP2, UPT, UR43, URZ, UPT ;  /* 0x0000003f2b00728c */ /* 0x000fe2000bf45270 */
[----:B------:R-:W-:Y:S01]  /*4050*/  R2UR UR14, R18 ;  /* 0x00000000120e72ca */ /* 0x000fe200000e0000 */
[----:B------:R-:W-:Y:S01]  /*4060*/  UIADD3 UR6, UR41, 0x20860, URZ ;  /* 0x0002086029067890 */ /* 0x000fe2000fffe03f */
[----:B0-----:R-:W-:Y:S01]  /*4070*/  VIADD R10, R17, 0xfffffffe ;  /* 0xfffffffe110a7836 */ /* 0x001fe20000000000 */
[----:B------:R-:W-:Y:S02]  /*4080*/  UISETP.NE.AND UP1, UPT, UR42, URZ, UPT ;  /* 0x0000003f2a00728c */ /* 0x000fe4000bf25270 */
[----:B------:R-:W-:-:S04]  /*4090*/  UPRMT UR10, UR45, 0x654, UR6 ;  /* 0x000006542d0a7896 */ /* 0x000fc80008000006 */
[----:B------:R-:W-:Y:S01]  /*40a0*/  PLOP3.LUT P0, PT, PT, PT, UP1, 0x40, 0x0 ;  /* 0x000000000000781c */ /* 0x000fe20003f0e818 */
[----:B------:R-:W-:Y:S02]  /*40b0*/  @UP2 ULDC UR6, c[0x0][0x44c] ;  /* 0x0001130000062ab9 */ /* 0x000fe40000000800 */
[----:B------:R-:W-:Y:S02]  /*40c0*/  UIMAD.WIDE.U32 UR6, UR47, UR6, URZ ;  /* 0x000000062f0672a5 */ /* 0x000fe4000f8e003f */
[----:B------:R-:W-:Y:S01]  /*40d0*/  SYNCS.ARRIVE.TRANS64.RED.A1T0 RZ, [UR10], RZ ;  /* 0x000000ffffff79a7 */ /* 0x000fe2000810040a */
[----:B------:R-:W-:Y:S02]  /*40e0*/  @UP2 ULDC UR10, c[0x0][0x450] ;  /* 0x00011400000a2ab9 */ /* 0x000fe40000000800 */
[----:B------:R-:W-:-:S04]  /*40f0*/  @UP2 USHF.R.U32.HI UR47, URZ, UR10, UR7 ;  /* 0x0000000a3f2f2299 */ /* 0x000fc80008011607 */
[----:B------:R-:W-:-:S04]  /*4100*/  UIADD3 UR47, UR14, UR47, URZ ;  /* 0x0000002f0e2f7290 */ /* 0x000fc8000fffe03f */
[----:B------:R-:W-:Y:S01]  /*4110*/  UIADD3 UR10, UR47, UR11, URZ ;  /* 0x0000000b2f0a7290 */ /* 0x000fe2000fffe03f */
[----:B------:R-:W-:Y:S11]  /*4120*/  @P0 BRA `(.L_x_1252) ;  /* 0x00000000004c0947 */ /* 0x000ff60003800000 */
[----:B------:R-:W-:Y:S01]  /*4130*/  ISETP.LT.AND P0, PT, RZ, UR47, PT ;  /* 0x0000002fff007c0c */ /* 0x000fe2000bf01270 */
[----:B------:R-:W-:-:S12]  /*4140*/  UIADD3 UR11, UR47, -0x1, URZ ;  /* 0xffffffff2f0b7890 */ /* 0x000fd8000fffe03f */
[----:B------:R-:W-:Y:S05]  /*4150*/  @P0 BRA `(.L_x_1253) ;  /* 0x0000000000200947 */ /* 0x000fea0003800000 */
[----:B------:R-:W-:Y:S01]  /*4160*/  ULDC UR14, c[0x0][0x9e4] ;  /* 0x00027900000e7ab9 */ /* 0x000fe20000000800 */
[----:B------:R-:W-:Y:S02]  /*4170*/  UIADD3 UR11, -UR47, URZ, URZ ;  /* 0x0000003f2f0b7290 */ /* 0x000fe4000fffe13f */
[----:B------:R-:W-:-:S11]  /*4180*/  UISETP.NE.AND UP1, UPT, UR14, 0x1, UPT ;  /* 0x000000010e00788c */ /* 0x000fd6000bf25270 */
[----:B------:R-:W-:Y:S02]  /*4190*/  @UP1 ULDC.64 UR18, c[0x0][0x9e8] ;  /* 0x00027a0000121ab9 */ /* 0x000fe40000000a00 */
[----:B------:R-:W-:-:S04]  /*41a0*/  UIMAD.WIDE.U32 UR6, UR11, UR18, URZ ;  /* 0x000000120b0672a5 */ /* 0x000fc8000f8e003f */
[----:B------:R-:W-:-:S04]  /*41b0*/  @UP1 USHF.R.U32.HI UR11, URZ, UR19, UR7 ;  /* 0x000000133f0b1299 */ /* 0x000fc80008011607 */
[----:B------:R-:W-:Y:S01]  /*41c0*/  ULOP3.LUT UR11, URZ, UR11, URZ, 0x33, !UPT ;  /* 0x0000000b3f0b7292 */ /* 0x000fe2000f8e333f */
[----:B------:R-:W-:Y:S11]  /*41d0*/  BRA `(.L_x_1254) ;  /* 0x0000000000147947 */ /* 0x000ff60003800000 */
.L_x_1253:
[----:B------:R-:W-:Y:S02]  /*41e0*/  ULDC UR14, c[0x0][0x9e4] ;  /* 0x00027900000e7ab9 */ /* 0x000fe40000000800 */
[----:B------:R-:W-:-:S11]  /*41f0*/  UISETP.NE.AND UP1, UPT, UR14, 0x1, UPT ;  /* 0x000000010e00788c */ /* 0x000fd6000bf25270 */
[----:B------:R-:W-:Y:S02]  /*4200*/  @UP1 ULDC.64 UR18, c[0x0][0x9e8] ;  /* 0x00027a0000121ab9 */ /* 0x000fe40000000a00 */
[----:B------:R-:W-:-:S04]  /*4210*/  UIMAD.WIDE.U32 UR6, UR11, UR18, URZ ;  /* 0x000000120b0672a5 */ /* 0x000fc8000f8e003f */
[----:B------:R-:W-:-:S12]  /*4220*/  @UP1 USHF.R.U32.HI UR11, URZ, UR19, UR7 ;  /* 0x000000133f0b1299 */ /* 0x000fd80008011607 */
.L_x_1254:
[----:B------:R-:W-:-:S04]  /*4230*/  UIMAD UR11, UR11, UR14, UR14 ;  /* 0x0000000e0b0b72a4 */ /* 0x000fc8000f8e020e */
[----:B------:R-:W-:-:S04]  /*4240*/  UISETP.LT.AND UP1, UPT, UR10, UR11, UPT ;  /* 0x0000000b0a00728c */ /* 0x000fc8000bf21270 */
[----:B------:R-:W-:-:S12]  /*4250*/  USEL UR10, UR10, UR11, UP1 ;  /* 0x0000000b0a0a7287 */ /* 0x000fd80008800000 */
.L_x_1252:
[----:B------:R-:W-:Y:S01]  /*4260*/  USHF.R.S32.HI UR6, URZ, 0x1f, UR10 ;  /* 0x0000001f3f067899 */ /* 0x000fe2000801140a */
[----:B------:R-:W-:Y:S01]  /*4270*/  UMOV UR48, URZ ;  /* 0x0000003f00307c82 */ /* 0x000fe20008000000 */
[----:B------:R-:W-:Y:S02]  /*4280*/  UMOV UR47, URZ ;  /* 0x0000003f002f7c82 */ /* 0x000fe40008000000 */
[----:B------:R-:W-:-:S04]  /*4290*/  ULEA.HI UR6, UR6, UR10, URZ, 0x6 ;  /* 0x0000000a06067291 */ /* 0x000fc8000f8f303f */
[----:B------:R-:W-:-:S04]  /*42a0*/  USHF.R.S32.HI UR6, URZ, 0x6, UR6 ;  /* 0x000000063f067899 */ /* 0x000fc80008011406 */
[----:B------:R-:W-:-:S04]  /*42b0*/  UISETP.LT.AND UP1, UPT, UR40, UR6, UPT ;  /* 0x000000062800728c */ /* 0x000fc8000bf21270 */
[----:B------:R-:W-:-:S06]  /*42c0*/  USEL UR54, UR40, UR6, !UP1 ;  /* 0x0000000628367287 */ /* 0x000fcc000c800000 */
[----:B------:R-:W-:-:S13]  /*42d0*/  ISETP.GE.AND P0, PT, R10, UR54, PT ;  /* 0x000000360a007c0c */ /* 0x000fda000bf06270 */
[----:B------:R-:W-:Y:S05]  /*42e0*/  @!P0 BRA `(.L_x_1255) ;  /* 0x0000002800008947 */ /* 0x000fea0003800000 */
[----:B------:R-:W-:Y:S01]  /*42f0*/  IMAD.MOV.U32 R12, RZ, RZ, R15 ;  /* 0x000000ffff0c7224 */ /* 0x000fe200078e000f */
[----:B------:R-:W-:Y:S01]  /*4300*/  UMOV UR47, URZ ;  /* 0x0000003f002f7c82 */ /* 0x000fe20008000000 */
[----:B------:R-:W-:Y:S01]  /*4310*/  IMAD.MOV.U32 R11, RZ, RZ, R13 ;  /* 0x000000ffff0b7224 */ /* 0x000fe200078e000d */
[----:B------:R-:W-:Y:S01]  /*4320*/  UMOV UR48, URZ ;  /* 0x0000003f00307c82 */ /* 0x000fe20008000000 */
[----:B------:R-:W-:Y:S01]  /*4330*/  IMAD.MOV.U32 R9, RZ, RZ, R10 ;  /* 0x000000ffff097224 */ /* 0x000fe200078e000a */
[----:B------:R-:W-:Y:S01]  /*4340*/  ULDC UR56, c[0x0][0x9e4] ;  /* 0x0002790000387ab9 */ /* 0x000fe20000000800 */
[----:B------:R-:W-:Y:S01]  /*4350*/  ULDC UR53, c[0x0][0x2f0] ;  /* 0x0000bc0000357ab9 */ /* 0x000fe20000000800 */
[----:B------:R-:W-:Y:S01]  /*4360*/  ULDC UR52, c[0x0][0x988] ;  /* 0x0002620000347ab9 */ /* 0x000fe20000000800 */
[----:B------:R-:W-:-:S05]  /*4370*/  ULDC UR57, c[0x0][0x9e0] ;  /* 0x0002780000397ab9 */ /* 0x000fca0000000800 */
.L_x_1274:
[----:B------:R-:W-:Y:S01]  /*4380*/  UIADD3 UR48, UR48, 0x1, URZ ;  /* 0x0000000130307890 */ /* 0x000fe2000fffe03f */
[----:B------:R-:W-:-:S03]  /*4390*/  PLOP3.LUT P0, PT, PT, PT, UP0, 0x40, 0x0 ;  /* 0x000000000000781c */ /* 0x000fc60003f0e808 */
[----:B------:R-:W-:-:S04]  /*43a0*/  UISETP.NE.AND UP1, UPT, UR48, 0x2, UPT ;  /* 0x000000023000788c */ /* 0x000fc8000bf25270 */
[----:B------:R-:W-:Y:S02]  /*43b0*/  USEL UR6, URZ, 0x1, UP1 ;  /* 0x000000013f067887 */ /* 0x000fe40008800000 */
[----:B------:R-:W-:Y:S02]  /*43c0*/  USEL UR48, UR48, URZ, UP1 ;  /* 0x0000003f30307287 */ /* 0x000fe40008800000 */
[----:B------:R-:W-:Y:S02]  /*43d0*/  ULOP3.LUT UR47, UR47, UR6, URZ, 0x3c, !UPT ;  /* 0x000000062f2f7292 */ /* 0x000fe4000f8e3c3f */
[----:B--2---:R-:W-:Y:S10]  /*43e0*/  @P0 BRA `(.L_x_1256) ;  /* 0x0000000000040947 */ /* 0x004ff40003800000 */
[----:B------:R-:W-:Y:S01]  /*43f0*/  BPT.TRAP 0x1 ;  /* 0x000000040000795c */ /* 0x000fe20000300000 */
.L_x_1256:
[----:B------:R-:W-:Y:S01]  /*4400*/  PLOP3.LUT P1, PT, PT, PT, UP0, 0x40, 0x0 ;  /* 0x000000000000781c */ /* 0x000fe20003f2e808 */
[----:B------:R-:W-:Y:S01]  /*4410*/  ULEA UR55, UR48, UR41, 0x3 ;  /* 0x0000002930377291 */ /* 0x000fe2000f8e183f */
[----:B------:R-:W-:-:S05]  /*4420*/  IMAD.U32 R10, RZ, RZ, UR47 ;  /* 0x0000002fff0a7e24 */ /* 0x000fca000f8e00ff */
[----:B------:R-:W-:-:S04]  /*4430*/  SHF.L.U32 R10, R10, 0x1f, RZ ;  /* 0x0000001f0a0a7819 */ /* 0x000fc800000006ff */
[----:B------:R0:W1:Y:S02]  /*4440*/  SYNCS.PHASECHK.TRANS64.TRYWAIT P0, [UR55+0x20830], R10 ;  /* 0x0208300aff0075a7 */ /* 0x0000640008000177 */
[----:B------:R-:W-:Y:S05]  /*4450*/  @P1 BRA `(.L_x_1257) ;  /* 0x0000000000041947 */ /* 0x000fea0003800000 */
[----:B------:R-:W-:Y:S01]  /*4460*/  BPT.TRAP 0x1 ;  /* 0x000000040000795c */ /* 0x000fe20000300000 */
.L_x_1257:
[----:B-1----:R-:W-:Y:S05]  /*4470*/  @P0 BRA `(.L_x_1258) ;  /* 0x0000000000080947 */ /* 0x002fea0003800000 */
[----:B------:R-:W1:Y:S02]  /*4480*/  SYNCS.PHASECHK.TRANS64.TRYWAIT P0, [UR55+0x20830], R10 ;  /* 0x0208300aff0075a7 */ /* 0x000e640008000177 */
[----:B-1----:R-:W-:Y:S05]  /*4490*/  @!P0 BRA `(.L_x_1259) ;  /* 0x000000fc00708947 */ /* 0x002fea0003800000 */
.L_x_1258:
[----:B------:R-:W-:Y:S01]  /*44a0*/  ULEA UR6, UR48, UR44, 0xa ;  /* 0x0000002c30067291 */ /* 0x000fe2000f8e503f */
[----:B------:R-:W-:Y:S01]  /*44b0*/  WARPGROUP.ARRIVE ;  /* 0x00000000000079c5 */ /* 0x000fe20000000000 */
[----:B------:R-:W-:Y:S01]  /*44c0*/  UMOV UR7, 0x40000040 ;  /* 0x4000004000077882 */ /* 0x000fe20000000000 */
[----:B------:R-:W-:Y:S01]  /*44d0*/  UMOV UR11, 0x40000040 ;  /* 0x40000040000b7882 */ /* 0x000fe20000000000 */
[----:B------:R-:W-:Y:S01]  /*44e0*/  UIADD3 UR10, UR6, 0x2, URZ ;  /* 0x00000002060a7890 */ /* 0x000fe2000fffe03f */
[----:B------:R-:W-:Y:S01]  /*44f0*/  PLOP3.LUT P0, PT, PT, PT, UP0, 0x40, 0x0 ;  /* 0x000000000000781c */ /* 0x000fe20003f0e808 */
[----:B------:R-:W-:Y:S01]  /*4500*/  UIADD3 UR14, UR6, 0x4, URZ ;  /* 0x00000004060e7890 */ /* 0x000fe2000fffe03f */
[----:B------:R-:W-:Y:S01]  /*4510*/  IADD3 R6, -R16, 0xb, RZ ;  /* 0x0000000b10067810 */ /* 0x000fe20007ffe1ff */
[----:B------:R-:W-:Y:S01]  /*4520*/  UMOV UR15, 0x40000040 ;  /* 0x40000040000f7882 */ /* 0x000fe20000000000 */
[----:B------:R-:W-:Y:S01]  /*4530*/  QGMMA.64x64x32.F32.E4M3.E4M3 R152, gdesc[UR4], RZ, !UPT, gsb0 ;  /* 0x00e00000049879f3 */ /* 0x000fe2000c0008ff */
        /* <DEDUP_REMOVED lines=35> */
.L_x_1260:
[----:B------:R-:W-:Y:S01]  /*4770*/  UISETP.NE.AND UP2, UPT, UR43, URZ, UPT ;  /* 0x0000003f2b00728c */ /* 0x000fe2000bf45270 */
[C---:B------:R-:W-:Y:S01]  /*4780*/  FMUL.FTZ R22, R0.reuse, R166 ;  /* 0x000000a600167220 */ /* 0x040fe20000410000 */
[C---:B------:R-:W-:Y:S01]  /*4790*/  FMUL.FTZ R21, R0.reuse, R163 ;  /* 0x000000a300157220 */ /* 0x040fe20000410000 */
[----:B------:R-:W3:Y:S01]  /*47a0*/  LDC R14, c[0x0][0x288] ;  /* 0x0000a200ff0e7b82 */ /* 0x000ee20000000800 */
[C---:B------:R-:W-:Y:S01]  /*47b0*/  FMUL.FTZ R163, R0.reuse, R164 ;  /* 0x000000a400a37220 */ /* 0x040fe20000410000 */
[C---:B------:R-:W-:Y:S01]  /*47c0*/  FMUL.FTZ R164, R0.reuse, R165 ;  /* 0x000000a500a47220 */ /* 0x040fe20000410000 */
[----:B------:R-:W-:Y:S01]  /*47d0*/  PLOP3.LUT P0, PT, PT, PT, UP2, 0x80, 0x0 ;  /* 0x000000000000781c */ /* 0x000fe20003f0f028 */
[C---:B------:R-:W-:Y:S01]  /*47e0*/  FMUL.FTZ R23, R0.reuse, R167 ;  /* 0x000000a700177220 */ /* 0x040fe20000410000 */
[----:B------:R-:W-:Y:S01]  /*47f0*/  PLOP3.LUT P1, PT, PT, PT, UP2, 0x80, 0x0 ;  /* 0x000000000000781c */ /* 0x000fe20003f2f028 */
[----:B------:R-:W-:Y:S01]  /*4800*/  FMUL.FTZ R165, R0, R180 ;  /* 0x000000b400a57220 */ /* 0x000fe20000410000 */
[----:B------:R-:W-:Y:S01]  /*4810*/  IMAD.MOV.U32 R167, RZ, RZ, R7 ;  /* 0x000000ffffa77224 */ /* 0x000fe200078e0007 */
[----:B------:R-:W-:Y:S01]  /*4820*/  @UP2 ULDC UR6, c[0x0][0x44c] ;  /* 0x0001130000062ab9 */ /* 0x000fe20000000800 */
[----:B------:R-:W-:-:S02]  /*4830*/  IMAD.SHL.U32 R180, R9, 0x40, RZ ;  /* 0x0000004009b47824 */ /* 0x000fc400078e00ff */
[C---:B------:R-:W-:Y:S01]  /*4840*/  FMUL.FTZ R184, R0.reuse, R168 ;  /* 0x000000a800b87220 */ /* 0x040fe20000410000 */
[----:B------:R-:W-:Y:S01]  /*4850*/  UISETP.NE.AND UP1, UPT, UR42, URZ, UPT ;  /* 0x0000003f2a00728c */ /* 0x000fe2000bf25270 */
[C---:B------:R-:W-:Y:S01]  /*4860*/  FMUL.FTZ R15, R0.reuse, R154 ;  /* 0x0000009a000f7220 */ /* 0x040fe20000410000 */
[C---:B------:R-:W-:Y:S01]  /*4870*/  FMUL.FTZ R19, R0.reuse, R159 ;  /* 0x0000009f00137220 */ /* 0x040fe20000410000 */
[C---:B-1----:R-:W-:Y:S01]  /*4880*/  FMUL.FTZ R13, R0.reuse, R152 ;  /* 0x00000098000d7220 */ /* 0x042fe20000410000 */
[----:B------:R-:W-:Y:S01]  /*4890*/  FMUL.FTZ R154, R0, R156 ;  /* 0x0000009c009a7220 */ /* 0x000fe20000410000 */
[----:B------:R-:W-:Y:S01]  /*48a0*/  @P0 IMAD.HI.U32 R166, R7, UR6, RZ ;  /* 0x0000000607a60c27 */ /* 0x000fe2000f8e00ff */
[----:B------:R-:W-:-:S03]  /*48b0*/  @UP2 ULDC UR6, c[0x0][0x450] ;  /* 0x0001140000062ab9 */ /* 0x000fc60000000800 */
[C---:B------:R-:W-:Y:S01]  /*48c0*/  FMUL.FTZ R159, R0.reuse, R160 ;  /* 0x000000a0009f7220 */ /* 0x040fe20000410000 */
[C---:B------:R-:W-:Y:S01]  /*48d0*/  FMUL.FTZ R185, R0.reuse, R169 ;  /* 0x000000a900b97220 */ /* 0x040fe20000410000 */
[C---:B------:R-:W-:Y:S01]  /*48e0*/  FMUL.FTZ R152, R0.reuse, R153 ;  /* 0x0000009900987220 */ /* 0x040fe20000410000 */
[----:B------:R-:W-:Y:S01]  /*48f0*/  @P1 SHF.R.U32.HI R167, RZ, UR6, R166 ;  /* 0x00000006ffa71c19 */ /* 0x000fe200080116a6 */
[----:B------:R-:W-:Y:S01]  /*4900*/  FMUL.FTZ R17, R0, R155 ;  /* 0x0000009b00117220 */ /* 0x000fe20000410000 */
[----:B------:R-:W-:Y:S01]  /*4910*/  IADD3 R166, -R180, 0x1, RZ ;  /* 0x00000001b4a67810 */ /* 0x000fe20007ffe1ff */
[C---:B------:R-:W-:Y:S01]  /*4920*/  FMUL.FTZ R156, R0.reuse, R157 ;  /* 0x0000009d009c7220 */ /* 0x040fe20000410000 */
[C---:B------:R-:W-:Y:S01]  /*4930*/  FMUL.FTZ R18, R0.reuse, R158 ;  /* 0x0000009e00127220 */ /* 0x040fe20000410000 */
[----:B------:R-:W1:Y:S01]  /*4940*/  SHFL.IDX PT, R168, R167, RZ, 0x1c1f ;  /* 0x001c1fffa7a87589 */ /* 0x000e6200000e0000 */
[C---:B------:R-:W-:Y:S01]  /*4950*/  FMUL.FTZ R160, R0.reuse, R161 ;  /* 0x000000a100a07220 */ /* 0x040fe20000410000 */
[----:B------:R-:W-:Y:S01]  /*4960*/  FMUL.FTZ R20, R0, R162 ;  /* 0x000000a200147220 */ /* 0x000fe20000410000 */
[----:B------:R-:W-:-:S02]  /*4970*/  IMAD R169, R3, -0x2, R166 ;  /* 0xfffffffe03a97824 */ /* 0x000fc400078e02a6 */
        /* <DEDUP_REMOVED lines=11> */
[----:B------:R-:W-:Y:S01]  /*4a30*/  UIADD3 UR6, UR55, 0x20840, URZ ;  /* 0x0002084037067890 */ /* 0x000fe2000fffe03f */
[----:B------:R-:W-:Y:S01]  /*4a40*/  FMUL.FTZ R182, R0, R182 ;  /* 0x000000b600b67220 */ /* 0x000fe20000410000 */
[----:B------:R-:W-:Y:S01]  /*4a50*/  PLOP3.LUT P0, PT, PT, PT, UP1, 0x40, 0x0 ;  /* 0x000000000000781c */ /* 0x000fe20003f0e818 */
[----:B------:R-:W4:Y:S01]  /*4a60*/  MUFU.TANH R188, R165 ;  /* 0x000000a500bc7308 */ /* 0x000f220000002400 */
[----:B------:R-:W-:Y:S01]  /*4a70*/  IMAD R169, R2, UR53, R169 ;  /* 0x0000003502a97c24 */ /* 0x000fe2000f8e02a9 */
[----:B------:R-:W-:Y:S01]  /*4a80*/  UPRMT UR6, UR45, 0x654, UR6 ;  /* 0x000006542d067896 */ /* 0x000fe20008000006 */
[----:B------:R-:W-:-:S02]  /*4a90*/  FMUL.FTZ R177, R0, R177 ;  /* 0x000000b100b17220 */ /* 0x000fc40000410000 */
[----:B---3--:R-:W-:-:S03]  /*4aa0*/  IMAD.IADD R169, R169, 0x1, -R14 ;  /* 0x00000001a9a97824 */ /* 0x008fc600078e0a0e */
[----:B------:R-:W3:Y:S01]  /*4ab0*/  MUFU.TANH R13, R13 ;  /* 0x0000000d000d7308 */ /* 0x000ee20000002400 */
[C---:B------:R-:W-:Y:S02]  /*4ac0*/  VIADD R179, R169.reuse, UR57 ;  /* 0x00000039a9b37c36 */ /* 0x040fe40008000000 */
[----:B------:R-:W-:Y:S01]  /*4ad0*/  VIADD R183, R169, UR49 ;  /* 0x00000031a9b77c36 */ /* 0x000fe20008000000 */
[----:B------:R-:W-:Y:S02]  /*4ae0*/  SYNCS.ARRIVE.TRANS64.RED.A1T0 RZ, [UR6], RZ ;  /* 0x000000ffffff79a7 */ /* 0x000fe40008100406 */
[----:B-1----:R-:W-:Y:S02]  /*4af0*/  IADD3 R174, R179, R168, RZ ;  /* 0x000000a8b3ae7210 */ /* 0x002fe40007ffe0ff */
[----:B------:R-:W1:Y:S08]  /*4b00*/  MUFU.TANH R152, R152 ;  /* 0x0000009800987308 */ /* 0x000e700000002400 */
        /* <DEDUP_REMOVED lines=28> */
[----:B------:R5:W0:Y:S02]  /*4cd0*/  MUFU.TANH R187, R177 ;  /* 0x000000b100bb7308 */ /* 0x000a240000002400 */
[----:B-----5:R-:W-:Y:S01]  /*4ce0*/  IMAD.IADD R177, R168, 0x1, R183 ;  /* 0x00000001a8b17824 */ /* 0x020fe200078e02b7 */
[----:B-1-34-:R-:W-:Y:S06]  /*4cf0*/  @P0 BRA `(.L_x_1261) ;  /* 0x00000000005c0947 */ /* 0x01afec0003800000 */
[----:B------:R-:W-:Y:S01]  /*4d00*/  IMAD R169, R2, UR53, R168 ;  /* 0x0000003502a97c24 */ /* 0x000fe2000f8e02a8 */
[----:B------:R-:W-:Y:S03]  /*4d10*/  BSSY B0, `(.L_x_1262) ;  /* 0x0000011000007945 */ /* 0x000fe60003800000 */
[----:B------:R-:W-:-:S05]  /*4d20*/  IMAD.IADD R171, R169, 0x1, -R14 ;  /* 0x00000001a9ab7824 */ /* 0x000fca00078e0a0e */
[----:B------:R-:W-:-:S13]  /*4d30*/  ISETP.GT.AND P0, PT, R171, -0x1, PT ;  /* 0xffffffffab00780c */ /* 0x000fda0003f04270 */
[----:B------:R-:W-:Y:S05]  /*4d40*/  @P0 BRA `(.L_x_1263) ;  /* 0x0000000000200947 */ /* 0x000fea0003800000 */
[----:B------:R-:W-:Y:S01]  /*4d50*/  IMAD.U32 R175, RZ, RZ, UR56 ;  /* 0x00000038ffaf7e24 */ /* 0x000fe2000f8e00ff */
[----:B------:R-:W-:-:S04]  /*4d60*/  LOP3.LUT R171, RZ, R171, RZ, 0x33, !PT ;  /* 0x000000abffab7212 */ /* 0x000fc800078e33ff */
[----:B------:R-:W-:-:S13]  /*4d70*/  ISETP.NE.AND P0, PT, R175, 0x1, PT ;  /* 0x00000001af00780c */ /* 0x000fda0003f05270 */
[----:B------:R-:W1:Y:S02]  /*4d80*/  @P0 LDC.64 R168, c[0x0][0x9e8] ;  /* 0x00027a00ffa80b82 */ /* 0x000e640000000a00 */
[----:B-1----:R-:W-:-:S05]  /*4d90*/  @P0 IMAD.HI.U32 R168, R171, R168, RZ ;  /* 0x000000a8aba80227 */ /* 0x002fca00078e00ff */
[----:B------:R-:W-:-:S04]  /*4da0*/  @P0 SHF.R.U32.HI R171, RZ, R169, R168 ;  /* 0x000000a9ffab0219 */ /* 0x000fc800000116a8 */
[----:B------:R-:W-:Y:S01]  /*4db0*/  LOP3.LUT R171, RZ, R171, RZ, 0x33, !PT ;  /* 0x000000abffab7212 */ /* 0x000fe200078e33ff */
[----:B------:R-:W-:Y:S06]  /*4dc0*/  BRA `(.L_x_1264) ;  /* 0x0000000000147947 */ /* 0x000fec0003800000 */
.L_x_1263:
[----:B------:R-:W-:-:S05]  /*4dd0*/  IMAD.U32 R175, RZ, RZ, UR56 ;  /* 0x00000038ffaf7e24 */ /* 0x000fca000f8e00ff */
[----:B------:R-:W-:-:S13]  /*4de0*/  ISETP.NE.AND P0, PT, R175, 0x1, PT ;  /* 0x00000001af00780c */ /* 0x000fda0003f05270 */
[----:B------:R-:W1:Y:S02]  /*4df0*/  @P0 LDC.64 R168, c[0x0][0x9e8] ;  /* 0x00027a00ffa80b82 */ /* 0x000e640000000a00 */
[----:B-1----:R-:W-:-:S05]  /*4e00*/  @P0 IMAD.HI.U32 R168, R171, R168, RZ ;  /* 0x000000a8aba80227 */ /* 0x002fca00078e00ff */
[----:B------:R-:W-:-:S07]  /*4e10*/  @P0 SHF.R.U32.HI R171, RZ, R169, R168 ;  /* 0x000000a9ffab0219 */ /* 0x000fce00000116a8 */
.L_x_1264:
[----:B------:R-:W-:Y:S05]  /*4e20*/  BSYNC B0 ;  /* 0x0000000000007941 */ /* 0x000fea0003800000 */
.L_x_1262:
[----:B------:R-:W-:-:S04]  /*4e30*/  IMAD R168, R171, R175, -R180 ;  /* 0x000000afaba87224 */ /* 0x000fc800078e0ab4 */
[----:B------:R-:W-:-:S05]  /*4e40*/  IMAD R168, R3, -0x2, R168 ;  /* 0xfffffffe03a87824 */ /* 0x000fca00078e02a8 */
[----:B------:R-:W-:Y:S02]  /*4e50*/  VIADDMNMX R174, R168, R175, R174, PT ;  /* 0x000000afa8ae7246 */ /* 0x000fe400038001ae */
[----:B------:R-:W-:-:S07]  /*4e60*/  VIMNMX R177, R177, R168, !PT ;  /* 0x000000a8b1b17248 */ /* 0x000fce0007fe0100 */
.L_x_1261:
[----:B------:R-:W-:Y:S01]  /*4e70*/  ISETP.GT.AND P0, PT, R9, -0x1, PT ;  /* 0xffffffff0900780c */ /* 0x000fe20003f04270 */
[----:B------:R1:W3:Y:S01]  /*4e80*/  SHFL.IDX PT, R168, R167, 0x1, 0x1c1f ;  /* 0x003c1f00a7a87f89 */ /* 0x0002e200000e0000 */
[----:B------:R-:W-:Y:S02]  /*4e90*/  UISETP.NE.AND UP1, UPT, UR42, URZ, UPT ;  /* 0x0000003f2a00728c */ /* 0x000fe4000bf25270 */
[C---:B------:R-:W-:Y:S02]  /*4ea0*/  ISETP.GT.AND P5, PT, R177.reuse, RZ, P0 ;  /* 0x000000ffb100720c */ /* 0x040fe400007a4270 */
[C---:B------:R-:W-:Y:S02]  /*4eb0*/  ISETP.GT.AND P6, PT, R177.reuse, 0x1, P0 ;  /* 0x00000001b100780c */ /* 0x040fe400007c4270 */
[C---:B------:R-:W-:Y:S02]  /*4ec0*/  ISETP.GT.AND P1, PT, R177.reuse, 0x8, P0 ;  /* 0x00000008b100780c */ /* 0x040fe40000724270 */
[----:B------:R-:W-:-:S02]  /*4ed0*/  ISETP.GT.AND P4, PT, R177, 0x9, P0 ;  /* 0x00000009b100780c */ /* 0x000fc40000784270 */
[C---:B------:R-:W-:Y:S02]  /*4ee0*/  ISETP.LT.OR P5, PT, R174.reuse, 0x1, P5 ;  /* 0x00000001ae00780c */ /* 0x040fe40002fa1670 */
[C---:B------:R-:W-:Y:S02]  /*4ef0*/  ISETP.LT.OR P6, PT, R174.reuse, 0x2, P6 ;  /* 0x00000002ae00780c */ /* 0x040fe400037c1670 */
[C---:B------:R-:W-:Y:S02]  /*4f00*/  ISETP.LT.OR P1, PT, R174.reuse, 0x9, P1 ;  /* 0x00000009ae00780c */ /* 0x040fe40000f21670 */
[----:B------:R-:W-:Y:S02]  /*4f10*/  ISETP.LT.OR P4, PT, R174, 0xa, P4 ;  /* 0x0000000aae00780c */ /* 0x000fe40002781670 */
[C---:B------:R-:W-:Y:S02]  /*4f20*/  ISETP.GT.AND P3, PT, R177.reuse, 0x10, P0 ;  /* 0x00000010b100780c */ /* 0x040fe40000764270 */
[----:B------:R-:W-:-:S02]  /*4f30*/  ISETP.GT.AND P2, PT, R177, 0x11, P0 ;  /* 0x00000011b100780c */ /* 0x000fc40000744270 */
[----:B------:R-:W-:Y:S02]  /*4f40*/  FSEL R178, R13, -INF , !P5 ;  /* 0xff8000000db27808 */ /* 0x000fe40006800000 */
[----:B------:R-:W-:Y:S02]  /*4f50*/  FSEL R176, R152, -INF , !P6 ;  /* 0xff80000098b07808 */ /* 0x000fe40007000000 */
[----:B0-----:R-:W-:Y:S02]  /*4f60*/  FSEL R175, R154, -INF , !P1 ;  /* 0xff8000009aaf7808 */ /* 0x001fe40004800000 */
[----:B------:R-:W-:Y:S02]  /*4f70*/  FSEL R171, R156, -INF , !P4 ;  /* 0xff8000009cab7808 */ /* 0x000fe40006000000 */
[C---:B------:R-:W-:Y:S02]  /*4f80*/  ISETP.GT.AND P5, PT, R177.reuse, 0x18, P0 ;  /* 0x00000018b100780c */ /* 0x040fe400007a4270 */
[----:B------:R-:W-:-:S02]  /*4f90*/  ISETP.GT.AND P6, PT, R177, 0x19, P0 ;  /* 0x00000019b100780c */ /* 0x000fc400007c4270 */
[C---:B------:R-:W-:Y:S02]  /*4fa0*/  ISETP.GT.AND P1, PT, R177.reuse, 0x20, P0 ;  /* 0x00000020b100780c */ /* 0x040fe40000724270 */
[----:B------:R-:W-:Y:S02]  /*4fb0*/  ISETP.GT.AND P4, PT, R177, 0x21, P0 ;  /* 0x00000021b100780c */ /* 0x000fe40000784270 */
[C---:B------:R-:W-:Y:S02]  /*4fc0*/  ISETP.LT.OR P3, PT, R174.reuse, 0x11, P3 ;  /* 0x00000011ae00780c */ /* 0x040fe40001f61670 */
[C---:B------:R-:W-:Y:S02]  /*4fd0*/  ISETP.LT.OR P2, PT, R174.reuse, 0x12, P2 ;  /* 0x00000012ae00780c */ /* 0x040fe40001741670 */
[C---:B------:R-:W-:Y:S02]  /*4fe0*/  ISETP.LT.OR P5, PT, R174.reuse, 0x19, P5 ;  /* 0x00000019ae00780c */ /* 0x040fe40002fa1670 */
[----:B------:R-:W-:-:S02]  /*4ff0*/  ISETP.LT.OR P6, PT, R174, 0x1a, P6 ;  /* 0x0000001aae00780c */ /* 0x000fc400037c1670 */
[C---:B------:R-:W-:Y:S02]  /*5000*/  ISETP.LT.OR P1, PT, R174.reuse, 0x21, P1 ;  /* 0x00000021ae00780c */ /* 0x040fe40000f21670 */
[----:B------:R-:W-:Y:S02]  /*5010*/  ISETP.LT.OR P4, PT, R174, 0x22, P4 ;  /* 0x00000022ae00780c */ /* 0x000fe40002781670 */
[----:B------:R-:W-:Y:S02]  /*5020*/  FSEL R159, R159, -INF , !P3 ;  /* 0xff8000009f9f7808 */ /* 0x000fe40005800000 */
[----:B------:R-:W-:Y:S02]  /*5030*/  ISETP.GT.AND P3, PT, R177, 0x28, P0 ;  /* 0x00000028b100780c */ /* 0x000fe40000764270 */
[----:B-1----:R-:W-:Y:S02]  /*5040*/  FSEL R167, R160, -INF , !P2 ;  /* 0xff800000a0a77808 */ /* 0x002fe40005000000 */
[----:B------:R-:W-:-:S02]  /*5050*/  FSEL R163, R163, -INF , !P5 ;  /* 0xff800000a3a37808 */ /* 0x000fc40006800000 */
[----:B------:R-:W-:Y:S02]  /*5060*/  FSEL R164, R164, -INF , !P6 ;  /* 0xff800000a4a47808 */ /* 0x000fe40007000000 */
[----:B------:R-:W-:Y:S02]  /*5070*/  FSEL R170, R184, -INF , !P1 ;  /* 0xff800000b8aa7808 */ /* 0x000fe40004800000 */
[----:B------:R-:W-:Y:S02]  /*5080*/  FSEL R160, R185, -INF , !P4 ;  /* 0xff800000b9a07808 */ /* 0x000fe40006000000 */
[C---:B------:R-:W-:Y:S02]  /*5090*/  ISETP.GT.AND P2, PT, R177.reuse, 0x29, P0 ;  /* 0x00000029b100780c */ /* 0x040fe40000744270 */
[C---:B------:R-:W-:Y:S02]  /*50a0*/  ISETP.GT.AND P5, PT, R177.reuse, 0x30, P0 ;  /* 0x00000030b100780c */ /* 0x040fe400007a4270 */
[----:B------:R-:W-:-:S02]  /*50b0*/  ISETP.GT.AND P6, PT, R177, 0x31, P0 ;  /* 0x00000031b100780c */ /* 0x000fc400007c4270 */
[C---:B------:R-:W-:Y:S02]  /*50c0*/  ISETP.GT.AND P1, PT, R177.reuse, 0x38, P0 ;  /* 0x00000038b100780c */ /* 0x040fe40000724270 */
[----:B------:R-:W-:Y:S01]  /*50d0*/  ISETP.GT.AND P4, PT, R177, 0x39, P0 ;  /* 0x00000039b100780c */ /* 0x000fe20000784270 */
[--C-:B---3--:R-:W-:Y:S01]  /*50e0*/  IMAD.IADD R177, R179, 0x1, R168.reuse ;  /* 0x00000001b3b17824 */ /* 0x108fe200078e02a8 */
[C---:B------:R-:W-:Y:S01]  /*50f0*/  ISETP.LT.OR P3, PT, R174.reuse, 0x29, P3 ;  /* 0x00000029ae00780c */ /* 0x040fe20001f61670 */
[----:B------:R-:W-:Y:S01]  /*5100*/  IMAD.IADD R179, R183, 0x1, R168 ;  /* 0x00000001b7b37824 */ /* 0x000fe200078e02a8 */
[C---:B------:R-:W-:Y:S02]  /*5110*/  ISETP.LT.OR P2, PT, R174.reuse, 0x2a, P2 ;  /* 0x0000002aae00780c */ /* 0x040fe40001741670 */
[C---:B------:R-:W-:Y:S02]  /*5120*/  ISETP.LT.OR P5, PT, R174.reuse, 0x31, P5 ;  /* 0x00000031ae00780c */ /* 0x040fe40002fa1670 */
[----:B------:R-:W-:-:S02]  /*5130*/  ISETP.LT.OR P6, PT, R174, 0x32, P6 ;  /* 0x00000032ae00780c */ /* 0x000fc400037c1670 */
[C---:B------:R-:W-:Y:S02]  /*5140*/  ISETP.LT.OR P1, PT, R174.reuse, 0x39, P1 ;  /* 0x00000039ae00780c */ /* 0x040fe40000f21670 */
[----:B------:R-:W-:Y:S02]  /*5150*/  ISETP.LT.OR P4, PT, R174, 0x3a, P4 ;  /* 0x0000003aae00780c */ /* 0x000fe40002781670 */
[----:B------:R-:W-:Y:S02]  /*5160*/  FSEL R174, R172, -INF , !P3 ;  /* 0xff800000acae7808 */ /* 0x000fe40005800000 */
[----:B------:R-:W-:Y:S02]  /*5170*/  PLOP3.LUT P3, PT, PT, PT, UP1, 0x40, 0x0 ;  /* 0x000000000000781c */ /* 0x000fe40003f6e818 */
[----:B------:R-:W-:Y:S02]  /*5180*/  FSEL R173, R173, -INF , !P2 ;  /* 0xff800000adad7808 */ /* 0x000fe40005000000 */
[----:B------:R-:W-:-:S02]  /*5190*/  FSEL R172, R186, -INF , !P5 ;  /* 0xff800000baac7808 */ /* 0x000fc40006800000 */
[----:B------:R-:W-:Y:S02]  /*51a0*/  FSEL R156, R187, -INF , !P6 ;  /* 0xff800000bb9c7808 */ /* 0x000fe40007000000 */
[----:B------:R-:W-:Y:S02]  /*51b0*/  FSEL R154, R188, -INF , !P1 ;  /* 0xff800000bc9a7808 */ /* 0x000fe40004800000 */
[----:B------:R-:W-:-:S03]  /*51c0*/  FSEL R152, R181, -INF , !P4 ;  /* 0xff800000b5987808 */ /* 0x000fc60006000000 */
[----:B------:R-:W-:Y:S05]  /*51d0*/  @P3 BRA `(.L_x_1265) ;  /* 0x00000000005c3947 */ /* 0x000fea0003800000 */
        /* <DEDUP_REMOVED lines=8> */
[----:B------:R-:W0:Y:S02]  /*5260*/  @P1 LDC.64 R168, c[0x0][0x9e8] ;  /* 0x00027a00ffa81b82 */ /* 0x000e240000000a00 */
[----:B0-----:R-:W-:-:S05]  /*5270*/  @P1 IMAD.HI.U32 R168, R13, R168, RZ ;  /* 0x000000a80da81227 */ /* 0x001fca00078e00ff */
[----:B------:R-:W-:-:S04]  /*5280*/  @P1 SHF.R.U32.HI R13, RZ, R169, R168 ;  /* 0x000000a9ff0d1219 */ /* 0x000fc800000116a8 */
[----:B------:R-:W-:Y:S01]  /*5290*/  LOP3.LUT R13, RZ, R13, RZ, 0x33, !PT ;  /* 0x0000000dff0d7212 */ /* 0x000fe200078e33ff */
[----:B------:R-:W-:Y:S06]  /*52a0*/  BRA `(.L_x_1268) ;  /* 0x0000000000147947 */ /* 0x000fec0003800000 */
.L_x_1267:
[----:B------:R-:W-:-:S05]  /*52b0*/  IMAD.U32 R181, RZ, RZ, UR56 ;  /* 0x00000038ffb57e24 */ /* 0x000fca000f8e00ff */
[----:B------:R-:W-:-:S13]  /*52c0*/  ISETP.NE.AND P1, PT, R181, 0x1, PT ;  /* 0x00000001b500780c */ /* 0x000fda0003f25270 */
[----:B------:R-:W0:Y:S02]  /*52d0*/  @P1 LDC.64 R168, c[0x0][0x9e8] ;  /* 0x00027a00ffa81b82 */ /* 0x000e240000000a00 */
[----:B0-----:R-:W-:-:S05]  /*52e0*/  @P1 IMAD.HI.U32 R168, R13, R168, RZ ;  /* 0x000000a80da81227 */ /* 0x001fca00078e00ff */
[----:B------:R-:W-:-:S07]  /*52f0*/  @P1 SHF.R.U32.HI R13, RZ, R169, R168 ;  /* 0x000000a9ff0d1219 */ /* 0x000fce00000116a8 */
.L_x_1268:
[----:B------:R-:W-:Y:S05]  /*5300*/  BSYNC B0 ;  /* 0x0000000000007941 */ /* 0x000fea0003800000 */
.L_x_1266:
[----:B------:R-:W-:-:S04]  /*5310*/  IMAD R180, R13, R181, -R180 ;  /* 0x000000b50db47224 */ /* 0x000fc800078e0ab4 */
[----:B------:R-:W-:-:S05]  /*5320*/  IMAD R180, R3, -0x2, R180 ;  /* 0xfffffffe03b47824 */ /* 0x000fca00078e02b4 */
[----:B------:R-:W-:Y:S02]  /*5330*/  VIADDMNMX R177, R180, R181, R177, PT ;  /* 0x000000b5b4b17246 */ /* 0x000fe400038001b1 */
[----:B------:R-:W-:-:S07]  /*5340*/  VIMNMX R179, R179, R180, !PT ;  /* 0x000000b4b3b37248 */ /* 0x000fce0007fe0100 */
.L_x_1265:
[----:B------:R-:W-:Y:S02]  /*5350*/  FMNMX.FTZ R13, R178, R11, !PT ;  /* 0x0000000bb20d7209 */ /* 0x000fe40007810000 */
[C---:B------:R-:W-:Y:S02]  /*5360*/  ISETP.GT.AND P1, PT, R179.reuse, RZ, P0 ;  /* 0x000000ffb300720c */ /* 0x040fe40000724270 */
[----:B------:R-:W-:Y:S02]  /*5370*/  FMNMX.FTZ R168, R176, R13, !PT ;  /* 0x0000000db0a87209 */ /* 0x000fe40007810000 */
[----:B------:R-:W-:Y:S02]  /*5380*/  ISETP.GT.AND P2, PT, R179, 0x1, P0 ;  /* 0x00000001b300780c */ /* 0x000fe40000744270 */
[----:B------:R-:W-:Y:S02]  /*5390*/  FMNMX.FTZ R168, R175, R168, !PT ;  /* 0x000000a8afa87209 */ /* 0x000fe40007810000 */
[----:B------:R-:W-:-:S02]  /*53a0*/  ISETP.LT.OR P1, PT, R177, 0x1, P1 ;  /* 0x00000001b100780c */ /* 0x000fc40000f21670 */
[----:B------:R-:W-:Y:S02]  /*53b0*/  FMNMX.FTZ R168, R171, R168, !PT ;  /* 0x000000a8aba87209 */ /* 0x000fe40007810000 */
[----:B------:R-:W-:Y:S02]  /*53c0*/  ISETP.GT.AND P3, PT, R179, 0x8, P0 ;  /* 0x00000008b300780c */ /* 0x000fe40000764270 */
[----:B------:R-:W-:Y:S02]  /*53d0*/  FMNMX.FTZ R168, R159, R168, !PT ;  /* 0x000000a89fa87209 */ /* 0x000fe40007810000 */
[----:B------:R-:W-:Y:S02]  /*53e0*/  ISETP.LT.OR P2, PT, R177, 0x2, P2 ;  /* 0x00000002b100780c */ /* 0x000fe40001741670 */
[----:B------:R-:W-:Y:S02]  /*53f0*/  FMNMX.FTZ R168, R167, R168, !PT ;  /* 0x000000a8a7a87209 */ /* 0x000fe40007810000 */
[----:B------:R-:W-:-:S02]  /*5400*/  ISETP.GT.AND P4, PT, R179, 0x9, P0 ;  /* 0x00000009b300780c */ /* 0x000fc40000784270 */
[----:B------:R-:W-:Y:S02]  /*5410*/  FMNMX.FTZ R13, R163, R168, !PT ;  /* 0x000000a8a30d7209 */ /* 0x000fe40007810000 */
[----:B------:R-:W-:Y:S02]  /*5420*/  ISETP.LT.OR P3, PT, R177, 0x9, P3 ;  /* 0x00000009b100780c */ /* 0x000fe40001f61670 */
[----:B------:R-:W-:Y:S02]  /*5430*/  FMNMX.FTZ R13, R164, R13, !PT ;  /* 0x0000000da40d7209 */ /* 0x000fe40007810000 */
[----:B------:R-:W-:Y:S02]  /*5440*/  FSEL R17, R17, -INF , !P2 ;  /* 0xff80000011117808 */ /* 0x000fe40005000000 */
        /* <DEDUP_REMOVED lines=9> */
[----:B------:R-:W-:Y:S02]  /*54e0*/  FSEL R19, R19, -INF , !P4 ;  /* 0xff80000013137808 */ /* 0x000fe40006000000 */
[----:B------:R-:W-:Y:S02]  /*54f0*/  FMNMX.FTZ R13, R156, R13, !PT ;  /* 0x0000000d9c0d7209 */ /* 0x000fe40007810000 */
[----:B------:R-:W-:Y:S02]  /*5500*/  ISETP.LT.OR P5, PT, R177, 0x11, P5 ;  /* 0x00000011b100780c */ /* 0x000fe40002fa1670 */
[----:B------:R-:W-:Y:S02]  /*5510*/  FMNMX.FTZ R13, R154, R13, !PT ;  /* 0x0000000d9a0d7209 */ /* 0x000fe40007810000 */
[----:B------:R-:W-:-:S02]  /*5520*/  ISETP.GT.AND P2, PT, R179, 0x18, P0 ;  /* 0x00000018b300780c */ /* 0x000fc40000744270 */
[----:B------:R-:W-:Y:S02]  /*5530*/  FMNMX.FTZ R168, R152, R13, !PT ;  /* 0x0000000d98a87209 */ /* 0x000fe40007810000 */
[----:B------:R-:W-:Y:S02]  /*5540*/  ISETP.LT.OR P6, PT, R177, 0x12, P6 ;  /* 0x00000012b100780c */ /* 0x000fe400037c1670 */
[----:B------:R-:W-:Y:S01]  /*5550*/  FSEL R20, R20, -INF , !P5 ;  /* 0xff80000014147808 */ /* 0x000fe20006800000 */
[----:B------:R-:W0:Y:S01]  /*5560*/  SHFL.BFLY PT, R13, R168, 0x2, 0x1f ;  /* 0x0c401f00a80d7f89 */ /* 0x000e2200000e0000 */
[----:B------:R-:W-:Y:S02]  /*5570*/  ISETP.GT.AND P3, PT, R179, 0x19, P0 ;  /* 0x00000019b300780c */ /* 0x000fe40000764270 */
[----:B------:R-:W-:Y:S02]  /*5580*/  FSEL R21, R21, -INF , !P6 ;  /* 0xff80000015157808 */ /* 0x000fe40007000000 */
[----:B------:R-:W-:-:S02]  /*5590*/  ISETP.LT.OR P2, PT, R177, 0x19, P2 ;  /* 0x00000019b100780c */ /* 0x000fc40001741670 */
[----:B------:R-:W-:Y:S02]  /*55a0*/  ISETP.GT.AND P4, PT, R179, 0x20, P0 ;  /* 0x00000020b300780c */ /* 0x000fe40000784270 */
[C---:B------:R-:W-:Y:S02]  /*55b0*/  ISETP.LT.OR P3, PT, R177.reuse, 0x1a, P3 ;  /* 0x0000001ab100780c */ /* 0x040fe40001f61670 */
[----:B------:R-:W-:Y:S02]  /*55c0*/  FSEL R22, R22, -INF , !P2 ;  /* 0xff80000016167808 */ /* 0x000fe40005000000 */
[----:B------:R-:W-:Y:S02]  /*55d0*/  ISETP.LT.OR P4, PT, R177, 0x21, P4 ;  /* 0x00000021b100780c */ /* 0x000fe40002781670 */
[----:B------:R-:W-:Y:S02]  /*55e0*/  FSEL R23, R23, -INF , !P3 ;  /* 0xff80000017177808 */ /* 0x000fe40005800000 */
[----:B------:R-:W-:-:S02]  /*55f0*/  ISETP.GT.AND P5, PT, R179, 0x28, P0 ;  /* 0x00000028b300780c */ /* 0x000fc400007a4270 */
[----:B------:R-:W-:Y:S02]  /*5600*/  FSEL R153, R153, -INF , !P4 ;  /* 0xff80000099997808 */ /* 0x000fe40006000000 */
[----:B------:R-:W-:Y:S02]  /*5610*/  ISETP.GT.AND P6, PT, R179, 0x29, P0 ;  /* 0x00000029b300780c */ /* 0x000fe400007c4270 */
[----:B------:R-:W-:Y:S02]  /*5620*/  ISETP.LT.OR P5, PT, R177, 0x29, P5 ;  /* 0x00000029b100780c */ /* 0x000fe40002fa1670 */
[----:B0-----:R-:W-:Y:S02]  /*5630*/  FMNMX.FTZ R169, R168, R13, !PT ;  /* 0x0000000da8a97209 */ /* 0x001fe40007810000 */
[----:B------:R-:W-:Y:S02]  /*5640*/  ISETP.GT.AND P2, PT, R179, 0x30, P0 ;  /* 0x00000030b300780c */ /* 0x000fe40000744270 */
[----:B------:R-:W-:Y:S01]  /*5650*/  ISETP.LT.OR P6, PT, R177, 0x2a, P6 ;  /* 0x0000002ab100780c */ /* 0x000fe200037c1670 */
[----:B------:R-:W0:Y:S01]  /*5660*/  SHFL.BFLY PT, R180, R169, 0x1, 0x1f ;  /* 0x0c201f00a9b47f89 */ /* 0x000e2200000e0000 */
[----:B------:R-:W-:-:S02]  /*5670*/  FSEL R157, R157, -INF , !P5 ;  /* 0xff8000009d9d7808 */ /* 0x000fc40006800000 */
[----:B------:R-:W-:Y:S02]  /*5680*/  ISETP.GT.AND P4, PT, R179, 0x31, P0 ;  /* 0x00000031b300780c */ /* 0x000fe40000784270 */
[C---:B------:R-:W-:Y:S02]  /*5690*/  ISETP.LT.OR P2, PT, R177.reuse, 0x31, P2 ;  /* 0x00000031b100780c */ /* 0x040fe40001741670 */
[----:B------:R-:W-:Y:S02]  /*56a0*/  FSEL R158, R158, -INF , !P6 ;  /* 0xff8000009e9e7808 */ /* 0x000fe40007000000 */
[----:B------:R-:W-:Y:S02]  /*56b0*/  ISETP.LT.OR P4, PT, R177, 0x32, P4 ;  /* 0x00000032b100780c */ /* 0x000fe40002781670 */
[----:B------:R-:W-:Y:S02]  /*56c0*/  FSEL R161, R161, -INF , !P2 ;  /* 0xff800000a1a17808 */ /* 0x000fe40005000000 */
[----:B------:R-:W-:-:S02]  /*56d0*/  FSEL R162, R162, -INF , !P4 ;  /* 0xff800000a2a27808 */ /* 0x000fc40006000000 */
[----:B0-----:R-:W-:Y:S01]  /*56e0*/  FMNMX.FTZ R13, R169, R180, !PT ;  /* 0x000000b4a90d7209 */ /* 0x001fe20007810000 */
[----:B------:R-:W-:Y:S01]  /*56f0*/  IMAD.U32 R180, RZ, RZ, UR52 ;  /* 0x00000034ffb47e24 */ /* 0x000fe2000f8e00ff */
[----:B------:R-:W-:Y:S02]  /*5700*/  FSEL R169, R15, -INF , !P1 ;  /* 0xff8000000fa97808 */ /* 0x000fe40004800000 */
[----:B------:R-:W-:Y:S01]  /*5710*/  ISETP.GT.AND P1, PT, R179, 0x21, P0 ;  /* 0x00000021b300780c */ /* 0x000fe20000724270 */
[----:B------:R-:W-:-:S01]  /*5720*/  FFMA.FTZ R180, R13, R180, -8 ;  /* 0xc10000000db47423 */ /* 0x000fc200000100b4 */
[----:B------:R-:W-:Y:S02]  /*5730*/  FMNMX.FTZ R168, R169, R12, !PT ;  /* 0x0000000ca9a87209 */ /* 0x000fe40007810000 */
[----:B------:R-:W-:Y:S02]  /*5740*/  FSETP.NEU.FTZ.AND P3, PT, R13, -INF , PT ;  /* 0xff8000000d00780b */ /* 0x000fe40003f7d000 */
[----:B------:R-:W-:-:S02]  /*5750*/  FMNMX.FTZ R15, R17, R168, !PT ;  /* 0x000000a8110f7209 */ /* 0x000fc40007810000 */
[----:B------:R-:W-:Y:S02]  /*5760*/  ISETP.LT.OR P1, PT, R177, 0x22, P1 ;  /* 0x00000022b100780c */ /* 0x000fe40000f21670 */
[----:B------:R-:W-:Y:S02]  /*5770*/  FMNMX.FTZ R168, R18, R15, !PT ;  /* 0x0000000f12a87209 */ /* 0x000fe40007810000 */
[----:B------:R-:W-:Y:S02]  /*5780*/  FSEL R181, R180, RZ, P3 ;  /* 0x000000ffb4b57208 */ /* 0x000fe40001800000 */
[----:B------:R-:W-:Y:S02]  /*5790*/  FMNMX.FTZ R15, R19, R168, !PT ;  /* 0x000000a8130f7209 */ /* 0x000fe40007810000 */
[----:B------:R-:W-:Y:S01]  /*57a0*/  FSEL R155, R155, -INF , !P1 ;  /* 0xff8000009b9b7808 */ /* 0x000fe20004800000 */
[--C-:B------:R-:W-:Y:S01]  /*57b0*/  FFMA.FTZ R180, R176, UR52, -R181.reuse ;  /* 0x00000034b0b47c23 */ /* 0x100fe200080108b5 */
[----:B------:R-:W-:Y:S01]  /*57c0*/  FMNMX.FTZ R168, R20, R15, !PT ;  /* 0x0000000f14a87209 */ /* 0x000fe20007810000 */
[--C-:B------:R-:W-:Y:S01]  /*57d0*/  FFMA.FTZ R178, R178, UR52, -R181.reuse ;  /* 0x00000034b2b27c23 */ /* 0x100fe200080108b5 */
[----:B------:R-:W-:Y:S01]  /*57e0*/  ISETP.GT.AND P1, PT, R179, 0x38, P0 ;  /* 0x00000038b300780c */ /* 0x000fe20000724270 */
[--C-:B------:R-:W-:Y:S01]  /*57f0*/  FFMA.FTZ R175, R175, UR52, -R181.reuse ;  /* 0x00000034afaf7c23 */ /* 0x100fe200080108b5 */
[----:B------:R-:W-:Y:S01]  /*5800*/  FMNMX.FTZ R15, R21, R168, !PT ;  /* 0x000000a8150f7209 */ /* 0x000fe20007810000 */
[--C-:B------:R-:W-:Y:S01]  /*5810*/  FFMA.FTZ R159, R159, UR52, -R181.reuse ;  /* 0x000000349f9f7c23 */ /* 0x100fe200080108b5 */
[----:B------:R-:W-:Y:S01]  /*5820*/  ISETP.GT.AND P0, PT, R179, 0x39, P0 ;  /* 0x00000039b300780c */ /* 0x000fe20000704270 */
[--C-:B------:R-:W-:Y:S01]  /*5830*/  FFMA.FTZ R163, R163, UR52, -R181.reuse ;  /* 0x00000034a3a37c23 */ /* 0x100fe200080108b5 */
[----:B------:R-:W-:Y:S01]  /*5840*/  FMNMX.FTZ R168, R22, R15, !PT ;  /* 0x0000000f16a87209 */ /* 0x000fe20007810000 */
[----:B------:R-:W-:Y:S01]  /*5850*/  MUFU.EX2 R179, R178 ;  /* 0x000000b200b37308 */ /* 0x000fe20000000800 */
[----:B------:R-:W-:Y:S01]  /*5860*/  ISETP.LT.OR P1, PT, R177, 0x39, P1 ;  /* 0x00000039b100780c */ /* 0x000fe20000f21670 */
[----:B------:R-:W-:Y:S01]  /*5870*/  FFMA.FTZ R154, R154, UR52, -R181 ;  /* 0x000000349a9a7c23 */ /* 0x000fe200080108b5 */
[----:B------:R-:W-:-:S02]  /*5880*/  FMNMX.FTZ R168, R23, R168, !PT ;  /* 0x000000a817a87209 */ /* 0x000fc40007810000 */
[----:B------:R-:W-:Y:S02]  /*5890*/  ISETP.LT.OR P0, PT, R177, 0x3a, P0 ;  /* 0x0000003ab100780c */ /* 0x000fe40000701670 */
[----:B------:R-:W-:Y:S01]  /*58a0*/  FMNMX.FTZ R168, R153, R168, !PT ;  /* 0x000000a899a87209 */ /* 0x000fe20007810000 */
[----:B------:R-:W-:Y:S01]  /*58b0*/  MUFU.EX2 R175, R175 ;  /* 0x000000af00af7308 */ /* 0x000fe20000000800 */
[----:B------:R-:W-:Y:S02]  /*58c0*/  FSEL R165, R165, -INF , !P1 ;  /* 0xff800000a5a57808 */ /* 0x000fe40004800000 */
[----:B------:R-:W-:Y:S02]  /*58d0*/  FMNMX.FTZ R176, R155, R168, !PT ;  /* 0x000000a89bb07209 */ /* 0x000fe40007810000 */
[----:B------:R-:W-:Y:S02]  /*58e0*/  FSEL R166, R166, -INF , !P0 ;  /* 0xff800000a6a67808 */ /* 0x000fe40004000000 */
[----:B------:R-:W-:Y:S01]  /*58f0*/  FMNMX.FTZ R15, R157, R176, !PT ;  /* 0x000000b09d0f7209 */ /* 0x000fe20007810000 */
[----:B------:R0:W-:Y:S03]  /*5900*/  MUFU.EX2 R168, R180 ;  /* 0x000000b400a87308 */ /* 0x0001e60000000800 */
[----:B------:R-:W-:-:S04]  /*5910*/  FMNMX.FTZ R176, R158, R15, !PT ;  /* 0x0000000f9eb07209 */ /* 0x000fc80007810000 */
[----:B------:R-:W-:Y:S01]  /*5920*/  FMNMX.FTZ R15, R161, R176, !PT ;  /* 0x000000b0a10f7209 */ /* 0x000fe20007810000 */
[----:B------:R-:W-:-:S01]  /*5930*/  FFMA.FTZ R176, R171, UR52, -R181 ;  /* 0x00000034abb07c23 */ /* 0x000fc200080108b5 */
[--C-:B0-----:R-:W-:Y:S01]  /*5940*/  FFMA.FTZ R180, R164, UR52, -R181.reuse ;  /* 0x00000034a4b47c23 */ /* 0x101fe200080108b5 */
        /* <DEDUP_REMOVED lines=11> */
[----:B------:R-:W-:Y:S01]  /*5a00*/  FSEL R152, R13, RZ, P3 ;  /* 0x000000ff0d987208 */ /* 0x000fe20001800000 */
[----:B------:R-:W-:Y:S01]  /*5a10*/  IMAD.U32 R156, RZ, RZ, UR52 ;  /* 0x00000034ff9c7e24 */ /* 0x000fe2000f8e00ff */
[----:B------:R-:W-:Y:S01]  /*5a20*/  MUFU.EX2 R176, R176 ;  /* 0x000000b000b07308 */ /* 0x000fe20000000800 */
[----:B------:R-:W0:Y:S02]  /*5a30*/  SHFL.BFLY PT, R182, R15, 0x2, 0x1f ;  /* 0x0c401f000fb67f89 */ /* 0x000e2400000e0000 */
[----:B------:R-:W-:-:S04]  /*5a40*/  FADD.FTZ R152, -R152, R11 ;  /* 0x0000000b98987221 */ /* 0x000fc80000010100 */
[----:B------:R-:W-:Y:S01]  /*5a50*/  FMUL.FTZ R172, R152, UR52 ;  /* 0x0000003498ac7c20 */ /* 0x000fe20008410000 */
[----:B------:R-:W-:Y:S08]  /*5a60*/  MUFU.EX2 R159, R159 ;  /* 0x0000009f009f7308 */ /* 0x000ff00000000800 */
[----:B------:R-:W1:Y:S08]  /*5a70*/  MUFU.EX2 R172, R172 ;  /* 0x000000ac00ac7308 */ /* 0x000e700000000800 */
[----:B------:R-:W-:Y:S01]  /*5a80*/  MUFU.EX2 R178, R178 ;  /* 0x000000b200b27308 */ /* 0x000fe20000000800 */
[----:B0-----:R-:W-:-:S05]  /*5a90*/  FMNMX.FTZ R182, R15, R182, !PT ;  /* 0x000000b60fb67209 */ /* 0x001fca0007810000 */
[----:B------:R-:W0:Y:S02]  /*5aa0*/  SHFL.BFLY PT, R15, R182, 0x1, 0x1f ;  /* 0x0c201f00b60f7f89 */ /* 0x000e2400000e0000 */
[----:B------:R-:W-:Y:S01]  /*5ab0*/  MUFU.EX2 R163, R163 ;  /* 0x000000a300a37308 */ /* 0x000fe20000000800 */
[-C--:B-1----:R-:W-:Y:S01]  /*5ac0*/  FMUL.FTZ R24, R24, R172.reuse ;  /* 0x000000ac18187220 */ /* 0x082fe20000410000 */
        /* <DEDUP_REMOVED lines=20> */
[----:B0-----:R-:W-:Y:S01]  /*5c10*/  FMNMX.FTZ R15, R182, R15, !PT ;  /* 0x0000000fb60f7209 */ /* 0x001fe20007810000 */
[-C--:B------:R-:W-:Y:S01]  /*5c20*/  FMUL.FTZ R61, R61, R172.reuse ;  /* 0x000000ac3d3d7220 */ /* 0x080fe20000410000 */
[----:B------:R-:W-:Y:S01]  /*5c30*/  MUFU.EX2 R167, R167 ;  /* 0x000000a700a77308 */ /* 0x000fe20000000800 */
[----:B------:R-:W-:Y:S01]  /*5c40*/  FMUL.FTZ R64, R64, R172 ;  /* 0x000000ac40407220 */ /* 0x000fe20000410000 */
[C---:B------:R-:W-:Y:S01]  /*5c50*/  FSETP.NEU.FTZ.AND P0, PT, R15.reuse, -INF , PT ;  /* 0xff8000000f00780b */ /* 0x040fe20003f1d000 */
[----:B------:R-:W-:-:S01]  /*5c60*/  FFMA.FTZ R156, R15, R156, -8 ;  /* 0xc10000000f9c7423 */ /* 0x000fc2000001009c */
[-C--:B------:R-:W-:Y:S01]  /*5c70*/  FMUL.FTZ R65, R65, R172.reuse ;  /* 0x000000ac41417220 */ /* 0x080fe20000410000 */
[-C--:B------:R-:W-:Y:S01]  /*5c80*/  FMUL.FTZ R68, R68, R172.reuse ;  /* 0x000000ac44447220 */ /* 0x080fe20000410000 */
[-C--:B------:R-:W-:Y:S01]  /*5c90*/  FMUL.FTZ R69, R69, R172.reuse ;  /* 0x000000ac45457220 */ /* 0x080fe20000410000 */
[-C--:B------:R-:W-:Y:S01]  /*5ca0*/  FMUL.FTZ R72, R72, R172.reuse ;  /* 0x000000ac48487220 */ /* 0x080fe20000410000 */
[----:B------:R-:W-:Y:S01]  /*5cb0*/  FSEL R152, R156, RZ, P0 ;  /* 0x000000ff9c987208 */ /* 0x000fe20000000000 */
[----:B------:R-:W-:Y:S01]  /*5cc0*/  MUFU.EX2 R160, R160 ;  /* 0x000000a000a07308 */ /* 0x000fe20000000800 */
[-C--:B------:R-:W-:Y:S01]  /*5cd0*/  FMUL.FTZ R73, R73, R172.reuse ;  /* 0x000000ac49497220 */ /* 0x080fe20000410000 */
[-C--:B------:R-:W-:Y:S01]  /*5ce0*/  FMUL.FTZ R76, R76, R172.reuse ;  /* 0x000000ac4c4c7220 */ /* 0x080fe20000410000 */
[----:B------:R-:W-:Y:S01]  /*5cf0*/  FMUL.FTZ R77, R77, R172 ;  /* 0x000000ac4d4d7220 */ /* 0x000fe20000410000 */
[--C-:B------:R-:W-:Y:S01]  /*5d00*/  FFMA.FTZ R174, R169, UR52, -R152.reuse ;  /* 0x00000034a9ae7c23 */ /* 0x100fe20008010898 */
[----:B------:R-:W-:-:S01]  /*5d10*/  FFMA.FTZ R169, R19, UR52, -R152 ;  /* 0x0000003413a97c23 */ /* 0x000fc20008010898 */
[--C-:B------:R-:W-:Y:S01]  /*5d20*/  FFMA.FTZ R19, R21, UR52, -R152.reuse ;  /* 0x0000003415137c23 */ /* 0x100fe20008010898 */
[----:B------:R-:W-:Y:S01]  /*5d30*/  FSEL R21, R15, RZ, P0 ;  /* 0x000000ff0f157208 */ /* 0x000fe20000000000 */
[--C-:B------:R-:W-:Y:S01]  /*5d40*/  FFMA.FTZ R17, R17, UR52, -R152.reuse ;  /* 0x0000003411117c23 */ /* 0x100fe20008010898 */
[----:B------:R-:W-:-:S01]  /*5d50*/  FFMA.FTZ R156, R18, UR52, -R152 ;  /* 0x00000034129c7c23 */ /* 0x000fc20008010898 */
[----:B------:R-:W-:Y:S01]  /*5d60*/  MUFU.EX2 R174, R174 ;  /* 0x000000ae00ae7308 */ /* 0x000fe20000000800 */
[----:B------:R-:W-:-:S01]  /*5d70*/  FFMA.FTZ R18, R20, UR52, -R152 ;  /* 0x0000003414127c23 */ /* 0x000fc20008010898 */
[----:B------:R-:W-:Y:S01]  /*5d80*/  FADD.FTZ R21, -R21, R12 ;  /* 0x0000000c15157221 */ /* 0x000fe20000010100 */
[----:B------:R-:W-:-:S01]  /*5d90*/  FFMA.FTZ R20, R22, UR52, -R152 ;  /* 0x0000003416147c23 */ /* 0x000fc20008010898 */
[--C-:B------:R-:W-:Y:S01]  /*5da0*/  FFMA.FTZ R22, R23, UR52, -R152.reuse ;  /* 0x0000003417167c23 */ /* 0x100fe20008010898 */
[----:B------:R-:W-:-:S01]  /*5db0*/  FFMA.FTZ R12, R153, UR52, -R152 ;  /* 0x00000034990c7c23 */ /* 0x000fc20008010898 */
[----:B------:R-:W-:Y:S01]  /*5dc0*/  FMUL.FTZ R21, R21, UR52 ;  /* 0x0000003415157c20 */ /* 0x000fe20008410000 */
[----:B------:R-:W-:-:S01]  /*5dd0*/  FFMA.FTZ R153, R172, R4, R179 ;  /* 0x00000004ac997223 */ /* 0x000fc200000100b3 */
        /* <DEDUP_REMOVED lines=9> */
[----:B------:R-:W-:Y:S01]  /*5e70*/  PLOP3.LUT P0, PT, PT, PT, UP0, 0x40, 0x0 ;  /* 0x000000000000781c */ /* 0x000fe20003f0e808 */
        /* <DEDUP_REMOVED lines=15> */
[----:B0-----:R-:W-:-:S01]  /*5f70*/  FFMA.FTZ R4, R21, R5, R174 ;  /* 0x0000000515047223 */ /* 0x001fc200000100ae */
[-C--:B------:R-:W-:Y:S01]  /*5f80*/  FMUL.FTZ R105, R105, R172.reuse ;  /* 0x000000ac69697220 */ /* 0x080fe20000410000 */
[-C--:B------:R-:W-:Y:S01]  /*5f90*/  FMUL.FTZ R108, R108, R172.reuse ;  /* 0x000000ac6c6c7220 */ /* 0x080fe20000410000 */
[----:B------:R-:W-:Y:S01]  /*5fa0*/  FMUL.FTZ R109, R109, R172 ;  /* 0x000000ac6d6d7220 */ /* 0x000fe20000410000 */
[----:B------:R-:W-:-:S01]  /*5fb0*/  FADD.FTZ R5, R17, R4 ;  /* 0x0000000411057221 */ /* 0x000fc20000010000 */
        /* <DEDUP_REMOVED lines=10> */
[----:B------:R1:W-:Y:S01]  /*6060*/  MUFU.EX2 R177, R22 ;  /* 0x0000001600b17308 */ /* 0x0003e20000000800 */
[----:B---3--:R-:W-:-:S01]  /*6070*/  FADD.FTZ R5, R169, R4 ;  /* 0x00000004a9057221 */ /* 0x008fc20000010000 */
[----:B------:R-:W-:Y:S01]  /*6080*/  F2FP.SATFINITE.E4M3.F32.PACK_AB_MERGE_C R169, R169, R156, RZ ;  /* 0x0000009ca9a9723e */ /* 0x000fe200048070ff */
[-C--:B------:R-:W-:Y:S01]  /*6090*/  FMUL.FTZ R128, R128, R172.reuse ;  /* 0x000000ac80807220 */ /* 0x080fe20000410000 */
[-C--:B------:R-:W-:Y:S01]  /*60a0*/  FMUL.FTZ R129, R129, R172.reuse ;  /* 0x000000ac81817220 */ /* 0x080fe20000410000 */
[-C--:B------:R-:W-:Y:S01]  /*60b0*/  FMUL.FTZ R132, R132, R172.reuse ;  /* 0x000000ac84847220 */ /* 0x080fe20000410000 */
[-C--:B------:R-:W-:Y:S01]  /*60c0*/  FMUL.FTZ R133, R133, R172.reuse ;  /* 0x000000ac85857220 */ /* 0x080fe20000410000 */
[----:B------:R-:W-:Y:S01]  /*60d0*/  FMUL.FTZ R136, R136, R172 ;  /* 0x000000ac88887220 */ /* 0x000fe20000410000 */
[----:B------:R-:W3:Y:S01]  /*60e0*/  MUFU.EX2 R19, R19 ;  /* 0x0000001300137308 */ /* 0x000ee20000000800 */
[----:B-1----:R-:W-:-:S01]  /*60f0*/  FADD.FTZ R22, R168, R153 ;  /* 0x00000099a8167221 */ /* 0x002fc20000010000 */
[----:B0-----:R-:W-:Y:S01]  /*6100*/  FADD.FTZ R4, R18, R5 ;  /* 0x0000000512047221 */ /* 0x001fe20000010000 */
[-C--:B------:R-:W-:Y:S01]  /*6110*/  FMUL.FTZ R137, R137, R172.reuse ;  /* 0x000000ac89897220 */ /* 0x080fe20000410000 */
[----:B------:R-:W-:Y:S01]  /*6120*/  FMUL.FTZ R140, R140, R172 ;  /* 0x000000ac8c8c7220 */ /* 0x000fe20000410000 */
[----:B------:R-:W-:-:S01]  /*6130*/  FADD.FTZ R153, R175, R22 ;  /* 0x00000016af997221 */ /* 0x000fc20000010000 */
[C---:B------:R-:W-:Y:S01]  /*6140*/  F2FP.SATFINITE.E4M3.F32.PACK_AB_MERGE_C R175, R176.reuse, R175, RZ ;  /* 0x000000afb0af723e */ /* 0x040fe200048070ff */
[----:B------:R-:W-:Y:S01]  /*6150*/  FMUL.FTZ R141, R141, R172 ;  /* 0x000000ac8d8d7220 */ /* 0x000fe20000410000 */
[----:B------:R-:W0:Y:S01]  /*6160*/  MUFU.EX2 R20, R20 ;  /* 0x0000001400147308 */ /* 0x000e220000000800 */
[----:B------:R-:W-:-:S01]  /*6170*/  FADD.FTZ R22, R176, R153 ;  /* 0x00000099b0167221 */ /* 0x000fc20000010000 */
[-C--:B------:R-:W-:Y:S01]  /*6180*/  FMUL.FTZ R144, R144, R172.reuse ;  /* 0x000000ac90907220 */ /* 0x080fe20000410000 */
[-C--:B------:R-:W-:Y:S01]  /*6190*/  FMUL.FTZ R145, R145, R172.reuse ;  /* 0x000000ac91917220 */ /* 0x080fe20000410000 */
[----:B------:R-:W-:Y:S01]  /*61a0*/  FMUL.FTZ R148, R148, R172 ;  /* 0x000000ac94947220 */ /* 0x000fe20000410000 */
[----:B------:R-:W-:-:S01]  /*61b0*/  FADD.FTZ R153, R159, R22 ;  /* 0x000000169f997221 */ /* 0x000fc20000010000 */
[----:B------:R-:W-:Y:S01]  /*61c0*/  FMUL.FTZ R149, R149, R172 ;  /* 0x000000ac95957220 */ /* 0x000fe20000410000 */
[----:B------:R-:W-:Y:S01]  /*61d0*/  FMUL.FTZ R26, R26, R21 ;  /* 0x000000151a1a7220 */ /* 0x000fe20000410000 */
[----:B------:R-:W1:Y:S01]  /*61e0*/  MUFU.EX2 R12, R12 ;  /* 0x0000000c000c7308 */ /* 0x000e620000000800 */
[----:B------:R-:W-:-:S01]  /*61f0*/  FADD.FTZ R22, R178, R153 ;  /* 0x00000099b2167221 */ /* 0x000fc20000010000 */
[----:B---3--:R-:W-:Y:S01]  /*6200*/  FADD.FTZ R5, R19, R4 ;  /* 0x0000000413057221 */ /* 0x008fe20000010000 */
[-C--:B------:R-:W-:Y:S01]  /*6210*/  FMUL.FTZ R27, R27, R21.reuse ;  /* 0x000000151b1b7220 */ /* 0x080fe20000410000 */
[----:B------:R-:W-:Y:S01]  /*6220*/  FMUL.FTZ R30, R30, R21 ;  /* 0x000000151e1e7220 */ /* 0x000fe20000410000 */
[----:B------:R-:W-:-:S01]  /*6230*/  FADD.FTZ R153, R163, R22 ;  /* 0x00000016a3997221 */ /* 0x000fc20000010000 */
[----:B------:R-:W-:Y:S01]  /*6240*/  F2FP.SATFINITE.E4M3.F32.PACK_AB_MERGE_C R163, R180, R163, RZ ;  /* 0x000000a3b4a3723e */ /* 0x000fe200048070ff */
[----:B------:R-:W-:Y:S01]  /*6250*/  FMUL.FTZ R31, R31, R21 ;  /* 0x000000151f1f7220 */ /* 0x000fe20000410000 */
[----:B------:R-:W3:Y:S01]  /*6260*/  MUFU.EX2 R23, R23 ;  /* 0x0000001700177308 */ /* 0x000ee20000000800 */
[----:B0-----:R-:W-:-:S01]  /*6270*/  FADD.FTZ R4, R20, R5 ;  /* 0x0000000514047221 */ /* 0x001fc20000010000 */
[----:B------:R-:W-:Y:S01]  /*6280*/  FADD.FTZ R153, R180, R153 ;  /* 0x00000099b4997221 */ /* 0x000fe20000010000 */
[C---:B------:R-:W-:Y:S01]  /*6290*/  F2FP.SATFINITE.E4M3.F32.PACK_AB_MERGE_C R155, R177.reuse, R20, RZ ;  /* 0x00000014b19b723e */ /* 0x040fe200048070ff */
[----:B------:R-:W-:Y:S01]  /*62a0*/  FMUL.FTZ R34, R34, R21 ;  /* 0x0000001522227220 */ /* 0x000fe20000410000 */
[----:B------:R-:W-:-:S01]  /*62b0*/  FADD.FTZ R5, R177, R4 ;  /* 0x00000004b1057221 */ /* 0x000fc20000010000 */
[----:B------:R-:W-:Y:S01]  /*62c0*/  FADD.FTZ R4, R164, R153 ;  /* 0x00000099a4047221 */ /* 0x000fe20000010000 */
[----:B------:R-:W-:Y:S01]  /*62d0*/  F2FP.SATFINITE.E4M3.F32.PACK_AB_MERGE_C R155, R19, R18, R155 ;  /* 0x00000012139b723e */ /* 0x000fe2000480709b */
[----:B------:R-:W0:Y:S01]  /*62e0*/  MUFU.EX2 R157, R157 ;  /* 0x0000009d009d7308 */ /* 0x000e220000000800 */
[----:B-1----:R-:W-:-:S01]  /*62f0*/  FADD.FTZ R22, R12, R5 ;  /* 0x000000050c167221 */ /* 0x002fc20000010000 */
[----:B------:R-:W-:Y:S01]  /*6300*/  FADD.FTZ R5, R167, R4 ;  /* 0x00000004a7057221 */ /* 0x000fe20000010000 */
[-C--:B------:R-:W-:Y:S01]  /*6310*/  FMUL.FTZ R35, R35, R21.reuse ;  /* 0x0000001523237220 */ /* 0x080fe20000410000 */
[-C--:B------:R-:W-:Y:S01]  /*6320*/  FMUL.FTZ R38, R38, R21.reuse ;  /* 0x0000001526267220 */ /* 0x080fe20000410000 */
[-C--:B------:R-:W-:Y:S01]  /*6330*/  FMUL.FTZ R39, R39, R21.reuse ;  /* 0x0000001527277220 */ /* 0x080fe20000410000 */
[----:B------:R-:W-:Y:S01]  /*6340*/  FADD.FTZ R4, R160, R5 ;  /* 0x00000005a0047221 */ /* 0x000fe20000010000 */
[----:B------:R-:W-:Y:S01]  /*6350*/  FMUL.FTZ R42, R42, R21 ;  /* 0x000000152a2a7220 */ /* 0x000fe20000410000 */
[----:B------:R-:W1:Y:S01]  /*6360*/  MUFU.EX2 R171, R171 ;  /* 0x000000ab00ab7308 */ /* 0x000e620000000800 */
[----:B---3--:R-:W-:-:S01]  /*6370*/  FADD.FTZ R22, R23, R22 ;  /* 0x0000001617167221 */ /* 0x008fc20000010000 */
        /* <DEDUP_REMOVED lines=19> */
[-C--:B------:R-:W-:Y:S01]  /*64b0*/  FMUL.FTZ R71, R71, R21.reuse ;  /* 0x0000001547477220 */ /* 0x080fe20000410000 */
[----:B------:R-:W-:Y:S01]  /*64c0*/  F2FP.SATFINITE.E4M3.F32.PACK_AB_MERGE_C R156, R167, R164, R160 ;  /* 0x000000a4a79c723e */ /* 0x000fe200048070a0 */
[----:B------:R-:W-:Y:S01]  /*64d0*/  FMUL.FTZ R74, R74, R21 ;  /* 0x000000154a4a7220 */ /* 0x000fe20000410000 */
[----:B------:R-:W1:Y:S01]  /*64e0*/  MUFU.EX2 R170, R170 ;  /* 0x000000aa00aa7308 */ /* 0x000e620000000800 */
[----:B---3--:R-:W-:-:S01]  /*64f0*/  FADD.FTZ R4, R158, R5 ;  /* 0x000000059e047221 */ /* 0x008fc20000010000 */
[----:B------:R-:W-:Y:S01]  /*6500*/  F2FP.SATFINITE.E4M3.F32.PACK_AB_MERGE_C R157, R158, R157, RZ ;  /* 0x0000009d9e9d723e */ /* 0x000fe200048070ff */
[-C--:B------:R-:W-:Y:S01]  /*6510*/  FMUL.FTZ R75, R75, R21.reuse ;  /* 0x000000154b4b7220 */ /* 0x080fe20000410000 */
[-C--:B------:R-:W-:Y:S01]  /*6520*/  FMUL.FTZ R78, R78, R21.reuse ;  /* 0x000000154e4e7220 */ /* 0x080fe20000410000 */
[-C--:B------:R-:W-:Y:S01]  /*6530*/  FMUL.FTZ R79, R79, R21.reuse ;  /* 0x000000154f4f7220 */ /* 0x080fe20000410000 */
[----:B------:R-:W-:Y:S01]  /*6540*/  F2FP.SATFINITE.E4M3.F32.PACK_AB_MERGE_C R157, R23, R12, R157 ;  /* 0x0000000c179d723e */ /* 0x000fe2000480709d */
        /* <DEDUP_REMOVED lines=43> */
[----:B------:R-:W-:Y:S01]  /*6800*/  F2FP.SATFINITE.E4M3.F32.PACK_AB_MERGE_C R153, R17, R174, R169 ;  /* 0x000000ae1199723e */ /* 0x000fe200048070a9 */
[-C--:B------:R-:W-:Y:S01]  /*6810*/  FMUL.FTZ R143, R143, R21.reuse ;  /* 0x000000158f8f7220 */ /* 0x080fe20000410000 */
[-C--:B------:R-:W-:Y:S01]  /*6820*/  FMUL.FTZ R146, R146, R21.reuse ;  /* 0x0000001592927220 */ /* 0x080fe20000410000 */
[-C--:B------:R-:W-:Y:S01]  /*6830*/  FMUL.FTZ R147, R147, R21.reuse ;  /* 0x0000001593937220 */ /* 0x080fe20000410000 */
[-C--:B------:R-:W-:Y:S01]  /*6840*/  FMUL.FTZ R150, R150, R21.reuse ;  /* 0x0000001596967220 */ /* 0x080fe20000410000 */
[----:B------:R-:W-:Y:S01]  /*6850*/  FMUL.FTZ R151, R151, R21 ;  /* 0x0000001597977220 */ /* 0x000fe20000410000 */
[C---:B0-----:R-:W-:Y:S01]  /*6860*/  F2FP.SATFINITE.E4M3.F32.PACK_AB_MERGE_C R158, R11.reuse, R154, RZ ;  /* 0x0000009a0b9e723e */ /* 0x041fe200048070ff */
[----:B------:R-:W-:-:S01]  /*6870*/  FADD.FTZ R4, R11, R20 ;  /* 0x000000140b047221 */ /* 0x000fc20000010000 */
[----:B------:R-:W-:-:S02]  /*6880*/  F2FP.SATFINITE.E4M3.F32.PACK_AB_MERGE_C R154, R178, R159, R163 ;  /* 0x0000009fb29a723e */ /* 0x000fc400048070a3 */
[----:B------:R-:W-:Y:S02]  /*6890*/  F2FP.SATFINITE.E4M3.F32.PACK_AB_MERGE_C R158, R173, R170, R158 ;  /* 0x000000aaad9e723e */ /* 0x000fe4000480709e */
[C---:B-1----:R-:W-:Y:S01]  /*68a0*/  F2FP.SATFINITE.E4M3.F32.PACK_AB_MERGE_C R165, R152.reuse, R165, RZ ;  /* 0x000000a598a5723e */ /* 0x042fe200048070ff */
[----:B------:R-:W-:-:S01]  /*68b0*/  FADD.FTZ R5, R152, R5 ;  /* 0x0000000598057221 */ /* 0x000fc20000010000 */
[----:B------:R-:W-:Y:S02]  /*68c0*/  F2FP.SATFINITE.E4M3.F32.PACK_AB_MERGE_C R152, R168, R179, R175 ;  /* 0x000000b3a898723e */ /* 0x000fe400048070af */
[----:B------:R-:W-:Y:S01]  /*68d0*/  F2FP.SATFINITE.E4M3.F32.PACK_AB_MERGE_C R159, R162, R161, R165 ;  /* 0x000000a1a29f723e */ /* 0x000fe200048070a5 */
[----:B------:R-:W-:Y:S06]  /*68e0*/  @P0 BRA `(.L_x_1269) ;  /* 0x0000000000040947 */ /* 0x000fec0003800000 */
[----:B------:R-:W-:Y:S01]  /*68f0*/  BPT.TRAP 0x1 ;  /* 0x000000040000795c */ /* 0x000fe20000300000 */
.L_x_1269:
[----:B------:R-:W-:Y:S01]  /*6900*/  PLOP3.LUT P1, PT, PT, PT, UP0, 0x40, 0x0 ;  /* 0x000000000000781c */ /* 0x000fe20003f2e808 */
[----:B------:R0:W1:-:S12]  /*6910*/  SYNCS.PHASECHK.TRANS64.TRYWAIT P0, [UR55+0x20850], R10 ;  /* 0x0208500aff0075a7 */ /* 0x0000580008000177 */
[----:B0-----:R-:W-:Y:S05]  /*6920*/  @P1 BRA `(.L_x_1270) ;  /* 0x0000000000041947 */ /* 0x001fea0003800000 */
[----:B------:R-:W-:Y:S01]  /*6930*/  BPT.TRAP 0x1 ;  /* 0x000000040000795c */ /* 0x000fe20000300000 */
.L_x_1270:
[----:B-1----:R-:W-:Y:S05]  /*6940*/  @P0 BRA `(.L_x_1271) ;  /* 0x0000000000080947 */ /* 0x002fea0003800000 */
[----:B------:R-:W0:Y:S02]  /*6950*/  SYNCS.PHASECHK.TRANS64.TRYWAIT P0, [UR55+0x20850], R10 ;  /* 0x0208500aff0075a7 */ /* 0x000e240008000177 */
[----:B0-----:R-:W-:Y:S05]  /*6960*/  @!P0 BRA `(.L_x_1272) ;  /* 0x000000d800548947 */ /* 0x001fea0003800000 */
.L_x_1271:
[----:B------:R1:W-:Y:S01]  /*6970*/  BAR.SYNC.DEFER_BLOCKING R8, 0x100 ;  /* 0x000400080000751d */ /* 0x0003e20000010000 */
[----:B------:R-:W-:Y:S01]  /*6980*/  ULEA UR6, UR48, UR46, 0xa ;  /* 0x0000002e30067291 */ /* 0x000fe2000f8e503f */
[----:B------:R-:W-:-:S04]  /*6990*/  PLOP3.LUT P0, PT, PT, PT, UP0, 0x40, 0x0 ;  /* 0x000000000000781c */ /* 0x000fc80003f0e808 */
[----:B------:R-:W-:Y:S01]  /*69a0*/  UMOV UR7, 0x80000020 ;  /* 0x8000002000077882 */ /* 0x000fe20000000000 */
[----:B------:R-:W-:-:S06]  /*69b0*/  WARPGROUP.ARRIVE ;  /* 0x00000000000079c5 */ /* 0x000fcc0000000000 */
        /* <DEDUP_REMOVED lines=8> */
[----:B-1----:R-:W-:Y:S05]  /*6a40*/  @P0 BRA `(.L_x_1273) ;  /* 0x0000000000040947 */ /* 0x002fea0003800000 */
[----:B------:R-:W-:Y:S01]  /*6a50*/  BPT.TRAP 0x1 ;  /* 0x000000040000795c */ /* 0x000fe20000300000 */
.L_x_1273:
[----:B------:R-:W-:Y:S01]  /*6a60*/  UIADD3 UR55, UR55, 0x20860, URZ ;  /* 0x0002086037377890 */ /* 0x000fe2000fffe03f */
[C---:B------:R-:W-:Y:S01]  /*6a70*/  ISETP.GT.AND P0, PT, R9.reuse, UR54, PT ;  /* 0x0000003609007c0c */ /* 0x040fe2000bf04270 */
[----:B------:R-:W-:Y:S01]  /*6a80*/  VIADD R9, R9, 0xffffffff ;  /* 0xffffffff09097836 */ /* 0x000fe20000000000 */
[----:B------:R-:W-:Y:S01]  /*6a90*/  MOV R12, R15 ;  /* 0x0000000f000c7202 */ /* 0x000fe20000000f00 */
[----:B------:R-:W-:Y:S01]  /*6aa0*/  UPRMT UR55, UR45, 0x654, UR55 ;  /* 0x000006542d377896 */ /* 0x000fe20008000037 */
[----:B0-----:R-:W-:-:S08]  /*6ab0*/  IMAD.MOV.U32 R11, RZ, RZ, R13 ;  /* 0x000000ffff0b7224 */ /* 0x001fd000078e000d */
[----:B------:R-:W-:Y:S01]  /*6ac0*/  SYNCS.ARRIVE.TRANS64.RED.A1T0 RZ, [UR55], RZ ;  /* 0x000000ffffff79a7 */ /* 0x000fe20008100437 */
[----:B------:R-:W-:Y:S05]  /*6ad0*/  @P0 BRA `(.L_x_1274) ;  /* 0xffffffd800280947 */ /* 0x000fea000383ffff */
[----:B------:R-:W-:-:S07]  /*6ae0*/  IMAD.MOV.U32 R10, RZ, RZ, R9 ;  /* 0x000000ffff0a7224 */ /* 0x000fce00078e0009 */
.L_x_1255:
[----:B------:R-:W0:Y:S01]  /*6af0*/  S2UR UR6, SR_CTAID.X ;  /* 0x00000000000679c3 */ /* 0x000e220000002500 */
[----:B------:R-:W-:Y:S01]  /*6b00*/  IADD3 R9, -R14, 0x1, RZ ;  /* 0x000000010e097810 */ /* 0x000fe20007ffe1ff */
[----:B------:R-:W-:Y:S02]  /*6b10*/  UISETP.NE.AND UP2, UPT, UR43, URZ, UPT ;  /* 0x0000003f2b00728c */ /* 0x000fe4000bf45270 */
[----:B------:R-:W-:Y:S02]  /*6b20*/  UISETP.NE.AND UP1, UPT, UR42, URZ, UPT ;  /* 0x0000003f2a00728c */ /* 0x000fe4000bf25270 */
[----:B------:R-:W-:Y:S01]  /*6b30*/  IMAD R9, R2, UR53, R9 ;  /* 0x0000003502097c24 */ /* 0x000fe2000f8e0209 */
[----:B------:R-:W-:-:S03]  /*6b40*/  ULDC UR15, c[0x0][0x9dc] ;  /* 0x00027700000f7ab9 */ /* 0x000fc60000000800 */
[----:B------:R-:W-:Y:S02]  /*6b50*/  PLOP3.LUT P0, PT, PT, PT, UP1, 0x40, 0x0 ;  /* 0x000000000000781c */ /* 0x000fe40003f0e818 */
[----:B------:R-:W-:Y:S01]  /*6b60*/  R2UR UR11, R9 ;  /* 0x00000000090b72ca */ /* 0x000fe200000e0000 */
[----:B------:R-:W-:Y:S01]  /*6b70*/  @UP2 ULDC UR14, c[0x0][0x450] ;  /* 0x00011400000e2ab9 */ /* 0x000fe20000000800 */
[----:B0-----:R-:W-:-:S03]  /*6b80*/  ULEA UR10, UR6, 0x7f, 0x7 ;  /* 0x0000007f060a7891 */ /* 0x001fc6000f8e383f */
[----:B------:R-:W-:Y:S02]  /*6b90*/  @UP2 ULDC UR6, c[0x0][0x44c] ;  /* 0x0001130000062ab9 */ /* 0x000fe40000000800 */
[----:B------:R-:W-:-:S04]  /*6ba0*/  UIMAD.WIDE.U32 UR6, UR10, UR6, URZ ;  /* 0x000000060a0672a5 */ /* 0x000fc8000f8e003f */
[----:B------:R-:W-:-:S04]  /*6bb0*/  @UP2 USHF.R.U32.HI UR10, URZ, UR14, UR7 ;  /* 0x0000000e3f0a2299 */ /* 0x000fc80008011607 */
[----:B------:R-:W-:-:S04]  /*6bc0*/  UIADD3 UR10, UR11, UR10, URZ ;  /* 0x0000000a0b0a7290 */ /* 0x000fc8000fffe03f */
[----:B------:R-:W-:Y:S01]  /*6bd0*/  UIADD3 UR15, UR10, -UR15, URZ ;  /* 0x8000000f0a0f7290 */ /* 0x000fe2000fffe03f */
[----:B------:R-:W-:Y:S11]  /*6be0*/  @P0 BRA `(.L_x_1275) ;  /* 0x0000000000500947 */ /* 0x000ff60003800000 */
[----:B------:R-:W-:Y:S02]  /*6bf0*/  UMOV UR14, UR10 ;  /* 0x0000000a000e7c82 */ /* 0x000fe40008000000 */
[----:B------:R-:W-:-:S06]  /*6c00*/  UISETP.GT.AND UP1, UPT, UR14, -0x1, UPT ;  /* 0xffffffff0e00788c */ /* 0x000fcc000bf24270 */
[----:B------:R-:W-:-:S13]  /*6c10*/  PLOP3.LUT P0, PT, PT, PT, UP1, 0x80, 0x0 ;  /* 0x000000000000781c */ /* 0x000fda0003f0f018 */
[----:B------:R-:W-:Y:S05]  /*6c20*/  @P0 BRA `(.L_x_1276) ;  /* 0x0000000000200947 */ /* 0x000fea0003800000 */
[----:B------:R-:W-:Y:S01]  /*6c30*/  ULDC UR18, c[0x0][0x9e4] ;  /* 0x0002790000127ab9 */ /* 0x000fe20000000800 */
[----:B------:R-:W-:Y:S02]  /*6c40*/  ULOP3.LUT UR14, URZ, UR14, URZ, 0x33, !UPT ;  /* 0x0000000e3f0e7292 */ /* 0x000fe4000f8e333f */
[----:B------:R-:W-:-:S11]  /*6c50*/  UISETP.NE.AND UP1, UPT, UR18, 0x1, UPT ;  /* 0x000000011200788c */ /* 0x000fd6000bf25270 */
[----:B------:R-:W-:Y:S02]  /*6c60*/  @UP1 ULDC.64 UR6, c[0x0][0x9e8] ;  /* 0x00027a0000061ab9 */ /* 0x000fe40000000a00 */
[----:B------:R-:W-:-:S04]  /*6c70*/  UIMAD.WIDE.U32 UR10, UR14, UR6, URZ ;  /* 0x000000060e0a72a5 */ /* 0x000fc8000f8e003f */
[----:B------:R-:W-:-:S04]  /*6c80*/  @UP1 USHF.R.U32.HI UR14, URZ, UR7, UR11 ;  /* 0x000000073f0e1299 */ /* 0x000fc8000801160b */
[----:B------:R-:W-:Y:S01]  /*6c90*/  ULOP3.LUT UR14, URZ, UR14, URZ, 0x33, !UPT ;  /* 0x0000000e3f0e7292 */ /* 0x000fe2000f8e333f */
[----:B------:R-:W-:Y:S11]  /*6ca0*/  BRA `(.L_x_1277) ;  /* 0x0000000000147947 */ /* 0x000ff60003800000 */
.L_x_1276:
[----:B------:R-:W-:Y:S02]  /*6cb0*/  ULDC UR18, c[0x0][0x9e4] ;  /* 0x0002790000127ab9 */ /* 0x000fe40000000800 */
[----:B------:R-:W-:-:S11]  /*6cc0*/  UISETP.NE.AND UP1, UPT, UR18, 0x1, UPT ;  /* 0x000000011200788c */ /* 0x000fd6000bf25270 */
[----:B------:R-:W-:Y:S02]  /*6cd0*/  @UP1 ULDC.64 UR6, c[0x0][0x9e8] ;  /* 0x00027a0000061ab9 */ /* 0x000fe40000000a00 */
[----:B------:R-:W-:-:S04]  /*6ce0*/  UIMAD.WIDE.U32 UR10, UR14, UR6, URZ ;  /* 0x000000060e0a72a5 */ /* 0x000fc8000f8e003f */
[----:B------:R-:W-:-:S12]  /*6cf0*/  @UP1 USHF.R.U32.HI UR14, URZ, UR7, UR11 ;  /* 0x000000073f0e1299 */ /* 0x000fd8000801160b */
.L_x_1277:
[----:B------:R-:W-:-:S04]  /*6d00*/  UIMAD UR14, UR14, UR18, URZ ;  /* 0x000000120e0e72a4 */ /* 0x000fc8000f8e023f */
[----:B------:R-:W-:-:S04]  /*6d10*/  UISETP.LT.AND UP1, UPT, UR15, UR14, UPT ;  /* 0x0000000e0f00728c */ /* 0x000fc8000bf21270 */
[----:B------:R-:W-:-:S12]  /*6d20*/  USEL UR15, UR15, UR14, !UP1 ;  /* 0x0000000e0f0f7287 */ /* 0x000fd8000c800000 */
.L_x_1275:
[----:B------:R-:W-:-:S04]  /*6d30*/  UIADD3 UR15, UR15, 0x3f, URZ ;  /* 0x0000003f0f0f7890 */ /* 0x000fc8000fffe03f */
[----:B------:R-:W-:-:S04]  /*6d40*/  USHF.R.S32.HI UR6, URZ, 0x1f, UR15 ;  /* 0x0000001f3f067899 */ /* 0x000fc8000801140f */
[----:B------:R-:W-:-:S04]  /*6d50*/  ULEA.HI UR6, UR6, UR15, URZ, 0x6 ;  /* 0x0000000f06067291 */ /* 0x000fc8000f8f303f */
[----:B------:R-:W-:-:S04]  /*6d60*/  USHF.R.S32.HI UR6, URZ, 0x6, UR6 ;  /* 0x000000063f067899 */ /* 0x000fc80008011406 */
[----:B------:R-:W-:-:S04]  /*6d70*/  UISETP.LT.AND UP1, UPT, UR40, UR6, UPT ;  /* 0x000000062800728c */ /* 0x000fc8000bf21270 */
[----:B------:R-:W-:-:S06]  /*6d80*/  USEL UR54, UR40, UR6, !UP1 ;  /* 0x0000000628367287 */ /* 0x000fcc000c800000 */
[----:B------:R-:W-:-:S13]  /*6d90*/  ISETP.GE.AND P0, PT, R10, UR54, PT ;  /* 0x000000360a007c0c */ /* 0x000fda000bf06270 */
[----:B------:R-:W-:Y:S05]  /*6da0*/  @!P0 BRA `(.L_x_1278) ;  /* 0x0000001c00208947 */ /* 0x000fea0003800000 */
[----:B------:R-:W-:Y:S01]  /*6db0*/  IMAD.MOV.U32 R12, RZ, RZ, R15 ;  /* 0x000000ffff0c7224 */ /* 0x000fe200078e000f */
[----:B------:R-:W-:Y:S01]  /*6dc0*/  ULDC UR52, c[0x0][0x988] ;  /* 0x0002620000347ab9 */ /* 0x000fe20000000800 */
[----:B------:R-:W-:-:S07]  /*6dd0*/  IMAD.MOV.U32 R20, RZ, RZ, R13 ;  /* 0x000000ffff147224 */ /* 0x000fce00078e000d */
.L_x_1289:
[----:B------:R-:W-:Y:S01]  /*6de0*/  UIADD3 UR48, UR48, 0x1, URZ ;  /* 0x0000000130307890 */ /* 0x000fe2000fffe03f */
[----:B------:R-:W-:Y:S02]  /*6df0*/  PLOP3.LUT P1, PT, PT, PT, UP0, 0x40, 0x0 ;  /* 0x000000000000781c */ /* 0x000fe40003f2e808 */
[C---:B------:R-:W-:Y:S01]  /*6e00*/  ISETP.GT.AND P0, PT, R10.reuse, UR54, PT ;  /* 0x000000360a007c0c */ /* 0x040fe2000bf04270 */
[----:B------:R-:W-:Y:S01]  /*6e10*/  UISETP.NE.AND UP1, UPT, UR48, 0x2, UPT ;  /* 0x000000023000788c */ /* 0x000fe2000bf25270 */
[----:B------:R-:W-:-:S03]  /*6e20*/  VIADD R10, R10, 0xffffffff ;  /* 0xffffffff0a0a7836 */ /* 0x000fc60000000000 */
[----:B------:R-:W-:Y:S02]  /*6e30*/  USEL UR6, URZ, 0x1, UP1 ;  /* 0x000000013f067887 */ /* 0x000fe40008800000 */
[----:B------:R-:W-:Y:S02]  /*6e40*/  USEL UR48, UR48, URZ, UP1 ;  /* 0x0000003f30307287 */ /* 0x000fe40008800000 */
[----:B------:R-:W-:Y:S02]  /*6e50*/  ULOP3.LUT UR47, UR47, UR6, URZ, 0x3c, !UPT ;  /* 0x000000062f2f7292 */ /* 0x000fe4000f8e3c3f */
[----:B------:R-:W-:Y:S10]  /*6e60*/  @P1 BRA `(.L_x_1279) ;  /* 0x0000000000041947 */ /* 0x000ff40003800000 */
[----:B------:R-:W-:Y:S01]  /*6e70*/  BPT.TRAP 0x1 ;  /* 0x000000040000795c */ /* 0x000fe20000300000 */
.L_x_1279:
[----:B------:R-:W-:Y:S01]  /*6e80*/  PLOP3.LUT P2, PT, PT, PT, UP0, 0x40, 0x0 ;  /* 0x000000000000781c */ /* 0x000fe20003f4e808 */
[----:B------:R-:W-:Y:S01]  /*6e90*/  ULEA UR53, UR48, UR41, 0x3 ;  /* 0x0000002930357291 */ /* 0x000fe2000f8e183f */
[----:B------:R-:W-:-:S05]  /*6ea0*/  IMAD.U32 R9, RZ, RZ, UR47 ;  /* 0x0000002fff097e24 */ /* 0x000fca000f8e00ff */
[----:B------:R-:W-:-:S04]  /*6eb0*/  SHF.L.U32 R9, R9, 0x1f, RZ ;  /* 0x0000001f09097819 */ /* 0x000fc800000006ff */
[----:B------:R0:W1:Y:S02]  /*6ec0*/  SYNCS.PHASECHK.TRANS64.TRYWAIT P1, [UR53+0x20830], R9 ;  /* 0x02083009ff0075a7 */ /* 0x0000640008020175 */
[----:B------:R-:W-:Y:S05]  /*6ed0*/  @P2 BRA `(.L_x_1280) ;  /* 0x0000000000042947 */ /* 0x000fea0003800000 */
[----:B------:R-:W-:Y:S01]  /*6ee0*/  BPT.TRAP 0x1 ;  /* 0x000000040000795c */ /* 0x000fe20000300000 */
.L_x_1280:
[----:B-1----:R-:W-:Y:S05]  /*6ef0*/  @P1 BRA `(.L_x_1281) ;  /* 0x0000000000081947 */ /* 0x002fea0003800000 */
[----:B------:R-:W1:Y:S02]  /*6f00*/  SYNCS.PHASECHK.TRANS64.TRYWAIT P1, [UR53+0x20830], R9 ;  /* 0x02083009ff0075a7 */ /* 0x000e640008020175 */
[----:B-1----:R-:W-:Y:S05]  /*6f10*/  @!P1 BRA `(.L_x_1282) ;  /* 0x000000d400009947 */ /* 0x002fea0003800000 */
.L_x_1281:
[----:B------:R-:W-:Y:S01]  /*6f20*/  ULEA UR6, UR48, UR44, 0xa ;  /* 0x0000002c30067291 */ /* 0x000fe2000f8e503f */
[----:B------:R-:W-:Y:S01]  /*6f30*/  WARPGROUP.ARRIVE ;  /* 0x00000000000079c5 */ /* 0x000fe20000000000 */
[----:B------:R-:W-:Y:S01]  /*6f40*/  UMOV UR7, 0x40000040 ;  /* 0x4000004000077882 */ /* 0x000fe20000000000 */
[----:B------:R-:W-:Y:S01]  /*6f50*/  UMOV UR11, 0x40000040 ;  /* 0x40000040000b7882 */ /* 0x000fe20000000000 */
[----:B------:R-:W-:Y:S01]  /*6f60*/  UIADD3 UR10, UR6, 0x2, URZ ;  /* 0x00000002060a7890 */ /* 0x000fe2000fffe03f */
[----:B------:R-:W-:Y:S01]  /*6f70*/  PLOP3.LUT P1, PT, PT, PT, UP0, 0x40, 0x0 ;  /* 0x000000000000781c */ /* 0x000fe20003f2e808 */
[----:B------:R-:W-:Y:S01]  /*6f80*/  UIADD3 UR14, UR6, 0x4, URZ ;  /* 0x00000004060e7890 */ /* 0x000fe2000fffe03f */
[----:B-12---:R-:W-:Y:S01]  /*6f90*/  IADD3 R6, -R16, 0xb, RZ ;  /* 0x0000000b10067810 */ /* 0x006fe20007ffe1ff */
        /* <DEDUP_REMOVED lines=37> */
.L_x_1283:
        /* <DEDUP_REMOVED lines=32> */
[----:B------:R-:W-:Y:S01]  /*73f0*/  UIADD3 UR6, UR53, 0x20840, URZ ;  /* 0x0002084035067890 */ /* 0x000fe2000fffe03f */
[----:B------:R-:W-:-:S03]  /*7400*/  PLOP3.LUT P1, PT, PT, PT, UP0, 0x40, 0x0 ;  /* 0x000000000000781c */ /* 0x000fc60003f2e808 */
[----:B------:R-:W-:Y:S02]  /*7410*/  UPRMT UR6, UR45, 0x654, UR6 ;  /* 0x000006542d067896 */ /* 0x000fe40008000006 */
[----:B------:R-:W3:Y:S01]  /*7420*/  MUFU.TANH R23, R23 ;  /* 0x0000001700177308 */ /* 0x000ee20000002400 */
[----:B----4-:R-:W-:-:S06]  /*7430*/  FMNMX.FTZ R13, R21, R160, !PT ;  /* 0x000000a0150d7209 */ /* 0x010fcc0007810000 */
[----:B------:R-:W-:Y:S01]  /*7440*/  SYNCS.ARRIVE.TRANS64.RED.A1T0 RZ, [UR6], RZ ;  /* 0x000000ffffff79a7 */ /* 0x000fe20008100406 */
[----:B------:R-:W4:Y:S01]  /*7450*/  MUFU.TANH R152, R152 ;  /* 0x0000009800987308 */ /* 0x000f220000002400 */
[----:B--2---:R-:W-:-:S07]  /*7460*/  FMNMX.FTZ R160, R22, R13, !PT ;  /* 0x0000000d16a07209 */ /* 0x004fce0007810000 */
[----:B------:R-:W2:Y:S01]  /*7470*/  MUFU.TANH R153, R153 ;  /* 0x0000009900997308 */ /* 0x000ea20000002400 */
[----:B---3--:R-:W-:Y:S01]  /*7480*/  FMNMX.FTZ R13, R23, R160, !PT ;  /* 0x000000a0170d7209 */ /* 0x008fe20007810000 */
[----:B------:R-:W-:-:S06]  /*7490*/  FMUL.FTZ R160, R0, R177 ;  /* 0x000000b100a07220 */ /* 0x000fcc0000410000 */
[----:B------:R-:W3:Y:S01]  /*74a0*/  MUFU.TANH R154, R154 ;  /* 0x0000009a009a7308 */ /* 0x000ee20000002400 */
[----:B----4-:R-:W-:-:S07]  /*74b0*/  FMNMX.FTZ R164, R152, R13, !PT ;  /* 0x0000000d98a47209 */ /* 0x010fce0007810000 */
[----:B------:R-:W4:Y:S01]  /*74c0*/  MUFU.TANH R155, R155 ;  /* 0x0000009b009b7308 */ /* 0x000f220000002400 */
[----:B--2---:R-:W-:-:S07]  /*74d0*/  FMNMX.FTZ R13, R153, R164, !PT ;  /* 0x000000a4990d7209 */ /* 0x004fce0007810000 */
[----:B------:R-:W2:Y:S01]  /*74e0*/  MUFU.TANH R156, R156 ;  /* 0x0000009c009c7308 */ /* 0x000ea20000002400 */
[----:B---3--:R-:W-:-:S07]  /*74f0*/  FMNMX.FTZ R164, R154, R13, !PT ;  /* 0x0000000d9aa47209 */ /* 0x008fce0007810000 */
[----:B------:R-:W3:Y:S01]  /*7500*/  MUFU.TANH R157, R157 ;  /* 0x0000009d009d7308 */ /* 0x000ee20000002400 */
[----:B----4-:R-:W-:Y:S01]  /*7510*/  FMNMX.FTZ R13, R155, R164, !PT ;  /* 0x000000a49b0d7209 */ /* 0x010fe20007810000 */
[----:B------:R-:W-:-:S06]  /*7520*/  FMUL.FTZ R164, R0, R181 ;  /* 0x000000b500a47220 */ /* 0x000fcc0000410000 */
[----:B------:R-:W4:Y:S01]  /*7530*/  MUFU.TANH R158, R158 ;  /* 0x0000009e009e7308 */ /* 0x000f220000002400 */
[----:B--2---:R-:W-:-:S07]  /*7540*/  FMNMX.FTZ R168, R156, R13, !PT ;  /* 0x0000000d9ca87209 */ /* 0x004fce0007810000 */
[----:B------:R-:W2:Y:S01]  /*7550*/  MUFU.TANH R159, R159 ;  /* 0x0000009f009f7308 */ /* 0x000ea20000002400 */
[----:B---3--:R-:W-:-:S07]  /*7560*/  FMNMX.FTZ R13, R157, R168, !PT ;  /* 0x000000a89d0d7209 */ /* 0x008fce0007810000 */
        /* <DEDUP_REMOVED lines=8> */
[C---:B------:R-:W-:Y:S01]  /*75f0*/  FMUL.FTZ R168, R0.reuse, R171 ;  /* 0x000000ab00a87220 */ /* 0x040fe20000410000 */
[----:B------:R-:W-:-:S05]  /*7600*/  FMUL.FTZ R171, R0, R178 ;  /* 0x000000b200ab7220 */ /* 0x000fca0000410000 */
[----:B------:R-:W4:Y:S01]  /*7610*/  MUFU.TANH R14, R14 ;  /* 0x0000000e000e7308 */ /* 0x000f220000002400 */
[----:B--2---:R-:W-:-:S05]  /*7620*/  FMNMX.FTZ R13, R164, R13, !PT ;  /* 0x0000000da40d7209 */ /* 0x004fca0007810000 */
[----:B------:R-:W2:Y:S02]  /*7630*/  SHFL.BFLY PT, R172, R13, 0x2, 0x1f ;  /* 0x0c401f000dac7f89 */ /* 0x000ea400000e0000 */
[----:B------:R-:W5:Y:S08]  /*7640*/  MUFU.TANH R17, R17 ;  /* 0x0000001100117308 */ /* 0x000f700000002400 */
[----:B------:R-:W0:Y:S08]  /*7650*/  MUFU.TANH R18, R18 ;  /* 0x0000001200127308 */ /* 0x000e300000002400 */
[----:B------:R-:W1:Y:S01]  /*7660*/  MUFU.TANH R162, R162 ;  /* 0x000000a200a27308 */ /* 0x000e620000002400 */
[----:B--2---:R-:W-:Y:S01]  /*7670*/  FMNMX.FTZ R177, R13, R172, !PT ;  /* 0x000000ac0db17209 */ /* 0x004fe20007810000 */
[----:B------:R-:W-:Y:S01]  /*7680*/  FMUL.FTZ R172, R0, R179 ;  /* 0x000000b300ac7220 */ /* 0x000fe20000410000 */
[----:B---3--:R-:W-:-:S05]  /*7690*/  FMNMX.FTZ R13, R11, R12, !PT ;  /* 0x0000000c0b0d7209 */ /* 0x008fca0007810000 */
[----:B------:R-:W2:Y:S01]  /*76a0*/  MUFU.TANH R163, R163 ;  /* 0x000000a300a37308 */ /* 0x000ea20000002400 */
[----:B------:R-:W3:Y:S01]  /*76b0*/  SHFL.BFLY PT, R180, R177, 0x1, 0x1f ;  /* 0x0c201f00b1b47f89 */ /* 0x000ee200000e0000 */
[----:B----4-:R-:W-:-:S04]  /*76c0*/  FMNMX.FTZ R174, R14, R13, !PT ;  /* 0x0000000d0eae7209 */ /* 0x010fc80007810000 */
[----:B-----5:R-:W-:Y:S02]  /*76d0*/  FMNMX.FTZ R13, R17, R174, !PT ;  /* 0x000000ae110d7209 */ /* 0x020fe40007810000 */
[----:B------:R-:W4:Y:S01]  /*76e0*/  MUFU.TANH R165, R165 ;  /* 0x000000a500a57308 */ /* 0x000f220000002400 */
[----:B------:R-:W-:Y:S01]  /*76f0*/  FMUL.FTZ R174, R0, R183 ;  /* 0x000000b700ae7220 */ /* 0x000fe20000410000 */
[----:B0-----:R-:W-:-:S04]  /*7700*/  FMNMX.FTZ R13, R18, R13, !PT ;  /* 0x0000000d120d7209 */ /* 0x001fc80007810000 */
[----:B-1----:R-:W-:Y:S02]  /*7710*/  FMNMX.FTZ R176, R162, R13, !PT ;  /* 0x0000000da2b07209 */ /* 0x002fe40007810000 */
[----:B------:R-:W0:Y:S02]  /*7720*/  MUFU.TANH R166, R166 ;  /* 0x000000a600a67308 */ /* 0x000e240000002400 */
[----:B--2---:R-:W-:-:S06]  /*7730*/  FMNMX.FTZ R176, R163, R176, !PT ;  /* 0x000000b0a3b07209 */ /* 0x004fcc0007810000 */
[----:B------:R-:W1:Y:S01]  /*7740*/  MUFU.TANH R167, R167 ;  /* 0x000000a700a77308 */ /* 0x000e620000002400 */
[----:B----4-:R-:W-:Y:S02]  /*7750*/  FMNMX.FTZ R175, R165, R176, !PT ;  /* 0x000000b0a5af7209 */ /* 0x010fe40007810000 */
[----:B---3--:R-:W-:Y:S01]  /*7760*/  FMNMX.FTZ R13, R177, R180, !PT ;  /* 0x000000b4b10d7209 */ /* 0x008fe20007810000 */
[----:B------:R-:W-:-:S04]  /*7770*/  IMAD.U32 R180, RZ, RZ, UR52 ;  /* 0x00000034ffb47e24 */ /* 0x000fc8000f8e00ff */
[----:B------:R-:W2:Y:S01]  /*7780*/  MUFU.TANH R168, R168 ;  /* 0x000000a800a87308 */ /* 0x000ea20000002400 */
[----:B------:R-:W-:-:S01]  /*7790*/  FADD.FTZ R20, -R13, R20 ;  /* 0x000000140d147221 */ /* 0x000fc20000010100 */
[----:B------:R-:W-:-:S03]  /*77a0*/  FFMA.FTZ R180, R13, R180, -8 ;  /* 0xc10000000db47423 */ /* 0x000fc600000100b4 */
[----:B------:R-:W-:Y:S01]  /*77b0*/  FMUL.FTZ R178, R20, UR52 ;  /* 0x0000003414b27c20 */ /* 0x000fe20008410000 */
[----:B0-----:R-:W-:Y:S01]  /*77c0*/  FMNMX.FTZ R20, R166, R175, !PT ;  /* 0x000000afa6147209 */ /* 0x001fe20007810000 */
[--C-:B------:R-:W-:Y:S01]  /*77d0*/  FFMA.FTZ R19, R19, UR52, -R180.reuse ;  /* 0x0000003413137c23 */ /* 0x100fe200080108b4 */
[----:B------:R-:W0:Y:S01]  /*77e0*/  MUFU.TANH R169, R169 ;  /* 0x000000a900a97308 */ /* 0x000e220000002400 */
[----:B------:R-:W-:-:S01]  /*77f0*/  FFMA.FTZ R21, R21, UR52, -R180 ;  /* 0x0000003415157c23 */ /* 0x000fc200080108b4 */
[----:B-1----:R-:W-:Y:S01]  /*7800*/  FMNMX.FTZ R177, R167, R20, !PT ;  /* 0x00000014a7b17209 */ /* 0x002fe20007810000 */
[----:B------:R-:W-:-:S01]  /*7810*/  FFMA.FTZ R20, R15, UR52, -R180 ;  /* 0x000000340f147c23 */ /* 0x000fc200080108b4 */
[--C-:B------:R-:W-:Y:S01]  /*7820*/  FFMA.FTZ R156, R156, UR52, -R180.reuse ;  /* 0x000000349c9c7c23 */ /* 0x100fe200080108b4 */
[----:B------:R-:W-:-:S03]  /*7830*/  FFMA.FTZ R164, R164, UR52, -R180 ;  /* 0x00000034a4a47c23 */ /* 0x000fc600080108b4 */
[----:B------:R-:W1:Y:S01]  /*7840*/  MUFU.TANH R170, R170 ;  /* 0x000000aa00aa7308 */ /* 0x000e620000002400 */
[----:B--2---:R-:W-:Y:S01]  /*7850*/  FMNMX.FTZ R176, R168, R177, !PT ;  /* 0x000000b1a8b07209 */ /* 0x004fe20007810000 */
[--C-:B------:R-:W-:Y:S01]  /*7860*/  FFMA.FTZ R177, R155, UR52, -R180.reuse ;  /* 0x000000349bb17c23 */ /* 0x100fe200080108b4 */
[----:B------:R-:W-:-:S01]  /*7870*/  FFMA.FTZ R155, R158, UR52, -R180 ;  /* 0x000000349e9b7c23 */ /* 0x000fc200080108b4 */
[--C-:B------:R-:W-:Y:S01]  /*7880*/  FFMA.FTZ R158, R159, UR52, -R180.reuse ;  /* 0x000000349f9e7c23 */ /* 0x100fe200080108b4 */
[----:B------:R-:W-:-:S03]  /*7890*/  FFMA.FTZ R159, R160, UR52, -R180 ;  /* 0x00000034a09f7c23 */ /* 0x000fc600080108b4 */
[----:B------:R-:W2:Y:S01]  /*78a0*/  MUFU.TANH R171, R171 ;  /* 0x000000ab00ab7308 */ /* 0x000ea20000002400 */
[----:B0-----:R-:W-:-:S07]  /*78b0*/  FMNMX.FTZ R15, R169, R176, !PT ;  /* 0x000000b0a90f7209 */ /* 0x001fce0007810000 */
[----:B------:R-:W0:Y:S01]  /*78c0*/  MUFU.TANH R172, R172 ;  /* 0x000000ac00ac7308 */ /* 0x000e220000002400 */
[----:B-1----:R-:W-:-:S07]  /*78d0*/  FMNMX.FTZ R176, R170, R15, !PT ;  /* 0x0000000faab07209 */ /* 0x002fce0007810000 */
[----:B------:R-:W1:Y:S01]  /*78e0*/  MUFU.TANH R173, R173 ;  /* 0x000000ad00ad7308 */ /* 0x000e620000002400 */
[----:B--2---:R-:W-:-:S07]  /*78f0*/  FMNMX.FTZ R15, R171, R176, !PT ;  /* 0x000000b0ab0f7209 */ /* 0x004fce0007810000 */
[----:B------:R-:W2:Y:S01]  /*7900*/  MUFU.TANH R174, R174 ;  /* 0x000000ae00ae7308 */ /* 0x000ea20000002400 */
[----:B0-----:R-:W-:-:S07]  /*7910*/  FMNMX.FTZ R176, R172, R15, !PT ;  /* 0x0000000facb07209 */ /* 0x001fce0007810000 */
[----:B------:R0:W3:Y:S01]  /*7920*/  MUFU.EX2 R175, R178 ;  /* 0x000000b200af7308 */ /* 0x0000e20000000800 */
[----:B-1----:R-:W-:Y:S01]  /*7930*/  FMNMX.FTZ R15, R173, R176, !PT ;  /* 0x000000b0ad0f7209 */ /* 0x002fe20007810000 */
[--C-:B------:R-:W-:Y:S01]  /*7940*/  FFMA.FTZ R176, R22, UR52, -R180.reuse ;  /* 0x0000003416b07c23 */ /* 0x100fe200080108b4 */
[----:B------:R-:W-:-:S01]  /*7950*/  FFMA.FTZ R22, R23, UR52, -R180 ;  /* 0x0000003417167c23 */ /* 0x000fc200080108b4 */
[--C-:B------:R-:W-:Y:S01]  /*7960*/  FFMA.FTZ R23, R152, UR52, -R180.reuse ;  /* 0x0000003498177c23 */ /* 0x100fe200080108b4 */
[----:B------:R-:W-:-:S01]  /*7970*/  FFMA.FTZ R152, R153, UR52, -R180 ;  /* 0x0000003499987c23 */ /* 0x000fc200080108b4 */
[--C-:B------:R-:W-:Y:S01]  /*7980*/  FFMA.FTZ R153, R154, UR52, -R180.reuse ;  /* 0x000000349a997c23 */ /* 0x100fe200080108b4 */
[----:B------:R-:W-:-:S01]  /*7990*/  FFMA.FTZ R154, R157, UR52, -R180 ;  /* 0x000000349d9a7c23 */ /* 0x000fc200080108b4 */
[----:B------:R-:W1:Y:S01]  /*79a0*/  MUFU.EX2 R20, R20 ;  /* 0x0000001400147308 */ /* 0x000e620000000800 */
[----:B--2---:R-:W-:Y:S01]  /*79b0*/  FMNMX.FTZ R15, R174, R15, !PT ;  /* 0x0000000fae0f7209 */ /* 0x004fe20007810000 */
[----:B------:R-:W-:-:S04]  /*79c0*/  FFMA.FTZ R157, R161, UR52, -R180 ;  /* 0x00000034a19d7c23 */ /* 0x000fc800080108b4 */
[----:B0-----:R-:W0:Y:S02]  /*79d0*/  SHFL.BFLY PT, R178, R15, 0x2, 0x1f ;  /* 0x0c401f000fb27f89 */ /* 0x001e2400000e0000 */
[----:B------:R-:W2:Y:S01]  /*79e0*/  MUFU.EX2 R19, R19 ;  /* 0x0000001300137308 */ /* 0x000ea20000000800 */
[-C--:B---3--:R-:W-:Y:S01]  /*79f0*/  FMUL.FTZ R24, R24, R175.reuse ;  /* 0x000000af18187220 */ /* 0x088fe20000410000 */
[-C--:B------:R-:W-:Y:S01]  /*7a00*/  FMUL.FTZ R25, R25, R175.reuse ;  /* 0x000000af19197220 */ /* 0x080fe20000410000 */
[-C--:B------:R-:W-:Y:S01]  /*7a10*/  FMUL.FTZ R28, R28, R175.reuse ;  /* 0x000000af1c1c7220 */ /* 0x080fe20000410000 */
[-C--:B------:R-:W-:Y:S01]  /*7a20*/  FMUL.FTZ R29, R29, R175.reuse ;  /* 0x000000af1d1d7220 */ /* 0x080fe20000410000 */
[-C--:B------:R-:W-:Y:S01]  /*7a30*/  FMUL.FTZ R32, R32, R175.reuse ;  /* 0x000000af20207220 */ /* 0x080fe20000410000 */
[-C--:B------:R-:W-:Y:S01]  /*7a40*/  FMUL.FTZ R33, R33, R175.reuse ;  /* 0x000000af21217220 */ /* 0x080fe20000410000 */
[----:B------:R-:W-:Y:S01]  /*7a50*/  FMUL.FTZ R36, R36, R175 ;  /* 0x000000af24247220 */ /* 0x000fe20000410000 */
[----:B------:R-:W-:Y:S01]  /*7a60*/  MUFU.EX2 R21, R21 ;  /* 0x0000001500157308 */ /* 0x000fe20000000800 */
[----:B-1----:R-:W-:-:S01]  /*7a70*/  FFMA.FTZ R4, R175, R4, R20 ;  /* 0x00000004af047223 */ /* 0x002fc20000010014 */
        /* <DEDUP_REMOVED lines=12> */
[----:B0-----:R-:W-:Y:S01]  /*7b40*/  FMNMX.FTZ R178, R15, R178, !PT ;  /* 0x000000b20fb27209 */ /* 0x001fe20007810000 */
[-C--:B------:R-:W-:Y:S01]  /*7b50*/  FMUL.FTZ R57, R57, R175.reuse ;  /* 0x000000af39397220 */ /* 0x080fe20000410000 */
[----:B------:R-:W-:Y:S01]  /*7b60*/  MUFU.EX2 R22, R22 ;  /* 0x0000001600167308 */ /* 0x000fe20000000800 */
[-C--:B------:R-:W-:Y:S01]  /*7b70*/  FMUL.FTZ R60, R60, R175.reuse ;  /* 0x000000af3c3c7220 */ /* 0x080fe20000410000 */
[-C--:B------:R-:W-:Y:S01]  /*7b80*/  FMUL.FTZ R61, R61, R175.reuse ;  /* 0x000000af3d3d7220 */ /* 0x080fe20000410000 */
[----:B------:R-:W0:Y:S01]  /*7b90*/  SHFL.BFLY PT, R15, R178, 0x1, 0x1f ;  /* 0x0c201f00b20f7f89 */ /* 0x000e2200000e0000 */
        /* <DEDUP_REMOVED lines=22> */
[----:B------:R-:W-:Y:S01]  /*7d00*/  FMUL.FTZ R101, R101, R175 ;  /* 0x000000af65657220 */ /* 0x000fe20000410000 */
[----:B0-----:R-:W-:Y:S01]  /*7d10*/  FMNMX.FTZ R15, R178, R15, !PT ;  /* 0x0000000fb20f7209 */ /* 0x001fe20007810000 */
[----:B------:R-:W-:-:S02]  /*7d20*/  IMAD.U32 R178, RZ, RZ, UR52 ;  /* 0x00000034ffb27e24 */ /* 0x000fc4000f8e00ff */
[-C--:B------:R-:W-:Y:S01]  /*7d30*/  FMUL.FTZ R104, R104, R175.reuse ;  /* 0x000000af68687220 */ /* 0x080fe20000410000 */
[-C--:B------:R-:W-:Y:S01]  /*7d40*/  FMUL.FTZ R105, R105, R175.reuse ;  /* 0x000000af69697220 */ /* 0x080fe20000410000 */
[----:B------:R-:W-:Y:S01]  /*7d50*/  FMUL.FTZ R108, R108, R175 ;  /* 0x000000af6c6c7220 */ /* 0x000fe20000410000 */
[C---:B------:R-:W-:Y:S01]  /*7d60*/  FADD.FTZ R160, -R15.reuse, R12 ;  /* 0x0000000c0fa07221 */ /* 0x040fe20000010100 */
[----:B------:R-:W-:-:S01]  /*7d70*/  FFMA.FTZ R178, R15, R178, -8 ;  /* 0xc10000000fb27423 */ /* 0x000fc200000100b2 */
[----:B------:R-:W-:Y:S01]  /*7d80*/  MUFU.EX2 R12, R164 ;  /* 0x000000a4000c7308 */ /* 0x000fe20000000800 */
[----:B------:R-:W-:Y:S01]  /*7d90*/  FMUL.FTZ R109, R109, R175 ;  /* 0x000000af6d6d7220 */ /* 0x000fe20000410000 */
        /* <DEDUP_REMOVED lines=30> */
[----:B------:R2:W3:Y:S01]  /*7f80*/  MUFU.EX2 R179, R161 ;  /* 0x000000a100b37308 */ /* 0x0004e20000000800 */
[----:B0-----:R-:W-:-:S01]  /*7f90*/  FFMA.FTZ R5, R160, R5, R11 ;  /* 0x00000005a0057223 */ /* 0x001fc2000001000b */
        /* <DEDUP_REMOVED lines=8> */
[----:B------:R-:W-:Y:S01]  /*8020*/  FADD.FTZ R5, R21, R4 ;  /* 0x0000000415057221 */ /* 0x000fe20000010000 */
[----:B--2---:R-:W-:-:S01]  /*8030*/  FFMA.FTZ R161, R167, UR52, -R178 ;  /* 0x00000034a7a17c23 */ /* 0x004fc200080108b2 */
[-C--:B------:R-:W-:Y:S01]  /*8040*/  FMUL.FTZ R145, R145, R175.reuse ;  /* 0x000000af91917220 */ /* 0x080fe20000410000 */
[----:B------:R-:W-:Y:S01]  /*8050*/  FMUL.FTZ R148, R148, R175 ;  /* 0x000000af94947220 */ /* 0x000fe20000410000 */
[C---:B------:R-:W-:Y:S01]  /*8060*/  FADD.FTZ R5, R176.reuse, R5 ;  /* 0x00000005b0057221 */ /* 0x040fe20000010000 */
[----:B------:R-:W-:Y:S01]  /*8070*/  F2FP.SATFINITE.E4M3.F32.PACK_AB_MERGE_C R176, R176, R21, RZ ;  /* 0x00000015b0b0723e */ /* 0x000fe200048070ff */
[----:B------:R-:W1:Y:S01]  /*8080*/  MUFU.EX2 R17, R17 ;  /* 0x0000001100117308 */ /* 0x000e620000000800 */
[----:B---3--:R-:W-:-:S01]  /*8090*/  FADD.FTZ R163, R179, R164 ;  /* 0x000000a4b3a37221 */ /* 0x008fc20000010000 */
[----:B------:R-:W-:Y:S01]  /*80a0*/  FADD.FTZ R164, R22, R5 ;  /* 0x0000000516a47221 */ /* 0x000fe20000010000 */
[----:B------:R-:W-:Y:S01]  /*80b0*/  FMUL.FTZ R149, R149, R175 ;  /* 0x000000af95957220 */ /* 0x000fe20000410000 */
        /* <DEDUP_REMOVED lines=10> */
[----:B------:R-:W-:Y:S01]  /*8160*/  FADD.FTZ R164, R152, R163 ;  /* 0x000000a398a47221 */ /* 0x000fe20000010000 */
[----:B------:R-:W-:Y:S01]  /*8170*/  FMUL.FTZ R38, R38, R160 ;  /* 0x000000a026267220 */ /* 0x000fe20000410000 */
[----:B------:R-:W0:Y:S01]  /*8180*/  MUFU.EX2 R165, R165 ;  /* 0x000000a500a57308 */ /* 0x000e220000000800 */
[----:B-1----:R-:W-:-:S01]  /*8190*/  FADD.FTZ R5, R17, R4 ;  /* 0x0000000411057221 */ /* 0x002fc20000010000 */
[----:B------:R-:W-:Y:S01]  /*81a0*/  FADD.FTZ R164, R153, R164 ;  /* 0x000000a499a47221 */ /* 0x000fe20000010000 */
        /* <DEDUP_REMOVED lines=75> */
[----:B------:R-:W-:-:S02]  /*8660*/  FMUL.FTZ R151, R151, R160 ;  /* 0x000000a097977220 */ /* 0x000fc40000410000 */
[----:B------:R-:W1:Y:S01]  /*8670*/  MUFU.EX2 R158, R158 ;  /* 0x0000009e009e7308 */ /* 0x000e620000000800 */
[----:B--2---:R-:W-:-:S01]  /*8680*/  FADD.FTZ R163, R155, R164 ;  /* 0x000000a49ba37221 */ /* 0x004fc20000010000 */
[----:B------:R-:W-:Y:S02]  /*8690*/  F2FP.SATFINITE.E4M3.F32.PACK_AB_MERGE_C R166, R155, R154, RZ ;  /* 0x0000009a9ba6723e */ /* 0x000fe400048070ff */
[----:B------:R-:W-:Y:S02]  /*86a0*/  F2FP.SATFINITE.E4M3.F32.PACK_AB_MERGE_C R155, R18, R17, R165 ;  /* 0x00000011129b723e */ /* 0x000fe400048070a5 */
[----:B------:R-:W-:Y:S02]  /*86b0*/  F2FP.SATFINITE.E4M3.F32.PACK_AB_MERGE_C R156, R156, R177, R166 ;  /* 0x000000b19c9c723e */ /* 0x000fe400048070a6 */
[----:B------:R-:W2:Y:S01]  /*86c0*/  MUFU.EX2 R171, R171 ;  /* 0x000000ab00ab7308 */ /* 0x000ea20000000800 */
[----:B0-----:R-:W-:-:S01]  /*86d0*/  FADD.FTZ R4, R170, R5 ;  /* 0x00000005aa047221 */ /* 0x001fc20000010000 */
[----:B------:R-:W-:-:S06]  /*86e0*/  F2FP.SATFINITE.E4M3.F32.PACK_AB_MERGE_C R169, R170, R169, RZ ;  /* 0x000000a9aaa9723e */ /* 0x000fcc00048070ff */
[----:B------:R-:W0:Y:S01]  /*86f0*/  MUFU.EX2 R159, R159 ;  /* 0x0000009f009f7308 */ /* 0x000e220000000800 */
[----:B-1----:R-:W-:-:S01]  /*8700*/  FADD.FTZ R164, R158, R163 ;  /* 0x000000a39ea47221 */ /* 0x002fc20000010000 */
[----:B------:R-:W-:Y:S02]  /*8710*/  F2FP.SATFINITE.E4M3.F32.PACK_AB_MERGE_C R163, R153, R152, RZ ;  /* 0x0000009899a3723e */ /* 0x000fe400048070ff */
[----:B------:R-:W-:Y:S02]  /*8720*/  F2FP.SATFINITE.E4M3.F32.PACK_AB_MERGE_C R152, R19, R20, R176 ;  /* 0x000000141398723e */ /* 0x000fe400048070b0 */
[----:B------:R-:W-:Y:S02]  /*8730*/  F2FP.SATFINITE.E4M3.F32.PACK_AB_MERGE_C R153, R14, R11, R179 ;  /* 0x0000000b0e99723e */ /* 0x000fe400048070b3 */
[----:B------:R-:W1:Y:S01]  /*8740*/  MUFU.EX2 R172, R172 ;  /* 0x000000ac00ac7308 */ /* 0x000e620000000800 */
[----:B--2---:R-:W-:-:S01]  /*8750*/  FADD.FTZ R5, R171, R4 ;  /* 0x00000004ab057221 */ /* 0x004fc20000010000 */
[----:B------:R-:W-:-:S06]  /*8760*/  F2FP.SATFINITE.E4M3.F32.PACK_AB_MERGE_C R154, R23, R22, R163 ;  /* 0x00000016179a723e */ /* 0x000fcc00048070a3 */
[----:B------:R-:W2:Y:S01]  /*8770*/  MUFU.EX2 R157, R157 ;  /* 0x0000009d009d7308 */ /* 0x000ea20000000800 */
[----:B0-----:R-:W-:-:S07]  /*8780*/  FADD.FTZ R164, R159, R164 ;  /* 0x000000a49fa47221 */ /* 0x001fce0000010000 */
[----:B------:R-:W0:Y:S01]  /*8790*/  MUFU.EX2 R173, R173 ;  /* 0x000000ad00ad7308 */ /* 0x000e220000000800 */
[----:B-1----:R-:W-:-:S07]  /*87a0*/  FADD.FTZ R4, R172, R5 ;  /* 0x00000005ac047221 */ /* 0x002fce0000010000 */
[----:B------:R-:W1:Y:S01]  /*87b0*/  MUFU.EX2 R174, R174 ;  /* 0x000000ae00ae7308 */ /* 0x000e620000000800 */
[----:B--2---:R-:W-:-:S01]  /*87c0*/  FADD.FTZ R5, R157, R164 ;  /* 0x000000a49d057221 */ /* 0x004fc20000010000 */
[----:B------:R-:W-:Y:S02]  /*87d0*/  F2FP.SATFINITE.E4M3.F32.PACK_AB_MERGE_C R164, R12, R157, RZ ;  /* 0x0000009d0ca4723e */ /* 0x000fe400048070ff */
[----:B------:R-:W-:Y:S02]  /*87e0*/  F2FP.SATFINITE.E4M3.F32.PACK_AB_MERGE_C R157, R162, R161, R169 ;  /* 0x000000a1a29d723e */ /* 0x000fe400048070a9 */
[----:B------:R-:W-:Y:S01]  /*87f0*/  F2FP.SATFINITE.E4M3.F32.PACK_AB_MERGE_C R158, R159, R158, R164 ;  /* 0x0000009e9f9e723e */ /* 0x000fe200048070a4 */
[----:B0-----:R-:W-:-:S01]  /*8800*/  FADD.FTZ R21, R173, R4 ;  /* 0x00000004ad157221 */ /* 0x001fc20000010000 */
[----:B------:R-:W-:Y:S01]  /*8810*/  FADD.FTZ R4, R12, R5 ;  /* 0x000000050c047221 */ /* 0x000fe20000010000 */
[C---:B-1----:R-:W-:Y:S02]  /*8820*/  F2FP.SATFINITE.E4M3.F32.PACK_AB_MERGE_C R173, R174.reuse, R173, RZ ;  /* 0x000000adaead723e */ /* 0x042fe400048070ff */
[----:B------:R-:W-:-:S02]  /*8830*/  FADD.FTZ R5, R174, R21 ;  /* 0x00000015ae057221 */ /* 0x000fc40000010000 */
[----:B------:R-:W-:Y:S01]  /*8840*/  F2FP.SATFINITE.E4M3.F32.PACK_AB_MERGE_C R159, R172, R171, R173 ;  /* 0x000000abac9f723e */ /* 0x000fe200048070ad */
[----:B------:R-:W-:Y:S06]  /*8850*/  @P1 BRA `(.L_x_1284) ;  /* 0x0000000000041947 */ /* 0x000fec0003800000 */
[----:B------:R-:W-:Y:S01]  /*8860*/  BPT.TRAP 0x1 ;  /* 0x000000040000795c */ /* 0x000fe20000300000 */
.L_x_1284:
[----:B------:R-:W-:Y:S01]  /*8870*/  PLOP3.LUT P2, PT, PT, PT, UP0, 0x40, 0x0 ;  /* 0x000000000000781c */ /* 0x000fe20003f4e808 */
[----:B------:R0:W1:-:S12]  /*8880*/  SYNCS.PHASECHK.TRANS64.TRYWAIT P1, [UR53+0x20850], R9 ;  /* 0x02085009ff0075a7 */ /* 0x0000580008020175 */
[----:B0-----:R-:W-:Y:S05]  /*8890*/  @P2 BRA `(.L_x_1285) ;  /* 0x0000000000042947 */ /* 0x001fea0003800000 */
[----:B------:R-:W-:Y:S01]  /*88a0*/  BPT.TRAP 0x1 ;  /* 0x000000040000795c */ /* 0x000fe20000300000 */
.L_x_1285:
[----:B-1----:R-:W-:Y:S05]  /*88b0*/  @P1 BRA `(.L_x_1286) ;  /* 0x0000000000081947 */ /* 0x002fea0003800000 */
[----:B------:R-:W0:Y:S02]  /*88c0*/  SYNCS.PHASECHK.TRANS64.TRYWAIT P1, [UR53+0x20850], R9 ;  /* 0x02085009ff0075a7 */ /* 0x000e240008020175 */
[----:B0-----:R-:W-:Y:S05]  /*88d0*/  @!P1 BRA `(.L_x_1287) ;  /* 0x000000b800a89947 */ /* 0x001fea0003800000 */
.L_x_1286:
        /* <DEDUP_REMOVED lines=15> */
.L_x_1288:
[----:B------:R-:W-:Y:S01]  /*89d0*/  UIADD3 UR53, UR53, 0x20860, URZ ;  /* 0x0002086035357890 */ /* 0x000fe2000fffe03f */
[----:B0-----:R-:W-:Y:S02]  /*89e0*/  IMAD.MOV.U32 R12, RZ, RZ, R15 ;  /* 0x000000ffff0c7224 */ /* 0x001fe400078e000f */
[----:B------:R-:W-:Y:S01]  /*89f0*/  IMAD.MOV.U32 R20, RZ, RZ, R13 ;  /* 0x000000ffff147224 */ /* 0x000fe200078e000d */
[----:B------:R-:W-:-:S09]  /*8a00*/  UPRMT UR53, UR45, 0x654, UR53 ;  /* 0x000006542d357896 */ /* 0x000fd20008000035 */
[----:B------:R-:W-:Y:S01]  /*8a10*/  SYNCS.ARRIVE.TRANS64.RED.A1T0 RZ, [UR53], RZ ;  /* 0x000000ffffff79a7 */ /* 0x000fe20008100435 */
[----:B------:R-:W-:Y:S05]  /*8a20*/  @P0 BRA `(.L_x_1289) ;  /* 0xffffffe000ec0947 */ /* 0x000fea000383ffff */
.L_x_1278:
[----:B------:R-:W-:-:S13]  /*8a30*/  ISETP.GE.AND P0, PT, R10, UR40, PT ;  /* 0x000000280a007c0c */ /* 0x000fda000bf06270 */
[----:B------:R-:W-:Y:S05]  /*8a40*/  @!P0 BRA `(.L_x_1290) ;  /* 0x0000002400ec8947 */ /* 0x000fea0003800000 */
[----:B------:R-:W-:Y:S01]  /*8a50*/  IMAD.MOV.U32 R12, RZ, RZ, R15 ;  /* 0x000000ffff0c7224 */ /* 0x000fe200078e000f */
[----:B------:R-:W-:Y:S01]  /*8a60*/  ULDC UR53, c[0x0][0x9e4] ;  /* 0x0002790000357ab9 */ /* 0x000fe20000000800 */
[----:B------:R-:W-:Y:S01]  /*8a70*/  IMAD.MOV.U32 R11, RZ, RZ, R13 ;  /* 0x000000ffff0b7224 */ /* 0x000fe200078e000d */
[----:B------:R-:W-:Y:S01]  /*8a80*/  ULDC UR55, c[0x0][0x288] ;  /* 0x0000a20000377ab9 */ /* 0x000fe20000000800 */
[----:B------:R-:W-:Y:S01]  /*8a90*/  ULDC UR56, c[0x0][0x2f0] ;  /* 0x0000bc0000387ab9 */ /* 0x000fe20000000800 */
[----:B------:R-:W-:Y:S01]  /*8aa0*/  ULDC UR52, c[0x0][0x988] ;  /* 0x0002620000347ab9 */ /* 0x000fe20000000800 */
[----:B------:R-:W-:-:S05]  /*8ab0*/  ULDC UR54, c[0x0][0x9e0] ;  /* 0x0002780000367ab9 */ /* 0x000fca0000000800 */
.L_x_1309:
[----:B------:R-:W-:Y:S01]  /*8ac0*/  UIADD3 UR48, UR48, 0x1, URZ ;  /* 0x0000000130307890 */ /* 0x000fe2000fffe03f */
[----:B------:R-:W-:-:S03]  /*8ad0*/  PLOP3.LUT P0, PT, PT, PT, UP0, 0x40, 0x0 ;  /* 0x000000000000781c */ /* 0x000fc60003f0e808 */
[----:B------:R-:W-:-:S04]  /*8ae0*/  UISETP.NE.AND UP1, UPT, UR48, 0x2, UPT ;  /* 0x000000023000788c */ /* 0x000fc8000bf25270 */
[----:B------:R-:W-:Y:S02]  /*8af0*/  USEL UR6, URZ, 0x1, UP1 ;  /* 0x000000013f067887 */ /* 0x000fe40008800000 */
[----:B------:R-:W-:Y:S02]  /*8b00*/  USEL UR48, UR48, URZ, UP1 ;  /* 0x0000003f30307287 */ /* 0x000fe40008800000 */
[----:B------:R-:W-:Y:S02]  /*8b10*/  ULOP3.LUT UR47, UR47, UR6, URZ, 0x3c, !UPT ;  /* 0x000000062f2f7292 */ /* 0x000fe4000f8e3c3f */
[----:B------:R-:W-:Y:S10]  /*8b20*/  @P0 BRA `(.L_x_1291) ;  /* 0x0000000000040947 */ /* 0x000ff40003800000 */
[----:B------:R-:W-:Y:S01]  /*8b30*/  BPT.TRAP 0x1 ;  /* 0x000000040000795c */ /* 0x000fe20000300000 */
.L_x_1291:
[----:B------:R-:W-:Y:S01]  /*8b40*/  PLOP3.LUT P1, PT, PT, PT, UP0, 0x40, 0x0 ;  /* 0x000000000000781c */ /* 0x000fe20003f2e808 */
[----:B------:R-:W-:Y:S01]  /*8b50*/  ULEA UR57, UR48, UR41, 0x3 ;  /* 0x0000002930397291 */ /* 0x000fe2000f8e183f */
[----:B------:R-:W-:-:S04]  /*8b60*/  MOV R9, UR47 ;  /* 0x0000002f00097c02 */ /* 0x000fc80008000f00 */
[----:B------:R-:W-:-:S04]  /*8b70*/  SHF.L.U32 R9, R9, 0x1f, RZ ;  /* 0x0000001f09097819 */ /* 0x000fc800000006ff */
[----:B------:R0:W1:Y:S03]  /*8b80*/  SYNCS.PHASECHK.TRANS64.TRYWAIT P0, [UR57+0x20830], R9 ;  /* 0x02083009ff0075a7 */ /* 0x0000660008000179 */
[----:B------:R-:W-:Y:S05]  /*8b90*/  @P1 BRA `(.L_x_1292) ;  /* 0x0000000000041947 */ /* 0x000fea0003800000 */
[----:B------:R-:W-:Y:S01]  /*8ba0*/  BPT.TRAP 0x1 ;  /* 0x000000040000795c */ /* 0x000fe20000300000 */
.L_x_1292:
[----:B-1----:R-:W-:Y:S05]  /*8bb0*/  @P0 BRA `(.L_x_1293) ;  /* 0x0000000000080947 */ /* 0x002fea0003800000 */
[----:B------:R-:W1:Y:S02]  /*8bc0*/  SYNCS.PHASECHK.TRANS64.TRYWAIT P0, [UR57+0x20830], R9 ;  /* 0x02083009ff0075a7 */ /* 0x000e640008000179 */
[----:B-1----:R-:W-:Y:S05]  /*8bd0*/  @!P0 BRA `(.L_x_1294) ;  /* 0x000000b800008947 */ /* 0x002fea0003800000 */
.L_x_1293:
[----:B------:R-:W-:Y:S01]  /*8be0*/  ULEA UR6, UR48, UR44, 0xa ;  /* 0x0000002c30067291 */ /* 0x000fe2000f8e503f */
[----:B------:R-:W-:Y:S01]  /*8bf0*/  WARPGROUP.ARRIVE ;  /* 0x00000000000079c5 */ /* 0x000fe20000000000 */
[----:B------:R-:W-:Y:S01]  /*8c00*/  UMOV UR7, 0x40000040 ;  /* 0x4000004000077882 */ /* 0x000fe20000000000 */
[----:B------:R-:W-:Y:S01]  /*8c10*/  UMOV UR11, 0x40000040 ;  /* 0x40000040000b7882 */ /* 0x000fe20000000000 */
[----:B------:R-:W-:Y:S01]  /*8c20*/  UIADD3 UR10, UR6, 0x2, URZ ;  /* 0x00000002060a7890 */ /* 0x000fe2000fffe03f */
[----:B------:R-:W-:Y:S01]  /*8c30*/  PLOP3.LUT P0, PT, PT, PT, UP0, 0x40, 0x0 ;  /* 0x000000000000781c */ /* 0x000fe20003f0e808 */
[----:B------:R-:W-:Y:S01]  /*8c40*/  UIADD3 UR14, UR6, 0x4, URZ ;  /* 0x00000004060e7890 */ /* 0x000fe2000fffe03f */
[----:B------:R-:W-:Y:S02]  /*8c50*/  UMOV UR15, 0x40000040 ;  /* 0x40000040000f7882 */ /* 0x000fe40000000000 */
        /* <DEDUP_REMOVED lines=36> */
.L_x_1295:
[----:B------:R-:W-:Y:S01]  /*8ea0*/  UISETP.NE.AND UP2, UPT, UR43, URZ, UPT ;  /* 0x0000003f2b00728c */ /* 0x000fe2000bf45270 */
[C---:B------:R-:W-:Y:S01]  /*8eb0*/  FMUL.FTZ R19, R0.reuse, R162 ;  /* 0x000000a200137220 */ /* 0x040fe20000410000 */
[C---:B------:R-:W-:Y:S01]  /*8ec0*/  FMUL.FTZ R162, R0.reuse, R164 ;  /* 0x000000a400a27220 */ /* 0x040fe20000410000 */
[C---:B------:R-:W-:Y:S01]  /*8ed0*/  FMUL.FTZ R184, R0.reuse, R168 ;  /* 0x000000a800b87220 */ /* 0x040fe20000410000 */
[----:B------:R-:W-:Y:S02]  /*8ee0*/  IMAD.MOV.U32 R168, RZ, RZ, R7 ;  /* 0x000000ffffa87224 */ /* 0x000fe400078e0007 */
[C---:B------:R-:W-:Y:S01]  /*8ef0*/  FMUL.FTZ R18, R0.reuse, R159 ;  /* 0x0000009f00127220 */ /* 0x040fe20000410000 */
[----:B------:R-:W-:Y:S01]  /*8f00*/  PLOP3.LUT P0, PT, PT, PT, UP2, 0x80, 0x0 ;  /* 0x000000000000781c */ /* 0x000fe20003f0f028 */
[C---:B------:R-:W-:Y:S01]  /*8f10*/  FMUL.FTZ R159, R0.reuse, R161 ;  /* 0x000000a1009f7220 */ /* 0x040fe20000410000 */
[----:B------:R-:W-:Y:S01]  /*8f20*/  PLOP3.LUT P1, PT, PT, PT, UP2, 0x80, 0x0 ;  /* 0x000000000000781c */ /* 0x000fe20003f2f028 */
[----:B------:R-:W-:Y:S01]  /*8f30*/  FMUL.FTZ R161, R0, R179 ;  /* 0x000000b300a17220 */ /* 0x000fe20000410000 */
[----:B------:R-:W-:Y:S01]  /*8f40*/  IMAD.SHL.U32 R179, R10, 0x40, RZ ;  /* 0x000000400ab37824 */ /* 0x000fe200078e00ff */
[----:B------:R-:W-:Y:S01]  /*8f50*/  @UP2 ULDC UR6, c[0x0][0x44c] ;  /* 0x0001130000062ab9 */ /* 0x000fe20000000800 */
[C---:B------:R-:W-:Y:S01]  /*8f60*/  FMUL.FTZ R185, R0.reuse, R169 ;  /* 0x000000a900b97220 */ /* 0x040fe20000410000 */
[C---:B------:R-:W-:Y:S01]  /*8f70*/  FMUL.FTZ R21, R0.reuse, R166 ;  /* 0x000000a600157220 */ /* 0x040fe20000410000 */
[----:B------:R-:W-:Y:S01]  /*8f80*/  UISETP.NE.AND UP1, UPT, UR42, URZ, UPT ;  /* 0x0000003f2a00728c */ /* 0x000fe2000bf25270 */
[C---:B-1----:R-:W-:Y:S01]  /*8f90*/  FMUL.FTZ R14, R0.reuse, R154 ;  /* 0x0000009a000e7220 */ /* 0x042fe20000410000 */
[----:B------:R-:W-:Y:S01]  /*8fa0*/  IADD3 R166, -R179, 0x1, RZ ;  /* 0x00000001b3a67810 */ /* 0x000fe20007ffe1ff */
[C---:B------:R-:W-:Y:S01]  /*8fb0*/  FMUL.FTZ R23, R0.reuse, R153 ;  /* 0x0000009900177220 */ /* 0x040fe20000410000 */
[----:B------:R-:W-:Y:S01]  /*8fc0*/  FMUL.FTZ R15, R0, R155 ;  /* 0x0000009b000f7220 */ /* 0x000fe20000410000 */
[----:B------:R-:W-:Y:S01]  /*8fd0*/  @P0 IMAD.HI.U32 R164, R7, UR6, RZ ;  /* 0x0000000607a40c27 */ /* 0x000fe2000f8e00ff */
[----:B------:R-:W-:-:S03]  /*8fe0*/  @UP2 ULDC UR6, c[0x0][0x450] ;  /* 0x0001140000062ab9 */ /* 0x000fc60000000800 */
[C---:B------:R-:W-:Y:S01]  /*8ff0*/  FMUL.FTZ R17, R0.reuse, R158 ;  /* 0x0000009e00117220 */ /* 0x040fe20000410000 */
[C---:B------:R-:W-:Y:S01]  /*9000*/  FMUL.FTZ R20, R0.reuse, R163 ;  /* 0x000000a300147220 */ /* 0x040fe20000410000 */
[C---:B------:R-:W-:Y:S01]  /*9010*/  FMUL.FTZ R154, R0.reuse, R171 ;  /* 0x000000ab009a7220 */ /* 0x040fe20000410000 */
[----:B------:R-:W-:Y:S01]  /*9020*/  @P1 SHF.R.U32.HI R168, RZ, UR6, R164 ;  /* 0x00000006ffa81c19 */ /* 0x000fe200080116a4 */
[C---:B------:R-:W-:Y:S01]  /*9030*/  FMUL.FTZ R13, R0.reuse, R152 ;  /* 0x00000098000d7220 */ /* 0x040fe20000410000 */
[C---:B------:R-:W-:Y:S01]  /*9040*/  FMUL.FTZ R153, R0.reuse, R156 ;  /* 0x0000009c00997220 */ /* 0x040fe20000410000 */
[C---:B------:R-:W-:Y:S01]  /*9050*/  FMUL.FTZ R155, R0.reuse, R157 ;  /* 0x0000009d009b7220 */ /* 0x040fe20000410000 */
[C---:B------:R-:W-:Y:S01]  /*9060*/  FMUL.FTZ R158, R0.reuse, R160 ;  /* 0x000000a0009e7220 */ /* 0x040fe20000410000 */
[----:B------:R-:W1:Y:S01]  /*9070*/  SHFL.IDX PT, R169, R168, RZ, 0x1c1f ;  /* 0x001c1fffa8a97589 */ /* 0x000e6200000e0000 */
        /* <DEDUP_REMOVED lines=13> */
[----:B------:R-:W-:Y:S01]  /*9150*/  UIADD3 UR6, UR57, 0x20840, URZ ;  /* 0x0002084039067890 */ /* 0x000fe2000fffe03f */
[----:B------:R-:W-:Y:S01]  /*9160*/  IMAD R167, R3, -0x2, R166 ;  /* 0xfffffffe03a77824 */ /* 0x000fe200078e02a6 */
[----:B------:R-:W-:Y:S01]  /*9170*/  PLOP3.LUT P0, PT, PT, PT, UP1, 0x40, 0x0 ;  /* 0x000000000000781c */ /* 0x000fe20003f0e818 */
[----:B------:R-:W4:Y:S01]  /*9180*/  MUFU.TANH R13, R13 ;  /* 0x0000000d000d7308 */ /* 0x000f220000002400 */
[----:B------:R-:W-:Y:S01]  /*9190*/  UPRMT UR6, UR45, 0x654, UR6 ;  /* 0x000006542d067896 */ /* 0x000fe20008000006 */
[----:B------:R-:W-:-:S02]  /*91a0*/  IMAD R167, R2, UR56, R167 ;  /* 0x0000003802a77c24 */ /* 0x000fc4000f8e02a7 */
[----:B------:R-:W-:Y:S02]  /*91b0*/  FMUL.FTZ R177, R0, R177 ;  /* 0x000000b100b17220 */ /* 0x000fe40000410000 */
[----:B------:R-:W-:Y:S02]  /*91c0*/  VIADD R167, R167, -UR55 ;  /* 0x80000037a7a77c36 */ /* 0x000fe40008000000 */
[----:B------:R-:W0:Y:S02]  /*91d0*/  MUFU.TANH R23, R23 ;  /* 0x0000001700177308 */ /* 0x000e240000002400 */
[C---:B------:R-:W-:Y:S01]  /*91e0*/  VIADD R178, R167.reuse, UR54 ;  /* 0x00000036a7b27c36 */ /* 0x040fe20008000000 */
[----:B------:R-:W-:Y:S01]  /*91f0*/  SYNCS.ARRIVE.TRANS64.RED.A1T0 RZ, [UR6], RZ ;  /* 0x000000ffffff79a7 */ /* 0x000fe20008100406 */
[----:B------:R-:W-:Y:S02]  /*9200*/  VIADD R182, R167, UR49 ;  /* 0x00000031a7b67c36 */ /* 0x000fe40008000000 */
[----:B-1----:R-:W-:-:S02]  /*9210*/  IMAD.IADD R173, R178, 0x1, R169 ;  /* 0x00000001b2ad7824 */ /* 0x002fc400078e02a9 */
        /* <DEDUP_REMOVED lines=31> */
[----:B-1--4-:R-:W-:Y:S06]  /*9410*/  @P0 BRA `(.L_x_1296) ;  /* 0x00000000005c0947 */ /* 0x012fec0003800000 */
[----:B------:R-:W-:Y:S01]  /*9420*/  IMAD R166, R2, UR56, R169 ;  /* 0x0000003802a67c24 */ /* 0x000fe2000f8e02a9 */
[----:B------:R-:W-:Y:S03]  /*9430*/  BSSY B0, `(.L_x_1297) ;  /* 0x0000011000007945 */ /* 0x000fe60003800000 */
[----:B------:R-:W-:-:S05]  /*9440*/  VIADD R169, R166, -UR55 ;  /* 0x80000037a6a97c36 */ /* 0x000fca0008000000 */
        /* <DEDUP_REMOVED lines=10> */
.L_x_1298:
[----:B------:R-:W-:-:S05]  /*94f0*/  IMAD.U32 R170, RZ, RZ, UR53 ;  /* 0x00000035ffaa7e24 */ /* 0x000fca000f8e00ff */
[----:B------:R-:W-:-:S13]  /*9500*/  ISETP.NE.AND P0, PT, R170, 0x1, PT ;  /* 0x00000001aa00780c */ /* 0x000fda0003f05270 */
[----:B------:R-:W1:Y:S02]  /*9510*/  @P0 LDC.64 R166, c[0x0][0x9e8] ;  /* 0x00027a00ffa60b82 */ /* 0x000e640000000a00 */
[----:B-1----:R-:W-:-:S05]  /*9520*/  @P0 IMAD.HI.U32 R166, R169, R166, RZ ;  /* 0x000000a6a9a60227 */ /* 0x002fca00078e00ff */
[----:B------:R-:W-:-:S07]  /*9530*/  @P0 SHF.R.U32.HI R169, RZ, R167, R166 ;  /* 0x000000a7ffa90219 */ /* 0x000fce00000116a6 */
.L_x_1299:
[----:B------:R-:W-:Y:S05]  /*9540*/  BSYNC B0 ;  /* 0x0000000000007941 */ /* 0x000fea0003800000 */
.L_x_1297:
[----:B------:R-:W-:-:S04]  /*9550*/  IMAD R166, R169, R170, -R179 ;  /* 0x000000aaa9a67224 */ /* 0x000fc800078e0ab3 */
[----:B------:R-:W-:-:S05]  /*9560*/  IMAD R166, R3, -0x2, R166 ;  /* 0xfffffffe03a67824 */ /* 0x000fca00078e02a6 */
[----:B------:R-:W-:Y:S02]  /*9570*/  VIADDMNMX R173, R166, R170, R173, PT ;  /* 0x000000aaa6ad7246 */ /* 0x000fe400038001ad */
[----:B------:R-:W-:-:S07]  /*9580*/  VIMNMX R177, R177, R166, !PT ;  /* 0x000000a6b1b17248 */ /* 0x000fce0007fe0100 */
.L_x_1296:
[----:B------:R-:W-:Y:S01]  /*9590*/  ISETP.GT.AND P0, PT, R10, -0x1, PT ;  /* 0xffffffff0a00780c */ /* 0x000fe20003f04270 */
[----:B------:R1:W4:Y:S01]  /*95a0*/  SHFL.IDX PT, R183, R168, 0x1, 0x1c1f ;  /* 0x003c1f00a8b77f89 */ /* 0x00032200000e0000 */
        /* <DEDUP_REMOVED lines=9> */
[----:B------:R-:W-:Y:S02]  /*9640*/  ISETP.GT.AND P3, PT, R177, 0x10, P0 ;  /* 0x00000010b100780c */ /* 0x000fe40000764270 */
[----:B------:R-:W-:-:S02]  /*9650*/  FSEL R176, R13, -INF , !P5 ;  /* 0xff8000000db07808 */ /* 0x000fc40006800000 */
[----:B------:R-:W-:Y:S02]  /*9660*/  ISETP.GT.AND P5, PT, R177, 0x18, P0 ;  /* 0x00000018b100780c */ /* 0x000fe400007a4270 */
[----:B0-----:R-:W-:Y:S02]  /*9670*/  FSEL R175, R23, -INF , !P6 ;  /* 0xff80000017af7808 */ /* 0x001fe40007000000 */
[----:B------:R-:W-:Y:S02]  /*9680*/  FSEL R174, R153, -INF , !P1 ;  /* 0xff80000099ae7808 */ /* 0x000fe40004800000 */
        /* <DEDUP_REMOVED lines=13> */
[----:B------:R-:W-:Y:S02]  /*9760*/  FSEL R167, R162, -INF , !P5 ;  /* 0xff800000a2a77808 */ /* 0x000fe40006800000 */
[----:B-1----:R-:W-:-:S02]  /*9770*/  FSEL R168, R159, -INF , !P2 ;  /* 0xff8000009fa87808 */ /* 0x002fc40005000000 */
        /* <DEDUP_REMOVED lines=8> */
[--C-:B----4-:R-:W-:Y:S01]  /*9800*/  IMAD.IADD R177, R178, 0x1, R183.reuse ;  /* 0x00000001b2b17824 */ /* 0x110fe200078e02b7 */
        /* <DEDUP_REMOVED lines=16> */
[----:B------:R-:W-:Y:S04]  /*9910*/  BSSY B0, `(.L_x_1301) ;  /* 0x0000011000007945 */ /* 0x000fe80003800000 */
[----:B------:R-:W-:-:S04]  /*9920*/  IADD3 R13, R13, -UR55, RZ ;  /* 0x800000370d0d7c10 */ /* 0x000fc8000fffe0ff */
        /* <DEDUP_REMOVED lines=10> */
.L_x_1302:
[----:B------:R-:W-:-:S05]  /*99d0*/  IMAD.U32 R180, RZ, RZ, UR53 ;  /* 0x00000035ffb47e24 */ /* 0x000fca000f8e00ff */
[----:B------:R-:W-:-:S13]  /*99e0*/  ISETP.NE.AND P1, PT, R180, 0x1, PT ;  /* 0x00000001b400780c */ /* 0x000fda0003f25270 */
[----:B------:R-:W0:Y:S02]  /*99f0*/  @P1 LDC.64 R158, c[0x0][0x9e8] ;  /* 0x00027a00ff9e1b82 */ /* 0x000e240000000a00 */
[----:B0-----:R-:W-:-:S05]  /*9a00*/  @P1 IMAD.HI.U32 R158, R13, R158, RZ ;  /* 0x0000009e0d9e1227 */ /* 0x001fca00078e00ff */
[----:B------:R-:W-:-:S07]  /*9a10*/  @P1 SHF.R.U32.HI R13, RZ, R159, R158 ;  /* 0x0000009fff0d1219 */ /* 0x000fce000001169e */
.L_x_1303:
[----:B------:R-:W-:Y:S05]  /*9a20*/  BSYNC B0 ;  /* 0x0000000000007941 */ /* 0x000fea0003800000 */
.L_x_1301:
[----:B------:R-:W-:-:S04]  /*9a30*/  IMAD R158, R13, R180, -R179 ;  /* 0x000000b40d9e7224 */ /* 0x000fc800078e0ab3 */
[----:B------:R-:W-:-:S05]  /*9a40*/  IMAD R158, R3, -0x2, R158 ;  /* 0xfffffffe039e7824 */ /* 0x000fca00078e029e */
[----:B------:R-:W-:Y:S02]  /*9a50*/  VIADDMNMX R177, R158, R180, R177, PT ;  /* 0x000000b49eb17246 */ /* 0x000fe400038001b1 */
[----:B------:R-:W-:-:S07]  /*9a60*/  VIMNMX R178, R178, R158, !PT ;  /* 0x0000009eb2b27248 */ /* 0x000fce0007fe0100 */
.L_x_1300:
[----:B------:R-:W-:Y:S02]  /*9a70*/  FMNMX.FTZ R158, R176, R11, !PT ;  /* 0x0000000bb09e7209 */ /* 0x000fe40007810000 */
[C---:B------:R-:W-:Y:S02]  /*9a80*/  ISETP.GT.AND P1, PT, R178.reuse, RZ, P0 ;  /* 0x000000ffb200720c */ /* 0x040fe40000724270 */
[----:B------:R-:W-:Y:S02]  /*9a90*/  FMNMX.FTZ R13, R175, R158, !PT ;  /* 0x0000009eaf0d7209 */ /* 0x000fe40007810000 */
[----:B------:R-:W-:Y:S02]  /*9aa0*/  ISETP.GT.AND P2, PT, R178, 0x1, P0 ;  /* 0x00000001b200780c */ /* 0x000fe40000744270 */
[----:B------:R-:W-:Y:S02]  /*9ab0*/  FMNMX.FTZ R13, R174, R13, !PT ;  /* 0x0000000dae0d7209 */ /* 0x000fe40007810000 */
[----:B------:R-:W-:-:S02]  /*9ac0*/  ISETP.LT.OR P1, PT, R177, 0x1, P1 ;  /* 0x00000001b100780c */ /* 0x000fc40000f21670 */
[----:B------:R-:W-:Y:S02]  /*9ad0*/  FMNMX.FTZ R13, R170, R13, !PT ;  /* 0x0000000daa0d7209 */ /* 0x000fe40007810000 */
[----:B------:R-:W-:Y:S02]  /*9ae0*/  ISETP.LT.OR P2, PT, R177, 0x2, P2 ;  /* 0x00000002b100780c */ /* 0x000fe40001741670 */
[----:B------:R-:W-:Y:S02]  /*9af0*/  FMNMX.FTZ R13, R166, R13, !PT ;  /* 0x0000000da60d7209 */ /* 0x000fe40007810000 */
[----:B------:R-:W-:Y:S02]  /*9b00*/  ISETP.GT.AND P3, PT, R178, 0x8, P0 ;  /* 0x00000008b200780c */ /* 0x000fe40000764270 */
[----:B------:R-:W-:Y:S02]  /*9b10*/  FMNMX.FTZ R158, R168, R13, !PT ;  /* 0x0000000da89e7209 */ /* 0x000fe40007810000 */
[----:B------:R-:W-:-:S02]  /*9b20*/  ISETP.GT.AND P4, PT, R178, 0x9, P0 ;  /* 0x00000009b200780c */ /* 0x000fc40000784270 */
[----:B------:R-:W-:Y:S02]  /*9b30*/  FMNMX.FTZ R158, R167, R158, !PT ;  /* 0x0000009ea79e7209 */ /* 0x000fe40007810000 */
[----:B------:R-:W-:Y:S02]  /*9b40*/  ISETP.LT.OR P3, PT, R177, 0x9, P3 ;  /* 0x00000009b100780c */ /* 0x000fe40001f61670 */
[----:B------:R-:W-:Y:S02]  /*9b50*/  FMNMX.FTZ R158, R163, R158, !PT ;  /* 0x0000009ea39e7209 */ /* 0x000fe40007810000 */
[----:B------:R-:W-:Y:S02]  /*9b60*/  ISETP.GT.AND P5, PT, R178, 0x10, P0 ;  /* 0x00000010b200780c */ /* 0x000fe400007a4270 */
[----:B------:R-:W-:Y:S02]  /*9b70*/  FMNMX.FTZ R13, R169, R158, !PT ;  /* 0x0000009ea90d7209 */ /* 0x000fe40007810000 */
[----:B------:R-:W-:-:S02]  /*9b80*/  ISETP.LT.OR P4, PT, R177, 0xa, P4 ;  /* 0x0000000ab100780c */ /* 0x000fc40002781670 */
[----:B------:R-:W-:Y:S02]  /*9b90*/  FMNMX.FTZ R158, R162, R13, !PT ;  /* 0x0000000da29e7209 */ /* 0x000fe40007810000 */
[----:B------:R-:W-:Y:S02]  /*9ba0*/  FSEL R17, R17, -INF , !P3 ;  /* 0xff80000011117808 */ /* 0x000fe40005800000 */
[----:B------:R-:W-:Y:S02]  /*9bb0*/  FMNMX.FTZ R13, R173, R158, !PT ;  /* 0x0000009ead0d7209 */ /* 0x000fe40007810000 */
[----:B------:R-:W-:Y:S02]  /*9bc0*/  ISETP.GT.AND P6, PT, R178, 0x11, P0 ;  /* 0x00000011b200780c */ /* 0x000fe400007c4270 */
[----:B------:R-:W-:Y:S02]  /*9bd0*/  FMNMX.FTZ R158, R172, R13, !PT ;  /* 0x0000000dac9e7209 */ /* 0x000fe40007810000 */
[----:B------:R-:W-:-:S02]  /*9be0*/  FSEL R18, R18, -INF , !P4 ;  /* 0xff80000012127808 */ /* 0x000fc40006000000 */
[----:B------:R-:W-:Y:S02]  /*9bf0*/  FMNMX.FTZ R158, R171, R158, !PT ;  /* 0x0000009eab9e7209 */ /* 0x000fe40007810000 */
[----:B------:R-:W-:Y:S02]  /*9c00*/  ISETP.LT.OR P5, PT, R177, 0x11, P5 ;  /* 0x00000011b100780c */ /* 0x000fe40002fa1670 */
[----:B------:R-:W-:Y:S02]  /*9c10*/  FMNMX.FTZ R158, R155, R158, !PT ;  /* 0x0000009e9b9e7209 */ /* 0x000fe40007810000 */
[----:B------:R-:W-:Y:S02]  /*9c20*/  ISETP.LT.OR P6, PT, R177, 0x12, P6 ;  /* 0x00000012b100780c */ /* 0x000fe400037c1670 */
[----:B------:R-:W-:Y:S02]  /*9c30*/  FMNMX.FTZ R158, R153, R158, !PT ;  /* 0x0000009e999e7209 */ /* 0x000fe40007810000 */
[----:B------:R-:W-:-:S02]  /*9c40*/  FSEL R19, R19, -INF , !P5 ;  /* 0xff80000013137808 */ /* 0x000fc40006800000 */
[----:B------:R-:W-:Y:S02]  /*9c50*/  FMNMX.FTZ R158, R23, R158, !PT ;  /* 0x0000009e179e7209 */ /* 0x000fe40007810000 */
[----:B------:R-:W-:Y:S02]  /*9c60*/  ISETP.GT.AND P3, PT, R178, 0x19, P0 ;  /* 0x00000019b200780c */ /* 0x000fe40000764270 */
[----:B------:R-:W-:Y:S01]  /*9c70*/  FSEL R20, R20, -INF , !P6 ;  /* 0xff80000014147808 */ /* 0x000fe20007000000 */
[----:B------:R-:W0:Y:S01]  /*9c80*/  SHFL.BFLY PT, R13, R158, 0x2, 0x1f ;  /* 0x0c401f009e0d7f89 */ /* 0x000e2200000e0000 */
[----:B------:R-:W-:Y:S02]  /*9c90*/  ISETP.GT.AND P4, PT, R178, 0x20, P0 ;  /* 0x00000020b200780c */ /* 0x000fe40000784270 */
[C---:B------:R-:W-:Y:S02]  /*9ca0*/  ISETP.LT.OR P3, PT, R177.reuse, 0x1a, P3 ;  /* 0x0000001ab100780c */ /* 0x040fe40001f61670 */
[----:B------:R-:W-:-:S02]  /*9cb0*/  ISETP.LT.OR P4, PT, R177, 0x21, P4 ;  /* 0x00000021b100780c */ /* 0x000fc40002781670 */
[----:B------:R-:W-:Y:S02]  /*9cc0*/  FSEL R22, R22, -INF , !P3 ;  /* 0xff80000016167808 */ /* 0x000fe40005800000 */
[----:B------:R-:W-:Y:S02]  /*9cd0*/  ISETP.GT.AND P5, PT, R178, 0x28, P0 ;  /* 0x00000028b200780c */ /* 0x000fe400007a4270 */
[----:B------:R-:W-:Y:S02]  /*9ce0*/  FSEL R152, R152, -INF , !P4 ;  /* 0xff80000098987808 */ /* 0x000fe40006000000 */
[----:B------:R-:W-:Y:S02]  /*9cf0*/  ISETP.GT.AND P6, PT, R178, 0x29, P0 ;  /* 0x00000029b200780c */ /* 0x000fe400007c4270 */
[C---:B------:R-:W-:Y:S02]  /*9d00*/  ISETP.LT.OR P5, PT, R177.reuse, 0x29, P5 ;  /* 0x00000029b100780c */ /* 0x040fe40002fa1670 */
[----:B------:R-:W-:-:S02]  /*9d10*/  ISETP.LT.OR P6, PT, R177, 0x2a, P6 ;  /* 0x0000002ab100780c */ /* 0x000fc400037c1670 */
[----:B------:R-:W-:Y:S02]  /*9d20*/  FSEL R156, R156, -INF , !P5 ;  /* 0xff8000009c9c7808 */ /* 0x000fe40006800000 */
[----:B------:R-:W-:Y:S02]  /*9d30*/  ISETP.GT.AND P4, PT, R178, 0x31, P0 ;  /* 0x00000031b200780c */ /* 0x000fe40000784270 */
[----:B------:R-:W-:Y:S02]  /*9d40*/  FSEL R157, R157, -INF , !P6 ;  /* 0xff8000009d9d7808 */ /* 0x000fe40007000000 */
[----:B0-----:R-:W-:Y:S02]  /*9d50*/  FMNMX.FTZ R159, R158, R13, !PT ;  /* 0x0000000d9e9f7209 */ /* 0x001fe40007810000 */
[----:B------:R-:W-:Y:S02]  /*9d60*/  FSEL R158, R15, -INF , !P2 ;  /* 0xff8000000f9e7808 */ /* 0x000fe40005000000 */
[----:B------:R-:W-:Y:S01]  /*9d70*/  ISETP.GT.AND P2, PT, R178, 0x18, P0 ;  /* 0x00000018b200780c */ /* 0x000fe20000744270 */
[----:B------:R-:W0:Y:S01]  /*9d80*/  SHFL.BFLY PT, R180, R159, 0x1, 0x1f ;  /* 0x0c201f009fb47f89 */ /* 0x000e2200000e0000 */
[----:B------:R-:W-:-:S02]  /*9d90*/  ISETP.LT.OR P4, PT, R177, 0x32, P4 ;  /* 0x00000032b100780c */ /* 0x000fc40002781670 */
[----:B------:R-:W-:Y:S02]  /*9da0*/  ISETP.LT.OR P2, PT, R177, 0x19, P2 ;  /* 0x00000019b100780c */ /* 0x000fe40001741670 */
[----:B------:R-:W-:Y:S02]  /*9db0*/  FSEL R161, R161, -INF , !P4 ;  /* 0xff800000a1a17808 */ /* 0x000fe40006000000 */
[----:B------:R-:W-:Y:S02]  /*9dc0*/  FSEL R21, R21, -INF , !P2 ;  /* 0xff80000015157808 */ /* 0x000fe40005000000 */
[----:B------:R-:W-:-:S04]  /*9dd0*/  ISETP.GT.AND P2, PT, R178, 0x30, P0 ;  /* 0x00000030b200780c */ /* 0x000fc80000744270 */
[----:B------:R-:W-:-:S04]  /*9de0*/  ISETP.LT.OR P2, PT, R177, 0x31, P2 ;  /* 0x00000031b100780c */ /* 0x000fc80001741670 */
[----:B------:R-:W-:Y:S02]  /*9df0*/  FSEL R160, R160, -INF , !P2 ;  /* 0xff800000a0a07808 */ /* 0x000fe40005000000 */
[----:B0-----:R-:W-:Y:S01]  /*9e00*/  FMNMX.FTZ R13, R159, R180, !PT ;  /* 0x000000b49f0d7209 */ /* 0x001fe20007810000 */
[----:B------:R-:W-:Y:S01]  /*9e10*/  IMAD.U32 R180, RZ, RZ, UR52 ;  /* 0x00000034ffb47e24 */ /* 0x000fe2000f8e00ff */
[----:B------:R-:W-:Y:S02]  /*9e20*/  FSEL R159, R14, -INF , !P1 ;  /* 0xff8000000e9f7808 */ /* 0x000fe40004800000 */
[----:B------:R-:W-:Y:S01]  /*9e30*/  ISETP.GT.AND P1, PT, R178, 0x21, P0 ;  /* 0x00000021b200780c */ /* 0x000fe20000724270 */
[----:B------:R-:W-:-:S01]  /*9e40*/  FFMA.FTZ R179, R13, R180, -8 ;  /* 0xc10000000db37423 */ /* 0x000fc200000100b4 */
[----:B------:R-:W-:Y:S02]  /*9e50*/  FMNMX.FTZ R15, R159, R12, !PT ;  /* 0x0000000c9f0f7209 */ /* 0x000fe40007810000 */
[----:B------:R-:W-:-:S02]  /*9e60*/  ISETP.LT.OR P1, PT, R177, 0x22, P1 ;  /* 0x00000022b100780c */ /* 0x000fc40000f21670 */
[----:B------:R-:W-:Y:S02]  /*9e70*/  FMNMX.FTZ R14, R158, R15, !PT ;  /* 0x0000000f9e0e7209 */ /* 0x000fe40007810000 */
[----:B------:R-:W-:Y:S02]  /*9e80*/  FSETP.NEU.FTZ.AND P3, PT, R13, -INF , PT ;  /* 0xff8000000d00780b */ /* 0x000fe40003f7d000 */
[----:B------:R-:W-:Y:S02]  /*9e90*/  FMNMX.FTZ R15, R17, R14, !PT ;  /* 0x0000000e110f7209 */ /* 0x000fe40007810000 */
[----:B------:R-:W-:Y:S02]  /*9ea0*/  FSEL R154, R154, -INF , !P1 ;  /* 0xff8000009a9a7808 */ /* 0x000fe40004800000 */
[----:B------:R-:W-:Y:S02]  /*9eb0*/  FMNMX.FTZ R14, R18, R15, !PT ;  /* 0x0000000f120e7209 */ /* 0x000fe40007810000 */
[----:B------:R-:W-:-:S02]  /*9ec0*/  FSEL R180, R179, RZ, P3 ;  /* 0x000000ffb3b47208 */ /* 0x000fc40001800000 */
[----:B------:R-:W-:Y:S02]  /*9ed0*/  FMNMX.FTZ R15, R19, R14, !PT ;  /* 0x0000000e130f7209 */ /* 0x000fe40007810000 */
[----:B------:R-:W-:Y:S01]  /*9ee0*/  ISETP.GT.AND P1, PT, R178, 0x38, P0 ;  /* 0x00000038b200780c */ /* 0x000fe20000724270 */
[--C-:B------:R-:W-:Y:S01]  /*9ef0*/  FFMA.FTZ R179, R176, UR52, -R180.reuse ;  /* 0x00000034b0b37c23 */ /* 0x100fe200080108b4 */
[----:B------:R-:W-:Y:S01]  /*9f00*/  FMNMX.FTZ R14, R20, R15, !PT ;  /* 0x0000000f140e7209 */ /* 0x000fe20007810000 */
[--C-:B------:R-:W-:Y:S01]  /*9f10*/  FFMA.FTZ R174, R174, UR52, -R180.reuse ;  /* 0x00000034aeae7c23 */ /* 0x100fe200080108b4 */
[----:B------:R-:W-:Y:S01]  /*9f20*/  ISETP.GT.AND P0, PT, R178, 0x39, P0 ;  /* 0x00000039b200780c */ /* 0x000fe20000704270 */
[--C-:B------:R-:W-:Y:S01]  /*9f30*/  FFMA.FTZ R166, R166, UR52, -R180.reuse ;  /* 0x00000034a6a67c23 */ /* 0x100fe200080108b4 */
[----:B------:R-:W-:Y:S01]  /*9f40*/  FMNMX.FTZ R15, R21, R14, !PT ;  /* 0x0000000e150f7209 */ /* 0x000fe20007810000 */
[--C-:B------:R-:W-:Y:S01]  /*9f50*/  FFMA.FTZ R14, R175, UR52, -R180.reuse ;  /* 0x00000034af0e7c23 */ /* 0x100fe200080108b4 */
[----:B------:R-:W-:Y:S01]  /*9f60*/  ISETP.LT.OR P1, PT, R177, 0x39, P1 ;  /* 0x00000039b100780c */ /* 0x000fe20000f21670 */
[--C-:B------:R-:W-:Y:S01]  /*9f70*/  FFMA.FTZ R175, R170, UR52, -R180.reuse ;  /* 0x00000034aaaf7c23 */ /* 0x100fe200080108b4 */
[----:B------:R-:W-:Y:S01]  /*9f80*/  FMNMX.FTZ R15, R22, R15, !PT ;  /* 0x0000000f160f7209 */ /* 0x000fe20007810000 */
[--C-:B------:R-:W-:Y:S01]  /*9f90*/  FFMA.FTZ R167, R167, UR52, -R180.reuse ;  /* 0x00000034a7a77c23 */ /* 0x100fe200080108b4 */
[----:B------:R-:W-:Y:S01]  /*9fa0*/  ISETP.LT.OR P0, PT, R177, 0x3a, P0 ;  /* 0x0000003ab100780c */ /* 0x000fe20000701670 */
[--C-:B------:R-:W-:Y:S01]  /*9fb0*/  FFMA.FTZ R177, R168, UR52, -R180.reuse ;  /* 0x00000034a8b17c23 */ /* 0x100fe200080108b4 */
[----:B------:R-:W-:Y:S01]  /*9fc0*/  FMNMX.FTZ R15, R152, R15, !PT ;  /* 0x0000000f980f7209 */ /* 0x000fe20007810000 */
[--C-:B------:R-:W-:Y:S01]  /*9fd0*/  FFMA.FTZ R168, R163, UR52, -R180.reuse ;  /* 0x00000034a3a87c23 */ /* 0x100fe200080108b4 */
[----:B------:R-:W-:Y:S01]  /*9fe0*/  FSEL R164, R164, -INF , !P1 ;  /* 0xff800000a4a47808 */ /* 0x000fe20004800000 */
[--C-:B------:R-:W-:Y:S01]  /*9ff0*/  FFMA.FTZ R163, R169, UR52, -R180.reuse ;  /* 0x00000034a9a37c23 */ /* 0x100fe200080108b4 */
[----:B------:R-:W-:Y:S01]  /*a000*/  FMNMX.FTZ R15, R154, R15, !PT ;  /* 0x0000000f9a0f7209 */ /* 0x000fe20007810000 */
[--C-:B------:R-:W-:Y:S01]  /*a010*/  FFMA.FTZ R162, R162, UR52, -R180.reuse ;  /* 0x00000034a2a27c23 */ /* 0x100fe200080108b4 */
[----:B------:R-:W-:Y:S01]  /*a020*/  FSEL R165, R165, -INF , !P0 ;  /* 0xff800000a5a57808 */ /* 0x000fe20004000000 */
[--C-:B------:R-:W-:Y:S01]  /*a030*/  FFMA.FTZ R169, R173, UR52, -R180.reuse ;  /* 0x00000034ada97c23 */ /* 0x100fe200080108b4 */
[----:B------:R-:W-:Y:S01]  /*a040*/  FMNMX.FTZ R176, R156, R15, !PT ;  /* 0x0000000f9cb07209 */ /* 0x000fe20007810000 */
[--C-:B------:R-:W-:Y:S01]  /*a050*/  FFMA.FTZ R172, R172, UR52, -R180.reuse ;  /* 0x00000034acac7c23 */ /* 0x100fe200080108b4 */
[----:B------:R-:W-:Y:S01]  /*a060*/  FSEL R178, R13, RZ, P3 ;  /* 0x000000ff0db27208 */ /* 0x000fe20001800000 */
[--C-:B------:R-:W-:Y:S01]  /*a070*/  FFMA.FTZ R155, R155, UR52, -R180.reuse ;  /* 0x000000349b9b7c23 */ /* 0x100fe200080108b4 */
[----:B------:R-:W-:Y:S01]  /*a080*/  FMNMX.FTZ R15, R157, R176, !PT ;  /* 0x000000b09d0f7209 */ /* 0x000fe20007810000 */
[----:B------:R-:W-:Y:S01]  /*a090*/  FFMA.FTZ R153, R153, UR52, -R180 ;  /* 0x0000003499997c23 */ /* 0x000fe200080108b4 */
[----:B------:R-:W-:Y:S01]  /*a0a0*/  MUFU.EX2 R179, R179 ;  /* 0x000000b300b37308 */ /* 0x000fe20000000800 */
[----:B------:R-:W-:-:S01]  /*a0b0*/  FADD.FTZ R11, -R178, R11 ;  /* 0x0000000bb20b7221 */ /* 0x000fc20000010100 */
[----:B------:R-:W-:-:S04]  /*a0c0*/  FMNMX.FTZ R176, R160, R15, !PT ;  /* 0x0000000fa0b07209 */ /* 0x000fc80007810000 */
[----:B------:R-:W-:Y:S02]  /*a0d0*/  FMNMX.FTZ R15, R161, R176, !PT ;  /* 0x000000b0a10f7209 */ /* 0x000fe40007810000 */
[----:B------:R-:W-:Y:S02]  /*a0e0*/  MUFU.EX2 R14, R14 ;  /* 0x0000000e000e7308 */ /* 0x000fe40000000800 */
[----:B------:R-:W-:-:S04]  /*a0f0*/  FMNMX.FTZ R170, R164, R15, !PT ;  /* 0x0000000fa4aa7209 */ /* 0x000fc80007810000 */
[----:B------:R-:W-:Y:S02]  /*a100*/  FMNMX.FTZ R170, R165, R170, !PT ;  /* 0x000000aaa5aa7209 */ /* 0x000fe40007810000 */
[----:B------:R-:W-:Y:S03]  /*a110*/  MUFU.EX2 R174, R174 ;  /* 0x000000ae00ae7308 */ /* 0x000fe60000000800 */
[----:B------:R-:W0:Y:S05]  /*a120*/  SHFL.BFLY PT, R15, R170, 0x2, 0x1f ;  /* 0x0c401f00aa0f7f89 */ /* 0x000e2a00000e0000 */
[----:B------:R-:W-:Y:S08]  /*a130*/  MUFU.EX2 R175, R175 ;  /* 0x000000af00af7308 */ /* 0x000ff00000000800 */
[----:B------:R-:W-:Y:S08]  /*a140*/  MUFU.EX2 R166, R166 ;  /* 0x000000a600a67308 */ /* 0x000ff00000000800 */
[----:B------:R-:W-:Y:S01]  /*a150*/  MUFU.EX2 R177, R177 ;  /* 0x000000b100b17308 */ /* 0x000fe20000000800 */
[----:B0-----:R-:W-:Y:S01]  /*a160*/  FMNMX.FTZ R15, R170, R15, !PT ;  /* 0x0000000faa0f7209 */ /* 0x001fe20007810000 */
[--C-:B------:R-:W-:Y:S01]  /*a170*/  FFMA.FTZ R170, R171, UR52, -R180.reuse ;  /* 0x00000034abaa7c23 */ /* 0x100fe200080108b4 */
[----:B------:R-:W-:-:S03]  /*a180*/  FFMA.FTZ R171, R23, UR52, -R180 ;  /* 0x0000003417ab7c23 */ /* 0x000fc600080108b4 */
[----:B------:R-:W0:Y:S02]  /*a190*/  SHFL.BFLY PT, R176, R15, 0x1, 0x1f ;  /* 0x0c201f000fb07f89 */ /* 0x000e2400000e0000 */
[----:B------:R-:W-:Y:S08]  /*a1a0*/  MUFU.EX2 R167, R167 ;  /* 0x000000a700a77308 */ /* 0x000ff00000000800 */
[----:B------:R-:W-:Y:S08]  /*a1b0*/  MUFU.EX2 R178, R171 ;  /* 0x000000ab00b27308 */ /* 0x000ff00000000800 */
[----:B------:R-:W-:Y:S01]  /*a1c0*/  MUFU.EX2 R168, R168 ;  /* 0x000000a800a87308 */ /* 0x000fe20000000800 */
[----:B0-----:R-:W-:Y:S01]  /*a1d0*/  FMNMX.FTZ R15, R15, R176, !PT ;  /* 0x000000b00f0f7209 */ /* 0x001fe20007810000 */
[----:B------:R-:W-:-:S06]  /*a1e0*/  IMAD.U32 R176, RZ, RZ, UR52 ;  /* 0x00000034ffb07e24 */ /* 0x000fcc000f8e00ff */
[----:B------:R-:W-:Y:S01]  /*a1f0*/  MUFU.EX2 R163, R163 ;  /* 0x000000a300a37308 */ /* 0x000fe20000000800 */
[C---:B------:R-:W-:Y:S01]  /*a200*/  FSETP.NEU.FTZ.AND P0, PT, R15.reuse, -INF , PT ;  /* 0xff8000000f00780b */ /* 0x040fe20003f1d000 */
[----:B------:R-:W-:Y:S01]  /*a210*/  FFMA.FTZ R23, R15, R176, -8 ;  /* 0xc10000000f177423 */ /* 0x000fe200000100b0 */
[----:B------:R-:W-:-:S04]  /*a220*/  FMUL.FTZ R176, R11, UR52 ;  /* 0x000000340bb07c20 */ /* 0x000fc80008410000 */
[----:B------:R-:W-:Y:S01]  /*a230*/  FSEL R23, R23, RZ, P0 ;  /* 0x000000ff17177208 */ /* 0x000fe20000000000 */
[----:B------:R-:W-:Y:S04]  /*a240*/  MUFU.EX2 R162, R162 ;  /* 0x000000a200a27308 */ /* 0x000fe80000000800 */
[----:B------:R-:W-:-:S01]  /*a250*/  FFMA.FTZ R11, R158, UR52, -R23 ;  /* 0x000000349e0b7c23 */ /* 0x000fc20008010817 */
[--C-:B------:R-:W-:Y:S01]  /*a260*/  FFMA.FTZ R158, R17, UR52, -R23.reuse ;  /* 0x00000034119e7c23 */ /* 0x100fe20008010817 */
[----:B------:R-:W-:-:S01]  /*a270*/  FFMA.FTZ R17, R19, UR52, -R23 ;  /* 0x0000003413117c23 */ /* 0x000fc20008010817 */
[----:B------:R-:W-:Y:S01]  /*a280*/  FSEL R19, R15, RZ, P0 ;  /* 0x000000ff0f137208 */ /* 0x000fe20000000000 */
[----:B------:R-:W-:-:S01]  /*a290*/  FFMA.FTZ R180, R159, UR52, -R23 ;  /* 0x000000349fb47c23 */ /* 0x000fc20008010817 */
[----:B------:R-:W0:Y:S01]  /*a2a0*/  MUFU.EX2 R176, R176 ;  /* 0x000000b000b07308 */ /* 0x000e220000000800 */
[----:B------:R-:W-:-:S01]  /*a2b0*/  FFMA.FTZ R159, R18, UR52, -R23 ;  /* 0x00000034129f7c23 */ /* 0x000fc20008010817 */
[----:B------:R-:W-:Y:S01]  /*a2c0*/  FFMA.FTZ R18, R20, UR52, -R23 ;  /* 0x0000003414127c23 */ /* 0x000fe20008010817 */
[----:B------:R-:W-:-:S01]  /*a2d0*/  FADD.FTZ R19, -R19, R12 ;  /* 0x0000000c13137221 */ /* 0x000fc20000010100 */
[--C-:B------:R-:W-:Y:S01]  /*a2e0*/  FFMA.FTZ R20, R21, UR52, -R23.reuse ;  /* 0x0000003415147c23 */ /* 0x100fe20008010817 */
[----:B------:R-:W-:-:S01]  /*a2f0*/  FFMA.FTZ R22, R22, UR52, -R23 ;  /* 0x0000003416167c23 */ /* 0x000fc20008010817 */
[--C-:B------:R-:W-:Y:S01]  /*a300*/  FFMA.FTZ R12, R152, UR52, -R23.reuse ;  /* 0x00000034980c7c23 */ /* 0x100fe20008010817 */
[----:B------:R-:W-:Y:S01]  /*a310*/  FMUL.FTZ R19, R19, UR52 ;  /* 0x0000003413137c20 */ /* 0x000fe20008410000 */
        /* <DEDUP_REMOVED lines=9> */
[----:B0-----:R-:W-:-:S01]  /*a3b0*/  FFMA.FTZ R173, R176, R4, R179 ;  /* 0x00000004b0ad7223 */ /* 0x001fc200000100b3 */
[----:B------:R-:W-:Y:S01]  /*a3c0*/  PLOP3.LUT P0, PT, PT, PT, UP0, 0x40, 0x0 ;  /* 0x000000000000781c */ /* 0x000fe20003f0e808 */
[----:B------:R-:W-:Y:S01]  /*a3d0*/  FMUL.FTZ R24, R24, R176 ;  /* 0x000000b018187220 */ /* 0x000fe20000410000 */
[----:B------:R-:W-:Y:S01]  /*a3e0*/  F2FP.SATFINITE.E4M3.F32.PACK_AB_MERGE_C R152, R175, R174, RZ ;  /* 0x000000aeaf98723e */ /* 0x000fe200048070ff */
[----:B------:R-:W-:-:S01]  /*a3f0*/  FADD.FTZ R173, R14, R173 ;  /* 0x000000ad0ead7221 */ /* 0x000fc20000010000 */
[----:B------:R-:W-:Y:S01]  /*a400*/  F2FP.SATFINITE.E4M3.F32.PACK_AB_MERGE_C R154, R168, R167, RZ ;  /* 0x000000a7a89a723e */ /* 0x000fe200048070ff */
[-C--:B------:R-:W-:Y:S01]  /*a410*/  FMUL.FTZ R25, R25, R176.reuse ;  /* 0x000000b019197220 */ /* 0x080fe20000410000 */
[----:B------:R-:W0:Y:S01]  /*a420*/  MUFU.EX2 R11, R11 ;  /* 0x0000000b000b7308 */ /* 0x000e220000000800 */
[----:B------:R-:W-:Y:S01]  /*a430*/  F2FP.SATFINITE.E4M3.F32.PACK_AB_MERGE_C R152, R14, R179, R152 ;  /* 0x000000b30e98723e */ /* 0x000fe20004807098 */
[----:B------:R-:W-:Y:S01]  /*a440*/  FMUL.FTZ R28, R28, R176 ;  /* 0x000000b01c1c7220 */ /* 0x000fe20000410000 */
[----:B------:R-:W-:Y:S01]  /*a450*/  F2FP.SATFINITE.E4M3.F32.PACK_AB_MERGE_C R154, R177, R166, R154 ;  /* 0x000000a6b19a723e */ /* 0x000fe2000480709a */
[-C--:B------:R-:W-:Y:S01]  /*a460*/  FMUL.FTZ R29, R29, R176.reuse ;  /* 0x000000b01d1d7220 */ /* 0x080fe20000410000 */
[-C--:B------:R-:W-:Y:S01]  /*a470*/  FMUL.FTZ R32, R32, R176.reuse ;  /* 0x000000b020207220 */ /* 0x080fe20000410000 */
[-C--:B------:R-:W-:Y:S01]  /*a480*/  FMUL.FTZ R33, R33, R176.reuse ;  /* 0x000000b021217220 */ /* 0x080fe20000410000 */
[----:B------:R-:W-:Y:S01]  /*a490*/  FMUL.FTZ R36, R36, R176 ;  /* 0x000000b024247220 */ /* 0x000fe20000410000 */
[----:B------:R-:W4:Y:S01]  /*a4a0*/  MUFU.EX2 R158, R158 ;  /* 0x0000009e009e7308 */ /* 0x000f220000000800 */
[----:B-1----:R-:W-:-:S01]  /*a4b0*/  FFMA.FTZ R4, R19, R5, R180 ;  /* 0x0000000513047223 */ /* 0x002fc200000100b4 */
[-C--:B------:R-:W-:Y:S01]  /*a4c0*/  FMUL.FTZ R37, R37, R176.reuse ;  /* 0x000000b025257220 */ /* 0x080fe20000410000 */
[-C--:B------:R-:W-:Y:S01]  /*a4d0*/  FMUL.FTZ R40, R40, R176.reuse ;  /* 0x000000b028287220 */ /* 0x080fe20000410000 */
[-C--:B------:R-:W-:Y:S01]  /*a4e0*/  FMUL.FTZ R41, R41, R176.reuse ;  /* 0x000000b029297220 */ /* 0x080fe20000410000 */
[-C--:B------:R-:W-:Y:S01]  /*a4f0*/  FMUL.FTZ R44, R44, R176.reuse ;  /* 0x000000b02c2c7220 */ /* 0x080fe20000410000 */
[-C--:B------:R-:W-:Y:S01]  /*a500*/  FMUL.FTZ R45, R45, R176.reuse ;  /* 0x000000b02d2d7220 */ /* 0x080fe20000410000 */
[----:B------:R-:W-:Y:S01]  /*a510*/  FMUL.FTZ R48, R48, R176 ;  /* 0x000000b030307220 */ /* 0x000fe20000410000 */
[----:B------:R-:W1:Y:S01]  /*a520*/  MUFU.EX2 R159, R159 ;  /* 0x0000009f009f7308 */ /* 0x000e620000000800 */
[----:B0-----:R-:W-:-:S01]  /*a530*/  FADD.FTZ R5, R11, R4 ;  /* 0x000000040b057221 */ /* 0x001fc20000010000 */
[----:B------:R-:W-:Y:S01]  /*a540*/  FADD.FTZ R4, R174, R173 ;  /* 0x000000adae047221 */ /* 0x000fe20000010000 */
[-C--:B------:R-:W-:Y:S01]  /*a550*/  FMUL.FTZ R49, R49, R176.reuse ;  /* 0x000000b031317220 */ /* 0x080fe20000410000 */
[-C--:B------:R-:W-:Y:S01]  /*a560*/  FMUL.FTZ R52, R52, R176.reuse ;  /* 0x000000b034347220 */ /* 0x080fe20000410000 */
[-C--:B------:R-:W-:Y:S01]  /*a570*/  FMUL.FTZ R53, R53, R176.reuse ;  /* 0x000000b035357220 */ /* 0x080fe20000410000 */
        /* <DEDUP_REMOVED lines=10> */
[----:B------:R-:W5:Y:S01]  /*a620*/  MUFU.EX2 R18, R18 ;  /* 0x0000001200127308 */ /* 0x000f620000000800 */
[-C--:B------:R-:W-:Y:S01]  /*a630*/  FMUL.FTZ R73, R73, R176.reuse ;  /* 0x000000b049497220 */ /* 0x080fe20000410000 */
[-C--:B------:R-:W-:Y:S01]  /*a640*/  FMUL.FTZ R76, R76, R176.reuse ;  /* 0x000000b04c4c7220 */ /* 0x080fe20000410000 */
[-C--:B------:R-:W-:Y:S01]  /*a650*/  FMUL.FTZ R77, R77, R176.reuse ;  /* 0x000000b04d4d7220 */ /* 0x080fe20000410000 */
[-C--:B------:R-:W-:Y:S01]  /*a660*/  FMUL.FTZ R80, R80, R176.reuse ;  /* 0x000000b050507220 */ /* 0x080fe20000410000 */
[-C--:B------:R-:W-:Y:S01]  /*a670*/  FMUL.FTZ R81, R81, R176.reuse ;  /* 0x000000b051517220 */ /* 0x080fe20000410000 */
[-C--:B------:R-:W-:Y:S01]  /*a680*/  FMUL.FTZ R84, R84, R176.reuse ;  /* 0x000000b054547220 */ /* 0x080fe20000410000 */
[-C--:B------:R-:W-:Y:S01]  /*a690*/  FMUL.FTZ R85, R85, R176.reuse ;  /* 0x000000b055557220 */ /* 0x080fe20000410000 */
[----:B------:R-:W2:Y:S01]  /*a6a0*/  MUFU.EX2 R20, R20 ;  /* 0x0000001400147308 */ /* 0x000ea20000000800 */
[-C--:B------:R-:W-:Y:S01]  /*a6b0*/  FMUL.FTZ R88, R88, R176.reuse ;  /* 0x000000b058587220 */ /* 0x080fe20000410000 */
[-C--:B------:R-:W-:Y:S01]  /*a6c0*/  FMUL.FTZ R89, R89, R176.reuse ;  /* 0x000000b059597220 */ /* 0x080fe20000410000 */
[-C--:B------:R-:W-:Y:S01]  /*a6d0*/  FMUL.FTZ R92, R92, R176.reuse ;  /* 0x000000b05c5c7220 */ /* 0x080fe20000410000 */
[-C--:B------:R-:W-:Y:S01]  /*a6e0*/  FMUL.FTZ R93, R93, R176.reuse ;  /* 0x000000b05d5d7220 */ /* 0x080fe20000410000 */
[-C--:B------:R-:W-:Y:S01]  /*a6f0*/  FMUL.FTZ R96, R96, R176.reuse ;  /* 0x000000b060607220 */ /* 0x080fe20000410000 */
[-C--:B------:R-:W-:Y:S01]  /*a700*/  FMUL.FTZ R97, R97, R176.reuse ;  /* 0x000000b061617220 */ /* 0x080fe20000410000 */
[-C--:B------:R-:W-:Y:S01]  /*a710*/  FMUL.FTZ R100, R100, R176.reuse ;  /* 0x000000b064647220 */ /* 0x080fe20000410000 */
[----:B------:R4:W3:Y:S01]  /*a720*/  MUFU.EX2 R171, R22 ;  /* 0x0000001600ab7308 */ /* 0x0008e20000000800 */
        /* <DEDUP_REMOVED lines=8> */
[----:B----4-:R-:W-:-:S01]  /*a7b0*/  FADD.FTZ R22, R158, R5 ;  /* 0x000000059e167221 */ /* 0x010fc20000010000 */
[----:B------:R-:W-:Y:S01]  /*a7c0*/  FADD.FTZ R5, R175, R4 ;  /* 0x00000004af057221 */ /* 0x000fe20000010000 */
[-C--:B------:R-:W-:Y:S01]  /*a7d0*/  FMUL.FTZ R116, R116, R176.reuse ;  /* 0x000000b074747220 */ /* 0x080fe20000410000 */
[----:B------:R-:W-:Y:S01]  /*a7e0*/  FMUL.FTZ R117, R117, R176 ;  /* 0x000000b075757220 */ /* 0x000fe20000410000 */
[----:B-1----:R-:W-:-:S01]  /*a7f0*/  FADD.FTZ R22, R159, R22 ;  /* 0x000000169f167221 */ /* 0x002fc20000010000 */
[----:B------:R-:W-:Y:S01]  /*a800*/  FADD.FTZ R4, R166, R5 ;  /* 0x00000005a6047221 */ /* 0x000fe20000010000 */
[----:B------:R-:W-:Y:S01]  /*a810*/  FMUL.FTZ R120, R120, R176 ;  /* 0x000000b078787220 */ /* 0x000fe20000410000 */
[----:B------:R-:W1:Y:S01]  /*a820*/  MUFU.EX2 R21, R21 ;  /* 0x0000001500157308 */ /* 0x000e620000000800 */
[----:B0-----:R-:W-:-:S01]  /*a830*/  FADD.FTZ R5, R17, R22 ;  /* 0x0000001611057221 */ /* 0x001fc20000010000 */
[----:B------:R-:W-:Y:S01]  /*a840*/  FADD.FTZ R4, R177, R4 ;  /* 0x00000004b1047221 */ /* 0x000fe20000010000 */
[-C--:B------:R-:W-:Y:S01]  /*a850*/  FMUL.FTZ R121, R121, R176.reuse ;  /* 0x000000b079797220 */ /* 0x080fe20000410000 */
[----:B------:R-:W-:Y:S01]  /*a860*/  FMUL.FTZ R124, R124, R176 ;  /* 0x000000b07c7c7220 */ /* 0x000fe20000410000 */
[----:B-----5:R-:W-:-:S01]  /*a870*/  FADD.FTZ R5, R18, R5 ;  /* 0x0000000512057221 */ /* 0x020fc20000010000 */
[----:B------:R-:W-:Y:S01]  /*a880*/  FADD.FTZ R173, R167, R4 ;  /* 0x00000004a7ad7221 */ /* 0x000fe20000010000 */
[----:B------:R-:W-:Y:S01]  /*a890*/  FMUL.FTZ R125, R125, R176 ;  /* 0x000000b07d7d7220 */ /* 0x000fe20000410000 */
[----:B------:R-:W0:Y:S01]  /*a8a0*/  MUFU.EX2 R169, R169 ;  /* 0x000000a900a97308 */ /* 0x000e220000000800 */
[----:B--2---:R-:W-:-:S01]  /*a8b0*/  FADD.FTZ R4, R20, R5 ;  /* 0x0000000514047221 */ /* 0x004fc20000010000 */
[----:B------:R-:W-:Y:S01]  /*a8c0*/  FADD.FTZ R22, R168, R173 ;  /* 0x000000ada8167221 */ /* 0x000fe20000010000 */
[-C--:B------:R-:W-:Y:S01]  /*a8d0*/  FMUL.FTZ R128, R128, R176.reuse ;  /* 0x000000b080807220 */ /* 0x080fe20000410000 */
[----:B------:R-:W-:Y:S01]  /*a8e0*/  FMUL.FTZ R129, R129, R176 ;  /* 0x000000b081817220 */ /* 0x000fe20000410000 */
[----:B---3--:R-:W-:-:S01]  /*a8f0*/  FADD.FTZ R5, R171, R4 ;  /* 0x00000004ab057221 */ /* 0x008fc20000010000 */
[----:B------:R-:W-:Y:S01]  /*a900*/  FADD.FTZ R173, R163, R22 ;  /* 0x00000016a3ad7221 */ /* 0x000fe20000010000 */
[----:B------:R-:W-:Y:S01]  /*a910*/  F2FP.SATFINITE.E4M3.F32.PACK_AB_MERGE_C R171, R171, R20, RZ ;  /* 0x00000014abab723e */ /* 0x000fe200048070ff */
[----:B------:R-:W2:Y:S01]  /*a920*/  MUFU.EX2 R156, R156 ;  /* 0x0000009c009c7308 */ /* 0x000ea20000000800 */
[----:B------:R-:W-:-:S01]  /*a930*/  FADD.FTZ R4, R12, R5 ;  /* 0x000000050c047221 */ /* 0x000fc20000010000 */
[----:B------:R-:W-:Y:S01]  /*a940*/  FADD.FTZ R22, R162, R173 ;  /* 0x000000ada2167221 */ /* 0x000fe20000010000 */
[-C--:B------:R-:W-:Y:S01]  /*a950*/  FMUL.FTZ R132, R132, R176.reuse ;  /* 0x000000b084847220 */ /* 0x080fe20000410000 */
[----:B------:R-:W-:Y:S01]  /*a960*/  FMUL.FTZ R133, R133, R176 ;  /* 0x000000b085857220 */ /* 0x000fe20000410000 */
[----:B-1----:R-:W-:-:S01]  /*a970*/  FADD.FTZ R5, R21, R4 ;  /* 0x0000000415057221 */ /* 0x002fc20000010000 */
        /* <DEDUP_REMOVED lines=27> */
[----:B0-----:R-:W-:-:S01]  /*ab30*/  FADD.FTZ R5, R157, R4 ;  /* 0x000000049d057221 */ /* 0x001fc20000010000 */
[----:B------:R-:W-:Y:S01]  /*ab40*/  F2FP.SATFINITE.E4M3.F32.PACK_AB_MERGE_C R157, R157, R156, RZ ;  /* 0x0000009c9d9d723e */ /* 0x000fe200048070ff */
[----:B------:R-:W-:Y:S01]  /*ab50*/  FMUL.FTZ R47, R47, R19 ;  /* 0x000000132f2f7220 */ /* 0x000fe20000410000 */
[----:B------:R-:W-:Y:S01]  /*ab60*/  F2FP.SATFINITE.E4M3.F32.PACK_AB_MERGE_C R156, R162, R163, R169 ;  /* 0x000000a3a29c723e */ /* 0x000fe200048070a9 */
[-C--:B------:R-:W-:Y:S01]  /*ab70*/  FMUL.FTZ R50, R50, R19.reuse ;  /* 0x0000001332327220 */ /* 0x080fe20000410000 */
[----:B------:R-:W-:Y:S01]  /*ab80*/  F2FP.SATFINITE.E4M3.F32.PACK_AB_MERGE_C R157, R21, R12, R157 ;  /* 0x0000000c159d723e */ /* 0x000fe2000480709d */
[----:B------:R-:W-:Y:S01]  /*ab90*/  FMUL.FTZ R51, R51, R19 ;  /* 0x0000001333337220 */ /* 0x000fe20000410000 */
[----:B------:R-:W0:Y:S01]  /*aba0*/  MUFU.EX2 R160, R160 ;  /* 0x000000a000a07308 */ /* 0x000e220000000800 */
        /* <DEDUP_REMOVED lines=25> */
[----:B------:R-:W-:Y:S01]  /*ad40*/  F2FP.SATFINITE.E4M3.F32.PACK_AB_MERGE_C R153, R178, R153, RZ ;  /* 0x00000099b299723e */ /* 0x000fe200048070ff */
[-C--:B------:R-:W-:Y:S01]  /*ad50*/  FMUL.FTZ R87, R87, R19.reuse ;  /* 0x0000001357577220 */ /* 0x080fe20000410000 */
[----:B------:R-:W-:Y:S01]  /*ad60*/  FMUL.FTZ R90, R90, R19 ;  /* 0x000000135a5a7220 */ /* 0x000fe20000410000 */
[----:B------:R-:W-:-:S01]  /*ad70*/  FADD.FTZ R4, R178, R159 ;  /* 0x0000009fb2047221 */ /* 0x000fc20000010000 */
[----:B------:R-:W-:Y:S01]  /*ad80*/  F2FP.SATFINITE.E4M3.F32.PACK_AB_MERGE_C R158, R155, R170, R153 ;  /* 0x000000aa9b9e723e */ /* 0x000fe20004807099 */
[----:B------:R-:W-:Y:S01]  /*ad90*/  FMUL.FTZ R91, R91, R19 ;  /* 0x000000135b5b7220 */ /* 0x000fe20000410000 */
[----:B------:R-:W2:Y:S01]  /*ada0*/  MUFU.EX2 R23, R23 ;  /* 0x0000001700177308 */ /* 0x000ea20000000800 */
[----:B-1----:R-:W-:-:S01]  /*adb0*/  FADD.FTZ R5, R161, R22 ;  /* 0x00000016a1057221 */ /* 0x002fc20000010000 */
[----:B------:R-:W-:Y:S01]  /*adc0*/  F2FP.SATFINITE.E4M3.F32.PACK_AB_MERGE_C R153, R11, R180, R165 ;  /* 0x000000b40b99723e */ /* 0x000fe200048070a5 */
[----:B------:R-:W-:Y:S01]  /*add0*/  FMUL.FTZ R94, R94, R19 ;  /* 0x000000135e5e7220 */ /* 0x000fe20000410000 */
[----:B------:R-:W-:Y:S01]  /*ade0*/  F2FP.SATFINITE.E4M3.F32.PACK_AB_MERGE_C R155, R18, R17, R171 ;  /* 0x00000011129b723e */ /* 0x000fe200048070ab */
[-C--:B------:R-:W-:Y:S01]  /*adf0*/  FMUL.FTZ R95, R95, R19.reuse ;  /* 0x000000135f5f7220 */ /* 0x080fe20000410000 */
[-C--:B------:R-:W-:Y:S01]  /*ae00*/  FMUL.FTZ R98, R98, R19.reuse ;  /* 0x0000001362627220 */ /* 0x080fe20000410000 */
[-C--:B------:R-:W-:Y:S01]  /*ae10*/  FMUL.FTZ R99, R99, R19.reuse ;  /* 0x0000001363637220 */ /* 0x080fe20000410000 */
[----:B------:R-:W-:Y:S01]  /*ae20*/  FMUL.FTZ R102, R102, R19 ;  /* 0x0000001366667220 */ /* 0x000fe20000410000 */
[----:B0-----:R-:W-:-:S01]  /*ae30*/  FADD.FTZ R20, R164, R5 ;  /* 0x00000005a4147221 */ /* 0x001fc20000010000 */
[-C--:B------:R-:W-:Y:S01]  /*ae40*/  FMUL.FTZ R103, R103, R19.reuse ;  /* 0x0000001367677220 */ /* 0x080fe20000410000 */
[-C--:B------:R-:W-:Y:S01]  /*ae50*/  FMUL.FTZ R106, R106, R19.reuse ;  /* 0x000000136a6a7220 */ /* 0x080fe20000410000 */
[-C--:B------:R-:W-:Y:S01]  /*ae60*/  FMUL.FTZ R107, R107, R19.reuse ;  /* 0x000000136b6b7220 */ /* 0x080fe20000410000 */
[-C--:B------:R-:W-:Y:S01]  /*ae70*/  FMUL.FTZ R110, R110, R19.reuse ;  /* 0x000000136e6e7220 */ /* 0x080fe20000410000 */
[-C--:B------:R-:W-:Y:S01]  /*ae80*/  FMUL.FTZ R111, R111, R19.reuse ;  /* 0x000000136f6f7220 */ /* 0x080fe20000410000 */
[-C--:B------:R-:W-:Y:S01]  /*ae90*/  FMUL.FTZ R114, R114, R19.reuse ;  /* 0x0000001372727220 */ /* 0x080fe20000410000 */
[-C--:B------:R-:W-:Y:S01]  /*aea0*/  FMUL.FTZ R115, R115, R19.reuse ;  /* 0x0000001373737220 */ /* 0x080fe20000410000 */
[C---:B--2---:R-:W-:Y:S01]  /*aeb0*/  F2FP.SATFINITE.E4M3.F32.PACK_AB_MERGE_C R159, R23.reuse, R164, RZ ;  /* 0x000000a4179f723e */ /* 0x044fe200048070ff */
[----:B------:R-:W-:Y:S01]  /*aec0*/  FADD.FTZ R5, R23, R20 ;  /* 0x0000001417057221 */ /* 0x000fe20000010000 */
[-C--:B------:R-:W-:Y:S01]  /*aed0*/  FMUL.FTZ R118, R118, R19.reuse ;  /* 0x0000001376767220 */ /* 0x080fe20000410000 */
[-C--:B------:R-:W-:Y:S01]  /*aee0*/  FMUL.FTZ R119, R119, R19.reuse ;  /* 0x0000001377777220 */ /* 0x080fe20000410000 */
[----:B------:R-:W-:Y:S01]  /*aef0*/  F2FP.SATFINITE.E4M3.F32.PACK_AB_MERGE_C R159, R161, R160, R159 ;  /* 0x000000a0a19f723e */ /* 0x000fe2000480709f */
        /* <DEDUP_REMOVED lines=16> */
[----:B------:R-:W-:Y:S06]  /*b000*/  @P0 BRA `(.L_x_1304) ;  /* 0x0000000000040947 */ /* 0x000fec0003800000 */
[----:B------:R-:W-:Y:S01]  /*b010*/  BPT.TRAP 0x1 ;  /* 0x000000040000795c */ /* 0x000fe20000300000 */
.L_x_1304:
[----:B------:R-:W-:Y:S01]  /*b020*/  PLOP3.LUT P1, PT, PT, PT, UP0, 0x40, 0x0 ;  /* 0x000000000000781c */ /* 0x000fe20003f2e808 */
[----:B------:R0:W1:-:S12]  /*b030*/  SYNCS.PHASECHK.TRANS64.TRYWAIT P0, [UR57+0x20850], R9 ;  /* 0x02085009ff0075a7 */ /* 0x0000580008000179 */
[----:B0-----:R-:W-:Y:S05]  /*b040*/  @P1 BRA `(.L_x_1305) ;  /* 0x0000000000041947 */ /* 0x001fea0003800000 */
[----:B------:R-:W-:Y:S01]  /*b050*/  BPT.TRAP 0x1 ;  /* 0x000000040000795c */ /* 0x000fe20000300000 */
.L_x_1305:
[----:B-1----:R-:W-:Y:S05]  /*b060*/  @P0 BRA `(.L_x_1306) ;  /* 0x0000000000080947 */ /* 0x002fea0003800000 */
[----:B------:R-:W0:Y:S02]  /*b070*/  SYNCS.PHASECHK.TRANS64.TRYWAIT P0, [UR57+0x20850], R9 ;  /* 0x02085009ff0075a7 */ /* 0x000e240008000179 */
[----:B0-----:R-:W-:Y:S05]  /*b080*/  @!P0 BRA `(.L_x_1307) ;  /* 0x0000009000ec8947 */ /* 0x001fea0003800000 */
.L_x_1306:
        /* <DEDUP_REMOVED lines=15> */
.L_x_1308:
[----:B------:R-:W-:Y:S01]  /*b180*/  UIADD3 UR57, UR57, 0x20860, URZ ;  /* 0x0002086039397890 */ /* 0x000fe2000fffe03f */
[C---:B------:R-:W-:Y:S01]  /*b190*/  ISETP.GT.AND P0, PT, R10.reuse, UR40, PT ;  /* 0x000000280a007c0c */ /* 0x040fe2000bf04270 */
[----:B------:R-:W-:Y:S02]  /*b1a0*/  VIADD R10, R10, 0xffffffff ;  /* 0xffffffff0a0a7836 */ /* 0x000fe40000000000 */
[----:B------:R-:W-:Y:S01]  /*b1b0*/  UPRMT UR57, UR45, 0x654, UR57 ;  /* 0x000006542d397896 */ /* 0x000fe20008000039 */
[----:B0-----:R-:W-:Y:S02]  /*b1c0*/  IMAD.MOV.U32 R12, RZ, RZ, R15 ;  /* 0x000000ffff0c7224 */ /* 0x001fe400078e000f */
[----:B------:R-:W-:-:S06]  /*b1d0*/  IMAD.MOV.U32 R11, RZ, RZ, R13 ;  /* 0x000000ffff0b7224 */ /* 0x000fcc00078e000d */
[----:B------:R-:W-:Y:S01]  /*b1e0*/  SYNCS.ARRIVE.TRANS64.RED.A1T0 RZ, [UR57], RZ ;  /* 0x000000ffffff79a7 */ /* 0x000fe20008100439 */
[----:B------:R-:W-:Y:S05]  /*b1f0*/  @P0 BRA `(.L_x_1309) ;  /* 0xffffffd800300947 */ /* 0x000fea000383ffff */
.L_x_1290:
[----:B------:R-:W-:Y:S01]  /*b200*/  ULDC.64 UR8, c[0x0][0x9a0] ;  /* 0x0002680000087ab9 */ /* 0x000fe20000000a00 */
[----:B------:R-:W-:Y:S01]  /*b210*/  IADD3 R16, -R16, 0xb, RZ ;  /* 0x0000000b10107810 */ /* 0x000fe20007ffe1ff */
[----:B------:R-:W-:Y:S01]  /*b220*/  UISETP.NE.U32.AND UP0, UPT, UR8, URZ, UPT ;  /* 0x0000003f0800728c */ /* 0x000fe2000bf05070 */
[----:B--2---:R-:W-:-:S03]  /*b230*/  IMAD.MOV.U32 R6, RZ, RZ, 0x3f800000 ;  /* 0x3f800000ff067424 */ /* 0x004fc600078e00ff */
[----:B------:R-:W-:Y:S01]  /*b240*/  UISETP.NE.AND.EX UP0, UPT, UR9, URZ, UPT, UP0 ;  /* 0x0000003f0900728c */ /* 0x000fe2000bf05300 */
[----:B------:R0:W-:Y:S08]  /*b250*/  BAR.ARV R16, 0x100 ;  /* 0x000400100000751d */ /* 0x0001f00000002000 */
[----:B------:R-:W-:Y:S06]  /*b260*/  BAR.ARV 0x8, 0x180 ;  /* 0x0206000000007b1d */ /* 0x000fec0000002000 */
[----:B------:R-:W-:Y:S01]  /*b270*/  @UP0 ULDC.64 UR10, c[0x0][0x9c8] ;  /* 0x00027200000a0ab9 */ /* 0x000fe20000000a00 */
[----:B------:R-:W-:Y:S01]  /*b280*/  @UP0 USHF.R.S32.HI UR7, URZ, 0x1f, UR38 ;  /* 0x0000001f3f070899 */ /* 0x000fe20008011426 */
[----:B------:R-:W-:Y:S01]  /*b290*/  PLOP3.LUT P0, PT, PT, PT, UP0, 0x80, 0x0 ;  /* 0x000000000000781c */ /* 0x000fe20003f0f008 */
[----:B------:R-:W-:-:S02]  /*b2a0*/  @UP0 UIMAD UR6, UR39, UR10, URZ ;  /* 0x0000000a270602a4 */ /* 0x000fc4000f8e023f */
[----:B------:R-:W-:Y:S02]  /*b2b0*/  @UP0 UIMAD.WIDE.U32 UR4, UR37, UR10, URZ ;  /* 0x0000000a250402a5 */ /* 0x000fe4000f8e003f */
[----:B------:R-:W-:-:S03]  /*b2c0*/  @UP0 UIMAD UR6, UR37, UR11, UR6 ;  /* 0x0000000b250602a4 */ /* 0x000fc6000f8e0206 */
[----:B------:R-:W-:Y:S01]  /*b2d0*/  @UP0 ULDC.64 UR10, c[0x0][0x9d0] ;  /* 0x00027400000a0ab9 */ /* 0x000fe20000000a00 */
[----:B------:R-:W-:Y:S02]  /*b2e0*/  @UP0 UIADD3 UR5, UR5, UR6, URZ ;  /* 0x0000000605050290 */ /* 0x000fe4000fffe03f */
[----:B------:R-:W-:Y:S02]  /*b2f0*/  @UP0 UIMAD UR6, UR7, UR10, URZ ;  /* 0x0000000a070602a4 */ /* 0x000fe4000f8e023f */
[----:B------:R-:W-:Y:S02]  /*b300*/  @UP0 UIMAD.WIDE.U32 UR4, UR38, UR10, UR4 ;  /* 0x0000000a260402a5 */ /* 0x000fe4000f8e0004 */
[----:B------:R-:W-:-:S04]  /*b310*/  @UP0 UIMAD UR6, UR38, UR11, UR6 ;  /* 0x0000000b260602a4 */ /* 0x000fc8000f8e0206 */
[----:B------:R-:W-:Y:S02]  /*b320*/  @UP0 UIADD3 UR5, UR5, UR6, URZ ;  /* 0x0000000605050290 */ /* 0x000fe4000fffe03f */
[----:B------:R-:W-:-:S04]  /*b330*/  @UP0 ULEA UR6, UP1, UR4, UR8, 0x2 ;  /* 0x0000000804060291 */ /* 0x000fc8000f82103f */
[----:B------:R-:W-:Y:S02]  /*b340*/  @UP0 ULEA.HI.X UR7, UR4, UR9, UR5, 0x2, UP1 ;  /* 0x0000000904070291 */ /* 0x000fe400088f1405 */
[----:B------:R-:W-:-:S04]  /*b350*/  IMAD.U32 R2, RZ, RZ, UR6 ;  /* 0x00000006ff027e24 */ /* 0x000fc8000f8e00ff */
[----:B------:R-:W-:-:S05]  /*b360*/  IMAD.U32 R3, RZ, RZ, UR7 ;  /* 0x00000007ff037e24 */ /* 0x000fca000f8e00ff */
[----:B------:R1:W2:Y:S01]  /*b370*/  @P0 LDG.E R6, desc[UR50][R2.64] ;  /* 0x0000003202060981 */ /* 0x0002a2000c1e1900 */
[----:B------:R-:W-:-:S03]  /*b380*/  IMAD.U32 R17, RZ, RZ, UR52 ;  /* 0x00000034ff117e24 */ /* 0x000fc6000f8e00ff */
[----:B------:R-:W3:Y:S04]  /*b390*/  SHFL.BFLY PT, R7, R4, 0x2, 0x1f ;  /* 0x0c401f0004077f89 */ /* 0x000ee800000e0000 */
[----:B------:R-:W4:Y:S01]  /*b3a0*/  SHFL.BFLY PT, R0, R5, 0x2, 0x1f ;  /* 0x0c401f0005007f89 */ /* 0x000f2200000e0000 */
[----:B-1----:R-:W-:Y:S01]  /*b3b0*/  MOV R2, UR52 ;  /* 0x0000003400027c02 */ /* 0x002fe20008000f00 */
[----:B------:R-:W-:Y:S02]  /*b3c0*/  IMAD.MOV.U32 R3, RZ, RZ, -0x800000 ;  /* 0xff800000ff037424 */ /* 0x000fe400078e00ff */
[----:B---3--:R-:W-:Y:S01]  /*b3d0*/  FADD.FTZ R7, R7, R4 ;  /* 0x0000000407077221 */ /* 0x008fe20000010000 */
[----:B----4-:R-:W-:-:S04]  /*b3e0*/  FADD.FTZ R8, R0, R5 ;  /* 0x0000000500087221 */ /* 0x010fc80000010000 */
[----:B------:R-:W1:Y:S04]  /*b3f0*/  SHFL.BFLY PT, R0, R7, 0x1, 0x1f ;  /* 0x0c201f0007007f89 */ /* 0x000e6800000e0000 */
[----:B------:R-:W3:Y:S01]  /*b400*/  SHFL.BFLY PT, R9, R8, 0x1, 0x1f ;  /* 0x0c201f0008097f89 */ /* 0x000ee200000e0000 */
[----:B-1----:R-:W-:Y:S01]  /*b410*/  FADD.FTZ R10, R7, R0 ;  /* 0x00000000070a7221 */ /* 0x002fe20000010000 */
[----:B------:R-:W-:Y:S02]  /*b420*/  IMAD.MOV.U32 R7, RZ, RZ, RZ ;  /* 0x000000ffff077224 */ /* 0x000fe400078e00ff */
[----:B------:R-:W-:Y:S02]  /*b430*/  IMAD.MOV.U32 R0, RZ, RZ, -0x800000 ;  /* 0xff800000ff007424 */ /* 0x000fe400078e00ff */
[----:B---3--:R-:W-:Y:S01]  /*b440*/  FADD.FTZ R11, R8, R9 ;  /* 0x00000009080b7221 */ /* 0x008fe20000010000 */
[C---:B------:R-:W-:Y:S01]  /*b450*/  FSETP.NE.FTZ.AND P0, PT, R10.reuse, RZ, PT ;  /* 0x000000ff0a00720b */ /* 0x040fe20003f15000 */
[----:B------:R-:W-:Y:S01]  /*b460*/  FMUL.FTZ R12, R10, 0.00390625 ;  /* 0x3b8000000a0c7820 */ /* 0x000fe20000410000 */
[----:B------:R-:W-:-:S02]  /*b470*/  IMAD.MOV.U32 R9, RZ, RZ, RZ ;  /* 0x000000ffff097224 */ /* 0x000fc400078e00ff */
[----:B------:R-:W-:Y:S02]  /*b480*/  FMUL.FTZ R14, R11, 0.00390625 ;  /* 0x3b8000000b0e7820 */ /* 0x000fe40000410000 */
[----:B------:R-:W-:-:S03]  /*b490*/  FSETP.NE.FTZ.AND P1, PT, R12, RZ, PT ;  /* 0x000000ff0c00720b */ /* 0x000fc60003f35000 */
[----:B------:R-:W-:-:S04]  /*b4a0*/  FSETP.NE.FTZ.AND P2, PT, R14, RZ, PT ;  /* 0x000000ff0e00720b */ /* 0x000fc80003f55000 */
[----:B------:R-:W-:Y:S01]  /*b4b0*/  @P0 MUFU.RCP R9, R10 ;  /* 0x0000000a00090308 */ /* 0x000fe20000001000 */
[----:B------:R-:W-:-:S05]  /*b4c0*/  FSETP.NE.FTZ.AND P0, PT, R11, RZ, PT ;  /* 0x000000ff0b00720b */ /* 0x000fca0003f15000 */
[----:B------:R-:W-:Y:S02]  /*b4d0*/  @P1 FMUL.FTZ R2, R2, 0.69314718246459960938 ;  /* 0x3f31721802021820 */ /* 0x000fe40000410000 */
[----:B------:R-:W1:Y:S01]  /*b4e0*/  @P1 MUFU.LG2 R4, R12 ;  /* 0x0000000c00041308 */ /* 0x000e620000000c00 */
[----:B------:R-:W-:-:S07]  /*b4f0*/  @P2 FMUL.FTZ R17, R17, 0.69314718246459960938 ;  /* 0x3f31721811112820 */ /* 0x000fce0000410000 */
[----:B------:R-:W3:Y:S08]  /*b500*/  @P2 MUFU.LG2 R8, R14 ;  /* 0x0000000e00082308 */ /* 0x000ef00000000c00 */
[----:B------:R-:W4:Y:S01]  /*b510*/  @P0 MUFU.RCP R7, R11 ;  /* 0x0000000b00070308 */ /* 0x000f220000001000 */
[----:B-1----:R-:W-:Y:S01]  /*b520*/  @P1 FMUL.FTZ R5, R4, 0.69314718246459960938 ;  /* 0x3f31721804051820 */ /* 0x002fe20000410000 */
[----:B------:R-:W-:-:S03]  /*b530*/  PLOP3.LUT P0, PT, PT, PT, PT, 0x8, 0x0 ;  /* 0x000000000000781c */ /* 0x000fc60003f0e170 */
[----:B------:R-:W-:Y:S01]  /*b540*/  @P1 FFMA.FTZ R3, R2, R13, R5 ;  /* 0x0000000d02031223 */ /* 0x000fe20000010005 */
[----:B---3--:R-:W-:-:S04]  /*b550*/  @P2 FMUL.FTZ R8, R8, 0.69314718246459960938 ;  /* 0x3f31721808082820 */ /* 0x008fc80000410000 */
[----:B------:R-:W-:Y:S01]  /*b560*/  @P2 FFMA.FTZ R0, R17, R15, R8 ;  /* 0x0000000f11002223 */ /* 0x000fe20000010008 */
[-C--:B--2---:R-:W-:Y:S01]  /*b570*/  FMUL.FTZ R9, R9, R6.reuse ;  /* 0x0000000609097220 */ /* 0x084fe20000410000 */
[----:B----4-:R-:W-:-:S03]  /*b580*/  FMUL.FTZ R2, R7, R6 ;  /* 0x0000000607027220 */ /* 0x010fc60000410000 */
        /* <DEDUP_REMOVED lines=127> */
[----:B0-----:R-:W-:-:S07]  /*bd80*/  FMUL.FTZ R147, R147, R2 ;  /* 0x0000000293937220 */ /* 0x001fce0000410000 */
.L_x_1231:
[----:B------:R-:W-:Y:S05]  /*bd90*/  @P0 BRA `(.L_x_1310) ;  /* 0x00000038006c0947 */ /* 0x000fea0003800000 */
[----:B------:R-:W0:Y:S01]  /*bda0*/  S2R R6, SR_TID.X ;  /* 0x0000000000067919 */ /* 0x000e220000002100 */
[----:B------:R-:W-:Y:S01]  /*bdb0*/  ULDC.64 UR4, c[0x4][0x38] ;  /* 0x01000e0000047ab9 */ /* 0x000fe20000000a00 */
[----:B------:R-:W-:Y:S01]  /*bdc0*/  ULDC.64 UR8, c[0x0][0xbd0] ;  /* 0x0002f40000087ab9 */ /* 0x000fe20000000a00 */
[----:B------:R-:W-:Y:S01]  /*bdd0*/  USHF.R.S32.HI UR7, URZ, 0x1f, UR38 ;  /* 0x0000001f3f077899 */ /* 0x000fe20008011426 */
[----:B------:R-:W1:Y:S01]  /*bde0*/  S2R R12, SR_CTAID.X ;  /* 0x00000000000c7919 */ /* 0x000e620000002500 */
[----:B------:R-:W-:Y:S01]  /*bdf0*/  ULDC.64 UR10, c[0x0][0xb38] ;  /* 0x0002ce00000a7ab9 */ /* 0x000fe20000000a00 */
[----:B0-----:R-:W-:-:S05]  /*be00*/  IMAD.SHL.U32 R2, R6, 0x4, RZ ;  /* 0x0000000406027824 */ /* 0x001fca00078e00ff */
[----:B------:R-:W-:Y:S01]  /*be10*/  LOP3.LUT R2, R2, 0xc, RZ, 0xc0, !PT ;  /* 0x0000000c02027812 */ /* 0x000fe200078ec0ff */
[----:B------:R-:W-:Y:S03]  /*be20*/  BAR.SYNC.DEFER_BLOCKING 0x1, 0x100 ;  /* 0x0044000000007b1d */ /* 0x000fe60000010000 */
[----:B------:R-:W-:-:S05]  /*be30*/  IADD3 R4, P0, R2, UR4, RZ ;  /* 0x0000000402047c10 */ /* 0x000fca000ff1e0ff */
[----:B------:R-:W-:-:S05]  /*be40*/  IMAD.X R5, RZ, RZ, UR5, P0 ;  /* 0x00000005ff057e24 */ /* 0x000fca00080e06ff */
[----:B------:R0:W2:Y:S01]  /*be50*/  LDG.E.CONSTANT R2, desc[UR50][R4.64] ;  /* 0x0000003204027981 */ /* 0x0000a2000c1e9900 */
[C---:B------:R-:W-:Y:S01]  /*be60*/  LOP3.LUT P0, R7, R6.reuse, 0x3, RZ, 0xc0, !PT ;  /* 0x0000000306077812 */ /* 0x040fe2000780c0ff */
[----:B------:R-:W-:Y:S01]  /*be70*/  VIADD R6, R6, 0xffffff80 ;  /* 0xffffff8006067836 */ /* 0x000fe20000000000 */
[----:B------:R-:W-:Y:S01]  /*be80*/  UIMAD.WIDE.U32 UR4, UR38, UR8, URZ ;  /* 0x00000008260472a5 */ /* 0x000fe2000f8e003f */
[----:B------:R-:W-:Y:S01]  /*be90*/  BSSY B0, `(.L_x_1311) ;  /* 0x00002b1000007945 */ /* 0x000fe20003800000 */
[----:B------:R-:W-:Y:S01]  /*bea0*/  ISETP.EQ.OR P0, PT, R7, 0x3, !P0 ;  /* 0x000000030700780c */ /* 0x000fe20004702670 */
[----:B------:R-:W-:Y:S02]  /*beb0*/  UIMAD UR6, UR7, UR8, URZ ;  /* 0x00000008070672a4 */ /* 0x000fe4000f8e023f */
[----:B------:R-:W-:Y:S01]  /*bec0*/  UIMAD UR8, UR7, UR10, URZ ;  /* 0x0000000a070872a4 */ /* 0x000fe2000f8e023f */
[----:B------:R-:W-:Y:S01]  /*bed0*/  SEL R175, R38, R39, P0 ;  /* 0x0000002726af7207 */ /* 0x000fe20000000000 */
[----:B------:R-:W-:Y:S01]  /*bee0*/  UIMAD UR9, UR38, UR9, UR6 ;  /* 0x00000009260972a4 */ /* 0x000fe2000f8e0206 */
[----:B0-----:R-:W-:Y:S01]  /*bef0*/  SHF.R.S32.HI R5, RZ, 0x1f, R6 ;  /* 0x0000001fff057819 */ /* 0x001fe20000011406 */
[----:B------:R-:W-:Y:S01]  /*bf00*/  UIMAD.WIDE.U32 UR6, UR38, UR10, URZ ;  /* 0x0000000a260672a5 */ /* 0x000fe2000f8e003f */
[----:B------:R-:W-:Y:S01]  /*bf10*/  SEL R14, R39, R38, P0 ;  /* 0x00000026270e7207 */ /* 0x000fe20000000000 */
[----:B------:R-:W-:Y:S01]  /*bf20*/  UIMAD UR8, UR38, UR11, UR8 ;  /* 0x0000000b260872a4 */ /* 0x000fe2000f8e0208 */
[CC--:B------:R-:W-:Y:S01]  /*bf30*/  LEA.HI R4, R5.reuse, R6.reuse, RZ, 0x7 ;  /* 0x0000000605047211 */ /* 0x0c0fe200078f38ff */
[----:B------:R-:W-:Y:S01]  /*bf40*/  UIADD3 UR9, UR5, UR9, URZ ;  /* 0x0000000905097290 */ /* 0x000fe2000fffe03f */
[----:B------:R-:W-:Y:S01]  /*bf50*/  LEA.HI R5, R5, R6, RZ, 0x2 ;  /* 0x0000000605057211 */ /* 0x000fe200078f10ff */
[----:B------:R-:W-:Y:S01]  /*bf60*/  UIADD3 UR8, UR7, UR8, URZ ;  /* 0x0000000807087290 */ /* 0x000fe2000fffe03f */
[----:B------:R-:W-:-:S02]  /*bf70*/  LOP3.LUT R7, R4, 0xffffff80, RZ, 0xc0, !PT ;  /* 0xffffff8004077812 */ /* 0x000fc400078ec0ff */
[----:B------:R-:W-:Y:S02]  /*bf80*/  SHF.R.S32.HI R9, RZ, 0x7, R4 ;  /* 0x00000007ff097819 */ /* 0x000fe40000011404 */
[----:B------:R-:W-:Y:S01]  /*bf90*/  SEL R181, R70, R71, P0 ;  /* 0x0000004746b57207 */ /* 0x000fe20000000000 */
[----:B------:R-:W-:Y:S01]  /*bfa0*/  IMAD.IADD R38, R6, 0x1, -R7 ;  /* 0x0000000106267824 */ /* 0x000fe200078e0a07 */
[----:B------:R-:W-:Y:S02]  /*bfb0*/  SEL R177, R58, R59, P0 ;  /* 0x0000003b3ab17207 */ /* 0x000fe40000000000 */
[----:B------:R-:W-:Y:S02]  /*bfc0*/  SEL R22, R59, R58, P0 ;  /* 0x0000003a3b167207 */ /* 0x000fe40000000000 */
[----:B------:R-:W-:Y:S02]  /*bfd0*/  SHF.R.S32.HI R7, RZ, 0x1f, R38 ;  /* 0x0000001fff077819 */ /* 0x000fe40000011426 */
[----:B------:R-:W-:-:S02]  /*bfe0*/  SEL R70, R71, R70, P0 ;  /* 0x0000004647467207 */ /* 0x000fc40000000000 */
[----:B------:R-:W-:Y:S02]  /*bff0*/  LEA.HI R11, R7, R38, RZ, 0x2 ;  /* 0x00000026070b7211 */ /* 0x000fe400078f10ff */
[----:B------:R-:W-:Y:S02]  /*c000*/  SEL R59, R78, R79, P0 ;  /* 0x0000004f4e3b7207 */ /* 0x000fe40000000000 */
[----:B------:R-:W-:Y:S02]  /*c010*/  SEL R71, R79, R78, P0 ;  /* 0x0000004e4f477207 */ /* 0x000fe40000000000 */
[----:B------:R-:W-:Y:S02]  /*c020*/  LEA.HI R4, R4, R9, RZ, 0x1 ;  /* 0x0000000904047211 */ /* 0x000fe400078f08ff */
[----:B------:R-:W-:Y:S02]  /*c030*/  LOP3.LUT R79, R5, 0xfffffffc, RZ, 0xc0, !PT ;  /* 0xfffffffc054f7812 */ /* 0x000fe400078ec0ff */
[----:B------:R-:W-:-:S02]  /*c040*/  SHF.R.S32.HI R5, RZ, 0x2, R11 ;  /* 0x00000002ff057819 */ /* 0x000fc4000001140b */
[----:B------:R-:W-:Y:S01]  /*c050*/  SHF.R.S32.HI R10, RZ, 0x1f, R11 ;  /* 0x0000001fff0a7819 */ /* 0x000fe2000001140b */
[----:B------:R-:W-:Y:S01]  /*c060*/  IMAD.IADD R79, R6, 0x1, -R79 ;  /* 0x00000001064f7824 */ /* 0x000fe200078e0a4f */
[----:B------:R-:W-:Y:S01]  /*c070*/  LOP3.LUT R4, R4, 0x3fffffe, RZ, 0xc0, !PT ;  /* 0x03fffffe04047812 */ /* 0x000fe200078ec0ff */
[----:B------:R-:W-:Y:S01]  /*c080*/  IMAD.U32 R6, RZ, RZ, UR4 ;  /* 0x00000004ff067e24 */ /* 0x000fe2000f8e00ff */
[----:B------:R-:W-:Y:S01]  /*c090*/  LEA.HI R10, R10, R5, RZ, 0x3 ;  /* 0x000000050a0a7211 */ /* 0x000fe200078f18ff */
[----:B------:R-:W0:Y:S01]  /*c0a0*/  S2UR UR4, SR_CTAID.Y ;  /* 0x00000000000479c3 */ /* 0x000e220000002600 */
[----:B------:R-:W-:Y:S01]  /*c0b0*/  LEA.HI R7, R7, R38, RZ, 0x5 ;  /* 0x0000002607077211 */ /* 0x000fe200078f28ff */
[----:B------:R-:W-:Y:S01]  /*c0c0*/  IMAD.IADD R9, R9, 0x1, -R4 ;  /* 0x0000000109097824 */ /* 0x000fe200078e0a04 */
[----:B------:R-:W-:Y:S02]  /*c0d0*/  LOP3.LUT R4, R10, 0xfffffff8, RZ, 0xc0, !PT ;  /* 0xfffffff80a047812 */ /* 0x000fe400078ec0ff */
[----:B------:R-:W-:-:S02]  /*c0e0*/  SHF.R.S32.HI R7, RZ, 0x5, R7 ;  /* 0x00000005ff077819 */ /* 0x000fc40000011407 */
[----:B------:R-:W-:Y:S01]  /*c0f0*/  SEL R39, R42, R43, P0 ;  /* 0x0000002b2a277207 */ /* 0x000fe20000000000 */
[----:B------:R-:W-:Y:S01]  /*c100*/  IMAD.IADD R4, R5, 0x1, -R4 ;  /* 0x0000000105047824 */ /* 0x000fe200078e0a04 */
[----:B------:R-:W-:Y:S02]  /*c110*/  LEA.HI R5, R79, R79, RZ, 0x1 ;  /* 0x0000004f4f057211 */ /* 0x000fe400078f08ff */
[----:B------:R-:W-:Y:S01]  /*c120*/  SEL R16, R43, R42, P0 ;  /* 0x0000002a2b107207 */ /* 0x000fe20000000000 */
[----:B------:R-:W-:Y:S01]  /*c130*/  IMAD R10, R7, 0x10, R4 ;  /* 0x00000010070a7824 */ /* 0x000fe200078e0204 */
[----:B------:R-:W-:Y:S01]  /*c140*/  LOP3.LUT R42, R5, 0x1ffffffe, RZ, 0xc0, !PT ;  /* 0x1ffffffe052a7812 */ /* 0x000fe200078ec0ff */
[----:B------:R-:W-:Y:S01]  /*c150*/  IMAD.U32 R5, RZ, RZ, UR7 ;  /* 0x00000007ff057e24 */ /* 0x000fe2000f8e00ff */
[----:B------:R-:W-:Y:S01]  /*c160*/  SEL R15, R8, R147, P0 ;  /* 0x00000093080f7207 */ /* 0x000fe20000000000 */
[----:B------:R-:W-:Y:S01]  /*c170*/  IMAD R10, R9, 0x40, R10 ;  /* 0x00000040090a7824 */ /* 0x000fe200078e020a */
[----:B------:R-:W-:Y:S01]  /*c180*/  LOP3.LUT R9, R11, 0x7ffffffc, RZ, 0xc0, !PT ;  /* 0x7ffffffc0b097812 */ /* 0x000fe200078ec0ff */
[----:B------:R-:W-:Y:S01]  /*c190*/  IMAD.IADD R79, R79, 0x1, -R42 ;  /* 0x000000014f4f7824 */ /* 0x000fe200078e0a2a */
[----:B------:R-:W-:Y:S01]  /*c1a0*/  SEL R17, R28, R29, P0 ;  /* 0x0000001d1c117207 */ /* 0x000fe20000000000 */
[----:B------:R-:W-:Y:S01]  /*c1b0*/  IMAD.U32 R4, RZ, RZ, UR6 ;  /* 0x00000006ff047e24 */ /* 0x000fe2000f8e00ff */
[----:B------:R-:W-:Y:S01]  /*c1c0*/  SEL R28, R29, R28, P0 ;  /* 0x0000001c1d1c7207 */ /* 0x000fe20000000000 */
[--C-:B------:R-:W-:Y:S01]  /*c1d0*/  IMAD R11, R79, 0x8, R10.reuse ;  /* 0x000000084f0b7824 */ /* 0x100fe200078e020a */
[----:B------:R-:W-:Y:S01]  /*c1e0*/  SEL R19, R32, R33, P0 ;  /* 0x0000002120137207 */ /* 0x000fe20000000000 */
[----:B-1----:R-:W-:Y:S01]  /*c1f0*/  IMAD R10, R12, 0x80, R10 ;  /* 0x000000800c0a7824 */ /* 0x002fe200078e020a */
[----:B------:R-:W-:Y:S01]  /*c200*/  SEL R13, R24, R25, P0 ;  /* 0x00000019180d7207 */ /* 0x000fe20000000000 */
[----:B------:R-:W-:Y:S01]  /*c210*/  IMAD R11, R12, 0x80, R11 ;  /* 0x000000800c0b7824 */ /* 0x000fe200078e020b */
[----:B------:R-:W-:Y:S01]  /*c220*/  SEL R32, R33, R32, P0 ;  /* 0x0000002021207207 */ /* 0x000fe20000000000 */
[----:B------:R-:W-:Y:S01]  /*c230*/  IMAD.IADD R9, R38, 0x1, -R9 ;  /* 0x0000000126097824 */ /* 0x000fe200078e0a09 */
[----:B------:R-:W-:Y:S01]  /*c240*/  SEL R29, R48, R49, P0 ;  /* 0x00000031301d7207 */ /* 0x000fe20000000000 */
[----:B------:R-:W-:Y:S01]  /*c250*/  IMAD.U32 R5, RZ, RZ, UR8 ;  /* 0x00000008ff057e24 */ /* 0x000fe2000f8e00ff */
[----:B------:R-:W-:Y:S01]  /*c260*/  SEL R24, R25, R24, P0 ;  /* 0x0000001819187207 */ /* 0x000fe20000000000 */
[----:B------:R-:W-:Y:S01]  /*c270*/  ULDC.64 UR6, c[0x0][0xb48] ;  /* 0x0002d20000067ab9 */ /* 0x000fe20000000a00 */
        /* <DEDUP_REMOVED lines=110> */
[----:B--2---:R1:W-:Y:S01]  /*c960*/  SHFL.IDX PT, R12, R15, R2, 0x1c1f ;  /* 0x001c1f020f0c7589 */ /* 0x0043e200000e0000 */
[----:B------:R-:W-:-:S02]  /*c970*/  SEL R82, R83, R82, P0 ;  /* 0x0000005253527207 */ /* 0x000fc40000000000 */
[----:B------:R-:W-:Y:S01]  /*c980*/  LOP3.LUT P1, RZ, R38, 0x3, RZ, 0xc0, !PT ;  /* 0x0000000326ff7812 */ /* 0x000fe2000782c0ff */
[----:B------:R-:W-:Y:S01]  /*c990*/  SHFL.IDX PT, R21, R21, R2, 0x1c1f ;  /* 0x001c1f0215157589 */ /* 0x000fe200000e0000 */
[----:B------:R-:W-:Y:S01]  /*c9a0*/  MOV R7, UR5 ;  /* 0x0000000500077c02 */ /* 0x000fe20008000f00 */
[----:B------:R-:W-:Y:S01]  /*c9b0*/  IMAD.U32 R7, RZ, RZ, UR9 ;  /* 0x00000009ff077e24 */ /* 0x000fe2000f8e00ff */
[----:B------:R-:W-:Y:S01]  /*c9c0*/  ULDC.64 UR8, c[0x0][0xb28] ;  /* 0x0002ca0000087ab9 */ /* 0x000fe20000000a00 */
[----:B------:R-:W-:Y:S01]  /*c9d0*/  SHFL.IDX PT, R23, R23, R2, 0x1c1f ;  /* 0x001c1f0217177589 */ /* 0x000fe200000e0000 */
[----:B-1----:R-:W-:-:S03]  /*c9e0*/  LOP3.LUT R15, R2, 0x2, RZ, 0x3c, !PT ;  /* 0x00000002020f7812 */ /* 0x002fc600078e3cff */
[----:B------:R-:W-:Y:S04]  /*c9f0*/  SHFL.IDX PT, R86, R69, R2, 0x1c1f ;  /* 0x001c1f0245567589 */ /* 0x000fe800000e0000 */
[----:B------:R-:W1:Y:S04]  /*ca00*/  SHFL.IDX PT, R162, R36, R15, 0x1c1f ;  /* 0x001c1f0f24a27589 */ /* 0x000e6800000e0000 */
[----:B------:R-:W-:Y:S04]  /*ca10*/  SHFL.IDX PT, R166, R40, R15, 0x1c1f ;  /* 0x001c1f0f28a67589 */ /* 0x000fe800000e0000 */
[----:B------:R1:W-:Y:S04]  /*ca20*/  SHFL.IDX PT, R134, R25, R2, 0x1c1f ;  /* 0x001c1f0219867589 */ /* 0x0003e800000e0000 */
[----:B------:R-:W-:Y:S04]  /*ca30*/  SHFL.IDX PT, R69, R44, R15, 0x1c1f ;  /* 0x001c1f0f2c457589 */ /* 0x000fe800000e0000 */
[----:B------:R-:W-:Y:S04]  /*ca40*/  SHFL.IDX PT, R119, R45, R2, 0x1c1f ;  /* 0x001c1f022d777589 */ /* 0x000fe800000e0000 */
[----:B------:R-:W-:Y:S04]  /*ca50*/  SHFL.IDX PT, R117, R49, R2, 0x1c1f ;  /* 0x001c1f0231757589 */ /* 0x000fe800000e0000 */
[----:B------:R-:W-:Y:S01]  /*ca60*/  SHFL.IDX PT, R90, R171, R2, 0x1c1f ;  /* 0x001c1f02ab5a7589 */ /* 0x000fe200000e0000 */
[----:B-1----:R-:W-:-:S03]  /*ca70*/  SEL R25, R162, R21, P0 ;  /* 0x00000015a2197207 */ /* 0x002fc60000000000 */
[----:B------:R-:W-:Y:S04]  /*ca80*/  SHFL.IDX PT, R170, R68, R15, 0x1c1f ;  /* 0x001c1f0f44aa7589 */ /* 0x000fe800000e0000 */
[----:B------:R-:W1:Y:S04]  /*ca90*/  SHFL.IDX PT, R172, R64, R15, 0x1c1f ;  /* 0x001c1f0f40ac7589 */ /* 0x000e6800000e0000 */
[----:B------:R-:W-:Y:S04]  /*caa0*/  SHFL.IDX PT, R180, R92, R15, 0x1c1f ;  /* 0x001c1f0f5cb47589 */ /* 0x000fe800000e0000 */
[----:B------:R-:W-:Y:S04]  /*cab0*/  SHFL.IDX PT, R102, R93, R2, 0x1c1f ;  /* 0x001c1f025d667589 */ /* 0x000fe800000e0000 */
[----:B------:R-:W-:Y:S04]  /*cac0*/  SHFL.IDX PT, R95, R165, R2, 0x1c1f ;  /* 0x001c1f02a55f7589 */ /* 0x000fe800000e0000 */
[----:B------:R-:W-:Y:S04]  /*cad0*/  SHFL.IDX PT, R171, R88, R15, 0x1c1f ;  /* 0x001c1f0f58ab7589 */ /* 0x000fe800000e0000 */
[----:B------:R-:W-:Y:S04]  /*cae0*/  SHFL.IDX PT, R92, R140, R15, 0x1c1f ;  /* 0x001c1f0f8c5c7589 */ /* 0x000fe800000e0000 */
[----:B------:R-:W-:Y:S01]  /*caf0*/  SHFL.IDX PT, R123, R37, R2, 0x1c1f ;  /* 0x001c1f02257b7589 */ /* 0x000fe200000e0000 */
[----:B-1----:R-:W-:-:S03]  /*cb00*/  SEL R68, R119, R172, P0 ;  /* 0x000000ac77447207 */ /* 0x002fc60000000000 */
[----:B------:R-:W-:Y:S04]  /*cb10*/  SHFL.IDX PT, R110, R157, R2, 0x1c1f ;  /* 0x001c1f029d6e7589 */ /* 0x000fe800000e0000 */
[----:B------:R-:W-:Y:S04]  /*cb20*/  SHFL.IDX PT, R93, R169, R2, 0x1c1f ;  /* 0x001c1f02a95d7589 */ /* 0x000fe800000e0000 */
[----:B------:R-:W1:Y:S04]  /*cb30*/  SHFL.IDX PT, R168, R56, R15, 0x1c1f ;  /* 0x001c1f0f38a87589 */ /* 0x000e6800000e0000 */
[----:B------:R-:W-:Y:S04]  /*cb40*/  SHFL.IDX PT, R88, R148, R15, 0x1c1f ;  /* 0x001c1f0f94587589 */ /* 0x000fe800000e0000 */
[----:B------:R-:W-:Y:S04]  /*cb50*/  SHFL.IDX PT, R122, R41, R2, 0x1c1f ;  /* 0x001c1f02297a7589 */ /* 0x000fe800000e0000 */
[----:B------:R-:W-:Y:S04]  /*cb60*/  SHFL.IDX PT, R99, R89, R2, 0x1c1f ;  /* 0x001c1f0259637589 */ /* 0x000fe800000e0000 */
[----:B------:R-:W-:Y:S04]  /*cb70*/  SHFL.IDX PT, R103, R147, R2, 0x1c1f ;  /* 0x001c1f0293677589 */ /* 0x000fe800000e0000 */
[----:B------:R-:W-:Y:S04]  /*cb80*/  SHFL.IDX PT, R169, R60, R15, 0x1c1f ;  /* 0x001c1f0f3ca97589 */ /* 0x000fe800000e0000 */
[----:B------:R-:W-:Y:S04]  /*cb90*/  SHFL.IDX PT, R158, R124, R15, 0x1c1f ;  /* 0x001c1f0f7c9e7589 */ /* 0x000fe800000e0000 */
[----:B------:R-:W2:Y:S04]  /*cba0*/  SHFL.IDX PT, R157, R30, R15, 0x1c1f ;  /* 0x001c1f0f1e9d7589 */ /* 0x000ea800000e0000 */
[----:B------:R-:W-:Y:S04]  /*cbb0*/  SHFL.IDX PT, R91, R149, R2, 0x1c1f ;  /* 0x001c1f02955b7589 */ /* 0x000fe800000e0000 */
[----:B------:R-:W-:Y:S04]  /*cbc0*/  SHFL.IDX PT, R89, R173, R2, 0x1c1f ;  /* 0x001c1f02ad597589 */ /* 0x000fe800000e0000 */
[----:B------:R-:W-:Y:S04]  /*cbd0*/  SHFL.IDX PT, R154, R26, R15, 0x1c1f ;  /* 0x001c1f0f1a9a7589 */ /* 0x000fe800000e0000 */
[----:B------:R1:W-:Y:S04]  /*cbe0*/  SHFL.IDX PT, R124, R34, R15, 0x1c1f ;  /* 0x001c1f0f227c7589 */ /* 0x0003e800000e0000 */
[----:B------:R3:W-:Y:S04]  /*cbf0*/  SHFL.IDX PT, R147, R8, R15, 0x1c1f ;  /* 0x001c1f0f08937589 */ /* 0x0007e800000e0000 */
[----:B------:R-:W-:Y:S01]  /*cc00*/  SHFL.IDX PT, R87, R73, R2, 0x1c1f ;  /* 0x001c1f0249577589 */ /* 0x000fe200000e0000 */
[----:B-1----:R-:W-:-:S03]  /*cc10*/  SEL R34, R168, R123, P0 ;  /* 0x0000007ba8227207 */ /* 0x002fc60000000000 */
[----:B------:R-:W-:Y:S01]  /*cc20*/  SHFL.IDX PT, R79, R175, R2, 0x1c1f ;  /* 0x001c1f02af4f7589 */ /* 0x000fe200000e0000 */
[----:B---3--:R-:W1:Y:S03]  /*cc30*/  LDC R8, c[0x0][0xbe8] ;  /* 0x0002fa00ff087b82 */ /* 0x008e660000000800 */
[----:B------:R-:W-:Y:S04]  /*cc40*/  SHFL.IDX PT, R176, R72, R15, 0x1c1f ;  /* 0x001c1f0f48b07589 */ /* 0x000fe800000e0000 */
[----:B------:R3:W-:Y:S04]  /*cc50*/  SHFL.IDX PT, R152, R14, R15, 0x1c1f ;  /* 0x001c1f0f0e987589 */ /* 0x0007e800000e0000 */
[----:B------:R-:W-:Y:S04]  /*cc60*/  SHFL.IDX PT, R106, R153, R2, 0x1c1f ;  /* 0x001c1f02996a7589 */ /* 0x000fe800000e0000 */
[----:B------:R-:W-:Y:S01]  /*cc70*/  SHFL.IDX PT, R73, R43, R2, 0x1c1f ;  /* 0x001c1f022b497589 */ /* 0x000fe200000e0000 */
[----:B---3--:R-:W-:-:S03]  /*cc80*/  SEL R14, R123, R168, P0 ;  /* 0x000000a87b0e7207 */ /* 0x008fc60000000000 */
[----:B------:R-:W-:Y:S01]  /*cc90*/  SHFL.IDX PT, R72, R18, R15, 0x1c1f ;  /* 0x001c1f0f12487589 */ /* 0x000fe200000e0000 */
[----:B--2---:R-:W-:-:S03]  /*cca0*/  SEL R123, R157, R90, P0 ;  /* 0x0000005a9d7b7207 */ /* 0x004fc60000000000 */
[----:B------:R-:W-:Y:S01]  /*ccb0*/  SHFL.IDX PT, R50, R47, R2, 0x1c1f ;  /* 0x001c1f022f327589 */ /* 0x000fe200000e0000 */
[----:B-1----:R-:W-:-:S03]  /*ccc0*/  ISETP.NE.AND P2, PT, R8, 0x1, PT ;  /* 0x000000010800780c */ /* 0x002fc60003f45270 */
[----:B------:R1:W-:Y:S04]  /*ccd0*/  SHFL.IDX PT, R153, R20, R15, 0x1c1f ;  /* 0x001c1f0f14997589 */ /* 0x0003e800000e0000 */
[----:B------:R-:W-:Y:S04]  /*cce0*/  SHFL.IDX PT, R94, R167, R2, 0x1c1f ;  /* 0x001c1f02a75e7589 */ /* 0x000fe800000e0000 */
[----:B------:R-:W-:Y:S01]  /*ccf0*/  SHFL.IDX PT, R130, R29, R2, 0x1c1f ;  /* 0x001c1f021d827589 */ /* 0x000fe200000e0000 */
[----:B-1----:R-:W-:-:S03]  /*cd00*/  SEL R20, R166, R23, P0 ;  /* 0x00000017a6147207 */ /* 0x002fc60000000000 */
[----:B------:R-:W1:Y:S04]  /*cd10*/  SHFL.IDX PT, R167, R48, R15, 0x1c1f ;  /* 0x001c1f0f30a77589 */ /* 0x000e6800000e0000 */
[----:B------:R-:W-:Y:S04]  /*cd20*/  SHFL.IDX PT, R139, R13, R2, 0x1c1f ;  /* 0x001c1f020d8b7589 */ /* 0x000fe800000e0000 */
[----:B------:R-:W-:Y:S04]  /*cd30*/  SHFL.IDX PT, R160, R28, R15, 0x1c1f ;  /* 0x001c1f0f1ca07589 */ /* 0x000fe800000e0000 */
[----:B------:R-:W-:Y:S04]  /*cd40*/  SHFL.IDX PT, R111, R159, R2, 0x1c1f ;  /* 0x001c1f029f6f7589 */ /* 0x000fe800000e0000 */
[----:B------:R-:W-:Y:S04]  /*cd50*/  SHFL.IDX PT, R115, R163, R2, 0x1c1f ;  /* 0x001c1f02a3737589 */ /* 0x000fe800000e0000 */
[----:B------:R-:W-:Y:S04]  /*cd60*/  SHFL.IDX PT, R13, R143, R2, 0x1c1f ;  /* 0x001c1f028f0d7589 */ /* 0x000fe800000e0000 */
[----:B------:R2:W-:Y:S01]  /*cd70*/  SHFL.IDX PT, R150, R27, R15, 0x1c1f ;  /* 0x001c1f0f1b967589 */ /* 0x0005e200000e0000 */
[----:B-1----:R-:W-:-:S03]  /*cd80*/  SEL R18, R130, R167, P0 ;  /* 0x000000a782127207 */ /* 0x002fc60000000000 */
[----:B------:R-:W-:Y:S04]  /*cd90*/  SHFL.IDX PT, R28, R127, R15, 0x1c1f ;  /* 0x001c1f0f7f1c7589 */ /* 0x000fe800000e0000 */
[----:B------:R1:W-:Y:S01]  /*cda0*/  SHFL.IDX PT, R148, R22, R15, 0x1c1f ;  /* 0x001c1f0f16947589 */ /* 0x0003e200000e0000 */
[----:B--2---:R-:W-:-:S03]  /*cdb0*/  SEL R27, R21, R162, P0 ;  /* 0x000000a2151b7207 */ /* 0x004fc60000000000 */
[----:B------:R-:W-:Y:S01]  /*cdc0*/  SHFL.IDX PT, R107, R155, R2, 0x1c1f ;  /* 0x001c1f029b6b7589 */ /* 0x000fe200000e0000 */
[----:B------:R-:W-:-:S03]  /*cdd0*/  SEL R21, R69, R134, P0 ;  /* 0x0000008645157207 */ /* 0x000fc60000000000 */
[----:B------:R-:W-:Y:S01]  /*cde0*/  SHFL.IDX PT, R163, R128, R15, 0x1c1f ;  /* 0x001c1f0f80a37589 */ /* 0x000fe200000e0000 */
[----:B-1----:R-:W-:-:S03]  /*cdf0*/  SEL R22, R23, R166, P0 ;  /* 0x000000a617167207 */ /* 0x002fc60000000000 */
[----:B------:R-:W-:Y:S01]  /*ce00*/  SHFL.IDX PT, R159, R144, R15, 0x1c1f ;  /* 0x001c1f0f909f7589 */ /* 0x000fe200000e0000 */
[----:B------:R-:W-:Y:S02]  /*ce10*/  SEL R23, R134, R69, P0 ;  /* 0x0000004586177207 */ /* 0x000fe40000000000 */
[----:B------:R-:W-:Y:S01]  /*ce20*/  SEL R69, R117, R170, P0 ;  /* 0x000000aa75457207 */ /* 0x000fe20000000000 */
[----:B------:R-:W-:Y:S04]  /*ce30*/  SHFL.IDX PT, R105, R53, R2, 0x1c1f ;  /* 0x001c1f0235697589 */ /* 0x000fe800000e0000 */
[----:B------:R-:W-:Y:S04]  /*ce40*/  SHFL.IDX PT, R97, R57, R2, 0x1c1f ;  /* 0x001c1f0239617589 */ /* 0x000fe800000e0000 */
[----:B------:R-:W-:Y:S04]  /*ce50*/  SHFL.IDX PT, R81, R61, R2, 0x1c1f ;  /* 0x001c1f023d517589 */ /* 0x000fe800000e0000 */
[----:B------:R-:W-:Y:S04]  /*ce60*/  SHFL.IDX PT, R83, R65, R2, 0x1c1f ;  /* 0x001c1f0241537589 */ /* 0x000fe800000e0000 */
[----:B------:R-:W-:Y:S04]  /*ce70*/  SHFL.IDX PT, R78, R39, R2, 0x1c1f ;  /* 0x001c1f02274e7589 */ /* 0x000fe800000e0000 */
[----:B------:R-:W1:Y:S04]  /*ce80*/  SHFL.IDX PT, R24, R24, R15, 0x1c1f ;  /* 0x001c1f0f18187589 */ /* 0x000e6800000e0000 */
[----:B------:R2:W-:Y:S04]  /*ce90*/  SHFL.IDX PT, R155, R16, R15, 0x1c1f ;  /* 0x001c1f0f109b7589 */ /* 0x0005e800000e0000 */
[----:B------:R3:W-:Y:S04]  /*cea0*/  SHFL.IDX PT, R144, R70, R15, 0x1c1f ;  /* 0x001c1f0f46907589 */ /* 0x0007e800000e0000 */
[----:B------:R4:W-:Y:S01]  /*ceb0*/  SHFL.IDX PT, R128, R71, R15, 0x1c1f ;  /* 0x001c1f0f47807589 */ /* 0x0009e200000e0000 */
[----:B--2---:R-:W-:-:S03]  /*cec0*/  SEL R16, R167, R130, P0 ;  /* 0x00000082a7107207 */ /* 0x004fc60000000000 */
[----:B------:R-:W2:Y:S01]  /*ced0*/  SHFL.IDX PT, R17, R17, R2, 0x1c1f ;  /* 0x001c1f0211117589 */ /* 0x000ea200000e0000 */
[----:B------:R-:W5:Y:S01]  /*cee0*/  @P2 LDC R130, c[0x0][0xbec] ;  /* 0x0002fb00ff822b82 */ /* 0x000f620000000800 */
[----:B---3--:R-:W-:Y:S02]  /*cef0*/  SEL R70, R172, R119, P0 ;  /* 0x00000077ac467207 */ /* 0x008fe40000000000 */
[----:B------:R-:W-:Y:S01]  /*cf00*/  SHFL.IDX PT, R19, R19, R2, 0x1c1f ;  /* 0x001c1f0213137589 */ /* 0x000fe200000e0000 */
[----:B------:R-:W-:Y:S02]  /*cf10*/  SEL R119, R92, R95, P0 ;  /* 0x0000005f5c777207 */ /* 0x000fe40000000000 */
[----:B----4-:R-:W-:Y:S01]  /*cf20*/  SEL R71, R170, R117, P0 ;  /* 0x00000075aa477207 */ /* 0x010fe20000000000 */
[----:B------:R3:W-:Y:S01]  /*cf30*/  SHFL.IDX PT, R126, R33, R2, 0x1c1f ;  /* 0x001c1f02217e7589 */ /* 0x0007e200000e0000 */
[----:B------:R-:W-:Y:S02]  /*cf40*/  SEL R117, R95, R92, P0 ;  /* 0x0000005c5f757207 */ /* 0x000fe40000000000 */
[----:B------:R-:W-:Y:S01]  /*cf50*/  SEL R95, R88, R93, P0 ;  /* 0x0000005d585f7207 */ /* 0x000fe20000000000 */
[----:B------:R-:W-:Y:S01]  /*cf60*/  SHFL.IDX PT, R98, R77, R2, 0x1c1f ;  /* 0x001c1f024d627589 */ /* 0x000fe200000e0000 */
[----:B------:R-:W-:-:S02]  /*cf70*/  SEL R92, R91, R154, P0 ;  /* 0x0000009a5b5c7207 */ /* 0x000fc40000000000 */
[----:B-1----:R-:W-:Y:S01]  /*cf80*/  SEL R30, R139, R24, P0 ;  /* 0x000000188b1e7207 */ /* 0x002fe20000000000 */
[----:B------:R-:W-:Y:S01]  /*cf90*/  SHFL.IDX PT, R114, R161, R2, 0x1c1f ;  /* 0x001c1f02a1727589 */ /* 0x000fe200000e0000 */
[----:B---3--:R-:W-:-:S03]  /*cfa0*/  SEL R33, R13, R28, P0 ;  /* 0x0000001c0d217207 */ /* 0x008fc60000000000 */
[----:B------:R-:W-:Y:S01]  /*cfb0*/  SHFL.IDX PT, R118, R133, R2, 0x1c1f ;  /* 0x001c1f0285767589 */ /* 0x000fe200000e0000 */
[----:B------:R-:W-:Y:S02]  /*cfc0*/  SEL R13, R28, R13, P0 ;  /* 0x0000000d1c0d7207 */ /* 0x000fe40000000000 */
[----:B------:R-:W-:Y:S01]  /*cfd0*/  SEL R28, R24, R139, P0 ;  /* 0x0000008b181c7207 */ /* 0x000fe20000000000 */
[----:B------:R-:W-:Y:S01]  /*cfe0*/  SHFL.IDX PT, R51, R51, R2, 0x1c1f ;  /* 0x001c1f0233337589 */ /* 0x000fe200000e0000 */
[----:B--2---:R-:W-:-:S03]  /*cff0*/  SEL R29, R160, R17, P0 ;  /* 0x00000011a01d7207 */ /* 0x004fc60000000000 */
        /* <DEDUP_REMOVED lines=22> */
[----:B------:R1:W2:Y:S04]  /*d160*/  SHFL.IDX PT, R151, R35, R15, 0x1c1f ;  /* 0x001c1f0f23977589 */ /* 0x0002a800000e0000 */
[----:B------:R-:W3:Y:S04]  /*d170*/  SHFL.IDX PT, R164, R32, R15, 0x1c1f ;  /* 0x001c1f0f20a47589 */ /* 0x000ee800000e0000 */
[----:B------:R-:W4:Y:S01]  /*d180*/  SHFL.IDX PT, R77, R52, R15, 0x1c1f ;  /* 0x001c1f0f344d7589 */ /* 0x000f2200000e0000 */
[----:B-1----:R-:W-:-:S03]  /*d190*/  SEL R35, R169, R122, P0 ;  /* 0x0000007aa9237207 */ /* 0x002fc60000000000 */
[----:B------:R-:W-:Y:S04]  /*d1a0*/  SHFL.IDX PT, R156, R132, R15, 0x1c1f ;  /* 0x001c1f0f849c7589 */ /* 0x000fe800000e0000 */
[----:B------:R1:W-:Y:S04]  /*d1b0*/  SHFL.IDX PT, R140, R31, R15, 0x1c1f ;  /* 0x001c1f0f1f8c7589 */ /* 0x0003e800000e0000 */
[----:B------:R0:W-:Y:S04]  /*d1c0*/  SHFL.IDX PT, R2, R121, R15, 0x1c1f ;  /* 0x001c1f0f79027589 */ /* 0x0001e800000e0000 */
[----:B------:R5:W5:Y:S01]  /*d1d0*/  SHFL.IDX PT, R174, R76, R15, 0x1c1f ;  /* 0x001c1f0f4cae7589 */ /* 0x000b6200000e0000 */
[----:B--2---:R-:W-:-:S02]  /*d1e0*/  SEL R139, R151, R54, P0 ;  /* 0x00000036978b7207 */ /* 0x004fc40000000000 */
[----:B-1----:R-:W-:Y:S01]  /*d1f0*/  SEL R31, R17, R160, P0 ;  /* 0x000000a0111f7207 */ /* 0x002fe20000000000 */
[----:B------:R-:W-:Y:S01]  /*d200*/  SHFL.IDX PT, R84, R84, R15, 0x1c1f ;  /* 0x001c1f0f54547589 */ /* 0x000fe200000e0000 */
[----:B---3--:R-:W-:Y:S02]  /*d210*/  SEL R26, R19, R164, P0 ;  /* 0x000000a4131a7207 */ /* 0x008fe40000000000 */
[----:B0-----:R-:W-:Y:S01]  /*d220*/  SEL R121, R93, R88, P0 ;  /* 0x000000585d797207 */ /* 0x001fe20000000000 */
[----:B------:R-:W0:Y:S01]  /*d230*/  SHFL.IDX PT, R178, R80, R15, 0x1c1f ;  /* 0x001c1f0f50b27589 */ /* 0x000e2200000e0000 */
[----:B------:R-:W-:Y:S02]  /*d240*/  SEL R93, R90, R157, P0 ;  /* 0x0000009d5a5d7207 */ /* 0x000fe40000000000 */
[----:B------:R-:W-:Y:S01]  /*d250*/  SEL R88, R89, R124, P0 ;  /* 0x0000007c59587207 */ /* 0x000fe20000000000 */
[----:B------:R-:W-:Y:S01]  /*d260*/  SHFL.IDX PT, R100, R100, R15, 0x1c1f ;  /* 0x001c1f0f64647589 */ /* 0x000fe200000e0000 */
[----:B------:R-:W-:-:S02]  /*d270*/  SEL R90, R124, R89, P0 ;  /* 0x000000597c5a7207 */ /* 0x000fc40000000000 */
[----:B------:R-:W-:Y:S01]  /*d280*/  SEL R89, R79, R152, P0 ;  /* 0x000000984f597207 */ /* 0x000fe20000000000 */
[----:B------:R-:W1:Y:S01]  /*d290*/  SHFL.IDX PT, R173, R96, R15, 0x1c1f ;  /* 0x001c1f0f60ad7589 */ /* 0x000e6200000e0000 */
[----:B------:R-:W-:Y:S02]  /*d2a0*/  SEL R124, R78, R155, P0 ;  /* 0x0000009b4e7c7207 */ /* 0x000fe40000000000 */
[----:B------:R-:W-:Y:S01]  /*d2b0*/  SEL R78, R155, R78, P0 ;  /* 0x0000004e9b4e7207 */ /* 0x000fe20000000000 */
[----:B------:R-:W-:Y:S01]  /*d2c0*/  SHFL.IDX PT, R108, R108, R15, 0x1c1f ;  /* 0x001c1f0f6c6c7589 */ /* 0x000fe200000e0000 */
[----:B------:R-:W2:Y:S01]  /*d2d0*/  @P2 LDC R155, c[0x0][0xbf0] ;  /* 0x0002fc00ff9b2b82 */ /* 0x000ea20000000800 */
[----:B------:R-:W-:Y:S02]  /*d2e0*/  SEL R24, R164, R19, P0 ;  /* 0x00000013a4187207 */ /* 0x000fe40000000000 */
[----:B------:R-:W-:Y:S01]  /*d2f0*/  SHFL.IDX PT, R175, R104, R15, 0x1c1f ;  /* 0x001c1f0f68af7589 */ /* 0x000fe200000e0000 */
[----:B----4-:R-:W-:-:S02]  /*d300*/  SEL R19, R126, R77, P0 ;  /* 0x0000004d7e137207 */ /* 0x010fc40000000000 */
[----:B------:R-:W-:Y:S01]  /*d310*/  SEL R17, R77, R126, P0 ;  /* 0x0000007e4d117207 */ /* 0x000fe20000000000 */
[----:B------:R-:W3:Y:S01]  /*d320*/  SHFL.IDX PT, R116, R116, R15, 0x1c1f ;  /* 0x001c1f0f74747589 */ /* 0x000ee200000e0000 */
[----:B-----5:R-:W-:Y:S02]  /*d330*/  SEL R76, R176, R105, P0 ;  /* 0x00000069b04c7207 */ /* 0x020fe40000000000 */
[----:B------:R-:W-:Y:S01]  /*d340*/  SEL R77, R174, R97, P0 ;  /* 0x00000061ae4d7207 */ /* 0x000fe20000000000 */
[----:B------:R4:W5:Y:S01]  /*d350*/  SHFL.IDX PT, R177, R112, R15, 0x1c1f ;  /* 0x001c1f0f70b17589 */ /* 0x00096200000e0000 */
[----:B0-----:R-:W-:-:S03]  /*d360*/  SEL R80, R81, R178, P0 ;  /* 0x000000b251507207 */ /* 0x001fc60000000000 */
[----:B------:R0:W2:Y:S04]  /*d370*/  SHFL.IDX PT, R165, R120, R15, 0x1c1f ;  /* 0x001c1f0f78a57589 */ /* 0x0000a800000e0000 */
[----:B------:R3:W2:Y:S01]  /*d380*/  SHFL.IDX PT, R161, R136, R15, 0x1c1f ;  /* 0x001c1f0f88a17589 */ /* 0x0006a200000e0000 */
[----:B-1----:R-:W-:Y:S02]  /*d390*/  SEL R96, R98, R173, P0 ;  /* 0x000000ad62607207 */ /* 0x002fe40000000000 */
[----:B----4-:R-:W-:Y:S01]  /*d3a0*/  SEL R112, R114, R163, P0 ;  /* 0x000000a372707207 */ /* 0x010fe20000000000 */
[----:B------:R1:W4:Y:S01]  /*d3b0*/  SHFL.IDX PT, R149, R74, R15, 0x1c1f ;  /* 0x001c1f0f4a957589 */ /* 0x00032200000e0000 */
[----:B------:R-:W-:Y:S02]  /*d3c0*/  SEL R98, R173, R98, P0 ;  /* 0x00000062ad627207 */ /* 0x000fe40000000000 */
[----:B0-----:R-:W-:Y:S01]  /*d3d0*/  SEL R120, R94, R159, P0 ;  /* 0x0000009f5e787207 */ /* 0x001fe20000000000 */
[----:B------:R0:W-:Y:S01]  /*d3e0*/  SHFL.IDX PT, R133, R85, R15, 0x1c1f ;  /* 0x001c1f0f55857589 */ /* 0x0001e200000e0000 */
[----:B------:R-:W-:-:S02]  /*d3f0*/  SEL R114, R163, R114, P0 ;  /* 0x00000072a3727207 */ /* 0x000fc40000000000 */
[----:B---3--:R-:W-:Y:S01]  /*d400*/  SEL R136, R53, R148, P0 ;  /* 0x0000009435887207 */ /* 0x008fe20000000000 */
[----:B------:R3:W4:Y:S01]  /*d410*/  SHFL.IDX PT, R132, R82, R15, 0x1c1f ;  /* 0x001c1f0f52847589 */ /* 0x00072200000e0000 */
[----:B------:R-:W-:Y:S02]  /*d420*/  SEL R94, R159, R94, P0 ;  /* 0x0000005e9f5e7207 */ /* 0x000fe40000000000 */
[----:B-1----:R-:W-:Y:S01]  /*d430*/  SEL R74, R105, R176, P0 ;  /* 0x000000b0694a7207 */ /* 0x002fe20000000000 */
[----:B------:R-:W-:Y:S01]  /*d440*/  SHFL.IDX PT, R40, R109, R15, 0x1c1f ;  /* 0x001c1f0f6d287589 */ /* 0x000fe200000e0000 */
[----:B------:R-:W-:Y:S02]  /*d450*/  SEL R105, R107, R116, P0 ;  /* 0x000000746b697207 */ /* 0x000fe40000000000 */
[----:B------:R-:W-:Y:S01]  /*d460*/  SEL R107, R116, R107, P0 ;  /* 0x0000006b746b7207 */ /* 0x000fe20000000000 */
[----:B------:R1:W-:Y:S01]  /*d470*/  SHFL.IDX PT, R48, R75, R15, 0x1c1f ;  /* 0x001c1f0f4b307589 */ /* 0x0003e200000e0000 */
[----:B0-----:R-:W-:-:S02]  /*d480*/  SEL R85, R87, R180, P0 ;  /* 0x000000b457557207 */ /* 0x001fc40000000000 */
[----:B---3--:R-:W-:Y:S01]  /*d490*/  SEL R82, R178, R81, P0 ;  /* 0x00000051b2527207 */ /* 0x008fe20000000000 */
[----:B------:R0:W3:Y:S01]  /*d4a0*/  SHFL.IDX PT, R127, R101, R15, 0x1c1f ;  /* 0x001c1f0f657f7589 */ /* 0x0000e200000e0000 */
[----:B------:R-:W-:Y:S02]  /*d4b0*/  SEL R81, R83, R84, P0 ;  /* 0x0000005453517207 */ /* 0x000fe40000000000 */
[----:B------:R-:W-:Y:S01]  /*d4c0*/  SEL R83, R84, R83, P0 ;  /* 0x0000005354537207 */ /* 0x000fe20000000000 */
[----:B------:R5:W-:Y:S01]  /*d4d0*/  SHFL.IDX PT, R32, R125, R15, 0x1c1f ;  /* 0x001c1f0f7d207589 */ /* 0x000be200000e0000 */
[----:B------:R-:W-:Y:S02]  /*d4e0*/  SEL R84, R86, R171, P0 ;  /* 0x000000ab56547207 */ /* 0x000fe40000000000 */
[----:B-1----:R-:W-:Y:S01]  /*d4f0*/  SEL R75, R97, R174, P0 ;  /* 0x000000ae614b7207 */ /* 0x002fe20000000000 */
[----:B------:R-:W-:Y:S01]  /*d500*/  SHFL.IDX PT, R36, R113, R15, 0x1c1f ;  /* 0x001c1f0f71247589 */ /* 0x000fe200000e0000 */
[----:B------:R-:W-:-:S02]  /*d510*/  SEL R97, R99, R100, P0 ;  /* 0x0000006463617207 */ /* 0x000fc40000000000 */
[----:B0-----:R-:W-:Y:S01]  /*d520*/  SEL R101, R103, R108, P0 ;  /* 0x0000006c67657207 */ /* 0x001fe20000000000 */
[----:B------:R0:W-:Y:S01]  /*d530*/  SHFL.IDX PT, R44, R137, R15, 0x1c1f ;  /* 0x001c1f0f892c7589 */ /* 0x0001e200000e0000 */
[----:B------:R-:W-:Y:S02]  /*d540*/  SEL R99, R100, R99, P0 ;  /* 0x0000006364637207 */ /* 0x000fe40000000000 */
[----:B-----5:R-:W-:Y:S01]  /*d550*/  SEL R125, R73, R72, P0 ;  /* 0x00000048497d7207 */ /* 0x020fe20000000000 */
[----:B------:R-:W-:Y:S01]  /*d560*/  SHFL.IDX PT, R129, R129, R15, 0x1c1f ;  /* 0x001c1f0f81817589 */ /* 0x000fe200000e0000 */
[----:B------:R-:W-:Y:S02]  /*d570*/  SEL R103, R108, R103, P0 ;  /* 0x000000676c677207 */ /* 0x000fe40000000000 */
[----:B------:R-:W-:Y:S01]  /*d580*/  SEL R100, R102, R175, P0 ;  /* 0x000000af66647207 */ /* 0x000fe20000000000 */
[----:B------:R1:W-:Y:S01]  /*d590*/  SHFL.IDX PT, R131, R146, R15, 0x1c1f ;  /* 0x001c1f0f92837589 */ /* 0x0003e200000e0000 */
[----:B------:R-:W-:-:S02]  /*d5a0*/  SEL R104, R106, R177, P0 ;  /* 0x000000b16a687207 */ /* 0x000fc40000000000 */
[----:B0-----:R-:W-:Y:S01]  /*d5b0*/  SEL R137, R54, R151, P0 ;  /* 0x0000009736897207 */ /* 0x001fe20000000000 */
[----:B------:R0:W-:Y:S01]  /*d5c0*/  SHFL.IDX PT, R52, R141, R15, 0x1c1f ;  /* 0x001c1f0f8d347589 */ /* 0x0001e200000e0000 */
[----:B------:R-:W-:Y:S02]  /*d5d0*/  SEL R54, R55, R140, P0 ;  /* 0x0000008c37367207 */ /* 0x000fe40000000000 */
[----:B------:R-:W-:Y:S01]  /*d5e0*/  SEL R140, R140, R55, P0 ;  /* 0x000000378c8c7207 */ /* 0x000fe20000000000 */
[----:B------:R5:W-:Y:S01]  /*d5f0*/  SHFL.IDX PT, R56, R135, R15, 0x1c1f ;  /* 0x001c1f0f87387589 */ /* 0x000be200000e0000 */
[----:B------:R-:W-:Y:S01]  /*d600*/  SEL R55, R57, R144, P0 ;  /* 0x0000009039377207 */ /* 0x000fe20000000000 */
[----:B-1----:R-:W1:Y:S01]  /*d610*/  @P2 LDC R146, c[0x0][0xbec] ;  /* 0x0002fb00ff922b82 */ /* 0x002e620000000800 */
[----:B--2---:R-:W-:Y:S01]  /*d620*/  SEL R108, R110, R165, P0 ;  /* 0x000000a56e6c7207 */ /* 0x004fe20000000000 */
[----:B------:R2:W-:Y:S01]  /*d630*/  SHFL.IDX PT, R60, R145, R15, 0x1c1f ;  /* 0x001c1f0f913c7589 */ /* 0x0005e200000e0000 */
[----:B------:R-:W-:-:S02]  /*d640*/  SEL R109, R111, R158, P0 ;  /* 0x0000009e6f6d7207 */ /* 0x000fc40000000000 */
[----:B0-----:R-:W-:Y:S01]  /*d650*/  SEL R141, R144, R57, P0 ;  /* 0x00000039908d7207 */ /* 0x001fe20000000000 */
[----:B------:R-:W-:Y:S01]  /*d660*/  SHFL.IDX PT, R64, R142, R15, 0x1c1f ;  /* 0x001c1f0f8e407589 */ /* 0x000fe200000e0000 */
[----:B------:R-:W-:Y:S01]  /*d670*/  IMAD R144, RZ, RZ, -UR38 ;  /* 0x80000026ff907e24 */ /* 0x000fe2000f8e02ff */
[----:B-----5:R-:W0:Y:S01]  /*d680*/  LDC.64 R134, c[0x0][0xbd8] ;  /* 0x0002f600ff867b82 */ /* 0x020e220000000a00 */
[----:B------:R-:W-:Y:S01]  /*d690*/  @P2 IMAD.HI.U32 R57, R11, R130, RZ ;  /* 0x000000820b392227 */ /* 0x000fe200078e00ff */
[----:B------:R5:W-:Y:S01]  /*d6a0*/  SHFL.IDX PT, R143, R138, R15, 0x1c1f ;  /* 0x001c1f0f8a8f7589 */ /* 0x000be200000e0000 */
[----:B------:R-:W-:Y:S02]  /*d6b0*/  SEL R113, R115, R156, P0 ;  /* 0x0000009c73717207 */ /* 0x000fe40000000000 */
[----:B------:R-:W-:Y:S02]  /*d6c0*/  SEL R116, R118, R161, P0 ;  /* 0x000000a176747207 */ /* 0x000fe40000000000 */
[----:B------:R-:W-:Y:S01]  /*d6d0*/  SEL R86, R171, R86, P0 ;  /* 0x00000056ab567207 */ /* 0x000fe20000000000 */
[----:B--2---:R-:W2:Y:S01]  /*d6e0*/  LDC R145, c[0x0][0xc50] ;  /* 0x00031400ff917b82 */ /* 0x004ea20000000800 */
[----:B------:R-:W-:-:S02]  /*d6f0*/  SEL R87, R180, R87, P0 ;  /* 0x00000057b4577207 */ /* 0x000fc40000000000 */
[----:B------:R-:W-:Y:S02]  /*d700*/  SEL R102, R175, R102, P0 ;  /* 0x00000066af667207 */ /* 0x000fe40000000000 */
[----:B-----5:R-:W-:Y:S02]  /*d710*/  SEL R15, R122, R169, P0 ;  /* 0x000000a97a0f7207 */ /* 0x020fe40000000000 */
[----:B------:R-:W-:Y:S01]  /*d720*/  SEL R122, R154, R91, P0 ;  /* 0x0000005b9a7a7207 */ /* 0x000fe20000000000 */
[----:B------:R-:W5:Y:S01]  /*d730*/  @P2 LDC R142, c[0x0][0xbf0] ;  /* 0x0002fc00ff8e2b82 */ /* 0x000f620000000800 */
[----:B------:R-:W-:Y:S01]  /*d740*/  SEL R91, R152, R79, P0 ;  /* 0x0000004f985b7207 */ /* 0x000fe20000000000 */
[----:B-1----:R-:W-:Y:S01]  /*d750*/  @P2 IMAD.HI.U32 R146, R11, R146, RZ ;  /* 0x000000920b922227 */ /* 0x002fe200078e00ff */
[----:B------:R-:W-:Y:S02]  /*d760*/  SEL R79, R72, R73, P0 ;  /* 0x00000049484f7207 */ /* 0x000fe40000000000 */
[----:B------:R-:W-:-:S02]  /*d770*/  SEL R72, R50, R153, P0 ;  /* 0x0000009932487207 */ /* 0x000fc40000000000 */
[----:B------:R-:W-:Y:S01]  /*d780*/  SEL R50, R153, R50, P0 ;  /* 0x0000003299327207 */ /* 0x000fe20000000000 */
[----:B0-----:R-:W-:Y:S01]  /*d790*/  IMAD R126, R134, UR39, RZ ;  /* 0x00000027867e7c24 */ /* 0x001fe2000f8e02ff */
[----:B------:R-:W0:Y:S01]  /*d7a0*/  LDC.64 R152, c[0x0][0xb40] ;  /* 0x0002d000ff987b82 */ /* 0x000e220000000a00 */
[----:B------:R-:W-:Y:S02]  /*d7b0*/  SEL R138, R148, R53, P0 ;  /* 0x00000035948a7207 */ /* 0x000fe40000000000 */
[----:B------:R-:W-:Y:S01]  /*d7c0*/  IMAD R53, R135, UR37, R126 ;  /* 0x0000002587357c24 */ /* 0x000fe2000f8e027e */
[----:B------:R-:W-:Y:S01]  /*d7d0*/  SEL R73, R51, R150, P0 ;  /* 0x0000009633497207 */ /* 0x000fe20000000000 */
[----:B------:R-:W-:Y:S01]  /*d7e0*/  IMAD.WIDE.U32 R134, R134, UR37, R6 ;  /* 0x0000002586867c25 */ /* 0x000fe2000f8e0006 */
[----:B------:R-:W-:Y:S02]  /*d7f0*/  SEL R7, R59, R128, P0 ;  /* 0x000000803b077207 */ /* 0x000fe40000000000 */
[----:B------:R-:W-:Y:S01]  /*d800*/  SEL R59, R128, R59, P0 ;  /* 0x0000003b803b7207 */ /* 0x000fe20000000000 */
[----:B--2---:R-:W-:Y:S01]  /*d810*/  IMAD R151, R145, R144, UR4 ;  /* 0x0000000491977e24 */ /* 0x004fe2000f8e0290 */
[----:B------:R-:W-:Y:S01]  /*d820*/  ULDC.64 UR4, c[0x0][0xbe0] ;  /* 0x0002f80000047ab9 */ /* 0x000fe20000000a00 */
[----:B------:R-:W-:Y:S01]  /*d830*/  IMAD.IADD R135, R135, 0x1, R53 ;  /* 0x0000000187877824 */ /* 0x000fe200078e0235 */
[----:B------:R-:W-:-:S02]  /*d840*/  MOV R53, R11 ;  /* 0x0000000b00357202 */ /* 0x000fc40000000f00 */
[----:B------:R-:W-:Y:S02]  /*d850*/  SHF.R.S32.HI R128, RZ, 0x1f, R151 ;  /* 0x0000001fff807819 */ /* 0x000fe40000011497 */
[----:B-----5:R-:W-:Y:S01]  /*d860*/  @P2 SHF.R.U32.HI R53, RZ, R142, R57 ;  /* 0x0000008eff352219 */ /* 0x020fe20000011639 */
[----:B------:R-:W-:Y:S01]  /*d870*/  IMAD.MOV.U32 R57, RZ, RZ, R11 ;  /* 0x000000ffff397224 */ /* 0x000fe200078e000b */
[----:B------:R-:W-:Y:S02]  /*d880*/  @P2 SHF.R.U32.HI R57, RZ, R155, R146 ;  /* 0x0000009bff392219 */ /* 0x000fe40000011692 */
[----:B----4-:R-:W-:Y:S02]  /*d890*/  SEL R6, R58, R149, P0 ;  /* 0x000000953a067207 */ /* 0x010fe40000000000 */
[----:B------:R-:W-:Y:S01]  /*d8a0*/  SEL R58, R149, R58, P0 ;  /* 0x0000003a953a7207 */ /* 0x000fe20000000000 */
[----:B0-----:R-:W-:Y:S01]  /*d8b0*/  IMAD R126, R152, UR39, RZ ;  /* 0x00000027987e7c24 */ /* 0x001fe2000f8e02ff */
[----:B------:R-:W-:Y:S01]  /*d8c0*/  SEL R51, R150, R51, P0 ;  /* 0x0000003396337207 */ /* 0x000fe20000000000 */
[----:B------:R-:W-:Y:S01]  /*d8d0*/  IMAD.WIDE.U32 R4, R152, UR37, R4 ;  /* 0x0000002598047c25 */ /* 0x000fe2000f8e0004 */
[----:B------:R-:W-:-:S02]  /*d8e0*/  SEL R106, R177, R106, P0 ;  /* 0x0000006ab16a7207 */ /* 0x000fc40000000000 */
[----:B------:R-:W-:Y:S01]  /*d8f0*/  SEL R110, R165, R110, P0 ;  /* 0x0000006ea56e7207 */ /* 0x000fe20000000000 */
[----:B------:R-:W-:Y:S01]  /*d900*/  IMAD R153, R153, UR37, R126 ;  /* 0x0000002599997c24 */ /* 0x000fe2000f8e027e */
[----:B------:R-:W-:Y:S01]  /*d910*/  SEL R111, R158, R111, P0 ;  /* 0x0000006f9e6f7207 */ /* 0x000fe20000000000 */
[----:B------:R-:W-:Y:S01]  /*d920*/  IMAD.MOV.U32 R144, RZ, RZ, R4 ;  /* 0x000000ffff907224 */ /* 0x000fe200078e0004 */
[----:B------:R-:W-:Y:S01]  /*d930*/  SEL R115, R156, R115, P0 ;  /* 0x000000739c737207 */ /* 0x000fe20000000000 */
[----:B------:R-:W-:Y:S01]  /*d940*/  IMAD.IADD R145, R5, 0x1, R153 ;  /* 0x0000000105917824 */ /* 0x000fe200078e0299 */
[----:B------:R-:W-:Y:S01]  /*d950*/  SEL R118, R161, R118, P0 ;  /* 0x00000076a1767207 */ /* 0x000fe20000000000 */
[C---:B------:R-:W-:Y:S02]  /*d960*/  IMAD R5, R128.reuse, UR4, RZ ;  /* 0x0000000480057c24 */ /* 0x040fe4000f8e02ff */
[----:B------:R-:W-:Y:S02]  /*d970*/  IMAD R128, R128, UR6, RZ ;  /* 0x0000000680807c24 */ /* 0x000fe4000f8e02ff */
[----:B------:R-:W-:-:S02]  /*d980*/  IMAD R126, R151, UR5, R5 ;  /* 0x00000005977e7c24 */ /* 0x000fc4000f8e0205 */
[C---:B------:R-:W-:Y:S01]  /*d990*/  IMAD.WIDE.U32 R4, R151.reuse, UR4, R134 ;  /* 0x0000000497047c25 */ /* 0x040fe2000f8e0086 */
[----:B------:R-:W-:Y:S01]  /*d9a0*/  SHF.R.S32.HI R135, RZ, 0x1f, R53 ;  /* 0x0000001fff877819 */ /* 0x000fe20000011435 */
[----:B------:R-:W-:Y:S02]  /*d9b0*/  ULDC.64 UR4, c[0x0][0xb30] ;  /* 0x0002cc0000047ab9 */ /* 0x000fe40000000a00 */
[----:B------:R-:W-:Y:S01]  /*d9c0*/  IMAD R149, R151, UR7, R128 ;  /* 0x0000000797957c24 */ /* 0x000fe2000f8e0280 */
[----:B------:R-:W-:Y:S01]  /*d9d0*/  IADD3 R134, P2, R53, R4, RZ ;  /* 0x0000000435867210 */ /* 0x000fe20007f5e0ff */
[----:B------:R-:W-:Y:S01]  /*d9e0*/  IMAD.WIDE.U32 R144, R151, UR6, R144 ;  /* 0x0000000697907c25 */ /* 0x000fe2000f8e0090 */
[----:B------:R-:W-:Y:S01]  /*d9f0*/  SHF.R.S32.HI R4, RZ, 0x1f, R57 ;  /* 0x0000001fff047819 */ /* 0x000fe20000011439 */
[----:B------:R-:W-:Y:S01]  /*da00*/  ULDC.64 UR6, c[0x0][0xbc8] ;  /* 0x0002f20000067ab9 */ /* 0x000fe20000000a00 */
[----:B------:R-:W-:Y:S01]  /*da10*/  IADD3.X R135, R135, R5, R126, P2, !PT ;  /* 0x0000000587877210 */ /* 0x000fe200017fe47e */
[----:B------:R-:W-:-:S02]  /*da20*/  IMAD.MOV R53, RZ, RZ, -R53 ;  /* 0x000000ffff357224 */ /* 0x000fc400078e0a35 */
[----:B------:R-:W-:Y:S02]  /*da30*/  IMAD R4, R4, UR4, RZ ;  /* 0x0000000404047c24 */ /* 0x000fe4000f8e02ff */
[----:B------:R-:W-:Y:S02]  /*da40*/  IMAD.IADD R145, R145, 0x1, R149 ;  /* 0x0000000191917824 */ /* 0x000fe400078e0295 */
[----:B------:R-:W-:Y:S02]  /*da50*/  IMAD R53, R8, R53, R11 ;  /* 0x0000003508357224 */ /* 0x000fe400078e020b */
[C---:B------:R-:W-:Y:S01]  /*da60*/  IMAD R149, R57.reuse, UR5, R4 ;  /* 0x0000000539957c24 */ /* 0x040fe2000f8e0204 */
[----:B------:R-:W0:Y:S01]  /*da70*/  S2UR UR5, SR_CgaCtaId ;  /* 0x00000000000579c3 */ /* 0x000e220000008800 */
[----:B------:R-:W-:Y:S02]  /*da80*/  IMAD.MOV R128, RZ, RZ, -R57 ;  /* 0x000000ffff807224 */ /* 0x000fe400078e0a39 */
[----:B------:R-:W-:Y:S01]  /*da90*/  IMAD.WIDE.U32 R4, R57, UR4, R144 ;  /* 0x0000000439047c25 */ /* 0x000fe2000f8e0090 */
[----:B------:R-:W-:Y:S01]  /*daa0*/  SHF.R.S32.HI R57, RZ, 0x1f, R53 ;  /* 0x0000001fff397819 */ /* 0x000fe20000011435 */
[----:B------:R-:W-:-:S02]  /*dab0*/  UMOV UR4, 0x400 ;  /* 0x0000040000047882 */ /* 0x000fc40000000000 */
[----:B------:R-:W-:Y:S02]  /*dac0*/  IMAD R11, R8, R128, R11 ;  /* 0x00000080080b7224 */ /* 0x000fe400078e020b */
[----:B------:R-:W-:Y:S02]  /*dad0*/  IMAD R128, R57, UR6, RZ ;  /* 0x0000000639807c24 */ /* 0x000fe4000f8e02ff */
[----:B------:R-:W-:Y:S01]  /*dae0*/  IMAD.IADD R5, R5, 0x1, R149 ;  /* 0x0000000105057824 */ /* 0x000fe200078e0295 */
[----:B------:R-:W-:Y:S01]  /*daf0*/  SHF.R.S32.HI R126, RZ, 0x1f, R11 ;  /* 0x0000001fff7e7819 */ /* 0x000fe2000001140b */
[C---:B------:R-:W-:Y:S02]  /*db00*/  IMAD R57, R53.reuse, UR7, R128 ;  /* 0x0000000735397c24 */ /* 0x040fe4000f8e0280 */
[----:B------:R-:W-:Y:S01]  /*db10*/  IMAD.WIDE.U32 R134, R53, UR6, R134 ;  /* 0x0000000635867c25 */ /* 0x000fe2000f8e0086 */
[----:B------:R-:W-:-:S03]  /*db20*/  ULDC.64 UR6, c[0x0][0xba8] ;  /* 0x0002ea0000067ab9 */ /* 0x000fc60000000a00 */
[----:B------:R-:W-:Y:S01]  /*db30*/  IMAD.WIDE.U32 R144, R11, UR8, R4 ;  /* 0x000000080b907c25 */ /* 0x000fe2000f8e0004 */
[----:B------:R-:W-:Y:S02]  /*db40*/  SEL R4, R61, R132, P0 ;  /* 0x000000843d047207 */ /* 0x000fe40000000000 */
[----:B------:R-:W-:Y:S01]  /*db50*/  SEL R132, R132, R61, P0 ;  /* 0x0000003d84847207 */ /* 0x000fe20000000000 */
[----:B------:R-:W-:Y:S01]  /*db60*/  IMAD R126, R126, UR8, RZ ;  /* 0x000000087e7e7c24 */ /* 0x000fe2000f8e02ff */
[C---:B------:R-:W-:Y:S01]  /*db70*/  LEA R61, P2, R134.reuse, UR6, 0x2 ;  /* 0x00000006863d7c11 */ /* 0x040fe2000f8410ff */
[----:B------:R-:W-:Y:S01]  /*db80*/  IMAD.IADD R5, R135, 0x1, R57 ;  /* 0x0000000187057824 */ /* 0x000fe200078e0239 */
[----:B------:R-:W-:Y:S01]  /*db90*/  ULDC UR6, c[0x0][0xa88] ;  /* 0x0002a20000067ab9 */ /* 0x000fe20000000800 */
[----:B------:R-:W-:Y:S01]  /*dba0*/  IMAD R53, R11, UR9, R126 ;  /* 0x000000090b357c24 */ /* 0x000fe2000f8e027e */
[----:B0-----:R-:W-:Y:S01]  /*dbb0*/  ULEA UR4, UR5, UR4, 0x18 ;  /* 0x0000000405047291 */ /* 0x001fe2000f8ec03f */
[----:B------:R-:W-:Y:S01]  /*dbc0*/  SHFL.IDX PT, R148, R61, RZ, 0x1c1f ;  /* 0x001c1fff3d947589 */ /* 0x000fe200000e0000 */
[----:B------:R-:W-:Y:S01]  /*dbd0*/  LEA.HI.X R126, R134, UR7, R5, 0x2, P2 ;  /* 0x00000007867e7c11 */ /* 0x000fe200090f1405 */
[----:B------:R-:W-:Y:S01]  /*dbe0*/  IMAD R11, R8, UR6, RZ ;  /* 0x00000006080b7c24 */ /* 0x000fe2000f8e02ff */
[----:B------:R-:W-:Y:S01]  /*dbf0*/  UIADD3 UR4, UR4, 0x20820, URZ ;  /* 0x0002082004047890 */ /* 0x000fe2000fffe03f */
[----:B------:R-:W-:Y:S01]  /*dc00*/  SHFL.IDX PT, R150, R61, 0x1, 0x1c1f ;  /* 0x003c1f003d967f89 */ /* 0x000fe200000e0000 */
[C---:B------:R-:W-:Y:S01]  /*dc10*/  VIADD R8, R10.reuse, 0x8 ;  /* 0x000000080a087836 */ /* 0x040fe20000000000 */
[----:B------:R-:W-:Y:S01]  /*dc20*/  ULDC.64 UR8, c[0x0][0xb00] ;  /* 0x0002c00000087ab9 */ /* 0x000fe20000000a00 */
[-C--:B------:R-:W-:Y:S01]  /*dc30*/  ISETP.GE.OR P2, PT, R10, R11.reuse, P1 ;  /* 0x0000000b0a00720c */ /* 0x080fe20000f46670 */
[----:B------:R-:W0:Y:S01]  /*dc40*/  SHFL.IDX PT, R149, R126, RZ, 0x1c1f ;  /* 0x001c1fff7e957589 */ /* 0x000e2200000e0000 */
[----:B------:R-:W-:Y:S01]  /*dc50*/  UPRMT UR4, URZ, 0x654, UR4 ;  /* 0x000006543f047896 */ /* 0x000fe20008000004 */
[----:B------:R-:W-:Y:S01]  /*dc60*/  ISETP.GE.OR P1, PT, R8, R11, P1 ;  /* 0x0000000b0800720c */ /* 0x000fe20000f26670 */
[----:B------:R-:W-:Y:S01]  /*dc70*/  IMAD.IADD R57, R145, 0x1, R53 ;  /* 0x0000000191397824 */ /* 0x000fe200078e0235 */
[----:B------:R3:W1:Y:S01]  /*dc80*/  SHFL.IDX PT, R151, R126, 0x1, 0x1c1f ;  /* 0x003c1f007e977f89 */ /* 0x00066200000e0000 */
[----:B------:R-:W-:-:S02]  /*dc90*/  LEA R53, P3, R144, UR8, 0x2 ;  /* 0x0000000890357c11 */ /* 0x000fc4000f8610ff */
[----:B------:R-:W-:Y:S02]  /*dca0*/  SEL R5, R62, R133, P0 ;  /* 0x000000853e057207 */ /* 0x000fe40000000000 */
[----:B------:R-:W-:Y:S01]  /*dcb0*/  LEA.HI.X R57, R144, UR9, R57, 0x2, P3 ;  /* 0x0000000990397c11 */ /* 0x000fe200098f1439 */
[----:B------:R-:W-:Y:S01]  /*dcc0*/  SYNCS.ARRIVE.TRANS64.RED.A1T0 RZ, [UR4], RZ ;  /* 0x000000ffffff79a7 */ /* 0x000fe20008100404 */
[----:B------:R-:W-:Y:S01]  /*dcd0*/  ISETP.GE.AND P3, PT, R10, R11, PT ;  /* 0x0000000b0a00720c */ /* 0x000fe20003f66270 */
[----:B------:R2:W4:Y:S01]  /*dce0*/  SHFL.IDX PT, R144, R53, RZ, 0x1c1f ;  /* 0x001c1fff35907589 */ /* 0x00052200000e0000 */
[----:B---3--:R-:W-:Y:S02]  /*dcf0*/  SEL R126, R66, R127, P0 ;  /* 0x0000007f427e7207 */ /* 0x008fe40000000000 */
[----:B------:R-:W-:Y:S01]  /*dd00*/  SEL R133, R133, R62, P0 ;  /* 0x0000003e85857207 */ /* 0x000fe20000000000 */
[----:B------:R2:W3:Y:S01]  /*dd10*/  SHFL.IDX PT, R145, R57, RZ, 0x1c1f ;  /* 0x001c1fff39917589 */ /* 0x0004e200000e0000 */
        /* <DEDUP_REMOVED lines=8> */
[----:B------:R-:W-:Y:S01]  /*dda0*/  SEL R67, R2, R67, P0 ;  /* 0x0000004302437207 */ /* 0x000fe20000000000 */
[----:B------:R-:W-:Y:S06]  /*ddb0*/  @P3 BRA `(.L_x_1312) ;  /* 0x0000000800f83947 */ /* 0x000fec0003800000 */
[----:B------:R-:W-:Y:S01]  /*ddc0*/  ULDC UR4, c[0x0][0xac8] ;  /* 0x0002b20000047ab9 */ /* 0x000fe20000000800 */
[C---:B--2---:R-:W-:Y:S01]  /*ddd0*/  VIADD R0, R9.reuse, 0x8 ;  /* 0x0000000809007836 */ /* 0x044fe20000000000 */
        /* <DEDUP_REMOVED lines=11> */
[----:B---34-:R-:W-:-:S04]  /*de90*/  @!P1 IMAD.WIDE R2, R9, 0x4, R144 ;  /* 0x0000000409029825 */ /* 0x018fc800078e0290 */
[----:B------:R-:W-:Y:S01]  /*dea0*/  @!P4 LEA.HI R0, R0, R0, RZ, 0x1 ;  /* 0x000000000000c211 */ /* 0x000fe200078f08ff */
[----:B------:R0:W-:Y:S01]  /*deb0*/  @!P1 ST.E.64 desc[UR50][R2.64], R30 ;  /* 0x0000001e02009985 */ /* 0x0001e2000c101b32 */
[----:B------:R-:W-:Y:S02]  /*dec0*/  ISETP.GE.AND P1, PT, R48, UR4, PT ;  /* 0x0000000430007c0c */ /* 0x000fe4000bf26270 */
[----:B------:R-:W-:Y:S02]  /*ded0*/  @!P5 LEA.HI R10, R10, R10, RZ, 0x1 ;  /* 0x0000000a0a0ad211 */ /* 0x000fe400078f08ff */
[----:B------:R-:W-:Y:S01]  /*dee0*/  @!P4 LOP3.LUT R61, R0, 0xfffffffe, RZ, 0xc0, !PT ;  /* 0xfffffffe003dc812 */ /* 0x000fe200078ec0ff */
[C---:B------:R-:W-:Y:S01]  /*def0*/  VIADD R0, R9.reuse, 0x38 ;  /* 0x0000003809007836 */ /* 0x040fe20000000000 */
[----:B------:R-:W-:Y:S02]  /*df00*/  @!P6 LEA.HI R40, R40, R40, RZ, 0x1 ;  /* 0x000000282828e211 */ /* 0x000fe400078f08ff */
        /* <DEDUP_REMOVED lines=16> */
[----:B------:R-:W-:-:S02]  /*e010*/  ISETP.GE.AND P6, PT, R40, UR4, PT ;  /* 0x0000000428007c0c */ /* 0x000fc4000bfc6270 */
[----:B0-----:R-:W-:Y:S01]  /*e020*/  @!P2 LOP3.LUT R29, R128, 0xfffffffe, RZ, 0xc0, !PT ;  /* 0xfffffffe801da812 */ /* 0x001fe200078ec0ff */
[----:B------:R-:W-:Y:S01]  /*e030*/  @!P1 IMAD.WIDE R2, R61, 0x4, R144 ;  /* 0x000000043d029825 */ /* 0x000fe200078e0290 */
[----:B-1----:R-:W-:-:S03]  /*e040*/  @!P3 LOP3.LUT R27, R130, 0xfffffffe, RZ, 0xc0, !PT ;  /* 0xfffffffe821bb812 */ /* 0x002fc600078ec0ff */
[----:B------:R-:W-:Y:S01]  /*e050*/  VIADD R28, R9, 0x50 ;  /* 0x00000050091c7836 */ /* 0x000fe20000000000 */
[----:B------:R0:W-:Y:S01]  /*e060*/  @!P1 ST.E.64 desc[UR50][R2.64], R22 ;  /* 0x0000001602009985 */ /* 0x0001e2000c101b32 */
[----:B------:R-:W-:Y:S01]  /*e070*/  @!P4 LEA.HI R0, R0, R0, RZ, 0x1 ;  /* 0x000000000000c211 */ /* 0x000fe200078f08ff */
[--C-:B--2---:R-:W-:Y:S01]  /*e080*/  @!P2 IMAD.WIDE R24, R29, 0x4, R144.reuse ;  /* 0x000000041d18a825 */ /* 0x104fe200078e0290 */
[----:B------:R-:W-:Y:S02]  /*e090*/  @!P5 LEA.HI R10, R10, R10, RZ, 0x1 ;  /* 0x0000000a0a0ad211 */ /* 0x000fe400078f08ff */
[----:B------:R-:W-:Y:S01]  /*e0a0*/  @!P4 LOP3.LUT R29, R0, 0xfffffffe, RZ, 0xc0, !PT ;  /* 0xfffffffe001dc812 */ /* 0x000fe200078ec0ff */
[--C-:B------:R-:W-:Y:S01]  /*e0b0*/  @!P3 IMAD.WIDE R26, R27, 0x4, R144.reuse ;  /* 0x000000041b1ab825 */ /* 0x100fe200078e0290 */
[----:B------:R1:W-:Y:S01]  /*e0c0*/  @!P2 ST.E.64 desc[UR50][R24.64], R20 ;  /* 0x000000141800a985 */ /* 0x0003e2000c101b32 */
[----:B------:R-:W-:Y:S02]  /*e0d0*/  @!P6 LEA.HI R40, R40, R40, RZ, 0x1 ;  /* 0x000000282828e211 */ /* 0x000fe400078f08ff */
[C---:B------:R-:W-:Y:S01]  /*e0e0*/  VIADD R30, R9.reuse, 0x58 ;  /* 0x00000058091e7836 */ /* 0x040fe20000000000 */
[----:B------:R2:W-:Y:S01]  /*e0f0*/  @!P3 ST.E.64 desc[UR50][R26.64], R18 ;  /* 0x000000121a00b985 */ /* 0x0005e2000c101b32 */
[----:B------:R-:W-:Y:S01]  /*e100*/  ISETP.GE.AND P3, PT, R28, UR4, PT ;  /* 0x000000041c007c0c */ /* 0x000fe2000bf66270 */
[----:B------:R-:W-:Y:S01]  /*e110*/  VIADD R31, R9, 0x60 ;  /* 0x00000060091f7836 */ /* 0x000fe20000000000 */
[----:B0-----:R-:W-:Y:S01]  /*e120*/  @!P5 LOP3.LUT R23, R10, 0xfffffffe, RZ, 0xc0, !PT ;  /* 0xfffffffe0a17d812 */ /* 0x001fe200078ec0ff */
[----:B------:R-:W-:Y:S01]  /*e130*/  @!P4 IMAD.WIDE R2, R29, 0x4, R144 ;  /* 0x000000041d02c825 */ /* 0x000fe200078e0290 */
[----:B------:R-:W-:-:S02]  /*e140*/  ISETP.GE.AND P1, PT, R30, UR4, PT ;  /* 0x000000041e007c0c */ /* 0x000fc4000bf26270 */
[----:B------:R-:W-:Y:S01]  /*e150*/  ISETP.GE.AND P2, PT, R31, UR4, PT ;  /* 0x000000041f007c0c */ /* 0x000fe2000bf46270 */
[C---:B------:R-:W-:Y:S01]  /*e160*/  VIADD R0, R9.reuse, 0x68 ;  /* 0x0000006809007836 */ /* 0x040fe20000000000 */
[----:B------:R0:W-:Y:S01]  /*e170*/  @!P4 ST.E.64 desc[UR50][R2.64], R16 ;  /* 0x000000100200c985 */ /* 0x0001e2000c101b32 */
[----:B-1----:R-:W-:Y:S01]  /*e180*/  @!P6 LOP3.LUT R21, R40, 0xfffffffe, RZ, 0xc0, !PT ;  /* 0xfffffffe2815e812 */ /* 0x002fe200078ec0ff */
[C---:B------:R-:W-:Y:S01]  /*e190*/  VIADD R10, R9.reuse, 0x70 ;  /* 0x00000070090a7836 */ /* 0x040fe20000000000 */
[----:B------:R-:W-:Y:S02]  /*e1a0*/  IADD3 R22, R9, 0x78, RZ ;  /* 0x0000007809167810 */ /* 0x000fe40007ffe0ff */
[----:B------:R-:W-:Y:S01]  /*e1b0*/  @!P3 LEA.HI R28, R28, R28, RZ, 0x1 ;  /* 0x0000001c1c1cb211 */ /* 0x000fe200078f08ff */
[--C-:B--2---:R-:W-:Y:S01]  /*e1c0*/  @!P5 IMAD.WIDE R18, R23, 0x4, R144.reuse ;  /* 0x000000041712d825 */ /* 0x104fe200078e0290 */
[----:B------:R-:W-:Y:S02]  /*e1d0*/  ISETP.GE.AND P4, PT, R0, UR4, PT ;  /* 0x0000000400007c0c */ /* 0x000fe4000bf86270 */
[----:B------:R-:W-:Y:S01]  /*e1e0*/  @!P3 LOP3.LUT R23, R28, 0xfffffffe, RZ, 0xc0, !PT ;  /* 0xfffffffe1c17b812 */ /* 0x000fe200078ec0ff */
[----:B------:R-:W-:Y:S01]  /*e1f0*/  @!P6 IMAD.WIDE R20, R21, 0x4, R144 ;  /* 0x000000041514e825 */ /* 0x000fe200078e0290 */
[----:B------:R1:W-:Y:S01]  /*e200*/  @!P5 ST.E.64 desc[UR50][R18.64], R14 ;  /* 0x0000000e1200d985 */ /* 0x0003e2000c101b32 */
[----:B------:R-:W-:-:S02]  /*e210*/  ISETP.GE.AND P5, PT, R10, UR4, PT ;  /* 0x000000040a007c0c */ /* 0x000fc4000bfa6270 */
[--C-:B0-----:R-:W-:Y:S01]  /*e220*/  @!P3 IMAD.WIDE R2, R23, 0x4, R144.reuse ;  /* 0x000000041702b825 */ /* 0x101fe200078e0290 */
[----:B------:R0:W-:Y:S01]  /*e230*/  @!P6 ST.E.64 desc[UR50][R20.64], R34 ;  /* 0x000000221400e985 */ /* 0x0001e2000c101b32 */
[----:B------:R-:W-:Y:S02]  /*e240*/  @!P1 LEA.HI R30, R30, R30, RZ, 0x1 ;  /* 0x0000001e1e1e9211 */ /* 0x000fe400078f08ff */
[----:B------:R-:W-:Y:S01]  /*e250*/  @!P2 LEA.HI R31, R31, R31, RZ, 0x1 ;  /* 0x0000001f1f1fa211 */ /* 0x000fe200078f08ff */
[----:B------:R2:W-:Y:S01]  /*e260*/  @!P3 ST.E.64 desc[UR50][R2.64], R68 ;  /* 0x000000440200b985 */ /* 0x0005e2000c101b32 */
[----:B------:R-:W-:Y:S02]  /*e270*/  ISETP.GE.AND P3, PT, R22, UR4, PT ;  /* 0x0000000416007c0c */ /* 0x000fe4000bf66270 */
[----:B------:R-:W-:Y:S02]  /*e280*/  @!P1 LOP3.LUT R17, R30, 0xfffffffe, RZ, 0xc0, !PT ;  /* 0xfffffffe1e119812 */ /* 0x000fe400078ec0ff */
[----:B------:R-:W-:Y:S01]  /*e290*/  @!P2 LOP3.LUT R31, R31, 0xfffffffe, RZ, 0xc0, !PT ;  /* 0xfffffffe1f1fa812 */ /* 0x000fe200078ec0ff */
[----:B-1----:R-:W-:Y:S01]  /*e2a0*/  VIADD R18, R9, 0x80 ;  /* 0x0000008009127836 */ /* 0x002fe20000000000 */
[----:B------:R-:W-:Y:S01]  /*e2b0*/  @!P4 LEA.HI R0, R0, R0, RZ, 0x1 ;  /* 0x000000000000c211 */ /* 0x000fe200078f08ff */
[----:B------:R-:W-:Y:S01]  /*e2c0*/  @!P1 IMAD.WIDE R14, R17, 0x4, R144 ;  /* 0x00000004110e9825 */ /* 0x000fe200078e0290 */
[----:B------:R-:W-:-:S02]  /*e2d0*/  @!P5 LEA.HI R10, R10, R10, RZ, 0x1 ;  /* 0x0000000a0a0ad211 */ /* 0x000fc400078f08ff */
[----:B------:R-:W-:Y:S01]  /*e2e0*/  ISETP.GE.AND P6, PT, R18, UR4, PT ;  /* 0x0000000412007c0c */ /* 0x000fe2000bfc6270 */
[--C-:B------:R-:W-:Y:S01]  /*e2f0*/  @!P2 IMAD.WIDE R16, R31, 0x4, R144.reuse ;  /* 0x000000041f10a825 */ /* 0x100fe200078e0290 */
[----:B------:R1:W-:Y:S01]  /*e300*/  @!P1 ST.E.64 desc[UR50][R14.64], R70 ;  /* 0x000000460e009985 */ /* 0x0003e2000c101b32 */
[----:B------:R-:W-:Y:S02]  /*e310*/  @!P3 LEA.HI R22, R22, R22, RZ, 0x1 ;  /* 0x000000161616b211 */ /* 0x000fe400078f08ff */
[C---:B0-----:R-:W-:Y:S01]  /*e320*/  VIADD R20, R9.reuse, 0x88 ;  /* 0x0000008809147836 */ /* 0x041fe20000000000 */
[----:B------:R-:W-:Y:S01]  /*e330*/  @!P4 LOP3.LUT R19, R0, 0xfffffffe, RZ, 0xc0, !PT ;  /* 0xfffffffe0013c812 */ /* 0x000fe200078ec0ff */
[----:B------:R0:W-:Y:S01]  /*e340*/  @!P2 ST.E.64 desc[UR50][R16.64], R74 ;  /* 0x0000004a1000a985 */ /* 0x0001e2000c101b32 */
[----:B------:R-:W-:Y:S02]  /*e350*/  VIADD R0, R9, 0x90 ;  /* 0x0000009009007836 */ /* 0x000fe40000000000 */
[----:B------:R-:W-:Y:S01]  /*e360*/  ISETP.GE.AND P1, PT, R20, UR4, PT ;  /* 0x0000000414007c0c */ /* 0x000fe2000bf26270 */
[----:B--2---:R-:W-:-:S02]  /*e370*/  @!P4 IMAD.WIDE R2, R19, 0x4, R144 ;  /* 0x000000041302c825 */ /* 0x004fc400078e0290 */
[----:B------:R-:W-:Y:S02]  /*e380*/  ISETP.GE.AND P2, PT, R0, UR4, PT ;  /* 0x0000000400007c0c */ /* 0x000fe4000bf46270 */
[----:B------:R-:W-:Y:S01]  /*e390*/  @!P6 LEA.HI R18, R18, R18, RZ, 0x1 ;  /* 0x000000121212e211 */ /* 0x000fe200078f08ff */
[----:B------:R2:W-:Y:S01]  /*e3a0*/  @!P4 ST.E.64 desc[UR50][R2.64], R76 ;  /* 0x0000004c0200c985 */ /* 0x0005e2000c101b32 */
[----:B-1----:R-:W-:Y:S01]  /*e3b0*/  @!P5 LOP3.LUT R15, R10, 0xfffffffe, RZ, 0xc0, !PT ;  /* 0xfffffffe0a0fd812 */ /* 0x002fe200078ec0ff */
[----:B------:R-:W-:Y:S01]  /*e3c0*/  VIADD R10, R9, 0x98 ;  /* 0x00000098090a7836 */ /* 0x000fe20000000000 */
[----:B------:R-:W-:Y:S02]  /*e3d0*/  @!P6 LOP3.LUT R19, R18, 0xfffffffe, RZ, 0xc0, !PT ;  /* 0xfffffffe1213e812 */ /* 0x000fe400078ec0ff */
[----:B0-----:R-:W-:Y:S01]  /*e3e0*/  @!P3 LOP3.LUT R17, R22, 0xfffffffe, RZ, 0xc0, !PT ;  /* 0xfffffffe1611b812 */ /* 0x001fe200078ec0ff */
[----:B------:R-:W-:Y:S01]  /*e3f0*/  @!P5 IMAD.WIDE R14, R15, 0x4, R144 ;  /* 0x000000040f0ed825 */ /* 0x000fe200078e0290 */
[----:B------:R-:W-:-:S03]  /*e400*/  @!P1 LEA.HI R20, R20, R20, RZ, 0x1 ;  /* 0x0000001414149211 */ /* 0x000fc600078f08ff */
[--C-:B------:R-:W-:Y:S01]  /*e410*/  @!P3 IMAD.WIDE R16, R17, 0x4, R144.reuse ;  /* 0x000000041110b825 */ /* 0x100fe200078e0290 */
[----:B------:R-:W-:Y:S01]  /*e420*/  @!P5 ST.E.64 desc[UR50][R14.64], R80 ;  /* 0x000000500e00d985 */ /* 0x000fe2000c101b32 */
[----:B------:R-:W-:Y:S02]  /*e430*/  @!P2 LEA.HI R0, R0, R0, RZ, 0x1 ;  /* 0x000000000000a211 */ /* 0x000fe400078f08ff */
[----:B--2---:R-:W-:Y:S01]  /*e440*/  @!P1 LOP3.LUT R3, R20, 0xfffffffe, RZ, 0xc0, !PT ;  /* 0xfffffffe14039812 */ /* 0x004fe200078ec0ff */
[----:B------:R0:W-:Y:S01]  /*e450*/  @!P3 ST.E.64 desc[UR50][R16.64], R82 ;  /* 0x000000521000b985 */ /* 0x0001e2000c101b32 */
[----:B------:R-:W-:Y:S01]  /*e460*/  ISETP.GE.AND P3, PT, R10, UR4, PT ;  /* 0x000000040a007c0c */ /* 0x000fe2000bf66270 */
[----:B------:R-:W-:Y:S01]  /*e470*/  @!P6 IMAD.WIDE R18, R19, 0x4, R144 ;  /* 0x000000041312e825 */ /* 0x000fe200078e0290 */
[----:B------:R-:W-:-:S03]  /*e480*/  @!P2 LOP3.LUT R21, R0, 0xfffffffe, RZ, 0xc0, !PT ;  /* 0xfffffffe0015a812 */ /* 0x000fc600078ec0ff */
[--C-:B------:R-:W-:Y:S01]  /*e490*/  @!P1 IMAD.WIDE R2, R3, 0x4, R144.reuse ;  /* 0x0000000403029825 */ /* 0x100fe200078e0290 */
[----:B------:R1:W-:Y:S03]  /*e4a0*/  @!P6 ST.E.64 desc[UR50][R18.64], R84 ;  /* 0x000000541200e985 */ /* 0x0003e6000c101b32 */
[C---:B------:R-:W-:Y:S01]  /*e4b0*/  VIADD R0, R9.reuse, 0xa8 ;  /* 0x000000a809007836 */ /* 0x040fe20000000000 */
[----:B------:R2:W-:Y:S01]  /*e4c0*/  @!P1 ST.E.64 desc[UR50][R2.64], R86 ;  /* 0x0000005602009985 */ /* 0x0005e2000c101b32 */
[C---:B------:R-:W-:Y:S02]  /*e4d0*/  VIADD R22, R9.reuse, 0xa0 ;  /* 0x000000a009167836 */ /* 0x040fe40000000000 */
[----:B------:R-:W-:Y:S01]  /*e4e0*/  @!P3 LEA.HI R10, R10, R10, RZ, 0x1 ;  /* 0x0000000a0a0ab211 */ /* 0x000fe200078f08ff */
[C---:B0-----:R-:W-:Y:S01]  /*e4f0*/  VIADD R16, R9.reuse, 0xb0 ;  /* 0x000000b009107836 */ /* 0x041fe20000000000 */
[----:B------:R-:W-:Y:S01]  /*e500*/  ISETP.GE.AND P1, PT, R0, UR4, PT ;  /* 0x0000000400007c0c */ /* 0x000fe2000bf26270 */
[----:B------:R-:W-:Y:S01]  /*e510*/  VIADD R20, R9, 0xb8 ;  /* 0x000000b809147836 */ /* 0x000fe20000000000 */
[----:B------:R-:W-:Y:S01]  /*e520*/  @!P3 LOP3.LUT R17, R10, 0xfffffffe, RZ, 0xc0, !PT ;  /* 0xfffffffe0a11b812 */ /* 0x000fe200078ec0ff */
[----:B------:R-:W-:Y:S01]  /*e530*/  @!P2 IMAD.WIDE R14, R21, 0x4, R144 ;  /* 0x00000004150ea825 */ /* 0x000fe200078e0290 */
[----:B------:R-:W-:-:S02]  /*e540*/  ISETP.GE.AND P4, PT, R22, UR4, PT ;  /* 0x0000000416007c0c */ /* 0x000fc4000bf86270 */
[----:B------:R-:W-:Y:S01]  /*e550*/  ISETP.GE.AND P6, PT, R16, UR4, PT ;  /* 0x0000000410007c0c */ /* 0x000fe2000bfc6270 */
[----:B-1----:R-:W-:Y:S01]  /*e560*/  VIADD R18, R9, 0xc0 ;  /* 0x000000c009127836 */ /* 0x002fe20000000000 */
[----:B------:R-:W-:Y:S01]  /*e570*/  ISETP.GE.AND P5, PT, R20, UR4, PT ;  /* 0x0000000414007c0c */ /* 0x000fe2000bfa6270 */
[----:B--2---:R-:W-:Y:S01]  /*e580*/  @!P3 IMAD.WIDE R2, R17, 0x4, R144 ;  /* 0x000000041102b825 */ /* 0x004fe200078e0290 */
[----:B------:R0:W-:Y:S02]  /*e590*/  @!P2 ST.E.64 desc[UR50][R14.64], R96 ;  /* 0x000000600e00a985 */ /* 0x0001e4000c101b32 */
[----:B------:R-:W-:Y:S01]  /*e5a0*/  ISETP.GE.AND P2, PT, R18, UR4, PT ;  /* 0x0000000412007c0c */ /* 0x000fe2000bf46270 */
[----:B------:R-:W-:Y:S01]  /*e5b0*/  VIADD R10, R9, 0xc8 ;  /* 0x000000c8090a7836 */ /* 0x000fe20000000000 */
[----:B------:R1:W-:Y:S01]  /*e5c0*/  @!P3 ST.E.64 desc[UR50][R2.64], R98 ;  /* 0x000000620200b985 */ /* 0x0003e2000c101b32 */
[----:B------:R-:W-:Y:S02]  /*e5d0*/  @!P1 LEA.HI R0, R0, R0, RZ, 0x1 ;  /* 0x0000000000009211 */ /* 0x000fe400078f08ff */
[----:B------:R-:W-:-:S02]  /*e5e0*/  @!P4 LEA.HI R22, R22, R22, RZ, 0x1 ;  /* 0x000000161616c211 */ /* 0x000fc400078f08ff */
[----:B------:R-:W-:Y:S02]  /*e5f0*/  ISETP.GE.AND P3, PT, R10, UR4, PT ;  /* 0x000000040a007c0c */ /* 0x000fe4000bf66270 */
        /* <DEDUP_REMOVED lines=13> */
[----:B------:R0:W-:Y:S01]  /*e6d0*/  @!P4 ST.E.64 desc[UR50][R14.64], R100 ;  /* 0x000000640e00c985 */ /* 0x0001e2000c101b32 */
[----:B------:R-:W-:Y:S01]  /*e6e0*/  IADD3 R20, R9, 0xe0, RZ ;  /* 0x000000e009147810 */ /* 0x000fe20007ffe0ff */
[--C-:B------:R-:W-:Y:S01]  /*e6f0*/  @!P5 IMAD.WIDE R18, R21, 0x4, R144.reuse ;  /* 0x000000041512d825 */ /* 0x100fe200078e0290 */
[----:B------:R-:W-:Y:S01]  /*e700*/  @!P3 LOP3.LUT R21, R10, 0xfffffffe, RZ, 0xc0, !PT ;  /* 0xfffffffe0a15b812 */ /* 0x000fe200078ec0ff */
[----:B------:R1:W-:Y:S01]  /*e710*/  @!P1 ST.E.64 desc[UR50][R16.64], R102 ;  /* 0x0000006610009985 */ /* 0x0003e2000c101b32 */
[----:B------:R-:W-:Y:S01]  /*e720*/  ISETP.GE.AND P1, PT, R0, UR4, PT ;  /* 0x0000000400007c0c */ /* 0x000fe2000bf26270 */
[----:B------:R-:W-:Y:S02]  /*e730*/  VIADD R10, R9, 0xd8 ;  /* 0x000000d8090a7836 */ /* 0x000fe40000000000 */
[----:B------:R2:W-:Y:S04]  /*e740*/  @!P6 ST.E.64 desc[UR50][R2.64], R104 ;  /* 0x000000680200e985 */ /* 0x0005e8000c101b32 */
        /* <DEDUP_REMOVED lines=37> */
.L_x_1312:
[----:B------:R-:W-:Y:S05]  /*e9a0*/  BSYNC B0 ;  /* 0x0000000000007941 */ /* 0x000fea0003800000 */
.L_x_1311:
[----:B------:R-:W-:Y:S01]  /*e9b0*/  ISETP.GE.AND P1, PT, R8, R11, PT ;  /* 0x0000000b0800720c */ /* 0x000fe20003f26270 */
[----:B0-2---:R0:W1:Y:S01]  /*e9c0*/  SHFL.IDX PT, R3, R57, 0x1, 0x1c1f ;  /* 0x003c1f0039037f89 */ /* 0x00506200000e0000 */
        /* <DEDUP_REMOVED lines=35> */
[----:B------:R-:W-:Y:S01]  /*ec00*/  ISETP.GE.AND P1, PT, R35, UR4, PT ;  /* 0x0000000423007c0c */ /* 0x000fe2000bf26270 */
[----:B------:R-:W-:Y:S01]  /*ec10*/  VIADD R41, R9, 0x40 ;  /* 0x0000004009297836 */ /* 0x000fe20000000000 */
        /* <DEDUP_REMOVED lines=22> */
[----:B------:R2:W-:Y:S01]  /*ed80*/  @!P0 ST.E.64 desc[UR50][R26.64], R90 ;  /* 0x0000005a1a008985 */ /* 0x0005e2000c101b32 */
[----:B------:R-:W-:-:S02]  /*ed90*/  IADD3 R34, R9, 0x50, RZ ;  /* 0x0000005009227810 */ /* 0x000fc40007ffe0ff */
[----:B------:R-:W-:Y:S02]  /*eda0*/  ISETP.GE.AND P0, PT, R0, UR4, PT ;  /* 0x0000000400007c0c */ /* 0x000fe4000bf06270 */
        /* <DEDUP_REMOVED lines=27> */
[----:B------:R-:W-:Y:S01]  /*ef60*/  @!P2 LEA.HI R36, R36, R36, RZ, 0x1 ;  /* 0x000000242424a211 */ /* 0x000fe200078f08ff */
[----:B------:R-:W-:Y:S01]  /*ef70*/  VIADD R34, R9, 0x80 ;  /* 0x0000008009227836 */ /* 0x000fe20000000000 */
[----:B------:R-:W-:Y:S01]  /*ef80*/  ISETP.GE.AND P6, PT, R0, UR4, PT ;  /* 0x0000000400007c0c */ /* 0x000fe2000bfc6270 */
[----:B------:R-:W-:Y:S01]  /*ef90*/  @!P5 IMAD.WIDE R30, R31, 0x4, R2 ;  /* 0x000000041f1ed825 */ /* 0x000fe200078e0202 */
[----:B------:R-:W-:-:S03]  /*efa0*/  ISETP.GE.AND P4, PT, R41, UR4, PT ;  /* 0x0000000429007c0c */ /* 0x000fc6000bf86270 */
[--C-:B0-----:R-:W-:Y:S01]  /*efb0*/  @!P0 IMAD.WIDE R26, R35, 0x4, R2.reuse ;  /* 0x00000004231a8825 */ /* 0x101fe200078e0202 */
[----:B------:R0:W-:Y:S01]  /*efc0*/  @!P5 ST.E.64 desc[UR50][R30.64], R136 ;  /* 0x000000881e00d985 */ /* 0x0001e2000c101b32 */
[----:B------:R-:W-:Y:S02]  /*efd0*/  ISETP.GE.AND P5, PT, R40, UR4, PT ;  /* 0x0000000428007c0c */ /* 0x000fe4000bfa6270 */
[----:B--2---:R-:W-:Y:S01]  /*efe0*/  @!P1 IMAD.WIDE R28, R37, 0x4, R2 ;  /* 0x00000004251c9825 */ /* 0x004fe200078e0202 */
[----:B------:R1:W-:Y:S01]  /*eff0*/  @!P0 ST.E.64 desc[UR50][R26.64], R138 ;  /* 0x0000008a1a008985 */ /* 0x0003e2000c101b32 */
[----:B------:R-:W-:Y:S02]  /*f000*/  @!P3 LEA.HI R8, R8, R8, RZ, 0x1 ;  /* 0x000000080808b211 */ /* 0x000fe400078f08ff */
[----:B------:R-:W-:Y:S01]  /*f010*/  @!P6 LEA.HI R0, R0, R0, RZ, 0x1 ;  /* 0x000000000000e211 */ /* 0x000fe200078f08ff */
[----:B------:R2:W-:Y:S01]  /*f020*/  @!P1 ST.E.64 desc[UR50][R28.64], R54 ;  /* 0x000000361c009985 */ /* 0x0005e2000c101b32 */
[----:B------:R-:W-:-:S02]  /*f030*/  ISETP.GE.AND P1, PT, R34, UR4, PT ;  /* 0x0000000422007c0c */ /* 0x000fc4000bf26270 */
[----:B------:R-:W-:Y:S01]  /*f040*/  @!P3 LOP3.LUT R35, R8, 0xfffffffe, RZ, 0xc0, !PT ;  /* 0xfffffffe0823b812 */ /* 0x000fe200078ec0ff */
[----:B------:R-:W-:Y:S01]  /*f050*/  VIADD R8, R9, 0x90 ;  /* 0x0000009009087836 */ /* 0x000fe20000000000 */
[----:B------:R-:W-:Y:S02]  /*f060*/  @!P4 LEA.HI R41, R41, R41, RZ, 0x1 ;  /* 0x000000292929c211 */ /* 0x000fe400078f08ff */
[----:B0-----:R-:W-:Y:S01]  /*f070*/  @!P2 LOP3.LUT R31, R36, 0xfffffffe, RZ, 0xc0, !PT ;  /* 0xfffffffe241fa812 */ /* 0x001fe200078ec0ff */
[----:B------:R-:W-:Y:S01]  /*f080*/  VIADD R36, R9, 0x88 ;  /* 0x0000008809247836 */ /* 0x000fe20000000000 */
[----:B------:R-:W-:Y:S01]  /*f090*/  @!P5 LEA.HI R40, R40, R40, RZ, 0x1 ;  /* 0x000000282828d211 */ /* 0x000fe200078f08ff */
[--C-:B-1----:R-:W-:Y:S01]  /*f0a0*/  @!P3 IMAD.WIDE R26, R35, 0x4, R2.reuse ;  /* 0x00000004231ab825 */ /* 0x102fe200078e0202 */
[----:B------:R-:W-:Y:S02]  /*f0b0*/  @!P6 LOP3.LUT R35, R0, 0xfffffffe, RZ, 0xc0, !PT ;  /* 0xfffffffe0023e812 */ /* 0x000fe400078ec0ff */
[----:B------:R-:W-:Y:S01]  /*f0c0*/  ISETP.GE.AND P0, PT, R36, UR4, PT ;  /* 0x0000000424007c0c */ /* 0x000fe2000bf06270 */
[----:B------:R-:W-:Y:S01]  /*f0d0*/  @!P2 IMAD.WIDE R30, R31, 0x4, R2 ;  /* 0x000000041f1ea825 */ /* 0x000fe200078e0202 */
[----:B------:R-:W-:-:S02]  /*f0e0*/  @!P5 LOP3.LUT R37, R40, 0xfffffffe, RZ, 0xc0, !PT ;  /* 0xfffffffe2825d812 */ /* 0x000fc400078ec0ff */
[----:B------:R-:W-:Y:S01]  /*f0f0*/  @!P1 LEA.HI R34, R34, R34, RZ, 0x1 ;  /* 0x0000002222229211 */ /* 0x000fe200078f08ff */
[----:B------:R-:W-:Y:S01]  /*f100*/  VIADD R0, R9, 0x98 ;  /* 0x0000009809007836 */ /* 0x000fe20000000000 */
[----:B------:R0:W-:Y:S01]  /*f110*/  @!P2 ST.E.64 desc[UR50][R30.64], R140 ;  /* 0x0000008c1e00a985 */ /* 0x0001e2000c101b32 */
[----:B--2---:R-:W-:Y:S01]  /*f120*/  @!P5 IMAD.WIDE R28, R37, 0x4, R2 ;  /* 0x00000004251cd825 */ /* 0x004fe200078e0202 */
[----:B------:R-:W-:Y:S02]  /*f130*/  ISETP.GE.AND P2, PT, R8, UR4, PT ;  /* 0x0000000408007c0c */ /* 0x000fe4000bf46270 */
[----:B------:R1:W-:Y:S01]  /*f140*/  @!P3 ST.E.64 desc[UR50][R26.64], R6 ;  /* 0x000000061a00b985 */ /* 0x0003e2000c101b32 */
[----:B------:R-:W-:Y:S01]  /*f150*/  VIADD R37, R9, 0xa0 ;  /* 0x000000a009257836 */ /* 0x000fe20000000000 */
[----:B------:R-:W-:Y:S02]  /*f160*/  ISETP.GE.AND P3, PT, R0, UR4, PT ;  /* 0x0000000400007c0c */ /* 0x000fe4000bf66270 */
[----:B------:R-:W-:Y:S01]  /*f170*/  @!P0 LEA.HI R36, R36, R36, RZ, 0x1 ;  /* 0x0000002424248211 */ /* 0x000fe200078f08ff */
[----:B------:R2:W-:Y:S01]  /*f180*/  @!P5 ST.E.64 desc[UR50][R28.64], R58 ;  /* 0x0000003a1c00d985 */ /* 0x0005e2000c101b32 */
[----:B0-----:R-:W-:-:S05]  /*f190*/  @!P4 LOP3.LUT R31, R41, 0xfffffffe, RZ, 0xc0, !PT ;  /* 0xfffffffe291fc812 */ /* 0x001fca00078ec0ff */
[----:B------:R-:W-:Y:S02]  /*f1a0*/  @!P2 LEA.HI R8, R8, R8, RZ, 0x1 ;  /* 0x000000080808a211 */ /* 0x000fe400078f08ff */
[----:B-1----:R-:W-:Y:S01]  /*f1b0*/  @!P1 LOP3.LUT R27, R34, 0xfffffffe, RZ, 0xc0, !PT ;  /* 0xfffffffe221b9812 */ /* 0x002fe200078ec0ff */
[--C-:B------:R-:W-:Y:S01]  /*f1c0*/  @!P4 IMAD.WIDE R30, R31, 0x4, R2.reuse ;  /* 0x000000041f1ec825 */ /* 0x100fe200078e0202 */
[----:B------:R-:W-:Y:S02]  /*f1d0*/  @!P3 LEA.HI R0, R0, R0, RZ, 0x1 ;  /* 0x000000000000b211 */ /* 0x000fe400078f08ff */
[----:B--2---:R-:W-:Y:S02]  /*f1e0*/  @!P0 LOP3.LUT R29, R36, 0xfffffffe, RZ, 0xc0, !PT ;  /* 0xfffffffe241d8812 */ /* 0x004fe400078ec0ff */
[----:B------:R0:W-:Y:S01]  /*f1f0*/  @!P4 ST.E.64 desc[UR50][R30.64], R4 ;  /* 0x000000041e00c985 */ /* 0x0001e2000c101b32 */
[----:B------:R-:W-:Y:S01]  /*f200*/  @!P6 IMAD.WIDE R6, R35, 0x4, R2 ;  /* 0x000000042306e825 */ /* 0x000fe200078e0202 */
[----:B------:R-:W-:-:S03]  /*f210*/  ISETP.GE.AND P4, PT, R37, UR4, PT ;  /* 0x0000000425007c0c */ /* 0x000fc6000bf86270 */
[----:B------:R-:W-:Y:S01]  /*f220*/  VIADD R28, R9, 0xa8 ;  /* 0x000000a8091c7836 */ /* 0x000fe20000000000 */
[----:B------:R1:W-:Y:S04]  /*f230*/  @!P6 ST.E.64 desc[UR50][R6.64], R132 ;  /* 0x000000840600e985 */ /* 0x0003e8000c101b32 */
[----:B------:R-:W-:Y:S01]  /*f240*/  ISETP.GE.AND P5, PT, R28, UR4, PT ;  /* 0x000000041c007c0c */ /* 0x000fe2000bfa6270 */
[----:B0-----:R-:W-:Y:S01]  /*f250*/  @!P1 IMAD.WIDE R4, R27, 0x4, R2 ;  /* 0x000000041b049825 */ /* 0x001fe200078e0202 */
[----:B------:R-:W-:-:S03]  /*f260*/  IADD3 R31, R9, 0xb8, RZ ;  /* 0x000000b8091f7810 */ /* 0x000fc60007ffe0ff */
[----:B------:R-:W-:Y:S01]  /*f270*/  @!P4 LEA.HI R37, R37, R37, RZ, 0x1 ;  /* 0x000000252525c211 */ /* 0x000fe200078f08ff */
[----:B------:R-:W-:Y:S01]  /*f280*/  VIADD R30, R9, 0xb0 ;  /* 0x000000b0091e7836 */ /* 0x000fe20000000000 */
[----:B------:R0:W-:Y:S01]  /*f290*/  @!P1 ST.E.64 desc[UR50][R4.64], R62 ;  /* 0x0000003e04009985 */ /* 0x0001e2000c101b32 */
[----:B------:R-:W-:Y:S01]  /*f2a0*/  @!P0 IMAD.WIDE R26, R29, 0x4, R2 ;  /* 0x000000041d1a8825 */ /* 0x000fe200078e0202 */
[----:B-1----:R-:W-:Y:S02]  /*f2b0*/  @!P2 LOP3.LUT R7, R8, 0xfffffffe, RZ, 0xc0, !PT ;  /* 0xfffffffe0807a812 */ /* 0x002fe400078ec0ff */
[----:B------:R-:W-:Y:S01]  /*f2c0*/  ISETP.GE.AND P1, PT, R30, UR4, PT ;  /* 0x000000041e007c0c */ /* 0x000fe2000bf26270 */
[----:B------:R-:W-:Y:S01]  /*f2d0*/  VIADD R8, R9, 0xc0 ;  /* 0x000000c009087836 */ /* 0x000fe20000000000 */
[----:B------:R1:W-:Y:S01]  /*f2e0*/  @!P0 ST.E.64 desc[UR50][R26.64], R134 ;  /* 0x000000861a008985 */ /* 0x0003e2000c101b32 */
[----:B------:R-:W-:Y:S02]  /*f2f0*/  ISETP.GE.AND P0, PT, R31, UR4, PT ;  /* 0x000000041f007c0c */ /* 0x000fe4000bf06270 */
[----:B------:R-:W-:-:S02]  /*f300*/  @!P3 LOP3.LUT R29, R0, 0xfffffffe, RZ, 0xc0, !PT ;  /* 0xfffffffe001db812 */ /* 0x000fc400078ec0ff */
[----:B------:R-:W-:Y:S01]  /*f310*/  @!P5 LEA.HI R28, R28, R28, RZ, 0x1 ;  /* 0x0000001c1c1cd211 */ /* 0x000fe200078f08ff */
[----:B0-----:R-:W-:-:S05]  /*f320*/  @!P2 IMAD.WIDE R4, R7, 0x4, R2 ;  /* 0x000000040704a825 */ /* 0x001fca00078e0202 */
[----:B------:R-:W-:Y:S01]  /*f330*/  @!P1 LEA.HI R30, R30, R30, RZ, 0x1 ;  /* 0x0000001e1e1e9211 */ /* 0x000fe200078f08ff */
[--C-:B------:R-:W-:Y:S01]  /*f340*/  @!P3 IMAD.WIDE R6, R29, 0x4, R2.reuse ;  /* 0x000000041d06b825 */ /* 0x100fe200078e0202 */
[----:B------:R-:W-:Y:S01]  /*f350*/  @!P5 LOP3.LUT R29, R28, 0xfffffffe, RZ, 0xc0, !PT ;  /* 0xfffffffe1c1dd812 */ /* 0x000fe200078ec0ff */
[----:B------:R0:W-:Y:S01]  /*f360*/  @!P2 ST.E.64 desc[UR50][R4.64], R126 ;  /* 0x0000007e0400a985 */ /* 0x0001e2000c101b32 */
[----:B-1----:R-:W-:Y:S02]  /*f370*/  @!P4 LOP3.LUT R27, R37, 0xfffffffe, RZ, 0xc0, !PT ;  /* 0xfffffffe251bc812 */ /* 0x002fe400078ec0ff */
[----:B------:R-:W-:Y:S01]  /*f380*/  @!P0 LEA.HI R0, R31, R31, RZ, 0x1 ;  /* 0x0000001f1f008211 */ /* 0x000fe200078f08ff */
[--C-:B------:R-:W-:Y:S01]  /*f390*/  @!P5 IMAD.WIDE R28, R29, 0x4, R2.reuse ;  /* 0x000000041d1cd825 */ /* 0x100fe200078e0202 */
[----:B------:R-:W-:Y:S01]  /*f3a0*/  @!P1 LOP3.LUT R31, R30, 0xfffffffe, RZ, 0xc0, !PT ;  /* 0xfffffffe1e1f9812 */ /* 0x000fe200078ec0ff */
[----:B------:R1:W-:Y:S01]  /*f3b0*/  @!P3 ST.E.64 desc[UR50][R6.64], R66 ;  /* 0x000000420600b985 */ /* 0x0003e2000c101b32 */
[----:B------:R-:W-:Y:S01]  /*f3c0*/  @!P0 LOP3.LUT R35, R0, 0xfffffffe, RZ, 0xc0, !PT ;  /* 0xfffffffe00238812 */ /* 0x000fe200078ec0ff */
[----:B------:R-:W-:Y:S01]  /*f3d0*/  @!P4 IMAD.WIDE R26, R27, 0x4, R2 ;  /* 0x000000041b1ac825 */ /* 0x000fe200078e0202 */
[----:B------:R-:W-:-:S03]  /*f3e0*/  ISETP.GE.AND P2, PT, R8, UR4, PT ;  /* 0x0000000408007c0c */ /* 0x000fc6000bf46270 */
[----:B------:R-:W-:Y:S01]  /*f3f0*/  VIADD R0, R9, 0xd0 ;  /* 0x000000d009007836 */ /* 0x000fe20000000000 */
[----:B------:R2:W-:Y:S01]  /*f400*/  @!P4 ST.E.64 desc[UR50][R26.64], R14 ;  /* 0x0000000e1a00c985 */ /* 0x0005e2000c101b32 */
[----:B0-----:R-:W-:-:S03]  /*f410*/  @!P1 IMAD.WIDE R4, R31, 0x4, R2 ;  /* 0x000000041f049825 */ /* 0x001fc600078e0202 */
[----:B------:R0:W-:Y:S01]  /*f420*/  @!P5 ST.E.64 desc[UR50][R28.64], R16 ;  /* 0x000000101c00d985 */ /* 0x0001e2000c101b32 */
[----:B------:R-:W-:Y:S02]  /*f430*/  VIADD R30, R9, 0xc8 ;  /* 0x000000c8091e7836 */ /* 0x000fe40000000000 */
[----:B-1----:R-:W-:Y:S01]  /*f440*/  @!P0 IMAD.WIDE R6, R35, 0x4, R2 ;  /* 0x0000000423068825 */ /* 0x002fe200078e0202 */
[----:B------:R1:W-:Y:S01]  /*f450*/  @!P1 ST.E.64 desc[UR50][R4.64], R18 ;  /* 0x0000001204009985 */ /* 0x0003e2000c101b32 */
[----:B------:R-:W-:Y:S02]  /*f460*/  ISETP.GE.AND P1, PT, R0, UR4, PT ;  /* 0x0000000400007c0c */ /* 0x000fe4000bf26270 */
[----:B------:R-:W-:Y:S01]  /*f470*/  ISETP.GE.AND P3, PT, R30, UR4, PT ;  /* 0x000000041e007c0c */ /* 0x000fe2000bf66270 */
[----:B------:R5:W-:Y:S01]  /*f480*/  @!P0 ST.E.64 desc[UR50][R6.64], R46 ;  /* 0x0000002e06008985 */ /* 0x000be2000c101b32 */
[----:B------:R-:W-:Y:S01]  /*f490*/  @!P2 LEA.HI R8, R8, R8, RZ, 0x1 ;  /* 0x000000080808a211 */ /* 0x000fe200078f08ff */
[----:B--2---:R-:W-:-:S02]  /*f4a0*/  VIADD R14, R9, 0xd8 ;  /* 0x000000d8090e7836 */ /* 0x004fc40000000000 */
[C---:B------:R-:W-:Y:S01]  /*f4b0*/  VIADD R26, R9.reuse, 0xe8 ;  /* 0x000000e8091a7836 */ /* 0x040fe20000000000 */
[----:B------:R-:W-:Y:S01]  /*f4c0*/  @!P2 LOP3.LUT R15, R8, 0xfffffffe, RZ, 0xc0, !PT ;  /* 0xfffffffe080fa812 */ /* 0x000fe200078ec0ff */
[C---:B0-----:R-:W-:Y:S01]  /*f4d0*/  VIADD R16, R9.reuse, 0xe0 ;  /* 0x000000e009107836 */ /* 0x041fe20000000000 */
[----:B------:R-:W-:Y:S01]  /*f4e0*/  ISETP.GE.AND P0, PT, R14, UR4, PT ;  /* 0x000000040e007c0c */ /* 0x000fe2000bf06270 */
[----:B------:R-:W-:Y:S01]  /*f4f0*/  VIADD R27, R9, 0xf0 ;  /* 0x000000f0091b7836 */ /* 0x000fe20000000000 */
[----:B------:R-:W-:Y:S01]  /*f500*/  ISETP.GE.AND P5, PT, R26, UR4, PT ;  /* 0x000000041a007c0c */ /* 0x000fe2000bfa6270 */
[----:B-1----:R-:W-:Y:S01]  /*f510*/  @!P2 IMAD.WIDE R4, R15, 0x4, R2 ;  /* 0x000000040f04a825 */ /* 0x002fe200078e0202 */
[----:B------:R-:W-:Y:S02]  /*f520*/  ISETP.GE.AND P4, PT, R16, UR4, PT ;  /* 0x0000000410007c0c */ /* 0x000fe4000bf86270 */
[----:B------:R-:W-:Y:S01]  /*f530*/  ISETP.GE.AND P6, PT, R27, UR4, PT ;  /* 0x000000041b007c0c */ /* 0x000fe2000bfc6270 */
[----:B------:R-:W-:Y:S01]  /*f540*/  VIADD R9, R9, 0xf8 ;  /* 0x000000f809097836 */ /* 0x000fe20000000000 */
[----:B------:R-:W-:Y:S01]  /*f550*/  @!P1 LEA.HI R0, R0, R0, RZ, 0x1 ;  /* 0x0000000000009211 */ /* 0x000fe200078f08ff */
[----:B------:R0:W-:Y:S01]  /*f560*/  @!P2 ST.E.64 desc[UR50][R4.64], R20 ;  /* 0x000000140400a985 */ /* 0x0001e2000c101b32 */
[----:B------:R-:W-:-:S02]  /*f570*/  @!P3 LEA.HI R30, R30, R30, RZ, 0x1 ;  /* 0x0000001e1e1eb211 */ /* 0x000fc400078f08ff */
[----:B------:R-:W-:Y:S02]  /*f580*/  @!P1 LOP3.LUT R15, R0, 0xfffffffe, RZ, 0xc0, !PT ;  /* 0xfffffffe000f9812 */ /* 0x000fe400078ec0ff */
[----:B-----5:R-:W-:Y:S02]  /*f590*/  @!P3 LOP3.LUT R7, R30, 0xfffffffe, RZ, 0xc0, !PT ;  /* 0xfffffffe1e07b812 */ /* 0x020fe400078ec0ff */
[----:B------:R-:W-:Y:S01]  /*f5a0*/  @!P0 LEA.HI R0, R14, R14, RZ, 0x1 ;  /* 0x0000000e0e008211 */ /* 0x000fe200078f08ff */
[--C-:B------:R-:W-:Y:S01]  /*f5b0*/  @!P1 IMAD.WIDE R14, R15, 0x4, R2.reuse ;  /* 0x000000040f0e9825 */ /* 0x100fe200078e0202 */
[----:B------:R-:W-:Y:S02]  /*f5c0*/  @!P4 LEA.HI R16, R16, R16, RZ, 0x1 ;  /* 0x000000101010c211 */ /* 0x000fe400078f08ff */
[----:B------:R-:W-:Y:S01]  /*f5d0*/  @!P5 LEA.HI R26, R26, R26, RZ, 0x1 ;  /* 0x0000001a1a1ad211 */ /* 0x000fe200078f08ff */
[----:B------:R-:W-:Y:S01]  /*f5e0*/  @!P3 IMAD.WIDE R6, R7, 0x4, R2 ;  /* 0x000000040706b825 */ /* 0x000fe200078e0202 */
[----:B------:R-:W-:-:S02]  /*f5f0*/  @!P6 LEA.HI R27, R27, R27, RZ, 0x1 ;  /* 0x0000001b1b1be211 */ /* 0x000fc400078f08ff */
[----:B------:R-:W-:Y:S02]  /*f600*/  @!P0 LOP3.LUT R17, R0, 0xfffffffe, RZ, 0xc0, !PT ;  /* 0xfffffffe00118812 */ /* 0x000fe400078ec0ff */
[----:B------:R-:W-:Y:S01]  /*f610*/  @!P4 LOP3.LUT R19, R16, 0xfffffffe, RZ, 0xc0, !PT ;  /* 0xfffffffe1013c812 */ /* 0x000fe200078ec0ff */
[----:B------:R1:W-:Y:S01]  /*f620*/  @!P3 ST.E.64 desc[UR50][R6.64], R22 ;  /* 0x000000160600b985 */ /* 0x0003e2000c101b32 */
[----:B0-----:R-:W-:Y:S01]  /*f630*/  @!P5 LOP3.LUT R21, R26, 0xfffffffe, RZ, 0xc0, !PT ;  /* 0xfffffffe1a15d812 */ /* 0x001fe200078ec0ff */
[--C-:B------:R-:W-:Y:S01]  /*f640*/  @!P0 IMAD.WIDE R16, R17, 0x4, R2.reuse ;  /* 0x0000000411108825 */ /* 0x100fe200078e0202 */
[----:B------:R-:W-:Y:S01]  /*f650*/  @!P6 LOP3.LUT R27, R27, 0xfffffffe, RZ, 0xc0, !PT ;  /* 0xfffffffe1b1be812 */ /* 0x000fe200078ec0ff */
[----:B------:R0:W-:Y:S02]  /*f660*/  @!P1 ST.E.64 desc[UR50][R14.64], R24 ;  /* 0x000000180e009985 */ /* 0x0001e4000c101b32 */
[--C-:B------:R-:W-:Y:S02]  /*f670*/  @!P4 IMAD.WIDE R4, R19, 0x4, R2.reuse ;  /* 0x000000041304c825 */ /* 0x100fe400078e0202 */
[----:B------:R0:W-:Y:S01]  /*f680*/  @!P0 ST.E.64 desc[UR50][R16.64], R60 ;  /* 0x0000003c10008985 */ /* 0x0001e2000c101b32 */
[----:B------:R-:W-:Y:S01]  /*f690*/  ISETP.GE.AND P0, PT, R9, UR4, PT ;  /* 0x0000000409007c0c */ /* 0x000fe2000bf06270 */
[----:B------:R-:W-:-:S02]  /*f6a0*/  @!P6 IMAD.WIDE R18, R27, 0x4, R2 ;  /* 0x000000041b12e825 */ /* 0x000fc400078e0202 */
[----:B------:R0:W-:Y:S02]  /*f6b0*/  @!P4 ST.E.64 desc[UR50][R4.64], R10 ;  /* 0x0000000a0400c985 */ /* 0x0001e4000c101b32 */
[----:B-1----:R-:W-:-:S05]  /*f6c0*/  @!P5 IMAD.WIDE R6, R21, 0x4, R2 ;  /* 0x000000041506d825 */ /* 0x002fca00078e0202 */
        /* <DEDUP_REMOVED lines=8> */
.L_x_1310:
        /* <DEDUP_REMOVED lines=21> */
[----:B------:R-:W-:Y:S01]  /*f8a0*/  UIADD3 UR6, UR5, UR6, URZ ;  /* 0x0000000605067290 */ /* 0x000fe2000fffe03f */
[----:B------:R-:W-:Y:S01]  /*f8b0*/  MOV R2, UR4 ;  /* 0x0000000400027c02 */ /* 0x000fe20008000f00 */
[----:B------:R-:W-:Y:S01]  /*f8c0*/  IMAD.U32 R3, RZ, RZ, UR5 ;  /* 0x00000005ff037e24 */ /* 0x000fe2000f8e00ff */
[----:B------:R-:W2:Y:S01]  /*f8d0*/  @P0 LDC R7, c[0x0][0xbec] ;  /* 0x0002fb00ff070b82 */ /* 0x000ea20000000800 */
[----:B------:R-:W-:Y:S02]  /*f8e0*/  ULDC.64 UR4, c[0x0][0xbe0] ;  /* 0x0002f80000047ab9 */ /* 0x000fe40000000a00 */
        /* <DEDUP_REMOVED lines=32> */
.L_x_1221:
        /* <DEDUP_REMOVED lines=18> */
.L_x_1313:
[----:B------:R-:W-:Y:S01]  /*fc10*/  ULDC UR7, c[0x0][0xc50] ;  /* 0x0003140000077ab9 */ /* 0x000fe20000000800 */
[----:B------:R-:W-:Y:S01]  /*fc20*/  UMOV UR40, UR6 ;  /* 0x0000000600287c82 */ /* 0x000fe20008000000 */
[----:B------:R-:W-:-:S11]  /*fc30*/  UISETP.NE.AND UP0, UPT, UR7, 0x1, UPT ;  /* 0x000000010700788c */ /* 0x000fd6000bf05270 */
[----:B------:R-:W-:Y:S01]  /*fc40*/  @UP0 ULDC UR4, c[0x0][0xc54] ;  /* 0x0003150000040ab9 */ /* 0x000fe20000000800 */
[----:B------:R-:W-:Y:S01]  /*fc50*/  @UP0 ULDC UR8, c[0x0][0xc58] ;  /* 0x0003160000080ab9 */ /* 0x000fe20000000800 */
[----:B------:R-:W-:-:S04]  /*fc60*/  UIMAD.WIDE.U32 UR4, UR6, UR4, URZ ;  /* 0x00000004060472a5 */ /* 0x000fc8000f8e003f */
[----:B------:R-:W-:-:S12]  /*fc70*/  @UP0 USHF.R.U32.HI UR40, URZ, UR8, UR5 ;  /* 0x000000083f280299 */ /* 0x000fd80008011605 */
.L_x_1314:
[----:B------:R-:W-:Y:S01]  /*fc80*/  ISETP.GE.AND P0, PT, R23, RZ, PT ;  /* 0x000000ff1700720c */ /* 0x000fe20003f06270 */
[----:B------:R-:W-:Y:S01]  /*fc90*/  UIADD3 UR45, -UR40, URZ, URZ ;  /* 0x0000003f282d7290 */ /* 0x000fe2000fffe13f */
[----:B------:R-:W-:Y:S02]  /*fca0*/  IMAD.MOV.U32 R29, RZ, RZ, 0x1 ;  /* 0x00000001ff1d7424 */ /* 0x000fe400078e00ff */
[----:B------:R-:W-:Y:S01]  /*fcb0*/  IMAD.MOV.U32 R0, RZ, RZ, RZ ;  /* 0x000000ffff007224 */ /* 0x000fe200078e00ff */
[----:B------:R-:W-:Y:S01]  /*fcc0*/  UIMAD UR45, UR7, UR45, UR6 ;  /* 0x0000002d072d72a4 */ /* 0x000fe2000f8e0206 */
[----:B------:R-:W-:-:S07]  /*fcd0*/  IMAD.MOV.U32 R2, RZ, RZ, 0x1 ;  /* 0x00000001ff027424 */ /* 0x000fce00078e00ff */
[----:B------:R-:W-:Y:S05]  /*fce0*/  @!P0 BRA `(.L_x_1315) ;  /* 0x00000040003c8947 */ /* 0x000fea0003800000 */
[----:B------:R-:W0:Y:S01]  /*fcf0*/  LDC.64 R2, c[0x0][0xa28] ;  /* 0x00028a00ff027b82 */ /* 0x000e220000000a00 */
[----:B------:R-:W-:Y:S01]  /*fd00*/  IMAD.MOV.U32 R17, RZ, RZ, RZ ;  /* 0x000000ffff117224 */ /* 0x000fe200078e00ff */
[----:B------:R-:W-:Y:S01]  /*fd10*/  ULDC.64 UR4, c[0x0][0x418] ;  /* 0x0001060000047ab9 */ /* 0x000fe20000000a00 */
[----:B------:R-:W-:Y:S01]  /*fd20*/  ULDC UR6, c[0x0][0x448] ;  /* 0x0001120000067ab9 */ /* 0x000fe20000000800 */
[----:B------:R-:W-:Y:S01]  /*fd30*/  ULDC UR10, c[0x0][0x2f0] ;  /* 0x0000bc00000a7ab9 */ /* 0x000fe20000000800 */
[----:B------:R-:W-:Y:S01]  /*fd40*/  ULDC UR11, c[0x0][0x288] ;  /* 0x0000a200000b7ab9 */ /* 0x000fe20000000800 */
[----:B0-----:R-:W-:-:S04]  /*fd50*/  ISETP.NE.U32.AND P0, PT, R2, RZ, PT ;  /* 0x000000ff0200720c */ /* 0x001fc80003f05070 */
[----:B------:R-:W-:-:S13]  /*fd60*/  ISETP.NE.AND.EX P0, PT, R3, RZ, PT, P0 ;  /* 0x000000ff0300720c */ /* 0x000fda0003f05300 */
[----:B------:R-:W0:Y:S02]  /*fd70*/  @P0 LDC.64 R2, c[0x0][0xa28] ;  /* 0x00028a00ff020b82 */ /* 0x000e240000000a00 */
[----:B0-----:R-:W-:-:S05]  /*fd80*/  @P0 IMAD.WIDE R2, R23, 0x4, R2 ;  /* 0x0000000417020825 */ /* 0x001fca00078e0202 */
[----:B------:R0:W5:Y:S01]  /*fd90*/  @P0 LDG.E R17, desc[UR50][R2.64] ;  /* 0x0000003202110981 */ /* 0x000162000c1e1900 */
[----:B------:R-:W1:Y:S01]  /*fda0*/  S2UR UR41, SR_CTAID.X ;  /* 0x00000000002979c3 */ /* 0x000e620000002500 */
[----:B------:R-:W-:Y:S02]  /*fdb0*/  UISETP.NE.U32.AND UP0, UPT, UR4, URZ, UPT ;  /* 0x0000003f0400728c */ /* 0x000fe4000bf05070 */
[----:B------:R-:W-:Y:S02]  /*fdc0*/  UISETP.NE.AND UP1, UPT, UR6, 0x1, UPT ;  /* 0x000000010600788c */ /* 0x000fe4000bf25270 */
[----:B------:R-:W-:Y:S01]  /*fdd0*/  UISETP.NE.AND.EX UP0, UPT, UR5, URZ, UPT, UP0 ;  /* 0x0000003f0500728c */ /* 0x000fe2000bf05300 */
[----:B------:R-:W-:Y:S02]  /*fde0*/  ULDC UR6, c[0x0][0x424] ;  /* 0x0001090000067ab9 */ /* 0x000fe40000000800 */
[----:B------:R-:W-:Y:S01]  /*fdf0*/  ULDC.64 UR4, c[0x0][0x9e0] ;  /* 0x0002780000047ab9 */ /* 0x000fe20000000a00 */
[----:B------:R-:W-:-:S02]  /*fe00*/  USEL UR9, UR6, 0x1, UP0 ;  /* 0x0000000106097887 */ /* 0x000fc40008000000 */
[----:B------:R-:W-:Y:S02]  /*fe10*/  UISETP.GE.AND UP0, UPT, UR5, 0x1, UPT ;  /* 0x000000010500788c */ /* 0x000fe4000bf06270 */
[----:B------:R-:W-:Y:S01]  /*fe20*/  UIMAD UR38, UR9, UR10, URZ ;  /* 0x0000000a092672a4 */ /* 0x000fe2000f8e023f */
[----:B------:R-:W-:Y:S01]  /*fe30*/  @UP1 ULDC UR7, c[0x0][0x44c] ;  /* 0x0001130000071ab9 */ /* 0x000fe20000000800 */
[----:B------:R-:W-:Y:S02]  /*fe40*/  UIMAD UR9, UR9, UR10, 0x3f ;  /* 0x0000003f090974a4 */ /* 0x000fe4000f8e020a */
[----:B------:R-:W-:Y:S01]  /*fe50*/  PLOP3.LUT P1, PT, PT, PT, UP0, 0x80, 0x0 ;  /* 0x000000000000781c */ /* 0x000fe20003f2f008 */
[----:B------:R-:W-:Y:S01]  /*fe60*/  @UP1 ULDC UR12, c[0x0][0x450] ;  /* 0x00011400000c1ab9 */ /* 0x000fe20000000800 */
[----:B------:R-:W-:Y:S02]  /*fe70*/  UP2UR UR48, UPR, URZ, 0x2 ;  /* 0x000000023f307883 */ /* 0x000fe40008000000 */
[----:B-1----:R-:W-:-:S04]  /*fe80*/  USHF.L.U32 UR41, UR41, 0x7, URZ ;  /* 0x0000000729297899 */ /* 0x002fc8000800063f */
[----:B------:R-:W-:-:S04]  /*fe90*/  UIADD3 UR8, UR41, 0x7f, URZ ;  /* 0x0000007f29087890 */ /* 0x000fc8000fffe03f */
[----:B------:R-:W-:Y:S02]  /*fea0*/  UIMAD.WIDE.U32 UR6, UR8, UR7, URZ ;  /* 0x00000007080672a5 */ /* 0x000fe4000f8e003f */
[----:B------:R-:W-:Y:S02]  /*feb0*/  UIADD3 UR6, UR38, 0x1, -UR11 ;  /* 0x0000000126067890 */ /* 0x000fe4000fffe80b */
[----:B------:R-:W-:Y:S02]  /*fec0*/  @UP1 USHF.R.U32.HI UR8, URZ, UR12, UR7 ;  /* 0x0000000c3f081299 */ /* 0x000fe40008011607 */
[----:B------:R-:W-:Y:S02]  /*fed0*/  USHF.R.S32.HI UR7, URZ, 0x1f, UR9 ;  /* 0x0000001f3f077899 */ /* 0x000fe40008011409 */
[----:B------:R-:W-:Y:S02]  /*fee0*/  UIADD3 UR6, UR6, UR8, URZ ;  /* 0x0000000806067290 */ /* 0x000fe4000fffe03f */
[----:B------:R-:W-:-:S02]  /*fef0*/  ULEA.HI UR7, UR7, UR9, URZ, 0x6 ;  /* 0x0000000907077291 */ /* 0x000fc4000f8f303f */
[----:B------:R-:W-:Y:S02]  /*ff00*/  UIADD3 UR4, UR6, UR4, URZ ;  /* 0x0000000406047290 */ /* 0x000fe4000fffe03f */
[----:B------:R-:W-:Y:S01]  /*ff10*/  USHF.R.S32.HI UR42, URZ, 0x6, UR7 ;  /* 0x000000063f2a7899 */ /* 0x000fe20008011407 */
[----:B0-----:R-:W-:Y:S11]  /*ff20*/  @!P1 BRA `(.L_x_1316) ;  /* 0x0000000000449947 */ /* 0x001ff60003800000 */
        /* <DEDUP_REMOVED lines=10> */
.L_x_1317:
[----:B------:R-:W-:-:S11]  /*ffd0*/  UISETP.NE.AND UP0, UPT, UR5, 0x1, UPT ;  /* 0x000000010500788c */ /* 0x000fd6000bf05270 */
[----:B------:R-:W-:Y:S02]  /*ffe0*/  @UP0 ULDC.64 UR12, c[0x0][0x9e8] ;  /* 0x00027a00000c0ab9 */ /* 0x000fe40000000a00 */
[----:B------:R-:W-:-:S04]  /*fff0*/  UIMAD.WIDE.U32 UR6, UR8, UR12, URZ ;  /* 0x0000000c080672a5 */ /* 0x000fc8000f8e003f */
[----:B------:R-:W-:-:S12]  /*10000*/  @UP0 USHF.R.U32.HI UR8, URZ, UR13, UR7 ;  /* 0x0000000d3f080299 */ /* 0x000fd80008011607 */
.L_x_1318:
[----:B------:R-:W-:-:S04]  /*10010*/  UIMAD UR8, UR8, UR5, UR5 ;  /* 0x00000005080872a4 */ /* 0x000fc8000f8e0205 */
[----:B------:R-:W-:-:S04]  /*10020*/  UISETP.LT.AND UP0, UPT, UR4, UR8, UPT ;  /* 0x000000080400728c */ /* 0x000fc8000bf01270 */
[----:B------:R-:W-:-:S12]  /*10030*/  USEL UR4, UR4, UR8, UP0 ;  /* 0x0000000804047287 */ /* 0x000fd80008000000 */
.L_x_1316:
[----:B------:R-:W-:Y:S02]  /*10040*/  UISETP.NE.AND UP0, UPT, UR48, URZ, UPT ;  /* 0x0000003f3000728c */ /* 0x000fe4000bf05270 */
[----:B------:R-:W-:-:S04]  /*10050*/  UIADD3 UR4, UR4, 0x3f, URZ ;  /* 0x0000003f04047890 */ /* 0x000fc8000fffe03f */
[----:B------:R-:W-:-:S04]  /*10060*/  USHF.R.S32.HI UR8, URZ, 0x1f, UR4 ;  /* 0x0000001f3f087899 */ /* 0x000fc80008011404 */
[----:B------:R-:W-:Y:S01]  /*10070*/  ULEA.HI UR8, UR8, UR4, URZ, 0x6 ;  /* 0x0000000408087291 */ /* 0x000fe2000f8f303f */
[----:B------:R-:W-:Y:S01]  /*10080*/  @UP0 ULDC UR6, c[0x0][0x44c] ;  /* 0x0001130000060ab9 */ /* 0x000fe20000000800 */
[----:B------:R-:W-:Y:S01]  /*10090*/  @UP0 ULDC UR9, c[0x0][0x450] ;  /* 0x0001140000090ab9 */ /* 0x000fe20000000800 */
[----:B------:R-:W-:Y:S02]  /*100a0*/  UIMAD.WIDE.U32 UR6, UR41, UR6, URZ ;  /* 0x00000006290672a5 */ /* 0x000fe4000f8e003f */
[----:B------:R-:W-:Y:S01]  /*100b0*/  UMOV UR4, UR41 ;  /* 0x0000002900047c82 */ /* 0x000fe20008000000 */
[----:B------:R-:W-:Y:S02]  /*100c0*/  USHF.R.S32.HI UR43, URZ, 0x6, UR8 ;  /* 0x000000063f2b7899 */ /* 0x000fe40008011408 */
[----:B------:R-:W-:Y:S02]  /*100d0*/  @UP0 USHF.R.U32.HI UR4, URZ, UR9, UR7 ;  /* 0x000000093f040299 */ /* 0x000fe40008011607 */
[----:B------:R-:W-:-:S02]  /*100e0*/  UISETP.LT.AND UP0, UPT, UR42, UR43, UPT ;  /* 0x0000002b2a00728c */ /* 0x000fc4000bf01270 */
[----:B------:R-:W-:Y:S01]  /*100f0*/  UIADD3 UR4, UR4, -UR11, UR38 ;  /* 0x8000000b04047290 */ /* 0x000fe2000fffe026 */
[----:B------:R-:W-:Y:S01]  /*10100*/  ULDC UR8, c[0x0][0x9dc] ;  /* 0x0002770000087ab9 */ /* 0x000fe20000000800 */
[----:B------:R-:W-:Y:S02]  /*10110*/  USEL UR12, UR42, UR43, UP0 ;  /* 0x0000002b2a0c7287 */ /* 0x000fe40008000000 */
[----:B------:R-:W-:Y:S01]  /*10120*/  UIADD3 UR8, UR4, -UR8, URZ ;  /* 0x8000000804087290 */ /* 0x000fe2000fffe03f */
[----:B------:R-:W-:Y:S11]  /*10130*/  @!P1 BRA `(.L_x_1319) ;  /* 0x0000000000449947 */ /* 0x000ff60003800000 */
        /* <DEDUP_REMOVED lines=10> */
.L_x_1320:
[----:B------:R-:W-:-:S11]  /*101e0*/  UISETP.NE.AND UP0, UPT, UR5, 0x1, UPT ;  /* 0x000000010500788c */ /* 0x000fd6000bf05270 */
[----:B------:R-:W-:Y:S02]  /*101f0*/  @UP0 ULDC.64 UR10, c[0x0][0x9e8] ;  /* 0x00027a00000a0ab9 */ /* 0x000fe40000000a00 */
[----:B------:R-:W-:-:S04]  /*10200*/  UIMAD.WIDE.U32 UR6, UR4, UR10, URZ ;  /* 0x0000000a040672a5 */ /* 0x000fc8000f8e003f */
[----:B------:R-:W-:-:S12]  /*10210*/  @UP0 USHF.R.U32.HI UR4, URZ, UR11, UR7 ;  /* 0x0000000b3f040299 */ /* 0x000fd80008011607 */
.L_x_1321:
[----:B------:R-:W-:-:S04]  /*10220*/  UIMAD UR4, UR4, UR5, URZ ;  /* 0x00000005040472a4 */ /* 0x000fc8000f8e023f */
[----:B------:R-:W-:-:S04]  /*10230*/  UISETP.LT.AND UP0, UPT, UR8, UR4, UPT ;  /* 0x000000040800728c */ /* 0x000fc8000bf01270 */
[----:B------:R-:W-:-:S12]  /*10240*/  USEL UR8, UR8, UR4, !UP0 ;  /* 0x0000000408087287 */ /* 0x000fd8000c000000 */
.L_x_1319:
[----:B------:R-:W-:Y:S02]  /*10250*/  USHF.R.S32.HI UR4, URZ, 0x1f, UR8 ;  /* 0x0000001f3f047899 */ /* 0x000fe40008011408 */
[----:B------:R-:W-:Y:S02]  /*10260*/  USHF.R.U32.HI UR9, URZ, 0x10, UR45 ;  /* 0x000000103f097899 */ /* 0x000fe4000801162d */
[----:B------:R-:W-:Y:S02]  /*10270*/  ULEA.HI UR4, UR4, UR8, URZ, 0x6 ;  /* 0x0000000804047291 */ /* 0x000fe4000f8f303f */
[----:B------:R-:W-:Y:S02]  /*10280*/  ULOP3.LUT UR45, UR45, 0xffff, URZ, 0xc0, !UPT ;  /* 0x0000ffff2d2d7892 */ /* 0x000fe4000f8ec03f */
[----:B------:R-:W-:Y:S01]  /*10290*/  USHF.R.S32.HI UR4, URZ, 0x6, UR4 ;  /* 0x000000063f047899 */ /* 0x000fe20008011404 */
[----:B------:R-:W-:-:S03]  /*102a0*/  UMOV UR37, URZ ;  /* 0x0000003f00257c82 */ /* 0x000fc60008000000 */
[----:B------:R-:W-:-:S04]  /*102b0*/  UISETP.LT.AND UP0, UPT, URZ, UR4, UPT ;  /* 0x000000043f00728c */ /* 0x000fc8000bf01270 */
[----:B------:R-:W-:Y:S02]  /*102c0*/  USEL UR44, URZ, UR4, !UP0 ;  /* 0x000000043f2c7287 */ /* 0x000fe4000c000000 */
[----:B------:R-:W-:Y:S02]  /*102d0*/  UISETP.NE.AND UP0, UPT, UR9, URZ, UPT ;  /* 0x0000003f0900728c */ /* 0x000fe4000bf05270 */
[----:B------:R-:W-:-:S06]  /*102e0*/  UISETP.GT.AND UP1, UPT, UR12, UR44, UPT ;  /* 0x0000002c0c00728c */ /* 0x000fcc000bf24270 */
[----:B------:R-:W-:-:S03]  /*102f0*/  PLOP3.LUT P0, PT, PT, PT, UP1, 0x80, 0x0 ;  /* 0x000000000000781c */ /* 0x000fc60003f0f018 */
[----:B------:R-:W-:-:S10]  /*10300*/  @!UP0 ULDC UR9, c[0x0][0x9f0] ;  /* 0x00027c0000098ab9 */ /* 0x000fd40000000800 */
[----:B------:R-:W-:Y:S05]  /*10310*/  @!P0 BRA `(.L_x_1322) ;  /* 0x00000000007c8947 */ /* 0x000fea0003800000 */
[----:B------:R-:W-:Y:S01]  /*10320*/  IABS R0, UR9 ;  /* 0x0000000900007c13 */ /* 0x000fe20008000000 */
[----:B------:R-:W-:Y:S02]  /*10330*/  UIADD3 UR4, UR9, -0x1, UR12 ;  /* 0xffffffff09047890 */ /* 0x000fe4000fffe00c */
[----:B------:R-:W-:Y:S02]  /*10340*/  IABS R4, UR9 ;  /* 0x0000000900047c13 */ /* 0x000fe40008000000 */
[----:B------:R-:W-:Y:S01]  /*10350*/  R2UR UR10, R0 ;  /* 0x00000000000a72ca */ /* 0x000fe200000e0000 */
[----:B------:R-:W-:-:S03]  /*10360*/  UIADD3 UR6, -UR44, UR4, URZ ;  /* 0x000000042c067290 */ /* 0x000fc6000fffe13f */
[----:B------:R-:W-:-:S03]  /*10370*/  UMOV UR4, URZ ;  /* 0x0000003f00047c82 */ /* 0x000fc60008000000 */
[----:B------:R-:W-:Y:S01]  /*10380*/  IABS R3, UR6 ;  /* 0x0000000600037c13 */ /* 0x000fe20008000000 */
[----:B------:R-:W-:-:S03]  /*10390*/  ULOP3.LUT UR6, UR6, UR9, URZ, 0x3c, !UPT ;  /* 0x0000000906067292 */ /* 0x000fc6000f8e3c3f */
[----:B------:R-:W-:Y:S02]  /*103a0*/  R2UR UR8, R3 ;  /* 0x00000000030872ca */ /* 0x000fe400000e0000 */
[----:B------:R-:W0:Y:S08]  /*103b0*/  I2F.RP R0, UR10 ;  /* 0x0000000a00007d06 */ /* 0x000e300008209400 */
[----:B0-----:R-:W0:Y:S02]  /*103c0*/  MUFU.RCP R0, R0 ;  /* 0x0000000000007308 */ /* 0x001e240000001000 */
[----:B0-----:R-:W-:Y:S01]  /*103d0*/  VIADD R2, R0, 0xffffffe ;  /* 0x0ffffffe00027836 */ /* 0x001fe20000000000 */
[----:B------:R-:W-:-:S05]  /*103e0*/  IADD3 R0, RZ, -R4, RZ ;  /* 0x80000004ff007210 */ /* 0x000fca0007ffe0ff */
        /* <DEDUP_REMOVED lines=18> */
.L_x_1322:
[----:B------:R-:W-:Y:S02]  /*10510*/  UIMAD UR49, UR45, UR37, UR44 ;  /* 0x000000252d3172a4 */ /* 0x000fe4000f8e022c */
[----:B------:R-:W-:Y:S02]  /*10520*/  IMAD.U32 R3, RZ, RZ, UR37 ;  /* 0x00000025ff037e24 */ /* 0x000fe4000f8e00ff */
[----:B------:R-:W-:Y:S02]  /*10530*/  IMAD.MOV.U32 R0, RZ, RZ, RZ ;  /* 0x000000ffff007224 */ /* 0x000fe400078e00ff */
[----:B------:R-:W-:Y:S02]  /*10540*/  IMAD.MOV.U32 R29, RZ, RZ, 0x1 ;  /* 0x00000001ff1d7424 */ /* 0x000fe400078e00ff */
[----:B------:R-:W-:Y:S02]  /*10550*/  IMAD.U32 R16, RZ, RZ, UR49 ;  /* 0x00000031ff107e24 */ /* 0x000fe4000f8e00ff */
[----:B------:R-:W-:-:S03]  /*10560*/  IMAD.MOV.U32 R2, RZ, RZ, 0x1 ;  /* 0x00000001ff027424 */ /* 0x000fc600078e00ff */
[----:B------:R-:W-:-:S04]  /*10570*/  VIADDMNMX R16, R16, R3, UR12, PT ;  /* 0x0000000c10107e46 */ /* 0x000fc8000b800103 */
[----:B------:R-:W-:-:S13]  /*10580*/  ISETP.GT.AND P0, PT, R16, UR49, PT ;  /* 0x0000003110007c0c */ /* 0x000fda000bf04270 */
        /* <DEDUP_REMOVED lines=12> */
[----:B------:R-:W-:Y:S01]  /*10650*/  IMAD.U32 R4, RZ, RZ, UR4 ;  /* 0x00000004ff047e24 */ /* 0x000fe2000f8e00ff */
[----:B------:R-:W-:Y:S01]  /*10660*/  MOV R12, 0x1 ;  /* 0x00000001000c7802 */ /* 0x000fe20000000f00 */
        /* <DEDUP_REMOVED lines=8> */
[----:B------:R-:W-:-:S07]  /*106f0*/  IMAD.MOV.U32 R13, RZ, RZ, RZ ;  /* 0x000000ffff0d7224 */ /* 0x000fce00078e00ff */
[----:B------:R-:W-:-:S07]  /*10700*/  LEPC R20, `(.L_x_1323) ;  /* 0x000000001014794e */ /* 0x000fce0000000000 */
[----:B0----5:R-:W-:Y:S05]  /*10710*/  CALL.ABS.NOINC R2 ;  /* 0x0000000002007343 */ /* 0x021fea0003c00000 */
.L_x_1323:
[----:B------:R-:W-:-:S06]  /*10720*/  UIADD3 UR4, UR46, 0x8400, URZ ;  /* 0x000084002e047890 */ /* 0x000fcc000fffe03f */
[----:B------:R-:W-:-:S05]  /*10730*/  IMAD.U32 R18, RZ, RZ, UR4 ;  /* 0x00000004ff127e24 */ /* 0x000fca000f8e00ff */
        /* <DEDUP_REMOVED lines=18> */
.L_x_1324:
        /* <DEDUP_REMOVED lines=19> */
[----:B0----5:R-:W-:Y:S05]  /*10990*/  CALL.ABS.NOINC R2 ;  /* 0x0000000002007343 */ /* 0x021fea0003c00000 */
.L_x_1325:
        /* <DEDUP_REMOVED lines=18> */
.L_x_1326:
[----:B------:R-:W0:Y:S01]  /*10ac0*/  LDC.64 R2, c[0x0][0x9f8] ;  /* 0x00027e00ff027b82 */ /* 0x000e220000000a00 */
[----:B------:R-:W-:-:S07]  /*10ad0*/  IMAD.MOV.U32 R33, RZ, RZ, R23 ;  /* 0x000000ffff217224 */ /* 0x000fce00078e0017 */
[----:B------:R-:W1:Y:S01]  /*10ae0*/  LDC R18, c[0x0][0x430] ;  /* 0x00010c00ff127b82 */ /* 0x000e620000000800 */
[C---:B------:R-:W-:Y:S01]  /*10af0*/  IMAD.SHL.U32 R35, R22.reuse, 0x10, RZ ;  /* 0x0000001016237824 */ /* 0x040fe200078e00ff */
[----:B------:R-:W-:Y:S02]  /*10b00*/  LOP3.LUT R10, R22, 0x7f, RZ, 0xc0, !PT ;  /* 0x0000007f160a7812 */ /* 0x000fe400078ec0ff */
[----:B------:R-:W-:Y:S02]  /*10b10*/  LEA R6, R16, 0xffffffc0, 0x6 ;  /* 0xffffffc010067811 */ /* 0x000fe400078e30ff */
[----:B------:R-:W-:Y:S02]  /*10b20*/  LOP3.LUT R30, R30, 0xffffffef, RZ, 0xc0, !PT ;  /* 0xffffffef1e1e7812 */ /* 0x000fe400078ec0ff */
[----:B------:R-:W2:Y:S01]  /*10b30*/  LDC R20, c[0x0][0x2f4] ;  /* 0x0000bd00ff147b82 */ /* 0x000ea20000000800 */
[----:B0-----:R-:W-:-:S04]  /*10b40*/  ISETP.NE.U32.AND P0, PT, R2, RZ, PT ;  /* 0x000000ff0200720c */ /* 0x001fc80003f05070 */
[----:B------:R-:W-:-:S13]  /*10b50*/  ISETP.NE.AND.EX P0, PT, R3, RZ, PT, P0 ;  /* 0x000000ff0300720c */ /* 0x000fda0003f05300 */
[----:B------:R-:W0:Y:S02]  /*10b60*/  @P0 LDC.64 R2, c[0x0][0x9f8] ;  /* 0x00027e00ff020b82 */ /* 0x000e240000000a00 */
[----:B0-----:R-:W-:-:S05]  /*10b70*/  @P0 IMAD.WIDE R2, R23, 0x4, R2 ;  /* 0x0000000417020825 */ /* 0x001fca00078e0202 */
[----:B------:R0:W3:Y:S01]  /*10b80*/  @P0 LDG.E R33, desc[UR50][R2.64] ;  /* 0x0000003202210981 */ /* 0x0000e2000c1e1900 */
[----:B------:R-:W-:Y:S02]  /*10b90*/  LOP3.LUT R35, R35, 0x70, RZ, 0xc0, !PT ;  /* 0x0000007023237812 */ /* 0x000fe400078ec0ff */
[----:B------:R-:W-:Y:S02]  /*10ba0*/  SHF.R.U32.HI R19, RZ, 0x3, R10 ;  /* 0x00000003ff137819 */ /* 0x000fe4000001160a */
[----:B-1----:R-:W-:Y:S02]  /*10bb0*/  ISETP.NE.AND P1, PT, R18, 0x1, PT ;  /* 0x000000011200780c */ /* 0x002fe40003f25270 */
[----:B------:R-:W-:-:S05]  /*10bc0*/  LOP3.LUT R36, R35, R19, RZ, 0xfc, !PT ;  /* 0x0000001323247212 */ /* 0x000fca00078efcff */
[----:B------:R-:W-:-:S04]  /*10bd0*/  IMAD.IADD R4, R36, 0x1, R6 ;  /* 0x0000000124047824 */ /* 0x000fc800078e0206 */
[C---:B-----5:R-:W-:Y:S01]  /*10be0*/  IMAD.IADD R7, R4.reuse, 0x1, R17 ;  /* 0x0000000104077824 */ /* 0x060fe200078e0211 */
[----:B------:R-:W-:Y:S01]  /*10bf0*/  ISETP.GE.AND P0, PT, R4, UR38, PT ;  /* 0x0000002604007c0c */ /* 0x000fe2000bf06270 */
[----:B------:R-:W1:Y:S01]  /*10c00*/  @P1 LDC R0, c[0x0][0x434] ;  /* 0x00010d00ff001b82 */ /* 0x000e620000000800 */
[----:B------:R-:W-:Y:S01]  /*10c10*/  @P1 LOP3.LUT R30, R30, 0x10, RZ, 0xfc, !PT ;  /* 0x000000101e1e1812 */ /* 0x000fe200078efcff */
[----:B------:R-:W-:Y:S01]  /*10c20*/  IMAD.MOV.U32 R21, RZ, RZ, R7 ;  /* 0x000000ffff157224 */ /* 0x000fe200078e0007 */
[----:B------:R-:W-:-:S05]  /*10c30*/  ISETP.GT.U32.OR P0, PT, R36, 0x3f, P0 ;  /* 0x0000003f2400780c */ /* 0x000fca0000704470 */
        /* <DEDUP_REMOVED lines=8> */
[----:B---3--:R-:W-:Y:S02]  /*10cc0*/  SHF.R.S32.HI R37, RZ, 0x1f, R33 ;  /* 0x0000001fff257819 */ /* 0x008fe40000011421 */
[----:B----4-:R-:W-:-:S04]  /*10cd0*/  @!P0 IMAD.WIDE.U32 R2, R33, R8, R2 ;  /* 0x0000000821028225 */ /* 0x010fc800078e0002 */
[----:B------:R-:W-:Y:S01]  /*10ce0*/  @!P0 IMAD R0, R37, R8, RZ ;  /* 0x0000000825008224 */ /* 0x000fe200078e02ff */
[----:B--2---:R-:W-:-:S03]  /*10cf0*/  @!P0 LEA R4, P1, R2, R4, 0x2 ;  /* 0x0000000402048211 */ /* 0x004fc600078210ff */
[----:B------:R-:W-:-:S04]  /*10d00*/  @!P0 IMAD R9, R33, R9, R0 ;  /* 0x0000000921098224 */ /* 0x000fc800078e0200 */
[----:B------:R-:W-:-:S05]  /*10d10*/  @!P0 IMAD.IADD R0, R3, 0x1, R9 ;  /* 0x0000000103008824 */ /* 0x000fca00078e0209 */
[----:B------:R-:W-:Y:S01]  /*10d20*/  @!P0 LEA.HI.X R5, R2, R5, R0, 0x2, P1 ;  /* 0x0000000502058211 */ /* 0x000fe200008f1400 */
[C---:B------:R-:W-:Y:S01]  /*10d30*/  IMAD.SHL.U32 R2, R22.reuse, 0x40, RZ ;  /* 0x0000004016027824 */ /* 0x040fe200078e00ff */
[----:B------:R-:W-:Y:S01]  /*10d40*/  SHF.L.U32 R8, R22, 0x3, RZ ;  /* 0x0000000316087819 */ /* 0x000fe200000006ff */
[----:B------:R-:W-:-:S03]  /*10d50*/  IMAD.MOV.U32 R0, RZ, RZ, RZ ;  /* 0x000000ffff007224 */ /* 0x000fc600078e00ff */
[----:B------:R-:W-:-:S03]  /*10d60*/  LOP3.LUT R3, R2, 0x180, RZ, 0xc0, !PT ;  /* 0x0000018002037812 */ /* 0x000fc600078ec0ff */
[----:B------:R0:W5:Y:S01]  /*10d70*/  @!P0 LDG.E R0, desc[UR50][R4.64] ;  /* 0x0000003204008981 */ /* 0x000162000c1e1900 */
[----:B------:R-:W-:-:S04]  /*10d80*/  LOP3.LUT R3, R3, 0x10, R22, 0xf8, !PT ;  /* 0x0000001003037812 */ /* 0x000fc800078ef816 */
[----:B------:R-:W-:Y:S02]  /*10d90*/  LOP3.LUT R9, R3, 0x30, R8, 0x78, !PT ;  /* 0x0000003003097812 */ /* 0x000fe400078e7808 */
[C---:B------:R-:W-:Y:S02]  /*10da0*/  LOP3.LUT R3, R2.reuse, 0x40, RZ, 0xc0, !PT ;  /* 0x0000004002037812 */ /* 0x040fe400078ec0ff */
[----:B------:R-:W-:Y:S02]  /*10db0*/  SHF.R.U32.HI R8, RZ, 0x5, R10 ;  /* 0x00000005ff087819 */ /* 0x000fe4000001160a */
[----:B------:R-:W-:-:S03]  /*10dc0*/  LOP3.LUT R2, R2, 0x200, RZ, 0xc0, !PT ;  /* 0x0000020002027812 */ /* 0x000fc600078ec0ff */
[----:B------:R-:W-:-:S05]  /*10dd0*/  IMAD R3, R8, 0x400, R3 ;  /* 0x0000040008037824 */ /* 0x000fca00078e0203 */
[----:B0-----:R-:W-:Y:S01]  /*10de0*/  IADD3 R4, R9, R3, R2 ;  /* 0x0000000309047210 */ /* 0x001fe20007ffe002 */
[----:B------:R-:W-:-:S04]  /*10df0*/  IMAD.SHL.U32 R2, R22, 0x80, RZ ;  /* 0x0000008016027824 */ /* 0x000fc800078e00ff */
[----:B------:R0:W-:Y:S01]  /*10e00*/  STL [R1], R4 ;  /* 0x0000000401007387 */ /* 0x0001e20000100800 */
[----:B------:R-:W-:-:S05]  /*10e10*/  LOP3.LUT R3, R2, 0x380, RZ, 0xc0, !PT ;  /* 0x0000038002037812 */ /* 0x000fca00078ec0ff */
[----:B------:R-:W-:Y:S01]  /*10e20*/  IMAD R8, R8, 0x10, R3 ;  /* 0x0000001008087824 */ /* 0x000fe200078e0203 */
[----:B------:R-:W-:Y:S06]  /*10e30*/  BRA.DIV UR4, `(.L_x_1327) ;  /* 0x0000003604987947 */ /* 0x000fec000b800000 */
.L_x_1379:
[----:B------:R-:W-:Y:S01]  /*10e40*/  ULOP3.LUT UR4, UR36, 0x2, URZ, 0xfc, !UPT ;  /* 0x0000000224047892 */ /* 0x000fe2000f8efc3f */
[C---:B------:R-:W-:Y:S01]  /*10e50*/  ISETP.GE.AND P4, PT, R35.reuse, R20, PT ;  /* 0x000000142300720c */ /* 0x040fe20003f86270 */
[----:B0-----:R-:W-:Y:S01]  /*10e60*/  IMAD.MOV R4, RZ, RZ, -R21 ;  /* 0x000000ffff047224 */ /* 0x001fe200078e0a15 */
[----:B------:R-:W-:Y:S01]  /*10e70*/  LOP3.LUT R30, R30, 0xfffffff7, RZ, 0xc0, !PT ;  /* 0xfffffff71e1e7812 */ /* 0x000fe200078ec0ff */
[----:B------:R-:W-:Y:S01]  /*10e80*/  IMAD.U32 R32, RZ, RZ, UR40 ;  /* 0x00000028ff207e24 */ /* 0x000fe2000f8e00ff */
[----:B------:R-:W-:Y:S01]  /*10e90*/  ISETP.GT.U32.AND P3, PT, R36, 0x3f, PT ;  /* 0x0000003f2400780c */ /* 0x000fe20003f64070 */
[----:B------:R-:W-:Y:S01]  /*10ea0*/  IMAD.U32 R5, RZ, RZ, UR4 ;  /* 0x00000004ff057e24 */ /* 0x000fe2000f8e00ff */
[----:B------:R-:W-:Y:S01]  /*10eb0*/  LOP3.LUT R3, R8, R35, RZ, 0x3c, !PT ;  /* 0x0000002308037212 */ /* 0x000fe200078e3cff */
[----:B------:R-:W-:Y:S01]  /*10ec0*/  IMAD R4, R18, R4, R7 ;  /* 0x0000000412047224 */ /* 0x000fe200078e0207 */
[----:B------:R-:W-:Y:S02]  /*10ed0*/  LOP3.LUT R18, R35, 0x80, RZ, 0xfc, !PT ;  /* 0x0000008023127812 */ /* 0x000fe400078efcff */
[----:B------:R-:W-:-:S02]  /*10ee0*/  ISETP.NE.AND P1, PT, R5, 0x3, PT ;  /* 0x000000030500780c */ /* 0x000fc40003f25270 */
[----:B------:R-:W-:Y:S02]  /*10ef0*/  ISETP.GE.AND P2, PT, R18, R20, PT ;  /* 0x000000141200720c */ /* 0x000fe40003f46270 */
[----:B------:R-:W-:Y:S01]  /*10f00*/  LOP3.LUT R2, R3, 0xc00, R2, 0xf8, !PT ;  /* 0x00000c0003027812 */ /* 0x000fe200078ef802 */
[----:B------:R-:W-:Y:S01]  /*10f10*/  IMAD.MOV.U32 R3, RZ, RZ, 0x20 ;  /* 0x00000020ff037424 */ /* 0x000fe200078e00ff */
[----:B------:R-:W-:Y:S02]  /*10f20*/  LOP3.LUT P0, RZ, R22, 0x4, RZ, 0xc0, !PT ;  /* 0x0000000416ff7812 */ /* 0x000fe4000780c0ff */
[----:B------:R-:W-:Y:S01]  /*10f30*/  SHF.R.U32.HI R22, RZ, 0x3, R22 ;  /* 0x00000003ff167819 */ /* 0x000fe20000011616 */
[----:B------:R0:W-:Y:S01]  /*10f40*/  STL [R1+0x4], R2 ;  /* 0x0000040201007387 */ /* 0x0001e20000100800 */
[----:B------:R-:W-:-:S03]  /*10f50*/  SHF.R.S32.HI R32, RZ, 0x1f, R32 ;  /* 0x0000001fff207819 */ /* 0x000fc60000011420 */
[----:B------:R-:W-:-:S04]  /*10f60*/  @P1 LOP3.LUT R30, R30, 0x8, RZ, 0xfc, !PT ;  /* 0x000000081e1e1812 */ /* 0x000fc800078efcff */
[----:B------:R-:W-:Y:S01]  /*10f70*/  LOP3.LUT R30, R30, 0xfffffffd, RZ, 0xc0, !PT ;  /* 0xfffffffd1e1e7812 */ /* 0x000fe200078ec0ff */
[----:B0-----:R-:W-:-:S03]  /*10f80*/  IMAD.MOV.U32 R2, RZ, RZ, 0x40 ;  /* 0x00000040ff027424 */ /* 0x001fc600078e00ff */
[----:B------:R-:W-:Y:S02]  /*10f90*/  @P4 LOP3.LUT R30, R30, 0x2, RZ, 0xfc, !PT ;  /* 0x000000021e1e4812 */ /* 0x000fe400078efcff */
[----:B------:R-:W-:Y:S02]  /*10fa0*/  SEL R5, R2, 0xffffffc0, !P0 ;  /* 0xffffffc002057807 */ /* 0x000fe40004000000 */
[----:B------:R-:W-:Y:S02]  /*10fb0*/  LOP3.LUT R30, R30, 0xfffffffb, RZ, 0xc0, !PT ;  /* 0xfffffffb1e1e7812 */ /* 0x000fe400078ec0ff */
[----:B------:R-:W-:Y:S02]  /*10fc0*/  SEL R2, R3, 0xffffffe0, !P0 ;  /* 0xffffffe003027807 */ /* 0x000fe40004000000 */
[----:B------:R-:W-:-:S04]  /*10fd0*/  @P3 LOP3.LUT R30, R30, 0x4, RZ, 0xfc, !PT ;  /* 0x000000041e1e3812 */ /* 0x000fc800078efcff */
[----:B------:R-:W-:-:S04]  /*10fe0*/  LOP3.LUT R30, R30, 0xfffffffe, RZ, 0xc0, !PT ;  /* 0xfffffffe1e1e7812 */ /* 0x000fc800078ec0ff */
[----:B------:R-:W-:Y:S01]  /*10ff0*/  @P2 LOP3.LUT R30, R30, 0x1, RZ, 0xfc, !PT ;  /* 0x000000011e1e2812 */ /* 0x000fe200078efcff */
[----:B------:R-:W-:Y:S06]  /*11000*/  @!P1 BRA `(.L_x_1328) ;  /* 0x0000000000049947 */ /* 0x000fec0003800000 */
[----:B------:R-:W-:Y:S01]  /*11010*/  BPT.TRAP 0x1 ;  /* 0x000000040000795c */ /* 0x000fe20000300000 */
.L_x_1328:
[----:B------:R-:W-:Y:S01]  /*11020*/  IMAD.MOV.U32 R20, RZ, RZ, 0x1 ;  /* 0x00000001ff147424 */ /* 0x000fe200078e00ff */
[----:B------:R-:W-:-:S04]  /*11030*/  SHF.R.S32.HI R8, RZ, 0x1f, R4 ;  /* 0x0000001fff087819 */ /* 0x000fc80000011404 */
[----:B------:R-:W-:-:S04]  /*11040*/  SHF.L.U32 R20, R20, 0x1f, RZ ;  /* 0x0000001f14147819 */ /* 0x000fc800000006ff */
[----:B------:R-:W0:Y:S02]  /*11050*/  SYNCS.PHASECHK.TRANS64.TRYWAIT P0, [UR46+0x20880], R20 ;  /* 0x02088014ff0075a7 */ /* 0x000e24000800016e */
[----:B0-----:R-:W-:Y:S05]  /*11060*/  @!P0 BRA `(.L_x_1329) ;  /* 0x00000034002c8947 */ /* 0x001fea0003800000 */
.L_x_1380:
[----:B------:R-:W-:Y:S01]  /*11070*/  ULDC.64 UR4, c[0x0][0x328] ;  /* 0x0000ca0000047ab9 */ /* 0x000fe20000000a00 */
[----:B-----5:R-:W-:Y:S01]  /*11080*/  SHF.R.S32.HI R9, RZ, 0x1f, R0 ;  /* 0x0000001fff097819 */ /* 0x020fe20000011400 */
[----:B0-----:R-:W-:Y:S01]  /*11090*/  IMAD R3, R8, UR4, RZ ;  /* 0x0000000408037c24 */ /* 0x001fe2000f8e02ff */
[----:B------:R-:W-:Y:S01]  /*110a0*/  R2UR UR6, R32 ;  /* 0x00000000200672ca */ /* 0x000fe200000e0000 */
[----:B------:R-:W-:Y:S01]  /*110b0*/  IMAD.SHL.U32 R34, R10, 0x10, RZ ;  /* 0x000000100a227824 */ /* 0x000fe200078e00ff */
[----:B------:R-:W-:Y:S01]  /*110c0*/  IADD3 R6, -R19, UR38, -R6 ;  /* 0x0000002613067c10 */ /* 0x000fe2000fffe906 */
[C---:B------:R-:W-:Y:S02]  /*110d0*/  IMAD R5, R4.reuse, UR5, R3 ;  /* 0x0000000504057c24 */ /* 0x040fe4000f8e0203 */
[----:B------:R-:W-:Y:S01]  /*110e0*/  IMAD.WIDE.U32 R2, R4, UR4, RZ ;  /* 0x0000000404027c25 */ /* 0x000fe2000f8e00ff */
[----:B------:R-:W-:Y:S01]  /*110f0*/  ULDC.64 UR4, c[0x0][0x338] ;  /* 0x0000ce0000047ab9 */ /* 0x000fe20000000a00 */
[----:B------:R-:W-:-:S02]  /*11100*/  ISETP.GE.AND P4, PT, R6, 0x1, PT ;  /* 0x000000010600780c */ /* 0x000fc40003f86270 */
        /* <DEDUP_REMOVED lines=10> */
[----:B------:R-:W-:Y:S01]  /*111b0*/  UIMAD UR4, UR40, UR5, UR4 ;  /* 0x00000005280472a4 */ /* 0x000fe2000f8e0204 */
[----:B------:R-:W-:Y:S02]  /*111c0*/  MOV R7, UR7 ;  /* 0x0000000700077c02 */ /* 0x000fe40008000f00 */
[----:B------:R-:W-:Y:S01]  /*111d0*/  IADD3 R5, P0, R2, UR6, RZ ;  /* 0x0000000602057c10 */ /* 0x000fe2000ff1e0ff */
[----:B------:R-:W-:-:S03]  /*111e0*/  IMAD.SHL.U32 R2, R22, 0x80, RZ ;  /* 0x0000008016027824 */ /* 0x000fc600078e00ff */
[----:B------:R-:W-:Y:S01]  /*111f0*/  IADD3.X R7, R7, UR4, R3, P0, !PT ;  /* 0x0000000407077c10 */ /* 0x000fe200087fe403 */
[----:B------:R-:W-:Y:S01]  /*11200*/  IMAD.SHL.U32 R3, R22, 0x10, RZ ;  /* 0x0000001016037824 */ /* 0x000fe200078e00ff */
[----:B------:R-:W-:Y:S01]  /*11210*/  LOP3.LUT R2, R35, 0x380, R2, 0xf8, !PT ;  /* 0x0000038023027812 */ /* 0x000fe200078ef802 */
[----:B------:R-:W-:-:S03]  /*11220*/  UMOV UR4, 0xffffffff ;  /* 0xffffffff00047882 */ /* 0x000fc60000000000 */
[----:B------:R-:W-:-:S04]  /*11230*/  LOP3.LUT R3, R2, 0x70, R3, 0x78, !PT ;  /* 0x0000007002037812 */ /* 0x000fc800078e7803 */
[----:B------:R-:W-:Y:S01]  /*11240*/  LOP3.LUT R34, R3, 0x400, R34, 0xf8, !PT ;  /* 0x0000040003227812 */ /* 0x000fe200078ef822 */
[----:B------:R-:W-:Y:S06]  /*11250*/  BRA.DIV UR4, `(.L_x_1330) ;  /* 0x0000003204c87947 */ /* 0x000fec000b800000 */
[----:B------:R-:W0:Y:S01]  /*11260*/  SHFL.IDX PT, R14, R5, RZ, 0x181f ;  /* 0x00181fff050e7589 */ /* 0x000e2200000e0000 */
[----:B------:R-:W1:Y:S01]  /*11270*/  LDC R11, c[0x0][0x2f4] ;  /* 0x0000bd00ff0b7b82 */ /* 0x000e620000000800 */
[----:B------:R-:W-:Y:S01]  /*11280*/  VIADD R28, R34, UR46 ;  /* 0x0000002e221c7c36 */ /* 0x000fe20008000000 */
[C---:B------:R-:W-:Y:S01]  /*11290*/  ISETP.GE.AND P1, PT, R6.reuse, 0x21, PT ;  /* 0x000000210600780c */ /* 0x040fe20003f26270 */
[----:B------:R-:W2:Y:S01]  /*112a0*/  SHFL.IDX PT, R3, R7, RZ, 0x181f ;  /* 0x00181fff07037589 */ /* 0x000ea200000e0000 */
[----:B------:R-:W-:-:S03]  /*112b0*/  ISETP.GE.AND P5, PT, R6, 0x31, PT ;  /* 0x000000310600780c */ /* 0x000fc60003fa6270 */
[----:B------:R-:W-:Y:S01]  /*112c0*/  SHFL.IDX PT, R10, R7, 0x3, 0x181f ;  /* 0x00781f00070a7f89 */ /* 0x000fe200000e0000 */
[C---:B0-----:R-:W-:Y:S02]  /*112d0*/  IADD3 R2, P0, R35.reuse, R14, RZ ;  /* 0x0000000e23027210 */ /* 0x041fe40007f1e0ff */
[-C--:B-1----:R-:W-:Y:S01]  /*112e0*/  ISETP.GE.AND P3, PT, R35, R11.reuse, PT ;  /* 0x0000000b2300720c */ /* 0x082fe20003f66270 */
[----:B------:R-:W0:Y:S01]  /*112f0*/  SHFL.IDX PT, R14, R5, 0x1, 0x181f ;  /* 0x00381f00050e7f89 */ /* 0x000e2200000e0000 */
[----:B------:R-:W-:Y:S01]  /*11300*/  ISETP.GE.AND P2, PT, R18, R11, PT ;  /* 0x0000000b1200720c */ /* 0x000fe20003f46270 */
[----:B--2---:R-:W-:Y:S01]  /*11310*/  IMAD.X R3, RZ, RZ, R3, P0 ;  /* 0x000000ffff037224 */ /* 0x004fe200000e0603 */
        /* <DEDUP_REMOVED lines=20> */
[----:B--2---:R-:W-:-:S13]  /*11460*/  ISETP.GE.AND P0, PT, R6, 0x11, PT ;  /* 0x000000110600780c */ /* 0x004fda0003f06270 */
.L_x_1390:
[C---:B------:R-:W-:Y:S02]  /*11470*/  ISETP.LT.OR P3, PT, R6.reuse, 0x31, P3 ;  /* 0x000000310600780c */ /* 0x040fe40001f61670 */
[----:B------:R-:W-:Y:S02]  /*11480*/  ISETP.LT.OR P2, PT, R6, 0x31, P2 ;  /* 0x000000310600780c */ /* 0x000fe40001741670 */
[----:B01----:R-:W-:-:S05]  /*11490*/  IADD3 R2, P6, R35, R14, RZ ;  /* 0x0000000e23027210 */ /* 0x003fca0007fde0ff */
        /* <DEDUP_REMOVED lines=15> */
.L_x_1331:
[----:B------:R-:W-:Y:S01]  /*11590*/  SYNCS.ARRIVE.TRANS64.A1T0 RZ, [UR46+0x20870], RZ ;  /* 0x020870ffffff79a7 */ /* 0x000fe2000810002e */
[----:B------:R-:W-:Y:S05]  /*115a0*/  @!P6 BRA `(.L_x_1332) ;  /* 0x000000000004e947 */ /* 0x000fea0003800000 */
[----:B------:R-:W-:Y:S01]  /*115b0*/  BPT.TRAP 0x1 ;  /* 0x000000040000795c */ /* 0x000fe20000300000 */
.L_x_1332:
[----:B------:R-:W0:Y:S02]  /*115c0*/  SYNCS.PHASECHK.TRANS64.TRYWAIT P2, [UR46+0x20840], R20 ;  /* 0x02084014ff0075a7 */ /* 0x000e24000804016e */
[----:B0-----:R-:W-:Y:S05]  /*115d0*/  @!P2 BRA `(.L_x_1333) ;  /* 0x00000034003ca947 */ /* 0x001fea0003800000 */
.L_x_1391:
[----:B------:R-:W-:Y:S01]  /*115e0*/  ULDC.64 UR4, c[0x0][0x300] ;  /* 0x0000c00000047ab9 */ /* 0x000fe20000000a00 */
[----:B------:R-:W-:Y:S01]  /*115f0*/  R2UR UR6, R32 ;  /* 0x00000000200672ca */ /* 0x000fe200000e0000 */
[----:B0-----:R-:W-:Y:S01]  /*11600*/  IMAD R3, R8, UR4, RZ ;  /* 0x0000000408037c24 */ /* 0x001fe2000f8e02ff */
[----:B------:R-:W0:Y:S03]  /*11610*/  LDC R6, c[0x0][0x2f4] ;  /* 0x0000bd00ff067b82 */ /* 0x000e260000000800 */
[C---:B------:R-:W-:Y:S02]  /*11620*/  IMAD R5, R4.reuse, UR5, R3 ;  /* 0x0000000504057c24 */ /* 0x040fe4000f8e0203 */
[----:B------:R-:W-:Y:S01]  /*11630*/  IMAD.WIDE.U32 R2, R4, UR4, RZ ;  /* 0x0000000404027c25 */ /* 0x000fe2000f8e00ff */
[----:B------:R-:W-:-:S03]  /*11640*/  ULDC.64 UR4, c[0x0][0x310] ;  /* 0x0000c40000047ab9 */ /* 0x000fc60000000a00 */
[----:B------:R-:W-:Y:S02]  /*11650*/  IMAD.IADD R3, R3, 0x1, R5 ;  /* 0x0000000103037824 */ /* 0x000fe400078e0205 */
[----:B------:R-:W-:Y:S02]  /*11660*/  IMAD R9, R9, UR4, RZ ;  /* 0x0000000409097c24 */ /* 0x000fe4000f8e02ff */
[----:B------:R-:W-:-:S04]  /*11670*/  IMAD.WIDE.U32 R2, R0, UR4, R2 ;  /* 0x0000000400027c25 */ /* 0x000fc8000f8e0002 */
[----:B------:R-:W-:Y:S01]  /*11680*/  IMAD R9, R0, UR5, R9 ;  /* 0x0000000500097c24 */ /* 0x000fe2000f8e0209 */
[----:B------:R-:W-:Y:S02]  /*11690*/  ULDC.64 UR4, c[0x0][0x308] ;  /* 0x0000c20000047ab9 */ /* 0x000fe40000000a00 */
[----:B------:R-:W-:Y:S01]  /*116a0*/  IMAD.U32 R5, RZ, RZ, UR4 ;  /* 0x00000004ff057e24 */ /* 0x000fe2000f8e00ff */
[----:B------:R-:W-:Y:S01]  /*116b0*/  UIMAD UR4, UR6, UR4, URZ ;  /* 0x00000004060472a4 */ /* 0x000fe2000f8e023f */
[----:B------:R-:W-:Y:S02]  /*116c0*/  IMAD.IADD R3, R3, 0x1, R9 ;  /* 0x0000000103037824 */ /* 0x000fe400078e0209 */
[----:B------:R-:W-:Y:S01]  /*116d0*/  ULDC.64 UR6, c[0x0][0x2e8] ;  /* 0x0000ba0000067ab9 */ /* 0x000fe20000000a00 */
[----:B------:R-:W-:Y:S02]  /*116e0*/  UIMAD UR4, UR40, UR5, UR4 ;  /* 0x00000005280472a4 */ /* 0x000fe4000f8e0204 */
[----:B------:R-:W-:Y:S01]  /*116f0*/  IMAD.WIDE.U32 R2, R5, UR40, R2 ;  /* 0x0000002805027c25 */ /* 0x000fe2000f8e0002 */
[----:B------:R-:W-:-:S02]  /*11700*/  MOV R5, UR7 ;  /* 0x0000000700057c02 */ /* 0x000fc40008000f00 */
[----:B0-----:R-:W-:Y:S02]  /*11710*/  ISETP.GE.AND P3, PT, R18, R6, PT ;  /* 0x000000061200720c */ /* 0x001fe40003f66270 */
[----:B------:R-:W-:-:S04]  /*11720*/  IADD3 R0, P2, R2, UR6, RZ ;  /* 0x0000000602007c10 */ /* 0x000fc8000ff5e0ff */
[----:B------:R-:W-:Y:S01]  /*11730*/  IADD3.X R4, R5, UR4, R3, P2, !PT ;  /* 0x0000000405047c10 */ /* 0x000fe200097fe403 */
[----:B------:R-:W-:-:S03]  /*11740*/  UMOV UR4, 0xffffffff ;  /* 0xffffffff00047882 */ /* 0x000fc60000000000 */
[----:B------:R-:W-:Y:S05]  /*11750*/  BRA.DIV UR4, `(.L_x_1334) ;  /* 0x0000003204f47947 */ /* 0x000fea000b800000 */
[----:B------:R-:W0:Y:S01]  /*11760*/  SHFL.IDX PT, R14, R0, RZ, 0x181f ;  /* 0x00181fff000e7589 */ /* 0x000e2200000e0000 */
[----:B------:R-:W-:-:S03]  /*11770*/  ISETP.GE.AND P6, PT, R35, R6, PT ;  /* 0x000000062300720c */ /* 0x000fc60003fc6270 */
[----:B------:R-:W1:Y:S04]  /*11780*/  SHFL.IDX PT, R2, R4, RZ, 0x181f ;  /* 0x00181fff04027589 */ /* 0x000e6800000e0000 */
[----:B------:R-:W-:Y:S01]  /*11790*/  SHFL.IDX PT, R5, R4, 0x1, 0x181f ;  /* 0x00381f0004057f89 */ /* 0x000fe200000e0000 */
[----:B0-----:R-:W-:-:S05]  /*117a0*/  @P4 IADD3 R14, P2, R35, R14, RZ ;  /* 0x0000000e230e4210 */ /* 0x001fca0007f5e0ff */
[----:B-1----:R-:W-:Y:S02]  /*117b0*/  @P4 IMAD.X R3, RZ, RZ, R2, P2 ;  /* 0x000000ffff034224 */ /* 0x002fe400010e0602 */
[----:B------:R-:W-:Y:S02]  /*117c0*/  @P4 IMAD.MOV.U32 R2, RZ, RZ, R14 ;  /* 0x000000ffff024224 */ /* 0x000fe400078e000e */
[----:B------:R-:W0:Y:S04]  /*117d0*/  SHFL.IDX PT, R14, R0, 0x1, 0x181f ;  /* 0x00381f00000e7f89 */ /* 0x000e2800000e0000 */
[----:B------:R-:W-:Y:S04]  /*117e0*/  @P4 LDGSTS.E.BYPASS.LTC128B.128 [R28+0x18400], desc[UR50][R2.64], !P6 ;  /* 0x18400000021c4fae */ /* 0x000fe8000f101d72 */
[----:B------:R1:W-:Y:S01]  /*117f0*/  @P4 LDGSTS.E.BYPASS.LTC128B.128 [R28+0x1a400], desc[UR50][R2.64+0x80], !P3 ;  /* 0x1a400080021c4fae */ /* 0x0003e2000d901d72 */
[----:B0-----:R-:W-:-:S05]  /*11800*/  @P0 IADD3 R14, P2, R35, R14, RZ ;  /* 0x0000000e230e0210 */ /* 0x001fca0007f5e0ff */
[----:B------:R-:W-:Y:S02]  /*11810*/  @P0 IMAD.X R5, RZ, RZ, R5, P2 ;  /* 0x000000ffff050224 */ /* 0x000fe400010e0605 */
[----:B-1----:R-:W-:Y:S02]  /*11820*/  @P0 IMAD.MOV.U32 R2, RZ, RZ, R14 ;  /* 0x000000ffff020224 */ /* 0x002fe400078e000e */
[----:B------:R-:W0:Y:S01]  /*11830*/  SHFL.IDX PT, R14, R0, 0x2, 0x181f ;  /* 0x00581f00000e7f89 */ /* 0x000e2200000e0000 */
[----:B------:R-:W-:-:S03]  /*11840*/  @P0 IMAD.MOV.U32 R3, RZ, RZ, R5 ;  /* 0x000000ffff030224 */ /* 0x000fc600078e0005 */
[----:B------:R-:W1:Y:S04]  /*11850*/  SHFL.IDX PT, R5, R4, 0x2, 0x181f ;  /* 0x00581f0004057f89 */ /* 0x000e6800000e0000 */
[----:B------:R-:W-:Y:S04]  /*11860*/  @P0 LDGSTS.E.BYPASS.LTC128B.128 [R28+0x18c00], desc[UR50][R2.64], !P6 ;  /* 0x18c00000021c0fae */ /* 0x000fe8000f101d72 */
[----:B------:R2:W-:Y:S01]  /*11870*/  @P0 LDGSTS.E.BYPASS.LTC128B.128 [R28+0x1ac00], desc[UR50][R2.64+0x80], !P3 ;  /* 0x1ac00080021c0fae */ /* 0x0005e2000d901d72 */
[----:B0-----:R-:W-:-:S05]  /*11880*/  @P1 IADD3 R14, P0, R35, R14, RZ ;  /* 0x0000000e230e1210 */ /* 0x001fca0007f1e0ff */
[----:B-1----:R-:W-:Y:S02]  /*11890*/  @P1 IMAD.X R5, RZ, RZ, R5, P0 ;  /* 0x000000ffff051224 */ /* 0x002fe400000e0605 */
[----:B--2---:R-:W-:Y:S02]  /*118a0*/  @P1 IMAD.MOV.U32 R2, RZ, RZ, R14 ;  /* 0x000000ffff021224 */ /* 0x004fe400078e000e */
[----:B------:R-:W-:Y:S01]  /*118b0*/  @P1 IMAD.MOV.U32 R3, RZ, RZ, R5 ;  /* 0x000000ffff031224 */ /* 0x000fe200078e0005 */
[----:B------:R0:W1:Y:S04]  /*118c0*/  SHFL.IDX PT, R14, R0, 0x3, 0x181f ;  /* 0x00781f00000e7f89 */ /* 0x00006800000e0000 */
[----:B------:R0:W-:Y:S04]  /*118d0*/  @P1 LDGSTS.E.BYPASS.LTC128B.128 [R28+0x19400], desc[UR50][R2.64], !P6 ;  /* 0x19400000021c1fae */ /* 0x0001e8000f101d72 */
[----:B------:R0:W-:Y:S04]  /*118e0*/  @P1 LDGSTS.E.BYPASS.LTC128B.128 [R28+0x1b400], desc[UR50][R2.64+0x80], !P3 ;  /* 0x1b400080021c1fae */ /* 0x0001e8000d901d72 */
[----:B------:R0:W2:Y:S02]  /*118f0*/  SHFL.IDX PT, R5, R4, 0x3, 0x181f ;  /* 0x00781f0004057f89 */ /* 0x0000a400000e0000 */
.L_x_1401:
[C---:B------:R-:W-:Y:S02]  /*11900*/  ISETP.GE.AND P1, PT, R35.reuse, R6, PT ;  /* 0x000000062300720c */ /* 0x040fe40003f26270 */
[----:B01----:R-:W-:-:S05]  /*11910*/  @P5 IADD3 R2, P0, R35, R14, RZ ;  /* 0x0000000e23025210 */ /* 0x003fca0007f1e0ff */
[----:B--2---:R-:W-:-:S06]  /*11920*/  @P5 IMAD.X R3, RZ, RZ, R5, P0 ;  /* 0x000000ffff035224 */ /* 0x004fcc00000e0605 */
        /* <DEDUP_REMOVED lines=14> */
.L_x_1335:
        /* <DEDUP_REMOVED lines=30> */
.L_x_1336:
[----:B------:R-:W-:Y:S01]  /*11bf0*/  UISETP.NE.AND UP0, UPT, UR48, URZ, UPT ;  /* 0x0000003f3000728c */ /* 0x000fe2000bf05270 */
[----:B------:R-:W-:Y:S01]  /*11c00*/  IMAD.U32 R4, RZ, RZ, UR38 ;  /* 0x00000026ff047e24 */ /* 0x000fe2000f8e00ff */
[----:B------:R-:W-:Y:S01]  /*11c10*/  ULDC.64 UR4, c[0x0][0x2e0] ;  /* 0x0000b80000047ab9 */ /* 0x000fe20000000a00 */
[----:B------:R-:W-:Y:S02]  /*11c20*/  IMAD.U32 R3, RZ, RZ, UR47 ;  /* 0x0000002fff037e24 */ /* 0x000fe4000f8e00ff */
[----:B------:R-:W-:Y:S01]  /*11c30*/  IMAD.U32 R5, RZ, RZ, UR39 ;  /* 0x00000027ff057e24 */ /* 0x000fe2000f8e00ff */
[----:B------:R-:W-:Y:S01]  /*11c40*/  PLOP3.LUT P0, PT, PT, PT, UP0, 0x80, 0x0 ;  /* 0x000000000000781c */ /* 0x000fe20003f0f008 */
[----:B------:R-:W-:Y:S01]  /*11c50*/  IMAD.MOV.U32 R2, RZ, RZ, R4 ;  /* 0x000000ffff027224 */ /* 0x000fe200078e0004 */
[----:B------:R-:W-:Y:S01]  /*11c60*/  PLOP3.LUT P1, PT, PT, PT, UP0, 0x80, 0x0 ;  /* 0x000000000000781c */ /* 0x000fe20003f2f008 */
[----:B------:R-:W-:Y:S02]  /*11c70*/  VIADD R0, R36, UR41 ;  /* 0x0000002924007c36 */ /* 0x000fe40008000000 */
[----:B------:R-:W-:Y:S01]  /*11c80*/  IMAD R22, R22, UR4, RZ ;  /* 0x0000000416167c24 */ /* 0x000fe2000f8e02ff */
[----:B------:R-:W0:Y:S01]  /*11c90*/  LDC R5, c[0x0][0x448] ;  /* 0x00011200ff057b82 */ /* 0x000e220000000800 */
[----:B------:R-:W-:Y:S01]  /*11ca0*/  IMAD.WIDE.U32 R2, R23, UR4, R2 ;  /* 0x0000000417027c25 */ /* 0x000fe2000f8e0002 */
[----:B------:R-:W-:-:S03]  /*11cb0*/  @UP0 ULDC UR4, c[0x0][0x44c] ;  /* 0x0001130000040ab9 */ /* 0x000fc60000000800 */
[----:B------:R-:W-:Y:S01]  /*11cc0*/  IMAD R9, R23, UR5, R22 ;  /* 0x0000000517097c24 */ /* 0x000fe2000f8e0216 */
[----:B------:R-:W-:Y:S01]  /*11cd0*/  @UP0 ULDC UR5, c[0x0][0x450] ;  /* 0x0001140000050ab9 */ /* 0x000fe20000000800 */
[----:B------:R-:W-:-:S03]  /*11ce0*/  @P0 IMAD.HI.U32 R4, R0, UR4, RZ ;  /* 0x0000000400040c27 */ /* 0x000fc6000f8e00ff */
[----:B------:R-:W-:Y:S01]  /*11cf0*/  IADD3 R3, R3, R9, RZ ;  /* 0x0000000903037210 */ /* 0x000fe20007ffe0ff */
[----:B------:R-:W-:Y:S01]  /*11d00*/  IMAD.MOV.U32 R7, RZ, RZ, R0 ;  /* 0x000000ffff077224 */ /* 0x000fe200078e0000 */
[----:B------:R-:W-:Y:S01]  /*11d10*/  @P1 SHF.R.U32.HI R7, RZ, UR5, R4 ;  /* 0x00000005ff071c19 */ /* 0x000fe20008011604 */
[----:B------:R-:W-:-:S03]  /*11d20*/  ULDC.64 UR4, c[0x0][0x2d0] ;  /* 0x0000b40000047ab9 */ /* 0x000fc60000000a00 */
[----:B------:R-:W-:Y:S01]  /*11d30*/  SHF.R.S32.HI R4, RZ, 0x1f, R7 ;  /* 0x0000001fff047819 */ /* 0x000fe20000011407 */
[----:B------:R-:W-:-:S04]  /*11d40*/  IMAD.WIDE.U32 R2, R7, UR4, R2 ;  /* 0x0000000407027c25 */ /* 0x000fc8000f8e0002 */
[----:B------:R-:W-:-:S04]  /*11d50*/  IMAD R4, R4, UR4, RZ ;  /* 0x0000000404047c24 */ /* 0x000fc8000f8e02ff */
[----:B------:R-:W-:Y:S01]  /*11d60*/  IMAD R9, R7, UR5, R4 ;  /* 0x0000000507097c24 */ /* 0x000fe2000f8e0204 */
[----:B------:R-:W-:Y:S01]  /*11d70*/  ULDC.64 UR4, c[0x0][0x2c8] ;  /* 0x0000b20000047ab9 */ /* 0x000fe20000000a00 */
[----:B------:R-:W-:Y:S02]  /*11d80*/  IMAD.MOV R7, RZ, RZ, -R7 ;  /* 0x000000ffff077224 */ /* 0x000fe400078e0a07 */
[----:B------:R-:W-:Y:S02]  /*11d90*/  IMAD.IADD R3, R3, 0x1, R9 ;  /* 0x0000000103037824 */ /* 0x000fe400078e0209 */
[----:B0-----:R-:W-:-:S04]  /*11da0*/  IMAD R7, R5, R7, R0 ;  /* 0x0000000705077224 */ /* 0x001fc800078e0200 */
[----:B------:R-:W-:Y:S01]  /*11db0*/  IMAD.WIDE.U32 R2, R7, UR4, R2 ;  /* 0x0000000407027c25 */ /* 0x000fe2000f8e0002 */
[----:B------:R-:W-:-:S05]  /*11dc0*/  SHF.R.S32.HI R0, RZ, 0x1f, R7 ;  /* 0x0000001fff007819 */ /* 0x000fca0000011407 */
        /* <DEDUP_REMOVED lines=8> */
[----:B------:R-:W-:-:S03]  /*11e50*/  UMOV UR4, 0xffffffff ;  /* 0xffffffff00047882 */ /* 0x000fc60000000000 */
[----:B------:R-:W-:Y:S09]  /*11e60*/  BRA.DIV UR4, `(.L_x_1337) ;  /* 0x00000032046c7947 */ /* 0x000ff2000b800000 */
[----:B------:R-:W0:Y:S01]  /*11e70*/  SHFL.IDX PT, R14, R0, RZ, 0x181f ;  /* 0x00181fff000e7589 */ /* 0x000e2200000e0000 */
[----:B------:R-:W-:Y:S01]  /*11e80*/  ULDC UR4, c[0x0][0x288] ;  /* 0x0000a20000047ab9 */ /* 0x000fe20000000800 */
[----:B------:R-:W-:Y:S02]  /*11e90*/  VIADD R6, R19, UR41 ;  /* 0x0000002913067c36 */ /* 0x000fe40008000000 */
[----:B------:R-:W1:Y:S01]  /*11ea0*/  SHFL.IDX PT, R2, R4, RZ, 0x181f ;  /* 0x00181fff04027589 */ /* 0x000e6200000e0000 */
[----:B------:R-:W-:Y:S02]  /*11eb0*/  IMAD R5, R5, UR4, RZ ;  /* 0x0000000405057c24 */ /* 0x000fe4000f8e02ff */
[C---:B------:R-:W-:Y:S01]  /*11ec0*/  VIADD R8, R6.reuse, 0x10 ;  /* 0x0000001006087836 */ /* 0x040fe20000000000 */
[----:B------:R-:W-:Y:S02]  /*11ed0*/  SHFL.IDX PT, R7, R4, 0x1, 0x181f ;  /* 0x00381f0004077f89 */ /* 0x000fe400000e0000 */
        /* <DEDUP_REMOVED lines=23> */
[----:B------:R-:W-:-:S03]  /*12050*/  @!P1 MOV R3, R7 ;  /* 0x0000000700039202 */ /* 0x000fc60000000f00 */
        /* <DEDUP_REMOVED lines=23> */
[----:B------:R-:W-:Y:S02]  /*121d0*/  ISETP.GE.AND P1, PT, R8, R5, PT ;  /* 0x000000050800720c */ /* 0x000fe40003f26270 */
[----:B------:R-:W-:-:S11]  /*121e0*/  IADD3 R8, R6, 0x60, RZ ;  /* 0x0000006006087810 */ /* 0x000fd60007ffe0ff */
        /* <DEDUP_REMOVED lines=9> */
[----:B0-----:R-:W-:-:S05]  /*12280*/  @!P1 IADD3 R14, P3, R35, R14, RZ ;  /* 0x0000000e230e9210 */ /* 0x001fca0007f7e0ff */
[----:B-1----:R-:W-:Y:S02]  /*12290*/  @!P1 IMAD.X R7, RZ, RZ, R7, P3 ;  /* 0x000000ffff079224 */ /* 0x002fe400018e0607 */
[----:B--2---:R-:W-:Y:S02]  /*122a0*/  @!P1 IMAD.MOV.U32 R2, RZ, RZ, R14 ;  /* 0x000000ffff029224 */ /* 0x004fe400078e000e */
[----:B------:R-:W-:Y:S01]  /*122b0*/  @!P1 IMAD.MOV.U32 R3, RZ, RZ, R7 ;  /* 0x000000ffff039224 */ /* 0x000fe200078e0007 */
[----:B------:R0:W1:Y:S04]  /*122c0*/  SHFL.IDX PT, R14, R0, 0x7, 0x181f ;  /* 0x00f81f00000e7f89 */ /* 0x00006800000e0000 */
[----:B------:R0:W-:Y:S04]  /*122d0*/  @!P1 LDGSTS.E.BYPASS.LTC128B.128 [R28+0x13400], desc[UR50][R2.64], !P2 ;  /* 0x13400000021c9fae */ /* 0x0001e8000d101d72 */
[----:B------:R0:W-:Y:S04]  /*122e0*/  @!P1 LDGSTS.E.BYPASS.LTC128B.128 [R28+0x17400], desc[UR50][R2.64+0x80], !P0 ;  /* 0x17400080021c9fae */ /* 0x0001e8000c101d72 */
[----:B------:R0:W2:Y:S02]  /*122f0*/  SHFL.IDX PT, R7, R4, 0x7, 0x181f ;  /* 0x00f81f0004077f89 */ /* 0x0000a400000e0000 */
.L_x_1418:
        /* <DEDUP_REMOVED lines=13> */
.L_x_1339:
[----:B------:R-:W-:Y:S05]  /*123d0*/  BSYNC B0 ;  /* 0x0000000000007941 */ /* 0x000fea0003800000 */
.L_x_1338:
[----:B------:R-:W-:Y:S01]  /*123e0*/  NOP ;  /* 0x0000000000007918 */ /* 0x000fe20000000000 */
[----:B------:R-:W-:Y:S01]  /*123f0*/  SYNCS.ARRIVE.TRANS64.RED.A0T1 RZ, [UR46+0x20800], RZ ;  /* 0x020800ffffff79a7 */ /* 0x000fe2000820042e */
[----:B------:R-:W-:Y:S01]  /*12400*/  ARRIVES.LDGSTSBAR.64.TRANSCNT [UR46+0x20800] ;  /* 0x02080000ff0079b0 */ /* 0x000fe20008000aae */
[----:B------:R-:W-:Y:S01]  /*12410*/  NOP ;  /* 0x0000000000007918 */ /* 0x000fe20000000000 */
[----:B------:R-:W-:Y:S01]  /*12420*/  SYNCS.ARRIVE.TRANS64.A1T0 RZ, [UR46+0x20800], RZ ;  /* 0x020800ffffff79a7 */ /* 0x000fe2000810002e */
[----:B------:R-:W-:-:S05]  /*12430*/  VIADD R16, R16, 0xfffffffe ;  /* 0xfffffffe10107836 */ /* 0x000fca0000000000 */
[----:B------:R-:W-:Y:S01]  /*12440*/  ISETP.GE.AND P0, PT, R16, UR49, PT ;  /* 0x0000003110007c0c */ /* 0x000fe2000bf06270 */
[----:B------:R-:W3:Y:S02]  /*12450*/  SYNCS.PHASECHK.TRANS64.TRYWAIT P1, [UR46+0x20820], R0 ;  /* 0x02082000ff0075a7 */ /* 0x000ee4000802016e */
[----:B---3--:R-:W-:Y:S10]  /*12460*/  @!P1 BRA `(.L_x_1340) ;  /* 0x0000003400709947 */ /* 0x008ff40003800000 */
.L_x_1419:
[----:B------:R-:W-:Y:S01]  /*12470*/  IMAD.MOV.U32 R29, RZ, RZ, 0x1 ;  /* 0x00000001ff1d7424 */ /* 0x000fe200078e00ff */
[----:B------:R-:W-:Y:S06]  /*12480*/  @!P0 BRA `(.L_x_1341) ;  /* 0x0000001000988947 */ /* 0x000fec0003800000 */
[----:B------:R-:W-:Y:S01]  /*12490*/  UIADD3 UR4, UR45, 0x1, URZ ;  /* 0x000000012d047890 */ /* 0x000fe2000fffe03f */
[----:B0-----:R-:W-:Y:S01]  /*124a0*/  LOP3.LUT R3, RZ, UR43, RZ, 0x33, !PT ;  /* 0x0000002bff037c12 */ /* 0x001fe2000f8e33ff */
[----:B--2---:R-:W-:Y:S01]  /*124b0*/  IMAD.MOV.U32 R7, RZ, RZ, 0x1 ;  /* 0x00000001ff077424 */ /* 0x004fe200078e00ff */
[----:B------:R-:W-:Y:S01]  /*124c0*/  IADD3 R17, R35, R17, R19 ;  /* 0x0000001123117210 */ /* 0x000fe20007ffe013 */
[----:B------:R-:W-:Y:S01]  /*124d0*/  UIMAD UR4, UR4, UR37, URZ ;  /* 0x00000025040472a4 */ /* 0x000fe2000f8e023f */
[----:B------:R-:W-:-:S03]  /*124e0*/  LOP3.LUT R5, RZ, UR42, RZ, 0x33, !PT ;  /* 0x0000002aff057c12 */ /* 0x000fc6000f8e33ff */
[----:B------:R-:W-:Y:S02]  /*124f0*/  VIADD R17, R17, 0xffffff40 ;  /* 0xffffff4011117836 */ /* 0x000fe40000000000 */
[----:B------:R-:W-:-:S04]  /*12500*/  LOP3.LUT R0, RZ, UR4, RZ, 0x33, !PT ;  /* 0x00000004ff007c12 */ /* 0x000fc8000f8e33ff */
[----:B------:R-:W-:-:S04]  /*12510*/  VIADDMNMX R0, R0, -UR44, R3, !PT ;  /* 0x8000002c00007c46 */ /* 0x000fc8000f800103 */
[----:B------:R-:W-:Y:S01]  /*12520*/  VIMNMX R0, R0, R5, !PT ;  /* 0x0000000500007248 */ /* 0x000fe20007fe0100 */
[----:B------:R-:W-:-:S03]  /*12530*/  IMAD.MOV.U32 R5, RZ, RZ, RZ ;  /* 0x000000ffff057224 */ /* 0x000fc600078e00ff */
[C---:B------:R-:W-:Y:S01]  /*12540*/  IADD3 R31, -R0.reuse, -0x2, RZ ;  /* 0xfffffffe001f7810 */ /* 0x040fe20007ffe1ff */
[----:B------:R-:W-:-:S07]  /*12550*/  IMAD R6, R0, -0x40, R17 ;  /* 0xffffffc000067824 */ /* 0x000fce00078e0211 */
.L_x_1356:
[----:B0-----:R-:W0:Y:S01]  /*12560*/  LDC R0, c[0x0][0x430] ;  /* 0x00010c00ff007b82 */ /* 0x001e220000000800 */
[----:B------:R-:W-:Y:S01]  /*12570*/  ISETP.GT.U32.AND P1, PT, R36, 0x3f, PT ;  /* 0x0000003f2400780c */ /* 0x000fe20003f24070 */
[----:B------:R-:W-:-:S12]  /*12580*/  IMAD.MOV.U32 R12, RZ, RZ, R6 ;  /* 0x000000ffff0c7224 */ /* 0x000fd800078e0006 */
[----:B------:R-:W2:Y:S01]  /*12590*/  @!P1 LDC.64 R10, c[0x0][0x428] ;  /* 0x00010a00ff0a9b82 */ /* 0x000ea20000000a00 */
[----:B0-----:R-:W-:-:S13]  /*125a0*/  ISETP.NE.AND P0, PT, R0, 0x1, PT ;  /* 0x000000010000780c */ /* 0x001fda0003f05270 */
[----:B------:R-:W0:Y:S08]  /*125b0*/  @P0 LDC R3, c[0x0][0x434] ;  /* 0x00010d00ff030b82 */ /* 0x000e300000000800 */
[----:B------:R-:W3:Y:S01]  /*125c0*/  @P0 LDC R9, c[0x0][0x438] ;  /* 0x00010e00ff090b82 */ /* 0x000ee20000000800 */
[----:B0-----:R-:W-:-:S05]  /*125d0*/  @P0 IMAD.HI.U32 R0, R6, R3, RZ ;  /* 0x0000000306000227 */ /* 0x001fca00078e00ff */
[----:B---3--:R-:W-:Y:S01]  /*125e0*/  @P0 SHF.R.U32.HI R12, RZ, R9, R0 ;  /* 0x00000009ff0c0219 */ /* 0x008fe20000011600 */
[----:B--2---:R-:W-:Y:S01]  /*125f0*/  @!P1 IMAD R0, R37, R10, RZ ;  /* 0x0000000a25009224 */ /* 0x004fe200078e02ff */
[----:B------:R-:W0:Y:S02]  /*12600*/  @!P1 LDC.64 R8, c[0x0][0x418] ;  /* 0x00010600ff089b82 */ /* 0x000e240000000a00 */
[----:B------:R-:W-:Y:S01]  /*12610*/  @!P1 SHF.R.S32.HI R3, RZ, 0x1f, R12 ;  /* 0x0000001fff039819 */ /* 0x000fe2000001140c */
[----:B------:R-:W-:Y:S01]  /*12620*/  ULOP3.LUT UR4, UR36, 0x2, URZ, 0xfc, !UPT ;  /* 0x0000000224047892 */ /* 0x000fe2000f8efc3f */
[----:B------:R-:W-:Y:S01]  /*12630*/  @!P1 MOV R2, R12 ;  /* 0x0000000c00029202 */ /* 0x000fe20000000f00 */
[----:B------:R-:W-:-:S04]  /*12640*/  @!P1 IMAD R11, R33, R11, R0 ;  /* 0x0000000b210b9224 */ /* 0x000fc800078e0200 */
[----:B------:R-:W-:-:S04]  /*12650*/  @!P1 IMAD.WIDE.U32 R2, R33, R10, R2 ;  /* 0x0000000a21029225 */ /* 0x000fc800078e0002 */
[----:B------:R-:W-:Y:S02]  /*12660*/  IMAD.U32 R4, RZ, RZ, UR4 ;  /* 0x00000004ff047e24 */ /* 0x000fe4000f8e00ff */
[----:B------:R-:W-:Y:S02]  /*12670*/  @!P1 IMAD.IADD R0, R11, 0x1, R3 ;  /* 0x000000010b009824 */ /* 0x000fe400078e0203 */
[----:B------:R-:W-:Y:S01]  /*12680*/  IMAD.MOV.U32 R10, RZ, RZ, RZ ;  /* 0x000000ffff0a7224 */ /* 0x000fe200078e00ff */
[----:B------:R-:W-:Y:S02]  /*12690*/  ISETP.NE.AND P2, PT, R4, 0x3, PT ;  /* 0x000000030400780c */ /* 0x000fe40003f45270 */
[----:B0-----:R-:W-:-:S04]  /*126a0*/  @!P1 LEA R8, P0, R2, R8, 0x2 ;  /* 0x0000000802089211 */ /* 0x001fc800078010ff */
[----:B------:R-:W-:Y:S01]  /*126b0*/  @!P1 LEA.HI.X R9, R2, R9, R0, 0x2, P0 ;  /* 0x0000000902099211 */ /* 0x000fe200000f1400 */
[----:B------:R-:W-:-:S04]  /*126c0*/  VIADD R0, R5, 0x1 ;  /* 0x0000000105007836 */ /* 0x000fc80000000000 */
[----:B------:R0:W5:Y:S01]  /*126d0*/  @!P1 LDG.E R10, desc[UR50][R8.64] ;  /* 0x00000032080a9981 */ /* 0x000162000c1e1900 */
[----:B------:R-:W-:Y:S01]  /*126e0*/  ISETP.NE.AND P1, PT, R0, 0x2, PT ;  /* 0x000000020000780c */ /* 0x000fe20003f25270 */
[----:B------:R-:W-:-:S03]  /*126f0*/  VIADD R31, R31, 0xffffffff ;  /* 0xffffffff1f1f7836 */ /* 0x000fc60000000000 */
[----:B------:R-:W-:Y:S02]  /*12700*/  SEL R2, RZ, 0x1, P1 ;  /* 0x00000001ff027807 */ /* 0x000fe40000800000 */
[----:B------:R-:W-:Y:S02]  /*12710*/  ISETP.GT.AND P0, PT, R31, UR49, PT ;  /* 0x000000311f007c0c */ /* 0x000fe4000bf04270 */
[----:B------:R-:W-:Y:S02]  /*12720*/  SEL R0, R0, RZ, P1 ;  /* 0x000000ff00007207 */ /* 0x000fe40000800000 */
[----:B------:R-:W-:Y:S01]  /*12730*/  LOP3.LUT R29, R7, R2, RZ, 0x3c, !PT ;  /* 0x00000002071d7212 */ /* 0x000fe200078e3cff */
[----:B0-----:R-:W-:Y:S08]  /*12740*/  @!P2 BRA `(.L_x_1342) ;  /* 0x000000000004a947 */ /* 0x001ff00003800000 */
[----:B------:R-:W-:Y:S01]  /*12750*/  BPT.TRAP 0x1 ;  /* 0x000000040000795c */ /* 0x000fe20000300000 */
.L_x_1342:
[----:B------:R-:W-:Y:S02]  /*12760*/  LEA R4, R0, UR46, 0x3 ;  /* 0x0000002e00047c11 */ /* 0x000fe4000f8e18ff */
[----:B------:R-:W-:-:S04]  /*12770*/  SHF.L.U32 R17, R29, 0x1f, RZ ;  /* 0x0000001f1d117819 */ /* 0x000fc800000006ff */
[----:B------:R-:W0:Y:S02]  /*12780*/  SYNCS.PHASECHK.TRANS64.TRYWAIT P1, [R4+URZ+0x20880], R17 ;  /* 0x02088011040075a7 */ /* 0x000e24000802017f */
[----:B0-----:R-:W-:Y:S05]  /*12790*/  @!P1 BRA `(.L_x_1343) ;  /* 0x0000003000bc9947 */ /* 0x001fea0003800000 */
.L_x_1420:
[----:B------:R-:W-:Y:S01]  /*127a0*/  ULDC UR4, c[0x0][0x430] ;  /* 0x00010c0000047ab9 */ /* 0x000fe20000000800 */
[----:B-----5:R-:W-:Y:S01]  /*127b0*/  SHF.R.S32.HI R16, RZ, 0x1f, R10 ;  /* 0x0000001fff107819 */ /* 0x020fe2000001140a */
[----:B------:R-:W-:Y:S01]  /*127c0*/  UIADD3 UR4, -UR4, URZ, URZ ;  /* 0x0000003f04047290 */ /* 0x000fe2000fffe13f */
[----:B------:R-:W-:Y:S01]  /*127d0*/  R2UR UR6, R32 ;  /* 0x00000000200672ca */ /* 0x000fe200000e0000 */
[----:B------:R-:W2:Y:S01]  /*127e0*/  LDC R13, c[0x0][0x2f4] ;  /* 0x0000bd00ff0d7b82 */ /* 0x000ea20000000800 */
[----:B------:R-:W-:-:S03]  /*127f0*/  LOP3.LUT P2, RZ, R30, 0x1, RZ, 0xc0, !PT ;  /* 0x000000011eff7812 */ /* 0x000fc6000784c0ff */
[----:B------:R-:W-:Y:S01]  /*12800*/  IMAD R8, R12, UR4, R6 ;  /* 0x000000040c087c24 */ /* 0x000fe2000f8e0206 */
[----:B------:R-:W-:-:S04]  /*12810*/  ULDC.64 UR4, c[0x0][0x328] ;  /* 0x0000ca0000047ab9 */ /* 0x000fc80000000a00 */
[----:B------:R-:W-:-:S05]  /*12820*/  SHF.R.S32.HI R9, RZ, 0x1f, R8 ;  /* 0x0000001fff097819 */ /* 0x000fca0000011408 */
[----:B------:R-:W-:-:S04]  /*12830*/  IMAD R3, R9, UR4, RZ ;  /* 0x0000000409037c24 */ /* 0x000fc8000f8e02ff */
[C---:B------:R-:W-:Y:S02]  /*12840*/  IMAD R11, R8.reuse, UR5, R3 ;  /* 0x00000005080b7c24 */ /* 0x040fe4000f8e0203 */
[----:B------:R-:W-:Y:S01]  /*12850*/  IMAD.WIDE.U32 R2, R8, UR4, RZ ;  /* 0x0000000408027c25 */ /* 0x000fe2000f8e00ff */
[----:B------:R-:W-:-:S03]  /*12860*/  ULDC.64 UR4, c[0x0][0x338] ;  /* 0x0000ce0000047ab9 */ /* 0x000fc60000000a00 */
[----:B------:R-:W-:Y:S01]  /*12870*/  IMAD.IADD R3, R3, 0x1, R11 ;  /* 0x0000000103037824 */ /* 0x000fe200078e020b */
[----:B--2---:R-:W-:Y:S01]  /*12880*/  ISETP.GE.AND P3, PT, R35, R13, PT ;  /* 0x0000000d2300720c */ /* 0x004fe20003f66270 */
        /* <DEDUP_REMOVED lines=23> */
[----:B------:R-:W1:Y:S02]  /*12a00*/  SHFL.IDX PT, R20, R20, 0x3, 0x181f ;  /* 0x00781f0014147f89 */ /* 0x000e6400000e0000 */
[----:B--2---:R-:W-:Y:S02]  /*12a10*/  IMAD.X R3, RZ, RZ, R3, P1 ;  /* 0x000000ffff037224 */ /* 0x004fe400008e0603 */
[----:B------:R2:W0:Y:S04]  /*12a20*/  SHFL.IDX PT, R14, R18, 0x3, 0x181f ;  /* 0x00781f00120e7f89 */ /* 0x00042800000e0000 */
[----:B------:R-:W-:Y:S04]  /*12a30*/  LDGSTS.E.BYPASS.LTC128B.128 [R19+0x8400], desc[UR50][R2.64], !P3 ;  /* 0x0840000002137fae */ /* 0x000fe8000d901d72 */
[----:B------:R3:W-:Y:S02]  /*12a40*/  LDGSTS.E.BYPASS.LTC128B.128 [R19+0xa400], desc[UR50][R2.64+0x80], !P2 ;  /* 0x0a40008002137fae */ /* 0x0007e4000d101d72 */
[----:B---3--:R-:W-:-:S05]  /*12a50*/  IADD3 R2, P1, R35, R12, RZ ;  /* 0x0000000c23027210 */ /* 0x008fca0007f3e0ff */
[----:B----4-:R-:W-:-:S05]  /*12a60*/  IMAD.X R3, RZ, RZ, R22, P1 ;  /* 0x000000ffff037224 */ /* 0x010fca00008e0616 */
[----:B------:R-:W-:Y:S04]  /*12a70*/  LDGSTS.E.BYPASS.LTC128B.128 [R19+0x8c00], desc[UR50][R2.64], !P3 ;  /* 0x08c0000002137fae */ /* 0x000fe8000d901d72 */
[----:B------:R5:W-:Y:S02]  /*12a80*/  LDGSTS.E.BYPASS.LTC128B.128 [R19+0xac00], desc[UR50][R2.64+0x80], !P2 ;  /* 0x0ac0008002137fae */ /* 0x000be4000d101d72 */
[----:B-----5:R-:W-:-:S04]  /*12a90*/  IADD3 R2, P1, R35, R11, RZ ;  /* 0x0000000b23027210 */ /* 0x020fc80007f3e0ff */
[----:B0-----:R-:W-:-:S05]  /*12aa0*/  IADD3.X R3, RZ, R21, RZ, P1, !PT ;  /* 0x00000015ff037210 */ /* 0x001fca0000ffe4ff */
[----:B------:R2:W-:Y:S04]  /*12ab0*/  LDGSTS.E.BYPASS.LTC128B.128 [R19+0x9400], desc[UR50][R2.64], !P3 ;  /* 0x0940000002137fae */ /* 0x0005e8000d901d72 */
[----:B-1----:R2:W-:Y:S02]  /*12ac0*/  LDGSTS.E.BYPASS.LTC128B.128 [R19+0xb400], desc[UR50][R2.64+0x80], !P2 ;  /* 0x0b40008002137fae */ /* 0x0025e4000d101d72 */
.L_x_1430:
[----:B--2---:R-:W-:Y:S02]  /*12ad0*/  IADD3 R2, P1, R35, R14, RZ ;  /* 0x0000000e23027210 */ /* 0x004fe40007f3e0ff */
        /* <DEDUP_REMOVED lines=16> */
.L_x_1345:
[----:B------:R0:W-:Y:S01]  /*12be0*/  SYNCS.ARRIVE.TRANS64.A1T0 RZ, [R4+URZ+0x20870], RZ ;  /* 0x020870ff04ff79a7 */ /* 0x0001e2000810003f */
[----:B------:R-:W-:Y:S05]  /*12bf0*/  @!P2 BRA `(.L_x_1346) ;  /* 0x000000000004a947 */ /* 0x000fea0003800000 */
[----:B------:R-:W-:Y:S01]  /*12c00*/  BPT.TRAP 0x1 ;  /* 0x000000040000795c */ /* 0x000fe20000300000 */
.L_x_1346:
[----:B------:R-:W1:Y:S02]  /*12c10*/  SYNCS.PHASECHK.TRANS64.TRYWAIT P1, [R4+URZ+0x20840], R17 ;  /* 0x02084011040075a7 */ /* 0x000e64000802017f */
[----:B-1----:R-:W-:Y:S05]  /*12c20*/  @!P1 BRA `(.L_x_1347) ;  /* 0x0000003000d09947 */ /* 0x002fea0003800000 */
.L_x_1431:
[----:B------:R-:W-:Y:S01]  /*12c30*/  ULDC.64 UR4, c[0x0][0x300] ;  /* 0x0000c00000047ab9 */ /* 0x000fe20000000a00 */
[----:B------:R-:W-:Y:S01]  /*12c40*/  R2UR UR6, R32 ;  /* 0x00000000200672ca */ /* 0x000fe200000e0000 */
[----:B------:R-:W-:Y:S01]  /*12c50*/  IMAD R9, R9, UR4, RZ ;  /* 0x0000000409097c24 */ /* 0x000fe2000f8e02ff */
[----:B------:R-:W2:Y:S01]  /*12c60*/  LDC R11, c[0x0][0x2f4] ;  /* 0x0000bd00ff0b7b82 */ /* 0x000ea20000000800 */
[----:B------:R-:W-:Y:S01]  /*12c70*/  IMAD.WIDE.U32 R2, R8, UR4, RZ ;  /* 0x0000000408027c25 */ /* 0x000fe2000f8e00ff */
[----:B------:R-:W-:-:S03]  /*12c80*/  LOP3.LUT P2, RZ, R30, 0x1, RZ, 0xc0, !PT ;  /* 0x000000011eff7812 */ /* 0x000fc6000784c0ff */
[----:B------:R-:W-:Y:S01]  /*12c90*/  IMAD R9, R8, UR5, R9 ;  /* 0x0000000508097c24 */ /* 0x000fe2000f8e0209 */
        /* <DEDUP_REMOVED lines=8> */
[----:B------:R-:W-:Y:S01]  /*12d20*/  UIMAD UR4, UR6, UR4, URZ ;  /* 0x00000004060472a4 */ /* 0x000fe2000f8e023f */
[----:B--2---:R-:W-:Y:S02]  /*12d30*/  ISETP.GE.AND P3, PT, R35, R11, PT ;  /* 0x0000000b2300720c */ /* 0x004fe40003f66270 */
        /* <DEDUP_REMOVED lines=12> */
[----:B------:R-:W4:Y:S04]  /*12e00*/  SHFL.IDX PT, R18, R8, 0x1, 0x181f ;  /* 0x00381f0008127f89 */ /* 0x000f2800000e0000 */
[----:B-1----:R-:W1:Y:S04]  /*12e10*/  SHFL.IDX PT, R17, R10, 0x1, 0x181f ;  /* 0x00381f000a117f89 */ /* 0x002e6800000e0000 */
[----:B------:R-:W-:Y:S04]  /*12e20*/  SHFL.IDX PT, R16, R10, 0x2, 0x181f ;  /* 0x00581f000a107f89 */ /* 0x000fe800000e0000 */
[----:B------:R-:W-:Y:S01]  /*12e30*/  SHFL.IDX PT, R10, R10, 0x3, 0x181f ;  /* 0x00781f000a0a7f89 */ /* 0x000fe200000e0000 */
[----:B--2---:R-:W-:-:S03]  /*12e40*/  IADD3 R2, P1, R35, R14, RZ ;  /* 0x0000000e23027210 */ /* 0x004fc60007f3e0ff */
[----:B------:R-:W2:Y:S02]  /*12e50*/  SHFL.IDX PT, R14, R8, 0x2, 0x181f ;  /* 0x00581f00080e7f89 */ /* 0x000ea400000e0000 */
[----:B---3--:R-:W-:-:S05]  /*12e60*/  IMAD.X R3, RZ, RZ, R3, P1 ;  /* 0x000000ffff037224 */ /* 0x008fca00008e0603 */
[----:B------:R-:W-:Y:S04]  /*12e70*/  LDGSTS.E.BYPASS.LTC128B.128 [R9+0x18400], desc[UR50][R2.64], !P3 ;  /* 0x1840000002097fae */ /* 0x000fe8000d901d72 */
[----:B------:R4:W-:Y:S02]  /*12e80*/  LDGSTS.E.BYPASS.LTC128B.128 [R9+0x1a400], desc[UR50][R2.64+0x80], !P2 ;  /* 0x1a40008002097fae */ /* 0x0009e4000d101d72 */
[----:B----4-:R-:W-:-:S05]  /*12e90*/  IADD3 R2, P1, R35, R18, RZ ;  /* 0x0000001223027210 */ /* 0x010fca0007f3e0ff */
[----:B-1----:R-:W-:-:S05]  /*12ea0*/  IMAD.X R3, RZ, RZ, R17, P1 ;  /* 0x000000ffff037224 */ /* 0x002fca00008e0611 */
[----:B------:R-:W-:Y:S04]  /*12eb0*/  LDGSTS.E.BYPASS.LTC128B.128 [R9+0x18c00], desc[UR50][R2.64], !P3 ;  /* 0x18c0000002097fae */ /* 0x000fe8000d901d72 */
[----:B------:R2:W-:Y:S02]  /*12ec0*/  LDGSTS.E.BYPASS.LTC128B.128 [R9+0x1ac00], desc[UR50][R2.64+0x80], !P2 ;  /* 0x1ac0008002097fae */ /* 0x0005e4000d101d72 */
[----:B--2---:R-:W-:Y:S02]  /*12ed0*/  IADD3 R2, P1, R35, R14, RZ ;  /* 0x0000000e23027210 */ /* 0x004fe40007f3e0ff */
[----:B------:R1:W2:Y:S03]  /*12ee0*/  SHFL.IDX PT, R14, R8, 0x3, 0x181f ;  /* 0x00781f00080e7f89 */ /* 0x0002a600000e0000 */
[----:B------:R-:W-:-:S05]  /*12ef0*/  IMAD.X R3, RZ, RZ, R16, P1 ;  /* 0x000000ffff037224 */ /* 0x000fca00008e0610 */
[----:B------:R1:W-:Y:S04]  /*12f00*/  LDGSTS.E.BYPASS.LTC128B.128 [R9+0x19400], desc[UR50][R2.64], !P3 ;  /* 0x1940000002097fae */ /* 0x0003e8000d901d72 */
[----:B------:R1:W-:Y:S02]  /*12f10*/  LDGSTS.E.BYPASS.LTC128B.128 [R9+0x1b400], desc[UR50][R2.64+0x80], !P2 ;  /* 0x1b40008002097fae */ /* 0x0003e4000d101d72 */
.L_x_1441:
[----:B-12---:R-:W-:Y:S02]  /*12f20*/  IADD3 R2, P1, R35, R14, RZ ;  /* 0x0000000e23027210 */ /* 0x006fe40007f3e0ff */
        /* <DEDUP_REMOVED lines=12> */
[----:B------:R-:W-:-:S04]  /*12ff0*/  MOV R11, UR5 ;  /* 0x00000005000b7c02 */ /* 0x000fc80008000f00 */
[----:B------:R-:W-:-:S13]  /*13000*/  ISETP.NE.AND P2, PT, R11, 0x3, PT ;  /* 0x000000030b00780c */ /* 0x000fda0003f45270 */
[----:B-1----:R-:W-:Y:S05]  /*13010*/  @!P2 BRA `(.L_x_1349) ;  /* 0x000000000004a947 */ /* 0x002fea0003800000 */
[----:B------:R-:W-:Y:S01]  /*13020*/  BPT.TRAP 0x1 ;  /* 0x000000040000795c */ /* 0x000fe20000300000 */
.L_x_1349:
[----:B------:R-:W-:Y:S01]  /*13030*/  IMAD.U32 R2, RZ, RZ, UR36 ;  /* 0x00000024ff027e24 */ /* 0x000fe2000f8e00ff */
[----:B------:R1:W-:Y:S04]  /*13040*/  SYNCS.ARRIVE.TRANS64.A1T0 RZ, [R4+URZ+0x20830], RZ ;  /* 0x020830ff04ff79a7 */ /* 0x0003e8000810003f */
[----:B------:R-:W-:-:S04]  /*13050*/  LOP3.LUT R2, R2, 0x1, RZ, 0xfc, !PT ;  /* 0x0000000102027812 */ /* 0x000fc800078efcff */
[----:B------:R-:W-:-:S13]  /*13060*/  ISETP.NE.AND P1, PT, R2, 0x3, PT ;  /* 0x000000030200780c */ /* 0x000fda0003f25270 */
[----:B-1----:R-:W-:Y:S05]  /*13070*/  @!P1 BRA `(.L_x_1350) ;  /* 0x0000000000049947 */ /* 0x002fea0003800000 */
[----:B------:R-:W-:Y:S01]  /*13080*/  BPT.TRAP 0x1 ;  /* 0x000000040000795c */ /* 0x000fe20000300000 */
.L_x_1350:
[----:B------:R-:W-:Y:S02]  /*13090*/  LOP3.LUT R3, R7, 0x1, RZ, 0x3c, !PT ;  /* 0x0000000107037812 */ /* 0x000fe400078e3cff */
[----:B------:R-:W-:Y:S02]  /*130a0*/  LEA R2, R5, UR46, 0x3 ;  /* 0x0000002e05027c11 */ /* 0x000fe4000f8e18ff */
[----:B------:R-:W-:-:S04]  /*130b0*/  SHF.L.U32 R3, R3, 0x1f, RZ ;  /* 0x0000001f03037819 */ /* 0x000fc800000006ff */
[----:B------:R-:W1:Y:S02]  /*130c0*/  SYNCS.PHASECHK.TRANS64.TRYWAIT P2, [R2+URZ+0x20870], R3 ;  /* 0x02087003020075a7 */ /* 0x000e64000804017f */
[----:B-1----:R-:W-:Y:S05]  /*130d0*/  @!P2 BRA `(.L_x_1351) ;  /* 0x0000003000d8a947 */ /* 0x002fea0003800000 */
.L_x_1442:
[----:B------:R-:W-:-:S06]  /*130e0*/  ULOP3.LUT UR4, UR36, 0x2, URZ, 0xfc, !UPT ;  /* 0x0000000224047892 */ /* 0x000fcc000f8efc3f */
[----:B0-----:R-:W-:-:S05]  /*130f0*/  IMAD.U32 R4, RZ, RZ, UR4 ;  /* 0x00000004ff047e24 */ /* 0x001fca000f8e00ff */
[----:B------:R-:W-:-:S13]  /*13100*/  ISETP.NE.AND P2, PT, R4, 0x3, PT ;  /* 0x000000030400780c */ /* 0x000fda0003f45270 */
[----:B------:R-:W-:Y:S05]  /*13110*/  @!P2 BRA `(.L_x_1352) ;  /* 0x000000000004a947 */ /* 0x000fea0003800000 */
[----:B------:R-:W-:Y:S01]  /*13120*/  BPT.TRAP 0x1 ;  /* 0x000000040000795c */ /* 0x000fe20000300000 */
.L_x_1352:
[----:B-1----:R-:W-:Y:S01]  /*13130*/  SHF.L.U32 R3, R7, 0x1f, RZ ;  /* 0x0000001f07037819 */ /* 0x002fe200000006ff */
[----:B------:R-:W-:-:S03]  /*13140*/  IMAD.SHL.U32 R5, R5, 0x4000, RZ ;  /* 0x0000400005057824 */ /* 0x000fc600078e00ff */
[----:B------:R-:W0:Y:S02]  /*13150*/  SYNCS.PHASECHK.TRANS64.TRYWAIT P2, [R2+URZ+0x20860], R3 ;  /* 0x02086003020075a7 */ /* 0x000e24000804017f */
[----:B0-----:R-:W-:Y:S05]  /*13160*/  @!P2 BRA `(.L_x_1353) ;  /* 0x0000003000c8a947 */ /* 0x001fea0003800000 */
.L_x_1443:
[----:B------:R-:W2:Y:S04]  /*13170*/  LDL R4, [R1+0x4] ;  /* 0x0000040001047983 */ /* 0x000ea80000100800 */
[----:B------:R-:W3:Y:S01]  /*13180*/  LDL R7, [R1] ;  /* 0x0000000001077983 */ /* 0x000ee20000100800 */
[----:B------:R-:W1:Y:S01]  /*13190*/  S2R R8, SR_TID.X ;  /* 0x0000000000087919 */ /* 0x000e620000002100 */
[----:B------:R-:W-:Y:S05]  /*131a0*/  WARPSYNC.ALL ;  /* 0x0000000000007948 */ /* 0x000fea0003800000 */
[----:B-1----:R-:W-:Y:S01]  /*131b0*/  LOP3.LUT P2, RZ, R8, 0x4, RZ, 0xc0, !PT ;  /* 0x0000000408ff7812 */ /* 0x002fe2000784c0ff */
[----:B------:R-:W-:-:S05]  /*131c0*/  IMAD.MOV.U32 R8, RZ, RZ, 0x40 ;  /* 0x00000040ff087424 */ /* 0x000fca00078e00ff */
[----:B------:R-:W-:Y:S01]  /*131d0*/  SEL R8, R8, 0xffffffc0, !P2 ;  /* 0xffffffc008087807 */ /* 0x000fe20005000000 */
[----:B------:R-:W-:Y:S01]  /*131e0*/  ULOP3.LUT UR4, UR36, 0x2, URZ, 0xfc, !UPT ;  /* 0x0000000224047892 */ /* 0x000fe2000f8efc3f */
[----:B--2---:R-:W-:-:S05]  /*131f0*/  LOP3.LUT R4, R5, R4, RZ, 0xfc, !PT ;  /* 0x0000000405047212 */ /* 0x004fca00078efcff */
[----:B0-----:R-:W-:Y:S01]  /*13200*/  VIADD R3, R4, UR46 ;  /* 0x0000002e04037c36 */ /* 0x001fe20008000000 */
[----:B------:R-:W0:Y:S03]  /*13210*/  LDSM.16.MT88.4 R16, [R4+UR46+0x8400] ;  /* 0x0084002e0410783b */ /* 0x000e260008004200 */
[----:B------:R-:W-:-:S05]  /*13220*/  IMAD.IADD R3, R8, 0x1, R3 ;  /* 0x0000000108037824 */ /* 0x000fca00078e0203 */
[----:B------:R-:W1:Y:S01]  /*13230*/  LDSM.16.MT88.4 R8, [R3+0x8400] ;  /* 0x008400000308783b */ /* 0x000e620000004200 */
[----:B---3--:R-:W-:Y:S02]  /*13240*/  IADD3 R5, R5, UR46, R7 ;  /* 0x0000002e05057c10 */ /* 0x008fe4000fffe007 */
        /* <DEDUP_REMOVED lines=12> */
[----:B------:R-:W2:Y:S01]  /*13310*/  S2R R7, SR_TID.X ;  /* 0x0000000000077919 */ /* 0x000ea20000002100 */
        /* <DEDUP_REMOVED lines=11> */
[----:B------:R-:W3:Y:S01]  /*133d0*/  LDSM.16.MT88.4 R12, [R3+0x9400] ;  /* 0x00940000030c783b */ /* 0x000ee20000004200 */
[----:B--2---:R-:W-:Y:S01]  /*133e0*/  LOP3.LUT P2, RZ, R7, 0x4, RZ, 0xc0, !PT ;  /* 0x0000000407ff7812 */ /* 0x004fe2000784c0ff */
[----:B------:R-:W-:-:S05]  /*133f0*/  IMAD.MOV.U32 R7, RZ, RZ, 0x20 ;  /* 0x00000020ff077424 */ /* 0x000fca00078e00ff */
[----:B------:R-:W-:-:S04]  /*13400*/  SEL R7, R7, 0xffffffe0, !P2 ;  /* 0xffffffe007077807 */ /* 0x000fc80005000000 */
[----:B0-----:R-:W-:Y:S02]  /*13410*/  IADD3 R5, R7, 0x400, R5 ;  /* 0x0000040007057810 */ /* 0x001fe40007ffe005 */
[C-C-:B-1----:R-:W-:Y:S02]  /*13420*/  PRMT R16, R8.reuse, 0x6420, R9.reuse ;  /* 0x0000642008107816 */ /* 0x142fe40000000009 */
[----:B------:R-:W-:Y:S02]  /*13430*/  PRMT R17, R8, 0x7531, R9 ;  /* 0x0000753108117816 */ /* 0x000fe40000000009 */
[C-C-:B------:R-:W-:Y:S02]  /*13440*/  PRMT R18, R10.reuse, 0x6420, R11.reuse ;  /* 0x000064200a127816 */ /* 0x140fe4000000000b */
[----:B------:R-:W-:Y:S02]  /*13450*/  PRMT R19, R10, 0x7531, R11 ;  /* 0x000075310a137816 */ /* 0x000fe4000000000b */
[----:B---3--:R-:W-:-:S02]  /*13460*/  PRMT R8, R12, 0x6420, R13 ;  /* 0x000064200c087816 */ /* 0x008fc4000000000d */
[----:B------:R-:W-:Y:S02]  /*13470*/  PRMT R9, R12, 0x7531, R13 ;  /* 0x000075310c097816 */ /* 0x000fe4000000000d */
[C-C-:B------:R-:W-:Y:S02]  /*13480*/  PRMT R10, R14.reuse, 0x6420, R15.reuse ;  /* 0x000064200e0a7816 */ /* 0x140fe4000000000f */
[----:B------:R-:W-:Y:S01]  /*13490*/  PRMT R11, R14, 0x7531, R15 ;  /* 0x000075310e0b7816 */ /* 0x000fe2000000000f */
[----:B------:R-:W-:Y:S04]  /*134a0*/  STSM.16.M88.4 [R5], R16 ;  /* 0x0000001005007844 */ /* 0x000fe80000000200 */
[----:B------:R-:W-:Y:S04]  /*134b0*/  STSM.16.M88.4 [R5+0x1000], R8 ;  /* 0x0010000805007844 */ /* 0x000fe80000000200 */
[----:B------:R-:W0:Y:S04]  /*134c0*/  LDSM.16.MT88.4 R8, [R4+UR46+0xb400] ;  /* 0x00b4002e0408783b */ /* 0x000e280008004200 */
[----:B------:R-:W1:Y:S01]  /*134d0*/  LDSM.16.MT88.4 R12, [R3+0xb400] ;  /* 0x00b40000030c783b */ /* 0x000e620000004200 */
        /* <DEDUP_REMOVED lines=20> */
.L_x_1354:
[----:B-1----:R1:W-:Y:S01]  /*13620*/  SYNCS.ARRIVE.TRANS64.A1T0 RZ, [R2+URZ+0x20850], RZ ;  /* 0x020850ff02ff79a7 */ /* 0x0023e2000810003f */
[----:B------:R-:W-:Y:S06]  /*13630*/  BAR.SYNC.DEFER_BLOCKING 0x2, 0x80 ;  /* 0x0082000000007b1d */ /* 0x000fec0000010000 */
[----:B------:R-:W-:Y:S05]  /*13640*/  @!P1 BRA `(.L_x_1355) ;  /* 0x0000000000049947 */ /* 0x000fea0003800000 */
[----:B------:R-:W-:Y:S01]  /*13650*/  BPT.TRAP 0x1 ;  /* 0x000000040000795c */ /* 0x000fe20000300000 */
.L_x_1355:
[----:B------:R-:W2:Y:S01]  /*13660*/  S2R R3, SR_CgaCtaId ;  /* 0x0000000000037919 */ /* 0x000ea20000008800 */
[----:B-1----:R-:W-:Y:S01]  /*13670*/  VIADD R2, R2, 0x20880 ;  /* 0x0002088002027836 */ /* 0x002fe20000000000 */
[----:B------:R-:W-:Y:S01]  /*13680*/  MOV R7, R29 ;  /* 0x0000001d00077202 */ /* 0x000fe20000000f00 */
[----:B------:R-:W-:Y:S02]  /*13690*/  VIADD R6, R6, 0xffffffc0 ;  /* 0xffffffc006067836 */ /* 0x000fe40000000000 */
[----:B0-----:R-:W-:Y:S01]  /*136a0*/  IMAD.MOV.U32 R5, RZ, RZ, R0 ;  /* 0x000000ffff057224 */ /* 0x001fe200078e0000 */
[----:B--2---:R-:W-:-:S04]  /*136b0*/  PRMT R2, R3, 0x654, R2 ;  /* 0x0000065403027816 */ /* 0x004fc80000000002 */
[----:B------:R0:W-:Y:S01]  /*136c0*/  SYNCS.ARRIVE.TRANS64.RED.A1T0 RZ, [R2+URZ], RZ ;  /* 0x000000ff02ff79a7 */ /* 0x0001e2000810043f */
[----:B------:R-:W-:Y:S05]  /*136d0*/  @P0 BRA `(.L_x_1356) ;  /* 0xffffffec00a00947 */ /* 0x000fea000383ffff */
[----:B------:R-:W-:Y:S05]  /*136e0*/  BRA `(.L_x_1357) ;  /* 0x0000000000047947 */ /* 0x000fea0003800000 */
.L_x_1341:
[----:B0-----:R-:W-:-:S07]  /*136f0*/  IMAD.MOV.U32 R0, RZ, RZ, RZ ;  /* 0x000000ffff007224 */ /* 0x001fce00078e00ff */
.L_x_1357:
[----:B------:R-:W-:-:S06]  /*13700*/  ULOP3.LUT UR4, UR36, 0x1, URZ, 0xfc, !UPT ;  /* 0x0000000124047892 */ /* 0x000fcc000f8efc3f */
[----:B0-----:R-:W-:-:S05]  /*13710*/  IMAD.U32 R2, RZ, RZ, UR4 ;  /* 0x00000004ff027e24 */ /* 0x001fca000f8e00ff */
[----:B------:R-:W-:-:S13]  /*13720*/  ISETP.NE.AND P1, PT, R2, 0x3, PT ;  /* 0x000000030200780c */ /* 0x000fda0003f25270 */
[----:B------:R-:W-:Y:S05]  /*13730*/  @!P1 BRA `(.L_x_1358) ;  /* 0x0000000000049947 */ /* 0x000fea0003800000 */
[----:B------:R-:W-:Y:S01]  /*13740*/  BPT.TRAP 0x1 ;  /* 0x000000040000795c */ /* 0x000fe20000300000 */
.L_x_1358:
[----:B------:R-:W-:Y:S01]  /*13750*/  LOP3.LUT R2, R29, 0x1, RZ, 0x3c, !PT ;  /* 0x000000011d027812 */ /* 0x000fe200078e3cff */
[----:B------:R-:W-:Y:S01]  /*13760*/  BSSY B0, `(.L_x_1359) ;  /* 0x0000005000007945 */ /* 0x000fe20003800000 */
[----:B------:R-:W-:Y:S02]  /*13770*/  LEA R17, R0, UR46, 0x3 ;  /* 0x0000002e00117c11 */ /* 0x000fe4000f8e18ff */
[----:B------:R-:W-:-:S04]  /*13780*/  SHF.L.U32 R2, R2, 0x1f, RZ ;  /* 0x0000001f02027819 */ /* 0x000fc800000006ff */
[----:B------:R-:W0:Y:S02]  /*13790*/  SYNCS.PHASECHK.TRANS64.TRYWAIT P0, [R17+URZ+0x20870], R2 ;  /* 0x02087002110075a7 */ /* 0x000e24000800017f */
[----:B0-----:R-:W-:Y:S05]  /*137a0*/  @!P0 BRA `(.L_x_1360) ;  /* 0x0000002c004c8947 */ /* 0x001fea0003800000 */
.L_x_1444:
[----:B------:R-:W-:Y:S05]  /*137b0*/  BSYNC B0 ;  /* 0x0000000000007941 */ /* 0x000fea0003800000 */
.L_x_1359:
[----:B------:R-:W-:-:S06]  /*137c0*/  ULOP3.LUT UR4, UR36, 0x2, URZ, 0xfc, !UPT ;  /* 0x0000000224047892 */ /* 0x000fcc000f8efc3f */
[----:B------:R-:W-:-:S05]  /*137d0*/  IMAD.U32 R3, RZ, RZ, UR4 ;  /* 0x00000004ff037e24 */ /* 0x000fca000f8e00ff */
[----:B------:R-:W-:-:S13]  /*137e0*/  ISETP.NE.AND P0, PT, R3, 0x3, PT ;  /* 0x000000030300780c */ /* 0x000fda0003f05270 */
[----:B------:R-:W-:Y:S05]  /*137f0*/  @!P0 BRA `(.L_x_1361) ;  /* 0x0000000000048947 */ /* 0x000fea0003800000 */
[----:B------:R-:W-:Y:S01]  /*13800*/  BPT.TRAP 0x1 ;  /* 0x000000040000795c */ /* 0x000fe20000300000 */
.L_x_1361:
[----:B0-----:R-:W3:Y:S01]  /*13810*/  LDL.LU R2, [R1+0x4] ;  /* 0x0000040001027983 */ /* 0x001ee20000300800 */
[----:B------:R-:W-:Y:S01]  /*13820*/  SHF.L.U32 R4, R29, 0x1f, RZ ;  /* 0x0000001f1d047819 */ /* 0x000fe200000006ff */
[----:B------:R-:W-:Y:S01]  /*13830*/  IMAD.SHL.U32 R3, R0, 0x4000, RZ ;  /* 0x0000400000037824 */ /* 0x000fe200078e00ff */
[----:B------:R-:W0:Y:S02]  /*13840*/  S2R R5, SR_TID.X ;  /* 0x0000000000057919 */ /* 0x000e240000002100 */
[----:B------:R-:W4:Y:S01]  /*13850*/  SYNCS.PHASECHK.TRANS64.TRYWAIT P0, [R17+URZ+0x20860], R4 ;  /* 0x02086004110075a7 */ /* 0x000f22000800017f */
[----:B0-----:R-:W-:Y:S01]  /*13860*/  LOP3.LUT P2, RZ, R5, 0x4, RZ, 0xc0, !PT ;  /* 0x0000000405ff7812 */ /* 0x001fe2000784c0ff */
[----:B------:R-:W-:-:S05]  /*13870*/  IMAD.MOV.U32 R5, RZ, RZ, 0x40 ;  /* 0x00000040ff057424 */ /* 0x000fca00078e00ff */
[----:B------:R-:W-:Y:S02]  /*13880*/  SEL R5, R5, 0xffffffc0, !P2 ;  /* 0xffffffc005057807 */ /* 0x000fe40005000000 */
[----:B---3--:R-:W-:-:S05]  /*13890*/  LOP3.LUT R2, R3, R2, RZ, 0xfc, !PT ;  /* 0x0000000203027212 */ /* 0x008fca00078efcff */
[----:B------:R-:W-:-:S04]  /*138a0*/  VIADD R16, R2, UR46 ;  /* 0x0000002e02107c36 */ /* 0x000fc80008000000 */
[----:B------:R-:W-:Y:S01]  /*138b0*/  IMAD.IADD R16, R5, 0x1, R16 ;  /* 0x0000000105107824 */ /* 0x000fe200078e0210 */
[----:B----4-:R-:W-:Y:S06]  /*138c0*/  @!P0 BRA `(.L_x_1362) ;  /* 0x0000002c00188947 */ /* 0x010fec0003800000 */
.L_x_1445:
[----:B------:R-:W3:Y:S01]  /*138d0*/  LDL.LU R12, [R1] ;  /* 0x00000000010c7983 */ /* 0x000ee20000300800 */
[----:B------:R-:W-:Y:S05]  /*138e0*/  WARPSYNC.ALL ;  /* 0x0000000000007948 */ /* 0x000fea0003800000 */
[----:B------:R-:W4:Y:S01]  /*138f0*/  LDSM.16.MT88.4 R8, [R2+UR46+0x8400] ;  /* 0x0084002e0208783b */ /* 0x000f220008004200 */
[----:B------:R-:W-:-:S03]  /*13900*/  ULOP3.LUT UR4, UR36, 0x2, URZ, 0xfc, !UPT ;  /* 0x0000000224047892 */ /* 0x000fc6000f8efc3f */
[----:B0-2---:R-:W0:Y:S01]  /*13910*/  LDSM.16.MT88.4 R4, [R16+0x8400] ;  /* 0x008400001004783b */ /* 0x005e220000004200 */
[----:B------:R-:W2:Y:S01]  /*13920*/  S2R R18, SR_TID.X ;  /* 0x0000000000127919 */ /* 0x000ea20000002100 */
[----:B----4-:R-:W-:Y:S02]  /*13930*/  PRMT R13, R8, 0x7531, R9 ;  /* 0x00007531080d7816 */ /* 0x010fe40000000009 */
[C-C-:B-1----:R-:W-:Y:S02]  /*13940*/  PRMT R14, R10.reuse, 0x6420, R11.reuse ;  /* 0x000064200a0e7816 */ /* 0x142fe4000000000b */
[----:B------:R-:W-:Y:S02]  /*13950*/  PRMT R15, R10, 0x7531, R11 ;  /* 0x000075310a0f7816 */ /* 0x000fe4000000000b */
[C-C-:B0-----:R-:W-:Y:S02]  /*13960*/  PRMT R10, R6.reuse, 0x6420, R7.reuse ;  /* 0x00006420060a7816 */ /* 0x141fe40000000007 */
[----:B------:R-:W-:-:S02]  /*13970*/  PRMT R11, R6, 0x7531, R7 ;  /* 0x00007531060b7816 */ /* 0x000fc40000000007 */
[----:B--2---:R-:W-:Y:S01]  /*13980*/  LOP3.LUT P0, RZ, R18, 0x4, RZ, 0xc0, !PT ;  /* 0x0000000412ff7812 */ /* 0x004fe2000780c0ff */
[----:B------:R-:W-:-:S05]  /*13990*/  IMAD.MOV.U32 R18, RZ, RZ, 0x20 ;  /* 0x00000020ff127424 */ /* 0x000fca00078e00ff */
[----:B------:R-:W-:Y:S02]  /*139a0*/  SEL R18, R18, 0xffffffe0, !P0 ;  /* 0xffffffe012127807 */ /* 0x000fe40004000000 */
[----:B---3--:R-:W-:Y:S02]  /*139b0*/  IADD3 R3, R3, UR46, R12 ;  /* 0x0000002e03037c10 */ /* 0x008fe4000fffe00c */
        /* <DEDUP_REMOVED lines=12> */
[----:B------:R-:W-:Y:S01]  /*13a80*/  PRMT R13, R8, 0x7531, R9 ;  /* 0x00007531080d7816 */ /* 0x000fe20000000009 */
[----:B------:R-:W-:Y:S01]  /*13a90*/  STSM.16.M88.4 [R3+0x2400], R4 ;  /* 0x0024000403007844 */ /* 0x000fe20000000200 */
[----:B------:R-:W-:-:S02]  /*13aa0*/  PRMT R14, R10, 0x6420, R11 ;  /* 0x000064200a0e7816 */ /* 0x000fc4000000000b */
[----:B------:R-:W-:-:S05]  /*13ab0*/  PRMT R15, R10, 0x7531, R11 ;  /* 0x000075310a0f7816 */ /* 0x000fca000000000b */
[----:B------:R0:W-:Y:S04]  /*13ac0*/  STSM.16.M88.4 [R3+0x3400], R12 ;  /* 0x0034000c03007844 */ /* 0x0001e80000000200 */
[----:B------:R-:W1:Y:S04]  /*13ad0*/  LDSM.16.MT88.4 R4, [R2+UR46+0x9400] ;  /* 0x0094002e0204783b */ /* 0x000e680008004200 */
[----:B------:R-:W2:Y:S01]  /*13ae0*/  LDSM.16.MT88.4 R8, [R16+0x9400] ;  /* 0x009400001008783b */ /* 0x000ea20000004200 */
[----:B0-----:R-:W-:Y:S01]  /*13af0*/  IADD3 R3, R18, 0x400, R3 ;  /* 0x0000040012037810 */ /* 0x001fe20007ffe003 */
[----:B------:R-:W-:-:S05]  /*13b00*/  IMAD.U32 R18, RZ, RZ, UR4 ;  /* 0x00000004ff127e24 */ /* 0x000fca000f8e00ff */
[----:B------:R-:W-:Y:S02]  /*13b10*/  ISETP.NE.AND P0, PT, R18, 0x3, PT ;  /* 0x000000031200780c */ /* 0x000fe40003f05270 */
[C-C-:B-1----:R-:W-:Y:S02]  /*13b20*/  PRMT R12, R4.reuse, 0x6420, R5.reuse ;  /* 0x00006420040c7816 */ /* 0x142fe40000000005 */
[----:B------:R-:W-:Y:S02]  /*13b30*/  PRMT R13, R4, 0x7531, R5 ;  /* 0x00007531040d7816 */ /* 0x000fe40000000005 */
[C-C-:B------:R-:W-:Y:S02]  /*13b40*/  PRMT R14, R6.reuse, 0x6420, R7.reuse ;  /* 0x00006420060e7816 */ /* 0x140fe40000000007 */
[----:B------:R-:W-:Y:S02]  /*13b50*/  PRMT R15, R6, 0x7531, R7 ;  /* 0x00007531060f7816 */ /* 0x000fe40000000007 */
[----:B--2---:R-:W-:-:S02]  /*13b60*/  PRMT R4, R8, 0x6420, R9 ;  /* 0x0000642008047816 */ /* 0x004fc40000000009 */
[----:B------:R-:W-:Y:S01]  /*13b70*/  PRMT R5, R8, 0x7531, R9 ;  /* 0x0000753108057816 */ /* 0x000fe20000000009 */
[----:B------:R-:W-:Y:S01]  /*13b80*/  STSM.16.M88.4 [R3], R12 ;  /* 0x0000000c03007844 */ /* 0x000fe20000000200 */
[C-C-:B------:R-:W-:Y:S02]  /*13b90*/  PRMT R6, R10.reuse, 0x6420, R11.reuse ;  /* 0x000064200a067816 */ /* 0x140fe4000000000b */
[----:B------:R-:W-:-:S05]  /*13ba0*/  PRMT R7, R10, 0x7531, R11 ;  /* 0x000075310a077816 */ /* 0x000fca000000000b */
[----:B------:R-:W-:Y:S04]  /*13bb0*/  STSM.16.M88.4 [R3+0x1000], R4 ;  /* 0x0010000403007844 */ /* 0x000fe80000000200 */
[----:B------:R-:W0:Y:S04]  /*13bc0*/  LDSM.16.MT88.4 R4, [R2+UR46+0xb400] ;  /* 0x00b4002e0204783b */ /* 0x000e280008004200 */
        /* <DEDUP_REMOVED lines=19> */
.L_x_1363:
[----:B-1----:R1:W-:Y:S01]  /*13d00*/  SYNCS.ARRIVE.TRANS64.A1T0 RZ, [R17+URZ+0x20850], RZ ;  /* 0x020850ff11ff79a7 */ /* 0x0023e2000810003f */
[----:B------:R-:W-:Y:S06]  /*13d10*/  BAR.SYNC.DEFER_BLOCKING 0x2, 0x80 ;  /* 0x0082000000007b1d */ /* 0x000fec0000010000 */
[----:B------:R-:W-:Y:S05]  /*13d20*/  @!P1 BRA `(.L_x_1364) ;  /* 0x0000000000049947 */ /* 0x000fea0003800000 */
[----:B------:R-:W-:Y:S01]  /*13d30*/  BPT.TRAP 0x1 ;  /* 0x000000040000795c */ /* 0x000fe20000300000 */
.L_x_1364:
        /* <DEDUP_REMOVED lines=10> */
.L_x_1315:
[----:B------:R-:W1:Y:S01]  /*13de0*/  S2R R4, SR_CgaCtaId ;  /* 0x0000000000047919 */ /* 0x000e620000008800 */
[----:B------:R-:W-:Y:S02]  /*13df0*/  MOV R3, 0x400 ;  /* 0x0000040000037802 */ /* 0x000fe40000000f00 */
[----:B------:R-:W-:Y:S02]  /*13e00*/  SHF.L.U32 R2, R2, 0x1f, RZ ;  /* 0x0000001f02027819 */ /* 0x000fe400000006ff */
[----:B-1----:R-:W-:-:S04]  /*13e10*/  LEA R5, R4, R3, 0x18 ;  /* 0x0000000304057211 */ /* 0x002fc800078ec0ff */
[----:B------:R-:W1:Y:S02]  /*13e20*/  SYNCS.PHASECHK.TRANS64.TRYWAIT P0, [R5+URZ+0x20820], R2 ;  /* 0x02082002050075a7 */ /* 0x000e64000800017f */
[----:B-1----:R-:W-:Y:S05]  /*13e30*/  @!P0 BRA `(.L_x_1365) ;  /* 0x0000002400d08947 */ /* 0x002fea0003800000 */
.L_x_1446:
        /* <DEDUP_REMOVED lines=13> */
.L_x_1366:
[C---:B------:R-:W-:Y:S01]  /*13f10*/  IMAD R4, R0.reuse, 0x8, R5 ;  /* 0x0000000800047824 */ /* 0x040fe200078e0205 */
[----:B------:R-:W-:Y:S01]  /*13f20*/  SHF.L.U32 R3, R29, 0x1f, RZ ;  /* 0x0000001f1d037819 */ /* 0x000fe200000006ff */
[----:B------:R-:W-:-:S03]  /*13f30*/  VIADD R0, R0, 0x1 ;  /* 0x0000000100007836 */ /* 0x000fc60000000000 */
[----:B------:R-:W1:Y:S02]  /*13f40*/  SYNCS.PHASECHK.TRANS64.TRYWAIT P1, [R4+URZ+0x20840], R3 ;  /* 0x02084003040075a7 */ /* 0x000e64000802017f */
[----:B------:R-:W-:-:S04]  /*13f50*/  ISETP.NE.AND P2, PT, R0, 0x2, PT ;  /* 0x000000020000780c */ /* 0x000fc80003f45270 */
[----:B------:R-:W-:Y:S01]  /*13f60*/  SEL R2, RZ, 0x1, P2 ;  /* 0x00000001ff027807 */ /* 0x000fe20001000000 */
[----:B-1----:R-:W-:Y:S08]  /*13f70*/  @!P1 BRA `(.L_x_1367) ;  /* 0x0000002400949947 */ /* 0x002ff00003800000 */
.L_x_1447:
[----:B------:R-:W-:Y:S02]  /*13f80*/  SEL R0, R0, RZ, P2 ;  /* 0x000000ff00007207 */ /* 0x000fe40001000000 */
[----:B------:R-:W-:Y:S01]  /*13f90*/  LOP3.LUT R2, R29, R2, RZ, 0x3c, !PT ;  /* 0x000000021d027212 */ /* 0x000fe200078e3cff */
[----:B------:R-:W-:Y:S06]  /*13fa0*/  @!P0 BRA `(.L_x_1368) ;  /* 0x0000000000048947 */ /* 0x000fec0003800000 */
[----:B------:R-:W-:Y:S01]  /*13fb0*/  BPT.TRAP 0x1 ;  /* 0x000000040000795c */ /* 0x000fe20000300000 */
.L_x_1368:
[----:B------:R-:W-:Y:S01]  /*13fc0*/  IMAD R5, R0, 0x8, R5 ;  /* 0x0000000800057824 */ /* 0x000fe200078e0205 */
[----:B------:R-:W-:-:S04]  /*13fd0*/  SHF.L.U32 R0, R2, 0x1f, RZ ;  /* 0x0000001f02007819 */ /* 0x000fc800000006ff */
[----:B------:R-:W2:Y:S02]  /*13fe0*/  SYNCS.PHASECHK.TRANS64.TRYWAIT P1, [R5+URZ+0x20840], R0 ;  /* 0x02084000050075a7 */ /* 0x000ea4000802017f */
[----:B--2---:R-:W-:Y:S05]  /*13ff0*/  @!P1 BRA `(.L_x_1369) ;  /* 0x0000002400889947 */ /* 0x004fea0003800000 */
.L_x_1448:
[----:B------:R-:W-:Y:S05]  /*14000*/  @!P0 BRA `(.L_x_1370) ;  /* 0x0000000000048947 */ /* 0x000fea0003800000 */
[----:B------:R-:W-:Y:S01]  /*14010*/  BPT.TRAP 0x1 ;  /* 0x000000040000795c */ /* 0x000fe20000300000 */
.L_x_1370:
[----:B------:R-:W3:Y:S02]  /*14020*/  SYNCS.PHASECHK.TRANS64.TRYWAIT P1, [R4+URZ+0x20860], R3 ;  /* 0x02086003040075a7 */ /* 0x000ee4000802017f */
[----:B---3--:R-:W-:Y:S05]  /*14030*/  @!P1 BRA `(.L_x_1371) ;  /* 0x00000024008c9947 */ /* 0x008fea0003800000 */
.L_x_1449:
[----:B------:R-:W-:Y:S05]  /*14040*/  @!P0 BRA `(.L_x_1372) ;  /* 0x0000000000048947 */ /* 0x000fea0003800000 */
[----:B------:R-:W-:Y:S01]  /*14050*/  BPT.TRAP 0x1 ;  /* 0x000000040000795c */ /* 0x000fe20000300000 */
.L_x_1372:
[----:B------:R-:W4:Y:S02]  /*14060*/  SYNCS.PHASECHK.TRANS64.TRYWAIT P1, [R5+URZ+0x20860], R0 ;  /* 0x02086000050075a7 */ /* 0x000f24000802017f */
[----:B----4-:R-:W-:Y:S05]  /*14070*/  @!P1 BRA `(.L_x_1373) ;  /* 0x0000002400909947 */ /* 0x010fea0003800000 */
.L_x_1450:
[----:B------:R-:W-:Y:S05]  /*14080*/  @!P0 BRA `(.L_x_1374) ;  /* 0x0000000000048947 */ /* 0x000fea0003800000 */
[----:B------:R-:W-:Y:S01]  /*14090*/  BPT.TRAP 0x1 ;  /* 0x000000040000795c */ /* 0x000fe20000300000 */
.L_x_1374:
[----:B------:R-:W0:Y:S02]  /*140a0*/  SYNCS.PHASECHK.TRANS64.TRYWAIT P1, [R4+URZ+0x20880], R3 ;  /* 0x02088003040075a7 */ /* 0x000e24000802017f */
[----:B0-----:R-:W-:Y:S05]  /*140b0*/  @!P1 BRA `(.L_x_1375) ;  /* 0x0000002400949947 */ /* 0x001fea0003800000 */
.L_x_1451:
[----:B------:R-:W-:Y:S05]  /*140c0*/  @!P0 BRA `(.L_x_1376) ;  /* 0x0000000000048947 */ /* 0x000fea0003800000 */
[----:B------:R-:W-:Y:S01]  /*140d0*/  BPT.TRAP 0x1 ;  /* 0x000000040000795c */ /* 0x000fe20000300000 */
.L_x_1376:
[----:B------:R0:W0:Y:S02]  /*140e0*/  SYNCS.PHASECHK.TRANS64.TRYWAIT P0, [R5+URZ+0x20880], R0 ;  /* 0x02088000050075a7 */ /* 0x000024000800017f */
[----:B0-----:R-:W-:Y:S05]  /*140f0*/  @!P0 NANOSLEEP.SYNCS 0x989680 ;  /* 0x009896800000895d */ /* 0x001fea0003900000 */
[----:B------:R-:W0:Y:S02]  /*14100*/  @!P0 SYNCS.PHASECHK.TRANS64 P0, [R5+URZ+0x20880], R0 ;  /* 0x02088000050085a7 */ /* 0x000e24000800007f */
[----:B0-----:R-:W-:Y:S05]  /*14110*/  @!P0 BRA `(.L_x_1376) ;  /* 0xfffffffc00f08947 */ /* 0x001fea000383ffff */
.L_x_1223:
[----:B------:R-:W-:Y:S05]  /*14120*/  BSYNC B6 ;  /* 0x0000000000067941 */ /* 0x000fea0003800000 */
.L_x_1220:
[----:B------:R-:W-:Y:S05]  /*14130*/  EXIT ;  /* 0x000000000000794d */ /* 0x000fea0003800000 */
.L_x_1233:
[----:B0-----:R-:W-:-:S04]  /*14140*/  IMAD.U32 R4, RZ, RZ, UR41 ;  /* 0x00000029ff047e24 */ /* 0x001fc8000f8e00ff */
[----:B------:R0:W1:Y:S03]  /*14150*/  SYNCS.PHASECHK.TRANS64.TRYWAIT P0, [R4+URZ+0x20800], R9 ;  /* 0x02080009040075a7 */ /* 0x000066000800017f */
[----:B-1----:R-:W-:Y:S05]  /*14160*/  @!P0 NANOSLEEP.SYNCS 0x989680 ;  /* 0x009896800000895d */ /* 0x002fea0003900000 */
[----:B------:R-:W1:Y:S02]  /*14170*/  @!P0 SYNCS.PHASECHK.TRANS64 P0, [R4+URZ+0x20800], R9 ;  /* 0x02080009040085a7 */ /* 0x000e64000800007f */
[----:B-1----:R-:W-:Y:S05]  /*14180*/  @!P0 BRA `(.L_x_1233) ;  /* 0xfffffffc00ec8947 */ /* 0x002fea000383ffff */
[----:B------:R-:W-:Y:S05]  /*14190*/  BRA `(.L_x_1377) ;  /* 0xfffffed8009c7947 */ /* 0x000fea000383ffff */
.L_x_1237:
[----:B0-----:R-:W-:-:S04]  /*141a0*/  IMAD.U32 R4, RZ, RZ, UR41 ;  /* 0x00000029ff047e24 */ /* 0x001fc8000f8e00ff */
[----:B------:R0:W1:Y:S03]  /*141b0*/  SYNCS.PHASECHK.TRANS64.TRYWAIT P0, [R4+URZ+0x20830], R9 ;  /* 0x02083009040075a7 */ /* 0x000066000800017f */
[----:B-1----:R-:W-:Y:S05]  /*141c0*/  @!P0 NANOSLEEP.SYNCS 0x989680 ;  /* 0x009896800000895d */ /* 0x002fea0003900000 */
[----:B------:R-:W1:Y:S02]  /*141d0*/  @!P0 SYNCS.PHASECHK.TRANS64 P0, [R4+URZ+0x20830], R9 ;  /* 0x02083009040085a7 */ /* 0x000e64000800007f */
[----:B-1----:R-:W-:Y:S05]  /*141e0*/  @!P0 BRA `(.L_x_1237) ;  /* 0xfffffffc00ec8947 */ /* 0x002fea000383ffff */
[----:B------:R-:W-:Y:S05]  /*141f0*/  BRA `(.L_x_1236) ;  /* 0xfffffed800bc7947 */ /* 0x000fea000383ffff */
.L_x_1250:
[----:B0-----:R-:W-:-:S04]  /*14200*/  IMAD.U32 R10, RZ, RZ, UR41 ;  /* 0x00000029ff0a7e24 */ /* 0x001fc8000f8e00ff */
[----:B------:R0:W1:Y:S03]  /*14210*/  SYNCS.PHASECHK.TRANS64.TRYWAIT P0, [R10+URZ+0x20850], R9 ;  /* 0x020850090a0075a7 */ /* 0x000066000800017f */
[----:B-1----:R-:W-:Y:S05]  /*14220*/  @!P0 NANOSLEEP.SYNCS 0x989680 ;  /* 0x009896800000895d */ /* 0x002fea0003900000 */
[----:B------:R-:W1:Y:S02]  /*14230*/  @!P0 SYNCS.PHASECHK.TRANS64 P0, [R10+URZ+0x20850], R9 ;  /* 0x020850090a0085a7 */ /* 0x000e64000800007f */
[----:B-1----:R-:W-:Y:S05]  /*14240*/  @!P0 BRA `(.L_x_1250) ;  /* 0xfffffffc00ec8947 */ /* 0x002fea000383ffff */
[----:B------:R-:W-:Y:S05]  /*14250*/  BRA `(.L_x_1249) ;  /* 0xfffffefc00287947 */ /* 0x000fea000383ffff */
.L_x_1259:
[----:B-1----:R-:W-:-:S04]  /*14260*/  IMAD.U32 R13, RZ, RZ, UR55 ;  /* 0x00000037ff0d7e24 */ /* 0x002fc8000f8e00ff */
[----:B------:R1:W2:Y:S03]  /*14270*/  SYNCS.PHASECHK.TRANS64.TRYWAIT P0, [R13+URZ+0x20830], R10 ;  /* 0x0208300a0d0075a7 */ /* 0x0002a6000800017f */
[----:B--2---:R-:W-:Y:S05]  /*14280*/  @!P0 NANOSLEEP.SYNCS 0x989680 ;  /* 0x009896800000895d */ /* 0x004fea0003900000 */
[----:B------:R-:W2:Y:S02]  /*14290*/  @!P0 SYNCS.PHASECHK.TRANS64 P0, [R13+URZ+0x20830], R10 ;  /* 0x0208300a0d0085a7 */ /* 0x000ea4000800007f */
[----:B--2---:R-:W-:Y:S05]  /*142a0*/  @!P0 BRA `(.L_x_1259) ;  /* 0xfffffffc00ec8947 */ /* 0x004fea000383ffff */
[----:B------:R-:W-:Y:S05]  /*142b0*/  BRA `(.L_x_1258) ;  /* 0xffffff0000787947 */ /* 0x000fea000383ffff */
.L_x_1272:
[----:B0-----:R-:W-:-:S04]  /*142c0*/  IMAD.U32 R11, RZ, RZ, UR55 ;  /* 0x00000037ff0b7e24 */ /* 0x001fc8000f8e00ff */
[----:B------:R0:W1:Y:S03]  /*142d0*/  SYNCS.PHASECHK.TRANS64.TRYWAIT P0, [R11+URZ+0x20850], R10 ;  /* 0x0208500a0b0075a7 */ /* 0x000066000800017f */
[----:B-1----:R-:W-:Y:S05]  /*142e0*/  @!P0 NANOSLEEP.SYNCS 0x989680 ;  /* 0x009896800000895d */ /* 0x002fea0003900000 */
[----:B------:R-:W1:Y:S02]  /*142f0*/  @!P0 SYNCS.PHASECHK.TRANS64 P0, [R11+URZ+0x20850], R10 ;  /* 0x0208500a0b0085a7 */ /* 0x000e64000800007f */
[----:B-1----:R-:W-:Y:S05]  /*14300*/  @!P0 BRA `(.L_x_1272) ;  /* 0xfffffffc00ec8947 */ /* 0x002fea000383ffff */
[----:B------:R-:W-:Y:S05]  /*14310*/  BRA `(.L_x_1271) ;  /* 0xffffff2400947947 */ /* 0x000fea000383ffff */
.L_x_1282:
[----:B-12---:R-:W-:-:S04]  /*14320*/  IMAD.U32 R6, RZ, RZ, UR53 ;  /* 0x00000035ff067e24 */ /* 0x006fc8000f8e00ff */
[----:B------:R1:W2:Y:S03]  /*14330*/  SYNCS.PHASECHK.TRANS64.TRYWAIT P1, [R6+URZ+0x20830], R9 ;  /* 0x02083009060075a7 */ /* 0x0002a6000802017f */
[----:B--2---:R-:W-:Y:S05]  /*14340*/  @!P1 NANOSLEEP.SYNCS 0x989680 ;  /* 0x009896800000995d */ /* 0x004fea0003900000 */
[----:B------:R-:W2:Y:S02]  /*14350*/  @!P1 SYNCS.PHASECHK.TRANS64 P1, [R6+URZ+0x20830], R9 ;  /* 0x02083009060095a7 */ /* 0x000ea4000802007f */
[----:B--2---:R-:W-:Y:S05]  /*14360*/  @!P1 BRA `(.L_x_1282) ;  /* 0xfffffffc00ec9947 */ /* 0x004fea000383ffff */
[----:B------:R-:W-:Y:S05]  /*14370*/  BRA `(.L_x_1281) ;  /* 0xffffff2800e87947 */ /* 0x000fea000383ffff */
.L_x_1287:
[----:B0-----:R-:W-:-:S04]  /*14380*/  IMAD.U32 R12, RZ, RZ, UR53 ;  /* 0x00000035ff0c7e24 */ /* 0x001fc8000f8e00ff */
[----:B------:R0:W1:Y:S03]  /*14390*/  SYNCS.PHASECHK.TRANS64.TRYWAIT P1, [R12+URZ+0x20850], R9 ;  /* 0x020850090c0075a7 */ /* 0x000066000802017f */
[----:B-1----:R-:W-:Y:S05]  /*143a0*/  @!P1 NANOSLEEP.SYNCS 0x989680 ;  /* 0x009896800000995d */ /* 0x002fea0003900000 */
[----:B------:R-:W1:Y:S02]  /*143b0*/  @!P1 SYNCS.PHASECHK.TRANS64 P1, [R12+URZ+0x20850], R9 ;  /* 0x020850090c0095a7 */ /* 0x000e64000802007f */
[----:B-1----:R-:W-:Y:S05]  /*143c0*/  @!P1 BRA `(.L_x_1287) ;  /* 0xfffffffc00ec9947 */ /* 0x002fea000383ffff */
[----:B------:R-:W-:Y:S05]  /*143d0*/  BRA `(.L_x_1286) ;  /* 0xffffff4400407947 */ /* 0x000fea000383ffff */
.L_x_1294:
[----:B-1----:R-:W-:-:S04]  /*143e0*/  MOV R14, UR57 ;  /* 0x00000039000e7c02 */ /* 0x002fc80008000f00 */
[----:B------:R1:W3:Y:S03]  /*143f0*/  SYNCS.PHASECHK.TRANS64.TRYWAIT P0, [R14+URZ+0x20830], R9 ;  /* 0x020830090e0075a7 */ /* 0x0002e6000800017f */
[----:B---3--:R-:W-:Y:S05]  /*14400*/  @!P0 NANOSLEEP.SYNCS 0x989680 ;  /* 0x009896800000895d */ /* 0x008fea0003900000 */
[----:B------:R-:W3:Y:S02]  /*14410*/  @!P0 SYNCS.PHASECHK.TRANS64 P0, [R14+URZ+0x20830], R9 ;  /* 0x020830090e0085a7 */ /* 0x000ee4000800007f */
[----:B---3--:R-:W-:Y:S05]  /*14420*/  @!P0 BRA `(.L_x_1294) ;  /* 0xfffffffc00ec8947 */ /* 0x008fea000383ffff */
[----:B------:R-:W-:Y:S05]  /*14430*/  BRA `(.L_x_1293) ;  /* 0xffffff4400e87947 */ /* 0x000fea000383ffff */
.L_x_1307:
[----:B0-----:R-:W-:-:S04]  /*14440*/  IMAD.U32 R12, RZ, RZ, UR57 ;  /* 0x00000039ff0c7e24 */ /* 0x001fc8000f8e00ff */
[----:B------:R0:W1:Y:S03]  /*14450*/  SYNCS.PHASECHK.TRANS64.TRYWAIT P0, [R12+URZ+0x20850], R9 ;  /* 0x020850090c0075a7 */ /* 0x000066000800017f */
[----:B-1----:R-:W-:Y:S05]  /*14460*/  @!P0 NANOSLEEP.SYNCS 0x989680 ;  /* 0x009896800000895d */ /* 0x002fea0003900000 */
[----:B------:R-:W1:Y:S02]  /*14470*/  @!P0 SYNCS.PHASECHK.TRANS64 P0, [R12+URZ+0x20850], R9 ;  /* 0x020850090c0085a7 */ /* 0x000e64000800007f */
[----:B-1----:R-:W-:Y:S05]  /*14480*/  @!P0 BRA `(.L_x_1307) ;  /* 0xfffffffc00ec8947 */ /* 0x002fea000383ffff */
[----:B------:R-:W-:Y:S05]  /*14490*/  BRA `(.L_x_1306) ;  /* 0xffffff6800fc7947 */ /* 0x000fea000383ffff */
.L_x_1327:
[----:B------:R-:W-:Y:S02]  /*144a0*/  IMAD.MOV.U32 R13, RZ, RZ, R24 ;  /* 0x000000ffff0d7224 */ /* 0x000fe400078e0018 */
[----:B------:R-:W-:Y:S02]  /*144b0*/  IMAD.MOV.U32 R12, RZ, RZ, RZ ;  /* 0x000000ffff0c7224 */ /* 0x000fe400078e00ff */
[----:B------:R-:W-:Y:S02]  /*144c0*/  IMAD.MOV.U32 R11, RZ, RZ, 0x1f ;  /* 0x0000001fff0b7424 */ /* 0x000fe400078e00ff */
[----:B------:R-:W-:-:S07]  /*144d0*/  IMAD.MOV.U32 R15, RZ, RZ, -0x1 ;  /* 0xffffffffff0f7424 */ /* 0x000fce00078e00ff */
[----:B0----5:R-:W-:Y:S05]  /*144e0*/  WARPSYNC.COLLECTIVE R15, `(.L_x_1378) ;  /* 0x000000000f087348 */ /* 0x021fea0003c00000 */
[----:B------:R1:W2:Y:S02]  /*144f0*/  SHFL.IDX P6, R14, R13, R12, R11 ;  /* 0x0000000c0d0e7389 */ /* 0x0002a400000c000b */
[----:B012--5:R-:W-:Y:S01]  /*14500*/  ENDCOLLECTIVE ;  /* 0x000000000000791b */ /* 0x027fe20003800000 */
.L_x_1378:
[----:B------:R-:W-:Y:S05]  /*14510*/  BRA `(.L_x_1379) ;  /* 0xffffffc800487947 */ /* 0x000fea000383ffff */
.L_x_1329:
[----:B0-----:R-:W-:-:S04]  /*14520*/  IMAD.U32 R3, RZ, RZ, UR46 ;  /* 0x0000002eff037e24 */ /* 0x001fc8000f8e00ff */
[----:B------:R0:W1:Y:S03]  /*14530*/  SYNCS.PHASECHK.TRANS64.TRYWAIT P0, [R3+URZ+0x20880], R20 ;  /* 0x02088014030075a7 */ /* 0x000066000800017f */
[----:B-1----:R-:W-:Y:S05]  /*14540*/  @!P0 NANOSLEEP.SYNCS 0x989680 ;  /* 0x009896800000895d */ /* 0x002fea0003900000 */
[----:B------:R-:W1:Y:S02]  /*14550*/  @!P0 SYNCS.PHASECHK.TRANS64 P0, [R3+URZ+0x20880], R20 ;  /* 0x02088014030085a7 */ /* 0x000e64000800007f */
[----:B-1----:R-:W-:Y:S05]  /*14560*/  @!P0 BRA `(.L_x_1329) ;  /* 0xfffffffc00ec8947 */ /* 0x002fea000383ffff */
[----:B------:R-:W-:Y:S05]  /*14570*/  BRA `(.L_x_1380) ;  /* 0xffffffc800bc7947 */ /* 0x000fea000383ffff */
.L_x_1330:
        /* <DEDUP_REMOVED lines=8> */
.L_x_1382:
[----:B------:R-:W-:Y:S05]  /*14600*/  BSYNC B0 ;  /* 0x0000000000007941 */ /* 0x000fea0003800000 */
.L_x_1381:
[----:B------:R-:W-:Y:S01]  /*14610*/  MOV R13, R5 ;  /* 0x00000005000d7202 */ /* 0x000fe20000000f00 */
[----:B------:R-:W-:Y:S01]  /*14620*/  IMAD.MOV.U32 R12, RZ, RZ, RZ ;  /* 0x000000ffff0c7224 */ /* 0x000fe200078e00ff */
[----:B------:R-:W0:Y:S01]  /*14630*/  LDC R21, c[0x0][0x2f4] ;  /* 0x0000bd00ff157b82 */ /* 0x000e220000000800 */
        /* <DEDUP_REMOVED lines=9> */
.L_x_1383:
[----:B------:R-:W-:Y:S01]  /*146d0*/  IMAD.MOV.U32 R13, RZ, RZ, R7 ;  /* 0x000000ffff0d7224 */ /* 0x000fe200078e0007 */
[CC--:B------:R-:W-:Y:S01]  /*146e0*/  ISETP.GE.AND P3, PT, R35.reuse, R21.reuse, PT ;  /* 0x000000152300720c */ /* 0x0c0fe20003f66270 */
[----:B------:R-:W-:Y:S01]  /*146f0*/  IMAD.MOV.U32 R12, RZ, RZ, 0x1 ;  /* 0x00000001ff0c7424 */ /* 0x000fe200078e00ff */
[----:B------:R-:W-:Y:S02]  /*14700*/  ISETP.GE.AND P2, PT, R18, R21, PT ;  /* 0x000000151200720c */ /* 0x000fe40003f46270 */
[----:B------:R-:W-:-:S13]  /*14710*/  IADD3 R2, P0, R35, R14, RZ ;  /* 0x0000000e23027210 */ /* 0x000fda0007f1e0ff */
[----:B------:R-:W-:Y:S05]  /*14720*/  WARPSYNC.COLLECTIVE R15, `(.L_x_1384) ;  /* 0x000000000f087348 */ /* 0x000fea0003c00000 */
[----:B------:R0:W1:Y:S02]  /*14730*/  SHFL.IDX P6, R14, R13, R12, R11 ;  /* 0x0000000c0d0e7389 */ /* 0x00006400000c000b */
[----:B01----:R-:W-:Y:S01]  /*14740*/  ENDCOLLECTIVE ;  /* 0x000000000000791b */ /* 0x003fe20003800000 */
.L_x_1384:
        /* <DEDUP_REMOVED lines=13> */
.L_x_1385:
[----:B------:R-:W-:Y:S01]  /*14820*/  IMAD.MOV.U32 R13, RZ, RZ, R7 ;  /* 0x000000ffff0d7224 */ /* 0x000fe200078e0007 */
[----:B------:R-:W-:Y:S02]  /*14830*/  MOV R12, 0x2 ;  /* 0x00000002000c7802 */ /* 0x000fe40000000f00 */
[----:B------:R-:W-:-:S13]  /*14840*/  IADD3 R2, P0, R35, R14, RZ ;  /* 0x0000000e23027210 */ /* 0x000fda0007f1e0ff */
[----:B------:R-:W-:Y:S05]  /*14850*/  WARPSYNC.COLLECTIVE R15, `(.L_x_1386) ;  /* 0x000000000f087348 */ /* 0x000fea0003c00000 */
[----:B------:R0:W1:Y:S02]  /*14860*/  SHFL.IDX P6, R14, R13, R12, R11 ;  /* 0x0000000c0d0e7389 */ /* 0x00006400000c000b */
[----:B01----:R-:W-:Y:S01]  /*14870*/  ENDCOLLECTIVE ;  /* 0x000000000000791b */ /* 0x003fe20003800000 */
.L_x_1386:
        /* <DEDUP_REMOVED lines=13> */
.L_x_1387:
[----:B------:R-:W-:Y:S02]  /*14950*/  IMAD.MOV.U32 R13, RZ, RZ, R7 ;  /* 0x000000ffff0d7224 */ /* 0x000fe400078e0007 */
[----:B------:R-:W-:Y:S01]  /*14960*/  IMAD.MOV.U32 R12, RZ, RZ, 0x3 ;  /* 0x00000003ff0c7424 */ /* 0x000fe200078e00ff */
[----:B------:R-:W-:-:S13]  /*14970*/  IADD3 R2, P0, R35, R14, RZ ;  /* 0x0000000e23027210 */ /* 0x000fda0007f1e0ff */
[----:B------:R-:W-:Y:S05]  /*14980*/  WARPSYNC.COLLECTIVE R15, `(.L_x_1388) ;  /* 0x000000000f087348 */ /* 0x000fea0003c00000 */
[----:B------:R0:W1:Y:S02]  /*14990*/  SHFL.IDX P6, R14, R13, R12, R11 ;  /* 0x0000000c0d0e7389 */ /* 0x00006400000c000b */
[----:B01----:R-:W-:Y:S01]  /*149a0*/  ENDCOLLECTIVE ;  /* 0x000000000000791b */ /* 0x003fe20003800000 */
.L_x_1388:
        /* <DEDUP_REMOVED lines=12> */
.L_x_1389:
[----:B------:R-:W-:Y:S01]  /*14a70*/  @!PT LDS RZ, [RZ] ;  /* 0x00000000fffff984 */ /* 0x000fe20000000800 */
[----:B------:R-:W-:Y:S01]  /*14a80*/  @!PT LDS RZ, [RZ] ;  /* 0x00000000fffff984 */ /* 0x000fe20000000800 */
[----:B------:R-:W-:Y:S01]  /*14a90*/  @!PT LDS RZ, [RZ] ;  /* 0x00000000fffff984 */ /* 0x000fe20000000800 */
[----:B------:R1:W-:Y:S01]  /*14aa0*/  LDGSTS.E.BYPASS.LTC128B.128 [R28+0xb400], desc[UR50][R2.64+0x80], !P0 ;  /* 0x0b400080021c7fae */ /* 0x0003e2000c101d72 */
[----:B------:R-:W-:Y:S01]  /*14ab0*/  ISETP.GE.AND P0, PT, R6, 0x11, PT ;  /* 0x000000110600780c */ /* 0x000fe20003f06270 */
[----:B------:R-:W-:-:S12]  /*14ac0*/  BRA `(.L_x_1390) ;  /* 0xffffffc800687947 */ /* 0x000fd8000383ffff */
.L_x_1333:
[----:B0-----:R-:W-:-:S04]  /*14ad0*/  IMAD.U32 R3, RZ, RZ, UR46 ;  /* 0x0000002eff037e24 */ /* 0x001fc8000f8e00ff */
[----:B------:R0:W1:Y:S03]  /*14ae0*/  SYNCS.PHASECHK.TRANS64.TRYWAIT P2, [R3+URZ+0x20840], R20 ;  /* 0x02084014030075a7 */ /* 0x000066000804017f */
[----:B-1----:R-:W-:Y:S05]  /*14af0*/  @!P2 NANOSLEEP.SYNCS 0x989680 ;  /* 0x009896800000a95d */ /* 0x002fea0003900000 */
[----:B------:R-:W1:Y:S02]  /*14b00*/  @!P2 SYNCS.PHASECHK.TRANS64 P2, [R3+URZ+0x20840], R20 ;  /* 0x020840140300a5a7 */ /* 0x000e64000804007f */
[----:B-1----:R-:W-:Y:S05]  /*14b10*/  @!P2 BRA `(.L_x_1333) ;  /* 0xfffffffc00eca947 */ /* 0x002fea000383ffff */
[----:B------:R-:W-:Y:S05]  /*14b20*/  BRA `(.L_x_1391) ;  /* 0xffffffc800ac7947 */ /* 0x000fea000383ffff */
.L_x_1334:
        /* <DEDUP_REMOVED lines=8> */
.L_x_1393:
[----:B------:R-:W-:Y:S05]  /*14bb0*/  BSYNC B0 ;  /* 0x0000000000007941 */ /* 0x000fea0003800000 */
.L_x_1392:
        /* <DEDUP_REMOVED lines=8> */
.L_x_1394:
[----:B------:R-:W-:Y:S02]  /*14c40*/  IMAD.MOV.U32 R13, RZ, RZ, R4 ;  /* 0x000000ffff0d7224 */ /* 0x000fe400078e0004 */
[----:B------:R-:W-:Y:S01]  /*14c50*/  IMAD.MOV.U32 R12, RZ, RZ, 0x1 ;  /* 0x00000001ff0c7424 */ /* 0x000fe200078e00ff */
[C---:B------:R-:W-:Y:S02]  /*14c60*/  ISETP.GE.AND P6, PT, R35.reuse, R6, PT ;  /* 0x000000062300720c */ /* 0x040fe40003fc6270 */
[----:B------:R-:W-:-:S05]  /*14c70*/  @P4 IADD3 R14, P2, R35, R14, RZ ;  /* 0x0000000e230e4210 */ /* 0x000fca0007f5e0ff */
[----:B------:R-:W-:Y:S02]  /*14c80*/  @P4 IMAD.X R3, RZ, RZ, R2, P2 ;  /* 0x000000ffff034224 */ /* 0x000fe400010e0602 */
[----:B------:R-:W-:-:S05]  /*14c90*/  @P4 IMAD.MOV.U32 R2, RZ, RZ, R14 ;  /* 0x000000ffff024224 */ /* 0x000fca00078e000e */
[----:B------:R-:W-:Y:S01]  /*14ca0*/  @!PT LDS RZ, [RZ] ;  /* 0x00000000fffff984 */ /* 0x000fe20000000800 */
[----:B------:R-:W-:Y:S01]  /*14cb0*/  @!PT LDS RZ, [RZ] ;  /* 0x00000000fffff984 */ /* 0x000fe20000000800 */
[----:B------:R-:W-:Y:S01]  /*14cc0*/  @!PT LDS RZ, [RZ] ;  /* 0x00000000fffff984 */ /* 0x000fe20000000800 */
[----:B------:R0:W-:Y:S02]  /*14cd0*/  @P4 LDGSTS.E.BYPASS.LTC128B.128 [R28+0x18400], desc[UR50][R2.64], !P6 ;  /* 0x18400000021c4fae */ /* 0x0001e4000f101d72 */
[----:B0-----:R-:W-:Y:S05]  /*14ce0*/  WARPSYNC.COLLECTIVE R15, `(.L_x_1395) ;  /* 0x000000000f087348 */ /* 0x001fea0003c00000 */
[----:B------:R1:W2:Y:S02]  /*14cf0*/  SHFL.IDX P6, R14, R13, R12, R11 ;  /* 0x0000000c0d0e7389 */ /* 0x0002a400000c000b */
[----:B012---:R-:W-:Y:S01]  /*14d00*/  ENDCOLLECTIVE ;  /* 0x000000000000791b */ /* 0x007fe20003800000 */
.L_x_1395:
        /* <DEDUP_REMOVED lines=10> */
.L_x_1396:
[----:B------:R-:W-:Y:S02]  /*14db0*/  IMAD.MOV.U32 R13, RZ, RZ, R4 ;  /* 0x000000ffff0d7224 */ /* 0x000fe400078e0004 */
[----:B------:R-:W-:Y:S01]  /*14dc0*/  IMAD.MOV.U32 R12, RZ, RZ, 0x2 ;  /* 0x00000002ff0c7424 */ /* 0x000fe200078e00ff */
[----:B------:R-:W-:-:S04]  /*14dd0*/  @P0 IADD3 R14, P2, R35, R14, RZ ;  /* 0x0000000e230e0210 */ /* 0x000fc80007f5e0ff */
[----:B------:R-:W-:Y:S01]  /*14de0*/  @P0 IADD3.X R5, RZ, R5, RZ, P2, !PT ;  /* 0x00000005ff050210 */ /* 0x000fe200017fe4ff */
[----:B------:R-:W-:-:S08]  /*14df0*/  @P0 IMAD.MOV.U32 R2, RZ, RZ, R14 ;  /* 0x000000ffff020224 */ /* 0x000fd000078e000e */
[----:B------:R-:W-:Y:S05]  /*14e00*/  WARPSYNC.COLLECTIVE R15, `(.L_x_1397) ;  /* 0x000000000f087348 */ /* 0x000fea0003c00000 */
[----:B------:R0:W1:Y:S02]  /*14e10*/  SHFL.IDX P6, R14, R13, R12, R11 ;  /* 0x0000000c0d0e7389 */ /* 0x00006400000c000b */
[----:B01----:R-:W-:Y:S01]  /*14e20*/  ENDCOLLECTIVE ;  /* 0x000000000000791b */ /* 0x003fe20003800000 */
.L_x_1397:
[----:B------:R-:W-:-:S05]  /*14e30*/  @P0 IMAD.MOV.U32 R3, RZ, RZ, R5 ;  /* 0x000000ffff030224 */ /* 0x000fca00078e0005 */
[----:B------:R-:W-:Y:S01]  /*14e40*/  @!PT LDS RZ, [RZ] ;  /* 0x00000000fffff984 */ /* 0x000fe20000000800 */
[----:B------:R-:W-:Y:S01]  /*14e50*/  @!PT LDS RZ, [RZ] ;  /* 0x00000000fffff984 */ /* 0x000fe20000000800 */
[----:B------:R-:W-:Y:S01]  /*14e60*/  @!PT LDS RZ, [RZ] ;  /* 0x00000000fffff984 */ /* 0x000fe20000000800 */
[----:B------:R0:W-:Y:S04]  /*14e70*/  @P0 LDGSTS.E.BYPASS.LTC128B.128 [R28+0x18c00], desc[UR50][R2.64], !P4 ;  /* 0x18c00000021c0fae */ /* 0x0001e8000e101d72 */
[----:B------:R0:W-:Y:S01]  /*14e80*/  @P0 LDGSTS.E.BYPASS.LTC128B.128 [R28+0x1ac00], desc[UR50][R2.64+0x80], !P3 ;  /* 0x1ac00080021c0fae */ /* 0x0001e2000d901d72 */
[----:B------:R-:W-:Y:S02]  /*14e90*/  IMAD.MOV.U32 R13, RZ, RZ, R0 ;  /* 0x000000ffff0d7224 */ /* 0x000fe400078e0000 */
[----:B------:R-:W-:-:S07]  /*14ea0*/  IMAD.MOV.U32 R5, RZ, RZ, R14 ;  /* 0x000000ffff057224 */ /* 0x000fce00078e000e */
[----:B0-----:R-:W-:Y:S05]  /*14eb0*/  WARPSYNC.COLLECTIVE R15, `(.L_x_1398) ;  /* 0x000000000f087348 */ /* 0x001fea0003c00000 */
[----:B------:R1:W2:Y:S02]  /*14ec0*/  SHFL.IDX P6, R14, R13, R12, R11 ;  /* 0x0000000c0d0e7389 */ /* 0x0002a400000c000b */
[----:B012---:R-:W-:Y:S01]  /*14ed0*/  ENDCOLLECTIVE ;  /* 0x000000000000791b */ /* 0x007fe20003800000 */
.L_x_1398:
[----:B------:R-:W-:Y:S02]  /*14ee0*/  IMAD.MOV.U32 R13, RZ, RZ, R4 ;  /* 0x000000ffff0d7224 */ /* 0x000fe400078e0004 */
[----:B------:R-:W-:Y:S01]  /*14ef0*/  IMAD.MOV.U32 R12, RZ, RZ, 0x3 ;  /* 0x00000003ff0c7424 */ /* 0x000fe200078e00ff */
[----:B------:R-:W-:-:S05]  /*14f00*/  @P1 IADD3 R14, P0, R35, R14, RZ ;  /* 0x0000000e230e1210 */ /* 0x000fca0007f1e0ff */
[----:B------:R-:W-:-:S08]  /*14f10*/  @P1 IMAD.MOV.U32 R2, RZ, RZ, R14 ;  /* 0x000000ffff021224 */ /* 0x000fd000078e000e */
[----:B------:R-:W-:Y:S05]  /*14f20*/  WARPSYNC.COLLECTIVE R15, `(.L_x_1399) ;  /* 0x000000000f087348 */ /* 0x000fea0003c00000 */
[----:B------:R0:W1:Y:S02]  /*14f30*/  SHFL.IDX P6, R14, R13, R12, R11 ;  /* 0x0000000c0d0e7389 */ /* 0x00006400000c000b */
[----:B01----:R-:W-:Y:S01]  /*14f40*/  ENDCOLLECTIVE ;  /* 0x000000000000791b */ /* 0x003fe20003800000 */
.L_x_1399:
        /* <DEDUP_REMOVED lines=12> */
.L_x_1400:
[----:B------:R-:W-:Y:S05]  /*15010*/  BRA `(.L_x_1401) ;  /* 0xffffffc800387947 */ /* 0x000fea000383ffff */
.L_x_1337:
[----:B------:R-:W-:Y:S02]  /*15020*/  IMAD.MOV.U32 R13, RZ, RZ, R4 ;  /* 0x000000ffff0d7224 */ /* 0x000fe400078e0004 */
[----:B------:R-:W-:Y:S02]  /*15030*/  IMAD.MOV.U32 R12, RZ, RZ, RZ ;  /* 0x000000ffff0c7224 */ /* 0x000fe400078e00ff */
[----:B------:R-:W-:Y:S02]  /*15040*/  IMAD.MOV.U32 R11, RZ, RZ, 0x181f ;  /* 0x0000181fff0b7424 */ /* 0x000fe400078e00ff */
[----:B------:R-:W-:Y:S02]  /*15050*/  IMAD.MOV.U32 R15, RZ, RZ, -0x1 ;  /* 0xffffffffff0f7424 */ /* 0x000fe400078e00ff */
[----:B------:R-:W-:-:S07]  /*15060*/  VIADD R6, R19, UR41 ;  /* 0x0000002913067c36 */ /* 0x000fce0008000000 */
[----:B------:R-:W-:Y:S05]  /*15070*/  WARPSYNC.COLLECTIVE R15, `(.L_x_1402) ;  /* 0x000000000f087348 */ /* 0x000fea0003c00000 */
[----:B------:R0:W1:Y:S02]  /*15080*/  SHFL.IDX P6, R14, R13, R12, R11 ;  /* 0x0000000c0d0e7389 */ /* 0x00006400000c000b */
[----:B01----:R-:W-:Y:S01]  /*15090*/  ENDCOLLECTIVE ;  /* 0x000000000000791b */ /* 0x003fe20003800000 */
.L_x_1402:
[----:B------:R-:W-:Y:S02]  /*150a0*/  VIADD R8, R6, 0x10 ;  /* 0x0000001006087836 */ /* 0x000fe40000000000 */
[----:B------:R-:W-:Y:S02]  /*150b0*/  IMAD.MOV.U32 R13, RZ, RZ, R0 ;  /* 0x000000ffff0d7224 */ /* 0x000fe400078e0000 */
[----:B------:R-:W-:-:S07]  /*150c0*/  IMAD.MOV.U32 R2, RZ, RZ, R14 ;  /* 0x000000ffff027224 */ /* 0x000fce00078e000e */
[----:B------:R-:W-:Y:S05]  /*150d0*/  WARPSYNC.COLLECTIVE R15, `(.L_x_1403) ;  /* 0x000000000f087348 */ /* 0x000fea0003c00000 */
[----:B------:R0:W1:Y:S02]  /*150e0*/  SHFL.IDX P6, R14, R13, R12, R11 ;  /* 0x0000000c0d0e7389 */ /* 0x00006400000c000b */
[----:B01----:R-:W-:Y:S01]  /*150f0*/  ENDCOLLECTIVE ;  /* 0x000000000000791b */ /* 0x003fe20003800000 */
.L_x_1403:
[----:B------:R-:W-:Y:S02]  /*15100*/  ULDC UR4, c[0x0][0x288] ;  /* 0x0000a20000047ab9 */ /* 0x000fe40000000800 */
[----:B------:R-:W-:-:S05]  /*15110*/  IMAD R5, R5, UR4, RZ ;  /* 0x0000000405057c24 */ /* 0x000fca000f8e02ff */
        /* <DEDUP_REMOVED lines=9> */
.L_x_1404:
        /* <DEDUP_REMOVED lines=12> */
.L_x_1405:
[----:B------:R-:W-:Y:S02]  /*15270*/  IMAD.MOV.U32 R13, RZ, RZ, R4 ;  /* 0x000000ffff0d7224 */ /* 0x000fe400078e0004 */
[----:B------:R-:W-:Y:S01]  /*15280*/  IMAD.MOV.U32 R12, RZ, RZ, 0x2 ;  /* 0x00000002ff0c7424 */ /* 0x000fe200078e00ff */
[----:B------:R-:W-:-:S05]  /*15290*/  @!P1 IADD3 R14, P3, R35, R14, RZ ;  /* 0x0000000e230e9210 */ /* 0x000fca0007f7e0ff */
[----:B------:R-:W-:-:S08]  /*152a0*/  @!P1 IMAD.MOV.U32 R2, RZ, RZ, R14 ;  /* 0x000000ffff029224 */ /* 0x000fd000078e000e */
[----:B------:R-:W-:Y:S05]  /*152b0*/  WARPSYNC.COLLECTIVE R15, `(.L_x_1406) ;  /* 0x000000000f087348 */ /* 0x000fea0003c00000 */
[----:B------:R0:W1:Y:S02]  /*152c0*/  SHFL.IDX P6, R14, R13, R12, R11 ;  /* 0x0000000c0d0e7389 */ /* 0x00006400000c000b */
[----:B01----:R-:W-:Y:S01]  /*152d0*/  ENDCOLLECTIVE ;  /* 0x000000000000791b */ /* 0x003fe20003800000 */
.L_x_1406:
        /* <DEDUP_REMOVED lines=14> */
.L_x_1407:
[----:B------:R-:W-:Y:S02]  /*153c0*/  IMAD.MOV.U32 R13, RZ, RZ, R4 ;  /* 0x000000ffff0d7224 */ /* 0x000fe400078e0004 */
[----:B------:R-:W-:Y:S01]  /*153d0*/  IMAD.MOV.U32 R12, RZ, RZ, 0x3 ;  /* 0x00000003ff0c7424 */ /* 0x000fe200078e00ff */
[----:B------:R-:W-:-:S04]  /*153e0*/  @!P1 IADD3 R14, P3, R35, R14, RZ ;  /* 0x0000000e230e9210 */ /* 0x000fc80007f7e0ff */
[----:B------:R-:W-:Y:S01]  /*153f0*/  @!P1 IADD3.X R7, RZ, R7, RZ, P3, !PT ;  /* 0x00000007ff079210 */ /* 0x000fe20001ffe4ff */
[----:B------:R-:W-:-:S08]  /*15400*/  @!P1 IMAD.MOV.U32 R2, RZ, RZ, R14 ;  /* 0x000000ffff029224 */ /* 0x000fd000078e000e */
[----:B------:R-:W-:Y:S05]  /*15410*/  WARPSYNC.COLLECTIVE R15, `(.L_x_1408) ;  /* 0x000000000f087348 */ /* 0x000fea0003c00000 */
[----:B------:R0:W1:Y:S02]  /*15420*/  SHFL.IDX P6, R14, R13, R12, R11 ;  /* 0x0000000c0d0e7389 */ /* 0x00006400000c000b */
[----:B01----:R-:W-:Y:S01]  /*15430*/  ENDCOLLECTIVE ;  /* 0x000000000000791b */ /* 0x003fe20003800000 */
.L_x_1408:
[----:B------:R-:W-:-:S05]  /*15440*/  @!P1 IMAD.MOV.U32 R3, RZ, RZ, R7 ;  /* 0x000000ffff039224 */ /* 0x000fca00078e0007 */
        /* <DEDUP_REMOVED lines=12> */
.L_x_1409:
[----:B------:R-:W-:Y:S01]  /*15510*/  MOV R13, R4 ;  /* 0x00000004000d7202 */ /* 0x000fe20000000f00 */
[----:B------:R-:W-:Y:S01]  /*15520*/  IMAD.MOV.U32 R12, RZ, RZ, 0x4 ;  /* 0x00000004ff0c7424 */ /* 0x000fe200078e00ff */
[----:B------:R-:W-:-:S05]  /*15530*/  @!P1 IADD3 R14, P3, R35, R14, RZ ;  /* 0x0000000e230e9210 */ /* 0x000fca0007f7e0ff */
[----:B------:R-:W-:-:S08]  /*15540*/  @!P1 IMAD.MOV.U32 R2, RZ, RZ, R14 ;  /* 0x000000ffff029224 */ /* 0x000fd000078e000e */
[----:B------:R-:W-:Y:S05]  /*15550*/  WARPSYNC.COLLECTIVE R15, `(.L_x_1410) ;  /* 0x000000000f087348 */ /* 0x000fea0003c00000 */
[----:B------:R0:W1:Y:S02]  /*15560*/  SHFL.IDX P6, R14, R13, R12, R11 ;  /* 0x0000000c0d0e7389 */ /* 0x00006400000c000b */
[----:B01----:R-:W-:Y:S01]  /*15570*/  ENDCOLLECTIVE ;  /* 0x000000000000791b */ /* 0x003fe20003800000 */
.L_x_1410:
        /* <DEDUP_REMOVED lines=14> */
.L_x_1411:
[----:B------:R-:W-:Y:S02]  /*15660*/  IMAD.MOV.U32 R13, RZ, RZ, R4 ;  /* 0x000000ffff0d7224 */ /* 0x000fe400078e0004 */
[----:B------:R-:W-:Y:S01]  /*15670*/  IMAD.MOV.U32 R12, RZ, RZ, 0x5 ;  /* 0x00000005ff0c7424 */ /* 0x000fe200078e00ff */
[----:B------:R-:W-:-:S05]  /*15680*/  @!P1 IADD3 R14, P3, R35, R14, RZ ;  /* 0x0000000e230e9210 */ /* 0x000fca0007f7e0ff */
[----:B------:R-:W-:-:S08]  /*15690*/  @!P1 IMAD.MOV.U32 R2, RZ, RZ, R14 ;  /* 0x000000ffff029224 */ /* 0x000fd000078e000e */
[----:B------:R-:W-:Y:S05]  /*156a0*/  WARPSYNC.COLLECTIVE R15, `(.L_x_1412) ;  /* 0x000000000f087348 */ /* 0x000fea0003c00000 */
[----:B------:R0:W1:Y:S02]  /*156b0*/  SHFL.IDX P6, R14, R13, R12, R11 ;  /* 0x0000000c0d0e7389 */ /* 0x00006400000c000b */
[----:B01----:R-:W-:Y:S01]  /*156c0*/  ENDCOLLECTIVE ;  /* 0x000000000000791b */ /* 0x003fe20003800000 */
.L_x_1412:
        /* <DEDUP_REMOVED lines=14> */
.L_x_1413:
        /* <DEDUP_REMOVED lines=8> */
.L_x_1414:
        /* <DEDUP_REMOVED lines=8> */
[----:B------:R-:W-:-:S10]  /*158b0*/  IMAD.MOV.U32 R7, RZ, RZ, R14 ;  /* 0x000000ffff077224 */ /* 0x000fd400078e000e */
[----:B0-----:R-:W-:Y:S05]  /*158c0*/  WARPSYNC.COLLECTIVE R15, `(.L_x_1415) ;  /* 0x000000000f087348 */ /* 0x001fea0003c00000 */
[----:B------:R1:W2:Y:S02]  /*158d0*/  SHFL.IDX P6, R14, R13, R12, R11 ;  /* 0x0000000c0d0e7389 */ /* 0x0002a400000c000b */
[----:B012---:R-:W-:Y:S01]  /*158e0*/  ENDCOLLECTIVE ;  /* 0x000000000000791b */ /* 0x007fe20003800000 */
.L_x_1415:
[----:B------:R-:W-:Y:S01]  /*158f0*/  IMAD.MOV.U32 R13, RZ, RZ, R4 ;  /* 0x000000ffff0d7224 */ /* 0x000fe200078e0004 */
[----:B------:R-:W-:Y:S02]  /*15900*/  MOV R12, 0x7 ;  /* 0x00000007000c7802 */ /* 0x000fe40000000f00 */
[----:B------:R-:W-:-:S05]  /*15910*/  @!P1 IADD3 R14, P3, R35, R14, RZ ;  /* 0x0000000e230e9210 */ /* 0x000fca0007f7e0ff */
[----:B------:R-:W-:-:S08]  /*15920*/  @!P1 IMAD.MOV.U32 R2, RZ, RZ, R14 ;  /* 0x000000ffff029224 */ /* 0x000fd000078e000e */
[----:B------:R-:W-:Y:S05]  /*15930*/  WARPSYNC.COLLECTIVE R15, `(.L_x_1416) ;  /* 0x000000000f087348 */ /* 0x000fea0003c00000 */
[----:B------:R0:W1:Y:S02]  /*15940*/  SHFL.IDX P6, R14, R13, R12, R11 ;  /* 0x0000000c0d0e7389 */ /* 0x00006400000c000b */
[----:B01----:R-:W-:Y:S01]  /*15950*/  ENDCOLLECTIVE ;  /* 0x000000000000791b */ /* 0x003fe20003800000 */
.L_x_1416:
        /* <DEDUP_REMOVED lines=12> */
.L_x_1417:
[----:B------:R-:W-:Y:S05]  /*15a20*/  BRA `(.L_x_1418) ;  /* 0xffffffc800347947 */ /* 0x000fea000383ffff */
.L_x_1340:
[----:B0-----:R-:W-:-:S04]  /*15a30*/  IMAD.U32 R3, RZ, RZ, UR46 ;  /* 0x0000002eff037e24 */ /* 0x001fc8000f8e00ff */
[----:B------:R0:W3:Y:S03]  /*15a40*/  SYNCS.PHASECHK.TRANS64.TRYWAIT P1, [R3+URZ+0x20820], R0 ;  /* 0x02082000030075a7 */ /* 0x0000e6000802017f */
[----:B---3--:R-:W-:Y:S05]  /*15a50*/  @!P1 NANOSLEEP.SYNCS 0x989680 ;  /* 0x009896800000995d */ /* 0x008fea0003900000 */
[----:B------:R-:W3:Y:S02]  /*15a60*/  @!P1 SYNCS.PHASECHK.TRANS64 P1, [R3+URZ+0x20820], R0 ;  /* 0x02082000030095a7 */ /* 0x000ee4000802007f */
[----:B---3--:R-:W-:Y:S05]  /*15a70*/  @!P1 BRA `(.L_x_1340) ;  /* 0xfffffffc00ec9947 */ /* 0x008fea000383ffff */
[----:B------:R-:W-:Y:S05]  /*15a80*/  BRA `(.L_x_1419) ;  /* 0xffffffc800787947 */ /* 0x000fea000383ffff */
.L_x_1343:
[----:B0-----:R0:W2:Y:S02]  /*15a90*/  SYNCS.PHASECHK.TRANS64.TRYWAIT P1, [R4+URZ+0x20880], R17 ;  /* 0x02088011040075a7 */ /* 0x0010a4000802017f */
[----:B--2---:R-:W-:Y:S05]  /*15aa0*/  @!P1 NANOSLEEP.SYNCS 0x989680 ;  /* 0x009896800000995d */ /* 0x004fea0003900000 */
[----:B------:R-:W2:Y:S02]  /*15ab0*/  @!P1 SYNCS.PHASECHK.TRANS64 P1, [R4+URZ+0x20880], R17 ;  /* 0x02088011040095a7 */ /* 0x000ea4000802007f */
[----:B--2---:R-:W-:Y:S05]  /*15ac0*/  @!P1 BRA `(.L_x_1343) ;  /* 0xfffffffc00f09947 */ /* 0x004fea000383ffff */
[----:B------:R-:W-:Y:S05]  /*15ad0*/  BRA `(.L_x_1420) ;  /* 0xffffffcc00307947 */ /* 0x000fea000383ffff */
.L_x_1344:
[----:B------:R-:W-:Y:S01]  /*15ae0*/  BSSY B0, `(.L_x_1421) ;  /* 0x0000008000007945 */ /* 0x000fe20003800000 */
[----:B------:R-:W-:Y:S02]  /*15af0*/  IMAD.MOV.U32 R13, RZ, RZ, R20 ;  /* 0x000000ffff0d7224 */ /* 0x000fe400078e0014 */
[----:B------:R-:W-:Y:S02]  /*15b00*/  IMAD.MOV.U32 R12, RZ, RZ, RZ ;  /* 0x000000ffff0c7224 */ /* 0x000fe400078e00ff */
[----:B------:R-:W-:Y:S02]  /*15b10*/  IMAD.MOV.U32 R11, RZ, RZ, 0x181f ;  /* 0x0000181fff0b7424 */ /* 0x000fe400078e00ff */
[----:B------:R-:W-:-:S07]  /*15b20*/  IMAD.MOV.U32 R15, RZ, RZ, -0x1 ;  /* 0xffffffffff0f7424 */ /* 0x000fce00078e00ff */
[----:B01----:R-:W-:Y:S05]  /*15b30*/  WARPSYNC.COLLECTIVE R15, `(.L_x_1422) ;  /* 0x000000000f087348 */ /* 0x003fea0003c00000 */
[----:B-1----:R1:W2:Y:S02]  /*15b40*/  SHFL.IDX P6, R14, R13, R12, R11 ;  /* 0x0000000c0d0e7389 */ /* 0x0022a400000c000b */
[----:B012---:R-:W-:Y:S01]  /*15b50*/  ENDCOLLECTIVE ;  /* 0x000000000000791b */ /* 0x007fe20003800000 */
.L_x_1422:
[----:B------:R-:W-:Y:S05]  /*15b60*/  BSYNC B0 ;  /* 0x0000000000007941 */ /* 0x000fea0003800000 */
.L_x_1421:
[----:B------:R-:W-:Y:S01]  /*15b70*/  IMAD.MOV.U32 R13, RZ, RZ, R18 ;  /* 0x000000ffff0d7224 */ /* 0x000fe200078e0012 */
[----:B------:R-:W-:Y:S01]  /*15b80*/  MOV R15, 0xffffffff ;  /* 0xffffffff000f7802 */ /* 0x000fe20000000f00 */
[----:B------:R-:W-:Y:S02]  /*15b90*/  IMAD.MOV.U32 R12, RZ, RZ, RZ ;  /* 0x000000ffff0c7224 */ /* 0x000fe400078e00ff */
[----:B------:R-:W-:Y:S02]  /*15ba0*/  IMAD.MOV.U32 R11, RZ, RZ, 0x181f ;  /* 0x0000181fff0b7424 */ /* 0x000fe400078e00ff */
[----:B------:R-:W-:Y:S02]  /*15bb0*/  IMAD.MOV.U32 R3, RZ, RZ, R14 ;  /* 0x000000ffff037224 */ /* 0x000fe400078e000e */
[----:B------:R-:W-:-:S07]  /*15bc0*/  IMAD R19, R0, 0x4000, R28 ;  /* 0x0000400000137824 */ /* 0x000fce00078e021c */
[----:B------:R-:W-:Y:S05]  /*15bd0*/  WARPSYNC.COLLECTIVE R15, `(.L_x_1423) ;  /* 0x000000000f087348 */ /* 0x000fea0003c00000 */
[----:B------:R0:W1:Y:S02]  /*15be0*/  SHFL.IDX P6, R14, R13, R12, R11 ;  /* 0x0000000c0d0e7389 */ /* 0x00006400000c000b */
[----:B01----:R-:W-:Y:S01]  /*15bf0*/  ENDCOLLECTIVE ;  /* 0x000000000000791b */ /* 0x003fe20003800000 */
.L_x_1423:
[----:B------:R-:W-:Y:S02]  /*15c00*/  IMAD.MOV.U32 R13, RZ, RZ, R20 ;  /* 0x000000ffff0d7224 */ /* 0x000fe400078e0014 */
[----:B------:R-:W-:Y:S01]  /*15c10*/  IMAD.MOV.U32 R12, RZ, RZ, 0x1 ;  /* 0x00000001ff0c7424 */ /* 0x000fe200078e00ff */
[----:B------:R-:W-:-:S13]  /*15c20*/  IADD3 R2, P1, R35, R14, RZ ;  /* 0x0000000e23027210 */ /* 0x000fda0007f3e0ff */
[----:B------:R-:W-:Y:S05]  /*15c30*/  WARPSYNC.COLLECTIVE R15, `(.L_x_1424) ;  /* 0x000000000f087348 */ /* 0x000fea0003c00000 */
[----:B------:R0:W1:Y:S02]  /*15c40*/  SHFL.IDX P6, R14, R13, R12, R11 ;  /* 0x0000000c0d0e7389 */ /* 0x00006400000c000b */
[----:B01----:R-:W-:Y:S01]  /*15c50*/  ENDCOLLECTIVE ;  /* 0x000000000000791b */ /* 0x003fe20003800000 */
.L_x_1424:
        /* <DEDUP_REMOVED lines=11> */
.L_x_1425:
        /* <DEDUP_REMOVED lines=8> */
.L_x_1426:
        /* <DEDUP_REMOVED lines=10> */
.L_x_1427:
        /* <DEDUP_REMOVED lines=9> */
.L_x_1428:
        /* <DEDUP_REMOVED lines=10> */
.L_x_1429:
[----:B------:R-:W-:Y:S05]  /*15f60*/  BRA `(.L_x_1430) ;  /* 0xffffffc800d87947 */ /* 0x000fea000383ffff */
.L_x_1347:
[----:B-1----:R1:W2:Y:S02]  /*15f70*/  SYNCS.PHASECHK.TRANS64.TRYWAIT P1, [R4+URZ+0x20840], R17 ;  /* 0x02084011040075a7 */ /* 0x0022a4000802017f */
[----:B--2---:R-:W-:Y:S05]  /*15f80*/  @!P1 NANOSLEEP.SYNCS 0x989680 ;  /* 0x009896800000995d */ /* 0x004fea0003900000 */
[----:B------:R-:W2:Y:S02]  /*15f90*/  @!P1 SYNCS.PHASECHK.TRANS64 P1, [R4+URZ+0x20840], R17 ;  /* 0x02084011040095a7 */ /* 0x000ea4000802007f */
[----:B--2---:R-:W-:Y:S05]  /*15fa0*/  @!P1 BRA `(.L_x_1347) ;  /* 0xfffffffc00f09947 */ /* 0x004fea000383ffff */
[----:B------:R-:W-:Y:S05]  /*15fb0*/  BRA `(.L_x_1431) ;  /* 0xffffffcc001c7947 */ /* 0x000fea000383ffff */
.L_x_1348:
        /* <DEDUP_REMOVED lines=8> */
.L_x_1433:
[----:B------:R-:W-:Y:S05]  /*16040*/  BSYNC B0 ;  /* 0x0000000000007941 */ /* 0x000fea0003800000 */
.L_x_1432:
[----:B------:R-:W-:Y:S01]  /*16050*/  IMAD.MOV.U32 R13, RZ, RZ, R8 ;  /* 0x000000ffff0d7224 */ /* 0x000fe200078e0008 */
[----:B------:R-:W-:Y:S01]  /*16060*/  MOV R3, R14 ;  /* 0x0000000e00037202 */ /* 0x000fe20000000f00 */
[----:B------:R-:W-:Y:S02]  /*16070*/  IMAD.MOV.U32 R12, RZ, RZ, RZ ;  /* 0x000000ffff0c7224 */ /* 0x000fe400078e00ff */
[----:B------:R-:W-:Y:S02]  /*16080*/  IMAD.MOV.U32 R11, RZ, RZ, 0x181f ;  /* 0x0000181fff0b7424 */ /* 0x000fe400078e00ff */
[----:B------:R-:W-:Y:S02]  /*16090*/  IMAD.MOV.U32 R15, RZ, RZ, -0x1 ;  /* 0xffffffffff0f7424 */ /* 0x000fe400078e00ff */
[----:B------:R-:W-:-:S07]  /*160a0*/  IMAD R9, R0, 0x4000, R34 ;  /* 0x0000400000097824 */ /* 0x000fce00078e0222 */
[----:B------:R-:W-:Y:S05]  /*160b0*/  WARPSYNC.COLLECTIVE R15, `(.L_x_1434) ;  /* 0x000000000f087348 */ /* 0x000fea0003c00000 */
[----:B------:R0:W1:Y:S02]  /*160c0*/  SHFL.IDX P6, R14, R13, R12, R11 ;  /* 0x0000000c0d0e7389 */ /* 0x00006400000c000b */
[----:B01----:R-:W-:Y:S01]  /*160d0*/  ENDCOLLECTIVE ;  /* 0x000000000000791b */ /* 0x003fe20003800000 */
.L_x_1434:
[----:B------:R-:W-:Y:S02]  /*160e0*/  VIADD R9, R9, UR46 ;  /* 0x0000002e09097c36 */ /* 0x000fe40008000000 */
[----:B------:R-:W-:Y:S02]  /*160f0*/  IMAD.MOV.U32 R13, RZ, RZ, R10 ;  /* 0x000000ffff0d7224 */ /* 0x000fe400078e000a */
[----:B------:R-:W-:Y:S01]  /*16100*/  IMAD.MOV.U32 R12, RZ, RZ, 0x1 ;  /* 0x00000001ff0c7424 */ /* 0x000fe200078e00ff */
[----:B------:R-:W-:-:S13]  /*16110*/  IADD3 R2, P1, R35, R14, RZ ;  /* 0x0000000e23027210 */ /* 0x000fda0007f3e0ff */
[----:B------:R-:W-:Y:S05]  /*16120*/  WARPSYNC.COLLECTIVE R15, `(.L_x_1435) ;  /* 0x000000000f087348 */ /* 0x000fea0003c00000 */
[----:B------:R0:W1:Y:S02]  /*16130*/  SHFL.IDX P6, R14, R13, R12, R11 ;  /* 0x0000000c0d0e7389 */ /* 0x00006400000c000b */
[----:B01----:R-:W-:Y:S01]  /*16140*/  ENDCOLLECTIVE ;  /* 0x000000000000791b */ /* 0x003fe20003800000 */
.L_x_1435:
        /* <DEDUP_REMOVED lines=11> */
.L_x_1436:
[----:B------:R-:W-:Y:S02]  /*16200*/  IMAD.MOV.U32 R13, RZ, RZ, R10 ;  /* 0x000000ffff0d7224 */ /* 0x000fe400078e000a */
[----:B------:R-:W-:Y:S01]  /*16210*/  IMAD.MOV.U32 R12, RZ, RZ, 0x2 ;  /* 0x00000002ff0c7424 */ /* 0x000fe200078e00ff */
[----:B------:R-:W-:-:S07]  /*16220*/  MOV R18, R14 ;  /* 0x0000000e00127202 */ /* 0x000fce0000000f00 */
[----:B------:R-:W-:Y:S05]  /*16230*/  WARPSYNC.COLLECTIVE R15, `(.L_x_1437) ;  /* 0x000000000f087348 */ /* 0x000fea0003c00000 */
[----:B------:R0:W1:Y:S02]  /*16240*/  SHFL.IDX P6, R14, R13, R12, R11 ;  /* 0x0000000c0d0e7389 */ /* 0x00006400000c000b */
[----:B01----:R-:W-:Y:S01]  /*16250*/  ENDCOLLECTIVE ;  /* 0x000000000000791b */ /* 0x003fe20003800000 */
.L_x_1437:
        /* <DEDUP_REMOVED lines=12> */
.L_x_1438:
[----:B------:R-:W-:Y:S02]  /*16320*/  IMAD.MOV.U32 R13, RZ, RZ, R10 ;  /* 0x000000ffff0d7224 */ /* 0x000fe400078e000a */
[----:B------:R-:W-:Y:S01]  /*16330*/  IMAD.MOV.U32 R12, RZ, RZ, 0x3 ;  /* 0x00000003ff0c7424 */ /* 0x000fe200078e00ff */
[----:B------:R-:W-:-:S13]  /*16340*/  IADD3 R2, P1, R35, R14, RZ ;  /* 0x0000000e23027210 */ /* 0x000fda0007f3e0ff */
[----:B------:R-:W-:Y:S05]  /*16350*/  WARPSYNC.COLLECTIVE R15, `(.L_x_1439) ;  /* 0x000000000f087348 */ /* 0x000fea0003c00000 */
[----:B------:R0:W1:Y:S02]  /*16360*/  SHFL.IDX P6, R14, R13, R12, R11 ;  /* 0x0000000c0d0e7389 */ /* 0x00006400000c000b */
[----:B01----:R-:W-:Y:S01]  /*16370*/  ENDCOLLECTIVE ;  /* 0x000000000000791b */ /* 0x003fe20003800000 */
.L_x_1439:
        /* <DEDUP_REMOVED lines=11> */
.L_x_1440:
[----:B------:R-:W-:Y:S05]  /*16430*/  BRA `(.L_x_1441) ;  /* 0xffffffc800b87947 */ /* 0x000fea000383ffff */
.L_x_1351:
[----:B-1----:R1:W2:Y:S02]  /*16440*/  SYNCS.PHASECHK.TRANS64.TRYWAIT P2, [R2+URZ+0x20870], R3 ;  /* 0x02087003020075a7 */ /* 0x0022a4000804017f */
[----:B--2---:R-:W-:Y:S05]  /*16450*/  @!P2 NANOSLEEP.SYNCS 0x989680 ;  /* 0x009896800000a95d */ /* 0x004fea0003900000 */
[----:B------:R-:W2:Y:S02]  /*16460*/  @!P2 SYNCS.PHASECHK.TRANS64 P2, [R2+URZ+0x20870], R3 ;  /* 0x020870030200a5a7 */ /* 0x000ea4000804007f */
[----:B--2---:R-:W-:Y:S05]  /*16470*/  @!P2 BRA `(.L_x_1351) ;  /* 0xfffffffc00f0a947 */ /* 0x004fea000383ffff */
[----:B------:R-:W-:Y:S05]  /*16480*/  BRA `(.L_x_1442) ;  /* 0xffffffcc00147947 */ /* 0x000fea000383ffff */
.L_x_1353:
[----:B0-----:R0:W1:Y:S02]  /*16490*/  SYNCS.PHASECHK.TRANS64.TRYWAIT P2, [R2+URZ+0x20860], R3 ;  /* 0x02086003020075a7 */ /* 0x001064000804017f */
[----:B-1----:R-:W-:Y:S05]  /*164a0*/  @!P2 NANOSLEEP.SYNCS 0x989680 ;  /* 0x009896800000a95d */ /* 0x002fea0003900000 */
[----:B------:R-:W1:Y:S02]  /*164b0*/  @!P2 SYNCS.PHASECHK.TRANS64 P2, [R2+URZ+0x20860], R3 ;  /* 0x020860030200a5a7 */ /* 0x000e64000804007f */
[----:B-1----:R-:W-:Y:S05]  /*164c0*/  @!P2 BRA `(.L_x_1353) ;  /* 0xfffffffc00f0a947 */ /* 0x002fea000383ffff */
[----:B------:R-:W-:Y:S05]  /*164d0*/  BRA `(.L_x_1443) ;  /* 0xffffffcc00247947 */ /* 0x000fea000383ffff */
.L_x_1360:
[----:B0-----:R0:W3:Y:S02]  /*164e0*/  SYNCS.PHASECHK.TRANS64.TRYWAIT P0, [R17+URZ+0x20870], R2 ;  /* 0x02087002110075a7 */ /* 0x0010e4000800017f */
[----:B---3--:R-:W-:Y:S05]  /*164f0*/  @!P0 NANOSLEEP.SYNCS 0x989680 ;  /* 0x009896800000895d */ /* 0x008fea0003900000 */
[----:B------:R-:W3:Y:S02]  /*16500*/  @!P0 SYNCS.PHASECHK.TRANS64 P0, [R17+URZ+0x20870], R2 ;  /* 0x02087002110085a7 */ /* 0x000ee4000800007f */
[----:B---3--:R-:W-:Y:S05]  /*16510*/  @!P0 BRA `(.L_x_1360) ;  /* 0xfffffffc00f08947 */ /* 0x008fea000383ffff */
[----:B------:R-:W-:Y:S05]  /*16520*/  BRA `(.L_x_1444) ;  /* 0xffffffd000a07947 */ /* 0x000fea000383ffff */
.L_x_1362:
[----:B0-----:R0:W3:Y:S02]  /*16530*/  SYNCS.PHASECHK.TRANS64.TRYWAIT P0, [R17+URZ+0x20860], R4 ;  /* 0x02086004110075a7 */ /* 0x0010e4000800017f */
[----:B---3--:R-:W-:Y:S05]  /*16540*/  @!P0 NANOSLEEP.SYNCS 0x989680 ;  /* 0x009896800000895d */ /* 0x008fea0003900000 */
[----:B------:R-:W3:Y:S02]  /*16550*/  @!P0 SYNCS.PHASECHK.TRANS64 P0, [R17+URZ+0x20860], R4 ;  /* 0x02086004110085a7 */ /* 0x000ee4000800007f */
[----:B---3--:R-:W-:Y:S05]  /*16560*/  @!P0 BRA `(.L_x_1362) ;  /* 0xfffffffc00f08947 */ /* 0x008fea000383ffff */
[----:B------:R-:W-:Y:S05]  /*16570*/  BRA `(.L_x_1445) ;  /* 0xffffffd000d47947 */ /* 0x000fea000383ffff */
.L_x_1365:
[----:B-1----:R1:W2:Y:S02]  /*16580*/  SYNCS.PHASECHK.TRANS64.TRYWAIT P0, [R5+URZ+0x20820], R2 ;  /* 0x02082002050075a7 */ /* 0x0022a4000800017f */
[----:B--2---:R-:W-:Y:S05]  /*16590*/  @!P0 NANOSLEEP.SYNCS 0x989680 ;  /* 0x009896800000895d */ /* 0x004fea0003900000 */
[----:B------:R-:W2:Y:S02]  /*165a0*/  @!P0 SYNCS.PHASECHK.TRANS64 P0, [R5+URZ+0x20820], R2 ;  /* 0x02082002050085a7 */ /* 0x000ea4000800007f */
[----:B--2---:R-:W-:Y:S05]  /*165b0*/  @!P0 BRA `(.L_x_1365) ;  /* 0xfffffffc00f08947 */ /* 0x004fea000383ffff */
[----:B------:R-:W-:Y:S05]  /*165c0*/  BRA `(.L_x_1446) ;  /* 0xffffffd8001c7947 */ /* 0x000fea000383ffff */
.L_x_1367:
[----:B-1----:R1:W2:Y:S02]  /*165d0*/  SYNCS.PHASECHK.TRANS64.TRYWAIT P1, [R4+URZ+0x20840], R3 ;  /* 0x02084003040075a7 */ /* 0x0022a4000802017f */
[----:B--2---:R-:W-:Y:S05]  /*165e0*/  @!P1 NANOSLEEP.SYNCS 0x989680 ;  /* 0x009896800000995d */ /* 0x004fea0003900000 */
[----:B------:R-:W2:Y:S02]  /*165f0*/  @!P1 SYNCS.PHASECHK.TRANS64 P1, [R4+URZ+0x20840], R3 ;  /* 0x02084003040095a7 */ /* 0x000ea4000802007f */
[----:B--2---:R-:W-:Y:S05]  /*16600*/  @!P1 BRA `(.L_x_1367) ;  /* 0xfffffffc00f09947 */ /* 0x004fea000383ffff */
[----:B------:R-:W-:Y:S05]  /*16610*/  BRA `(.L_x_1447) ;  /* 0xffffffd800587947 */ /* 0x000fea000383ffff */
.L_x_1369:
[----:B--2---:R2:W3:Y:S02]  /*16620*/  SYNCS.PHASECHK.TRANS64.TRYWAIT P1, [R5+URZ+0x20840], R0 ;  /* 0x02084000050075a7 */ /* 0x0044e4000802017f */
[----:B---3--:R-:W-:Y:S05]  /*16630*/  @!P1 NANOSLEEP.SYNCS 0x989680 ;  /* 0x009896800000995d */ /* 0x008fea0003900000 */
[----:B------:R-:W3:Y:S02]  /*16640*/  @!P1 SYNCS.PHASECHK.TRANS64 P1, [R5+URZ+0x20840], R0 ;  /* 0x02084000050095a7 */ /* 0x000ee4000802007f */
[----:B---3--:R-:W-:Y:S05]  /*16650*/  @!P1 BRA `(.L_x_1369) ;  /* 0xfffffffc00f09947 */ /* 0x008fea000383ffff */
[----:B------:R-:W-:Y:S05]  /*16660*/  BRA `(.L_x_1448) ;  /* 0xffffffd800647947 */ /* 0x000fea000383ffff */
.L_x_1371:
[----:B---3--:R3:W4:Y:S02]  /*16670*/  SYNCS.PHASECHK.TRANS64.TRYWAIT P1, [R4+URZ+0x20860], R3 ;  /* 0x02086003040075a7 */ /* 0x008724000802017f */
[----:B----4-:R-:W-:Y:S05]  /*16680*/  @!P1 NANOSLEEP.SYNCS 0x989680 ;  /* 0x009896800000995d */ /* 0x010fea0003900000 */
[----:B------:R-:W4:Y:S02]  /*16690*/  @!P1 SYNCS.PHASECHK.TRANS64 P1, [R4+URZ+0x20860], R3 ;  /* 0x02086003040095a7 */ /* 0x000f24000802007f */
[----:B----4-:R-:W-:Y:S05]  /*166a0*/  @!P1 BRA `(.L_x_1371) ;  /* 0xfffffffc00f09947 */ /* 0x010fea000383ffff */
[----:B------:R-:W-:Y:S05]  /*166b0*/  BRA `(.L_x_1449) ;  /* 0xffffffd800607947 */ /* 0x000fea000383ffff */
.L_x_1373:
[----:B----4-:R4:W0:Y:S02]  /*166c0*/  SYNCS.PHASECHK.TRANS64.TRYWAIT P1, [R5+URZ+0x20860], R0 ;  /* 0x02086000050075a7 */ /* 0x010824000802017f */
[----:B0-----:R-:W-:Y:S05]  /*166d0*/  @!P1 NANOSLEEP.SYNCS 0x989680 ;  /* 0x009896800000995d */ /* 0x001fea0003900000 */
[----:B------:R-:W0:Y:S02]  /*166e0*/  @!P1 SYNCS.PHASECHK.TRANS64 P1, [R5+URZ+0x20860], R0 ;  /* 0x02086000050095a7 */ /* 0x000e24000802007f */
[----:B0-----:R-:W-:Y:S05]  /*166f0*/  @!P1 BRA `(.L_x_1373) ;  /* 0xfffffffc00f09947 */ /* 0x001fea000383ffff */
[----:B------:R-:W-:Y:S05]  /*16700*/  BRA `(.L_x_1450) ;  /* 0xffffffd8005c7947 */ /* 0x000fea000383ffff */
.L_x_1375:
[----:B------:R0:W0:Y:S02]  /*16710*/  SYNCS.PHASECHK.TRANS64.TRYWAIT P1, [R4+URZ+0x20880], R3 ;  /* 0x02088003040075a7 */ /* 0x000024000802017f */
[----:B0-----:R-:W-:Y:S05]  /*16720*/  @!P1 NANOSLEEP.SYNCS 0x989680 ;  /* 0x009896800000995d */ /* 0x001fea0003900000 */
[----:B------:R-:W0:Y:S02]  /*16730*/  @!P1 SYNCS.PHASECHK.TRANS64 P1, [R4+URZ+0x20880], R3 ;  /* 0x02088003040095a7 */ /* 0x000e24000802007f */
[----:B0-----:R-:W-:Y:S05]  /*16740*/  @!P1 BRA `(.L_x_1375) ;  /* 0xfffffffc00f09947 */ /* 0x001fea000383ffff */
[----:B------:R-:W-:Y:S05]  /*16750*/  BRA `(.L_x_1451) ;  /* 0xffffffd800587947 */ /* 0x000fea000383ffff */
.L_x_1452:
        /* <DEDUP_REMOVED lines=10> */
.L_x_3855:


//--------------------- .text._ZN7cutlass13device_kernelIN5flash11enable_sm90INS1_16FlashAttnFwdSm90INS1_25CollectiveMainloopFwdSm90ILi2EN4cute5tupleIJNS5_1CILi1EEES8_S8_EEENS6_IJNS7_ILi128EEENS7_ILi64EEENS7_ILi256EEEEEELi256ENS_12float_e4m3_tEfNS_4arch4Sm90ELb0ELb1ELb1ELb1ELb1ELb0ELb0ELb1ELb0ELb1ELb1ELb0EEENS1_21CollectiveEpilogueFwdINS6_IJSA_SC_SB_EEES9_NS_10bfloat16_tESG_Li256ELb1ELb1ELb1ELb1EEENS1_36VarlenDynamicPersistentTileSchedulerILi128ELi64ELi256ELi128ELb1ELb1ELb1ELb1ELb0ELb1EEEEEEEEEvNT_6ParamsE --------------------------
	.section	.text._ZN7cutlass13device_kernelIN5flash11enable_sm90INS1_16FlashAttnFwdSm90INS1_25CollectiveMainloopFwdSm90ILi2EN4cute5tupleIJNS5_1CILi1EEES8_S8_EEENS6_IJNS7_ILi128EEENS7_ILi64EEENS7_ILi256EEEEEELi256ENS_12float_e4m3_tEfNS_4arch4Sm90ELb0ELb1ELb1ELb1ELb1ELb0ELb0ELb1ELb0ELb1ELb1ELb0EEENS1_21CollectiveEpilogueFwdINS6_IJSA_SC_SB_EEES9_NS_10bfloat16_tESG_Li256ELb1ELb1ELb1ELb1EEENS1_36VarlenDynamicPersistentTileSchedulerILi128ELi64ELi256ELi128ELb1ELb1ELb1ELb1ELb0ELb1EEEEEEEEEvNT_6ParamsE,"ax",@progbits
	.align	128
.text._ZN7cutlass13device_kernelIN5flash11enable_sm90INS1_16FlashAttnFwdSm90INS1_25CollectiveMainloopFwdSm90ILi2EN4cute5tupleIJNS5_1CILi1EEES8_S8_EEENS6_IJNS7_ILi128EEENS7_ILi64EEENS7_ILi256EEEEEELi256ENS_12float_e4m3_tEfNS_4arch4Sm90ELb0ELb1ELb1ELb1ELb1ELb0ELb0ELb1ELb0ELb1ELb1ELb0EEENS1_21CollectiveEpilogueFwdINS6_IJSA_SC_SB_EEES9_NS_10bfloat16_tESG_Li256ELb1ELb1ELb1ELb1EEENS1_36VarlenDynamicPersistentTileSchedulerILi128ELi64ELi256ELi128ELb1ELb1ELb1ELb1ELb0ELb1EEEEEEEEEvNT_6ParamsE:
        .type           _ZN7cutlass13device_kernelIN5flash11enable_sm90INS1_16FlashAttnFwdSm90INS1_25CollectiveMainloopFwdSm90ILi2EN4cute5tupleIJNS5_1CILi1EEES8_S8_EEENS6_IJNS7_ILi128EEENS7_ILi64EEENS7_ILi256EEEEEELi256ENS_12float_e4m3_tEfNS_4arch4Sm90ELb0ELb1ELb1ELb1ELb1ELb0ELb0ELb1ELb0ELb1ELb1ELb0EEENS1_21CollectiveEpilogueFwdINS6_IJSA_SC_SB_EEES9_NS_10bfloat16_tESG_Li256ELb1ELb1ELb1ELb1EEENS1_36VarlenDynamicPersistentTileSchedulerILi128ELi64ELi256ELi128ELb1ELb1ELb1ELb1ELb0ELb1EEEEEEEEEvNT_6ParamsE,@function
        .size           _ZN7cutlass13device_kernelIN5flash11enable_sm90INS1_16FlashAttnFwdSm90INS1_25CollectiveMainloopFwdSm90ILi2EN4cute5tupleIJNS5_1CILi1EEES8_S8_EEENS6_IJNS7_ILi128EEENS7_ILi64EEENS7_ILi256EEEEEELi256ENS_12float_e4m3_tEfNS_4arch4Sm90ELb0ELb1ELb1ELb1ELb1ELb0ELb0ELb1ELb0ELb1ELb1ELb0EEENS1_21CollectiveEpilogueFwdINS6_IJSA_SC_SB_EEES9_NS_10bfloat16_tESG_Li256ELb1ELb1ELb1ELb1EEENS1_36VarlenDynamicPersistentTileSchedulerILi128ELi64ELi256ELi128ELb1ELb1ELb1ELb1ELb0ELb1EEEEEEEEEvNT_6ParamsE,(.L_x_3856 - _ZN7cutlass13device_kernelIN5flash11enable_sm90INS1_16FlashAttnFwdSm90INS1_25CollectiveMainloopFwdSm90ILi2EN4cute5tupleIJNS5_1CILi1EEES8_S8_EEENS6_IJNS7_ILi128EEENS7_ILi64EEENS7_ILi256EEEEEELi256ENS_12float_e4m3_tEfNS_4arch4Sm90ELb0ELb1ELb1ELb1ELb1ELb0ELb0ELb1ELb0ELb1ELb1ELb0EEENS1_21CollectiveEpilogueFwdINS6_IJSA_SC_SB_EEES9_NS_10bfloat16_tESG_Li256ELb1ELb1ELb1ELb1EEENS1_36VarlenDynamicPersistentTileSchedulerILi128ELi64ELi256ELi128ELb1ELb1ELb1ELb1ELb0ELb1EEEEEEEEEvNT_6ParamsE)
        .other          _ZN7cutlass13device_kernelIN5flash11enable_sm90INS1_16FlashAttnFwdSm90INS1_25CollectiveMainloopFwdSm90ILi2EN4cute5tupleIJNS5_1CILi1EEES8_S8_EEENS6_IJNS7_ILi128EEENS7_ILi64EEENS7_ILi256EEEEEELi256ENS_12float_e4m3_tEfNS_4arch4Sm90ELb0ELb1ELb1ELb1ELb1ELb0ELb0ELb1ELb0ELb1ELb1ELb0EEENS1_21CollectiveEpilogueFwdINS6_IJSA_SC_SB_EEES9_NS_10bfloat16_tESG_Li256ELb1ELb1ELb1ELb1EEENS1_36VarlenDynamicPersistentTileSchedulerILi128ELi64ELi256ELi128ELb1ELb1ELb1ELb1ELb0ELb1EEEEEEEEEvNT_6ParamsE,@"STO_CUDA_ENTRY STV_DEFAULT"
_ZN7cutlass13device_kernelIN5flash11enable_sm90INS1_16FlashAttnFwdSm90INS1_25CollectiveMainloopFwdSm90ILi2EN4cute5tupleIJNS5_1CILi1EEES8_S8_EEENS6_IJNS7_ILi128EEENS7_ILi64EEENS7_ILi256EEEEEELi256ENS_12float_e4m3_tEfNS_4arch4Sm90ELb0ELb1ELb1ELb1ELb1ELb0ELb0ELb1ELb0ELb1ELb1ELb0EEENS1_21CollectiveEpilogueFwdINS6_IJSA_SC_SB_EEES9_NS_10bfloat16_tESG_Li256ELb1ELb1ELb1ELb1EEENS1_36VarlenDynamicPersistentTileSchedulerILi128ELi64ELi256ELi128ELb1ELb1ELb1ELb1ELb0ELb1EEEEEEEEEvNT_6ParamsE:
        /* <DEDUP_REMOVED lines=45> */
.L_x_1453:
        /* <DEDUP_REMOVED lines=22> */
.L_x_1454:
        /* <DEDUP_REMOVED lines=18> */
.L_x_1455:
        /* <DEDUP_REMOVED lines=22> */
.L_x_1456:
        /* <DEDUP_REMOVED lines=24> */
.L_x_1457:
[----:B------:R-:W-:Y:S01]  /*0830*/  UISETP.NE.AND UP0, UPT, UR9, URZ, UPT ;  /* 0x0000003f0900728c */ /* 0x000fe2000bf05270 */
[----:B------:R-:W-:Y:S01]  /*0840*/  NOP ;  /* 0x0000000000007918 */ /* 0x000fe20000000000 */
[----:B01----:R-:W-:Y:S01]  /*0850*/  UMOV UR4, 0x1 ;  /* 0x0000000100047882 */ /* 0x003fe20000000000 */
[----:B------:R-:W-:Y:S01]  /*0860*/  ULDC.64 UR36, c[0x0][0x208] ;  /* 0x0000820000247ab9 */ /* 0x000fe20000000a00 */
[----:B------:R-:W-:Y:S01]  /*0870*/  USEL UR4, UR4, 0x2, !UP0 ;  /* 0x0000000204047887 */ /* 0x000fe2000c000000 */
[----:B--234-:R-:W-:Y:S01]  /*0880*/  BAR.SYNC.DEFER_BLOCKING 0x0 ;  /* 0x0000000000007b1d */ /* 0x01cfe20000010000 */
[----:B------:R-:W-:-:S04]  /*0890*/  PLOP3.LUT P0, PT, PT, PT, UP0, 0x80, 0x0 ;  /* 0x000000000000781c */ /* 0x000fc80003f0f008 */
[----:B------:R-:W-:-:S05]  /*08a0*/  IMAD.U32 R3, RZ, RZ, UR4 ;  /* 0x00000004ff037e24 */ /* 0x000fca000f8e00ff */
[----:B------:R0:W-:Y:S04]  /*08b0*/  STL [R1+0x10], R3 ;  /* 0x0000100301007387 */ /* 0x0001e80000100800 */
[----:B------:R-:W-:Y:S05]  /*08c0*/  @!P0 BRA `(.L_x_1458) ;  /* 0x0000012400588947 */ /* 0x000fea0003800000 */
.L_x_1459:
[----:B------:R-:W-:-:S08]  /*08d0*/  NOP ;  /* 0x0000000000007918 */ /* 0x000fd00000000000 */
[----:B------:R-:W1:Y:S02]  /*08e0*/  USETMAXREG.TRY_ALLOC.CTAPOOL UP0, 0xe8 ;  /* 0x000000e8000079c8 */ /* 0x000e640008000600 */
[----:B-1----:R-:W-:-:S13]  /*08f0*/  PLOP3.LUT P0, PT, PT, PT, UP0, 0x80, 0x0 ;  /* 0x000000000000781c */ /* 0x002fda0003f0f008 */
[----:B------:R-:W-:Y:S05]  /*0900*/  @!P0 BRA `(.L_x_1459) ;  /* 0xfffffffc00f08947 */ /* 0x000fea000383ffff */
[----:B------:R-:W1:Y:S01]  /*0910*/  S2R R0, SR_TID.X ;  /* 0x0000000000007919 */ /* 0x000e620000002100 */
[----:B------:R-:W2:Y:S01]  /*0920*/  S2UR UR5, SR_CgaCtaId ;  /* 0x00000000000579c3 */ /* 0x000ea20000008800 */
[----:B------:R-:W-:-:S07]  /*0930*/  UMOV UR4, 0x400 ;  /* 0x0000040000047882 */ /* 0x000fce0000000000 */
[----:B------:R-:W-:Y:S06]  /*0940*/  BAR.ARV 0x8, 0x180 ;  /* 0x0206000000007b1d */ /* 0x000fec0000002000 */
[----:B--2---:R-:W-:Y:S01]  /*0950*/  ULEA UR4, UR5, UR4, 0x18 ;  /* 0x0000000405047291 */ /* 0x004fe2000f8ec03f */
[----:B-1----:R-:W-:-:S04]  /*0960*/  SHF.R.U32.HI R0, RZ, 0x7, R0 ;  /* 0x00000007ff007819 */ /* 0x002fc80000011600 */
[----:B------:R-:W-:-:S13]  /*0970*/  ISETP.NE.AND P0, PT, R0, 0x1, PT ;  /* 0x000000010000780c */ /* 0x000fda0003f05270 */
[----:B------:R-:W-:Y:S08]  /*0980*/  @!P0 BAR.ARV 0x9, 0x100 ;  /* 0x0244000000008b1d */ /* 0x000ff00000002000 */
[----:B------:R-:W-:Y:S06]  /*0990*/  BAR.SYNC.DEFER_BLOCKING 0x5, 0x180 ;  /* 0x0146000000007b1d */ /* 0x000fec0000010000 */
[----:B------:R-:W1:Y:S01]  /*09a0*/  LDS.128 R4, [UR4+0x284d0] ;  /* 0x0284d004ff047984 */ /* 0x000e620008000c00 */
[----:B------:R-:W-:Y:S01]  /*09b0*/  ULDC UR4, c[0x0][0xc3c] ;  /* 0x00030f0000047ab9 */ /* 0x000fe20000000800 */
[----:B------:R-:W-:Y:S06]  /*09c0*/  BAR.ARV 0x4, 0x180 ;  /* 0x0106000000007b1d */ /* 0x000fec0000002000 */
[----:B-1----:R-:W-:-:S13]  /*09d0*/  ISETP.GE.AND P0, PT, R7, UR4, PT ;  /* 0x0000000407007c0c */ /* 0x002fda000bf06270 */
[----:B------:R-:W-:Y:S05]  /*09e0*/  @P0 EXIT ;  /* 0x000000000000094d */ /* 0x000fea0003800000 */
[----:B------:R-:W2:Y:S01]  /*09f0*/  LDL R2, [R1+0x10] ;  /* 0x0000100001027983 */ /* 0x000ea20000100800 */
[----:B------:R-:W-:Y:S01]  /*0a00*/  R2UR UR6, R5 ;  /* 0x00000000050672ca */ /* 0x000fe200000e0000 */
[----:B------:R-:W-:Y:S01]  /*0a10*/  UMOV UR61, URZ ;  /* 0x0000003f003d7c82 */ /* 0x000fe20008000000 */
[----:B------:R-:W-:Y:S01]  /*0a20*/  R2UR UR5, R6 ;  /* 0x00000000060572ca */ /* 0x000fe200000e0000 */
[----:B------:R-:W1:Y:S01]  /*0a30*/  S2R R0, SR_TID.X ;  /* 0x0000000000007919 */ /* 0x000e620000002100 */
[----:B------:R-:W-:Y:S01]  /*0a40*/  R2UR UR53, R7 ;  /* 0x00000000073572ca */ /* 0x000fe200000e0000 */
[----:B------:R-:W-:Y:S01]  /*0a50*/  UMOV UR39, URZ ;  /* 0x0000003f00277c82 */ /* 0x000fe20008000000 */
[----:B------:R-:W-:Y:S01]  /*0a60*/  UMOV UR38, URZ ;  /* 0x0000003f00267c82 */ /* 0x000fe20008000000 */
[----:B-1----:R-:W-:-:S05]  /*0a70*/  VIADD R0, R0, 0xffffff80 ;  /* 0xffffff8000007836 */ /* 0x002fca0000000000 */
[----:B0-----:R-:W-:-:S04]  /*0a80*/  SHF.R.S32.HI R3, RZ, 0x1f, R0 ;  /* 0x0000001fff037819 */ /* 0x001fc80000011400 */
[CC--:B------:R-:W-:Y:S02]  /*0a90*/  LEA.HI R4, R3.reuse, R0.reuse, RZ, 0x5 ;  /* 0x0000000003047211 */ /* 0x0c0fe400078f28ff */
[----:B------:R-:W-:-:S03]  /*0aa0*/  LEA.HI R5, R3, R0, RZ, 0x2 ;  /* 0x0000000003057211 */ /* 0x000fc600078f10ff */
[----:B------:R-:W-:Y:S01]  /*0ab0*/  IMAD.SHL.U32 R6, R4, 0x20, RZ ;  /* 0x0000002004067824 */ /* 0x000fe200078e00ff */
[----:B------:R-:W-:-:S04]  /*0ac0*/  LOP3.LUT R11, R5, 0xfffffffc, RZ, 0xc0, !PT ;  /* 0xfffffffc050b7812 */ /* 0x000fc800078ec0ff */
[----:B------:R-:W-:Y:S01]  /*0ad0*/  LOP3.LUT R6, R6, 0xfffffc00, RZ, 0xc0, !PT ;  /* 0xfffffc0006067812 */ /* 0x000fe200078ec0ff */
[----:B------:R-:W-:Y:S01]  /*0ae0*/  IMAD.IADD R12, R0, 0x1, -R11 ;  /* 0x00000001000c7824 */ /* 0x000fe200078e0a0b */
[----:B--2---:R-:W-:Y:S02]  /*0af0*/  R2UR UR4, R2 ;  /* 0x00000000020472ca */ /* 0x004fe400000e0000 */
[CC--:B------:R-:W-:Y:S02]  /*0b00*/  LEA.HI R2, R3.reuse, R0.reuse, RZ, 0x7 ;  /* 0x0000000003027211 */ /* 0x0c0fe400078f38ff */
[----:B------:R-:W-:Y:S02]  /*0b10*/  LEA.HI R3, R3, R0, RZ, 0x4 ;  /* 0x0000000003037211 */ /* 0x000fe400078f20ff */
[----:B------:R-:W-:Y:S02]  /*0b20*/  LOP3.LUT R213, R2, 0xffffff80, RZ, 0xc0, !PT ;  /* 0xffffff8002d57812 */ /* 0x000fe400078ec0ff */
[----:B------:R-:W-:-:S02]  /*0b30*/  LOP3.LUT R5, R3, 0x3fffff0, RZ, 0xc0, !PT ;  /* 0x03fffff003057812 */ /* 0x000fc400078ec0ff */
[----:B------:R-:W-:Y:S01]  /*0b40*/  SHF.R.S32.HI R4, RZ, 0x4, R3 ;  /* 0x00000004ff047819 */ /* 0x000fe20000011403 */
[C---:B------:R-:W-:Y:S02]  /*0b50*/  IMAD.IADD R213, R0.reuse, 0x1, -R213 ;  /* 0x0000000100d57824 */ /* 0x040fe400078e0ad5 */
[----:B------:R-:W-:Y:S01]  /*0b60*/  IMAD.IADD R5, R0, 0x1, -R5 ;  /* 0x0000000100057824 */ /* 0x000fe200078e0a05 */
[----:B------:R-:W-:Y:S01]  /*0b70*/  LEA.HI R0, R3, R4, RZ, 0x1 ;  /* 0x0000000403007211 */ /* 0x000fe200078f08ff */
[----:B------:R-:W-:Y:S01]  /*0b80*/  ULOP3.LUT UR4, UR4, 0x1, URZ, 0xfc, !UPT ;  /* 0x0000000104047892 */ /* 0x000fe2000f8efc3f */
[----:B------:R-:W-:Y:S01]  /*0b90*/  SHF.R.S32.HI R8, RZ, 0x1f, R213 ;  /* 0x0000001fff087819 */ /* 0x000fe200000114d5 */
[----:B------:R-:W-:Y:S01]  /*0ba0*/  IMAD R6, R5, 0x40, R6 ;  /* 0x0000004005067824 */ /* 0x000fe200078e0206 */
[----:B------:R-:W-:Y:S02]  /*0bb0*/  SHF.R.S32.HI R3, RZ, 0x7, R2 ;  /* 0x00000007ff037819 */ /* 0x000fe40000011402 */
[----:B------:R-:W-:-:S02]  /*0bc0*/  LEA.HI R9, R8, R213, RZ, 0x2 ;  /* 0x000000d508097211 */ /* 0x000fc400078f10ff */
[----:B------:R-:W-:Y:S02]  /*0bd0*/  LEA.HI R2, R2, R3, RZ, 0x1 ;  /* 0x0000000302027211 */ /* 0x000fe400078f08ff */
[--C-:B------:R-:W-:Y:S02]  /*0be0*/  SHF.R.S32.HI R10, RZ, 0x2, R9.reuse ;  /* 0x00000002ff0a7819 */ /* 0x100fe40000011409 */
[----:B------:R-:W-:Y:S02]  /*0bf0*/  SHF.R.S32.HI R7, RZ, 0x1f, R9 ;  /* 0x0000001fff077819 */ /* 0x000fe40000011409 */
[----:B------:R-:W-:Y:S02]  /*0c00*/  LEA.HI R8, R8, R213, RZ, 0x5 ;  /* 0x000000d508087211 */ /* 0x000fe400078f28ff */
[----:B------:R-:W-:Y:S02]  /*0c10*/  LEA.HI R11, R7, R10, RZ, 0x3 ;  /* 0x0000000a070b7211 */ /* 0x000fe400078f18ff */
[----:B------:R-:W-:-:S02]  /*0c20*/  LOP3.LUT R7, R0, 0x1ffffffe, RZ, 0xc0, !PT ;  /* 0x1ffffffe00077812 */ /* 0x000fc400078ec0ff */
[----:B------:R-:W-:Y:S02]  /*0c30*/  LOP3.LUT R11, R11, 0xfffffff8, RZ, 0xc0, !PT ;  /* 0xfffffff80b0b7812 */ /* 0x000fe400078ec0ff */
[----:B------:R-:W-:Y:S01]  /*0c40*/  LOP3.LUT R2, R2, 0x3fffffe, RZ, 0xc0, !PT ;  /* 0x03fffffe02027812 */ /* 0x000fe200078ec0ff */
[----:B------:R-:W-:Y:S01]  /*0c50*/  IMAD.IADD R7, R4, 0x1, -R7 ;  /* 0x0000000104077824 */ /* 0x000fe200078e0a07 */
[----:B------:R-:W-:Y:S01]  /*0c60*/  LEA.HI R0, R12, R12, RZ, 0x1 ;  /* 0x0000000c0c007211 */ /* 0x000fe200078f08ff */
[----:B------:R-:W-:Y:S01]  /*0c70*/  IMAD.IADD R11, R10, 0x1, -R11 ;  /* 0x000000010a0b7824 */ /* 0x000fe200078e0a0b */
[----:B------:R-:W-:Y:S01]  /*0c80*/  LOP3.LUT R4, R9, 0x7ffffffc, RZ, 0xc0, !PT ;  /* 0x7ffffffc09047812 */ /* 0x000fe200078ec0ff */
[----:B------:R-:W-:Y:S01]  /*0c90*/  IMAD.IADD R3, R3, 0x1, -R2 ;  /* 0x0000000103037824 */ /* 0x000fe200078e0a02 */
[----:B------:R-:W-:Y:S02]  /*0ca0*/  SHF.R.S32.HI R8, RZ, 0x5, R8 ;  /* 0x00000005ff087819 */ /* 0x000fe40000011408 */
[----:B------:R-:W-:Y:S01]  /*0cb0*/  LOP3.LUT R5, R0, 0x1ffffffe, RZ, 0xc0, !PT ;  /* 0x1ffffffe00057812 */ /* 0x000fe200078ec0ff */
[----:B------:R-:W-:-:S02]  /*0cc0*/  IMAD.IADD R2, R213, 0x1, -R4 ;  /* 0x00000001d5027824 */ /* 0x000fc400078e0a04 */
[----:B------:R-:W-:Y:S02]  /*0cd0*/  IMAD R0, R7, 0x8, R6 ;  /* 0x0000000807007824 */ /* 0x000fe400078e0206 */
[----:B------:R-:W-:Y:S02]  /*0ce0*/  IMAD R8, R8, 0x10, R11 ;  /* 0x0000001008087824 */ /* 0x000fe400078e020b */
[----:B------:R-:W-:Y:S01]  /*0cf0*/  IMAD.SHL.U32 R2, R2, 0x2, RZ ;  /* 0x0000000202027824 */ /* 0x000fe200078e00ff */
[----:B------:R0:W-:Y:S01]  /*0d00*/  STL [R1+0x8], R0 ;  /* 0x0000080001007387 */ /* 0x0001e20000100800 */
[----:B------:R-:W-:Y:S02]  /*0d10*/  IMAD.IADD R5, R12, 0x1, -R5 ;  /* 0x000000010c057824 */ /* 0x000fe400078e0a05 */
[C---:B------:R-:W-:Y:S01]  /*0d20*/  VIADD R207, R2.reuse, 0x8 ;  /* 0x0000000802cf7836 */ /* 0x040fe20000000000 */
[----:B------:R-:W-:Y:S01]  /*0d30*/  SHF.R.S32.HI R4, RZ, 0x1f, R2 ;  /* 0x0000001fff047819 */ /* 0x000fe20000011402 */
[----:B------:R-:W-:-:S02]  /*0d40*/  VIADD R206, R2, 0x10 ;  /* 0x0000001002ce7836 */ /* 0x000fc40000000000 */
[C---:B------:R-:W-:Y:S01]  /*0d50*/  VIADD R205, R2.reuse, 0x18 ;  /* 0x0000001802cd7836 */ /* 0x040fe20000000000 */
[----:B------:R-:W-:Y:S01]  /*0d60*/  SHF.R.S32.HI R4, RZ, 0x1f, R207 ;  /* 0x0000001fff047819 */ /* 0x000fe200000114cf */
[C---:B------:R-:W-:Y:S02]  /*0d70*/  VIADD R204, R2.reuse, 0x20 ;  /* 0x0000002002cc7836 */ /* 0x040fe40000000000 */
[----:B0-----:R-:W-:Y:S01]  /*0d80*/  IMAD R0, R3, 0x40, R8 ;  /* 0x0000004003007824 */ /* 0x001fe200078e0208 */
[----:B------:R-:W-:Y:S01]  /*0d90*/  SHF.R.S32.HI R6, RZ, 0x1f, R205 ;  /* 0x0000001fff067819 */ /* 0x000fe200000114cd */
[----:B------:R-:W-:Y:S01]  /*0da0*/  IMAD.U32 R3, RZ, RZ, UR4 ;  /* 0x00000004ff037e24 */ /* 0x000fe2000f8e00ff */
[----:B------:R-:W-:Y:S01]  /*0db0*/  SHF.R.S32.HI R4, RZ, 0x1f, R204 ;  /* 0x0000001fff047819 */ /* 0x000fe200000114cc */
[C---:B------:R-:W-:Y:S01]  /*0dc0*/  VIADD R203, R2.reuse, 0x28 ;  /* 0x0000002802cb7836 */ /* 0x040fe20000000000 */
[----:B------:R-:W-:Y:S01]  /*0dd0*/  STL [R1+0x4], R0 ;  /* 0x0000040001007387 */ /* 0x000fe20000100800 */
[----:B------:R-:W-:-:S02]  /*0de0*/  VIADD R202, R2, 0x30 ;  /* 0x0000003002ca7836 */ /* 0x000fc40000000000 */
[C---:B------:R-:W-:Y:S01]  /*0df0*/  VIADD R201, R2.reuse, 0x38 ;  /* 0x0000003802c97836 */ /* 0x040fe20000000000 */
[----:B------:R0:W-:Y:S01]  /*0e00*/  STL [R1+0xc], R3 ;  /* 0x00000c0301007387 */ /* 0x0001e20000100800 */
[C---:B------:R-:W-:Y:S01]  /*0e10*/  VIADD R200, R2.reuse, 0x40 ;  /* 0x0000004002c87836 */ /* 0x040fe20000000000 */
[----:B------:R-:W-:Y:S01]  /*0e20*/  SHF.R.S32.HI R6, RZ, 0x1f, R202 ;  /* 0x0000001fff067819 */ /* 0x000fe200000114ca */
[C---:B------:R-:W-:Y:S01]  /*0e30*/  VIADD R199, R2.reuse, 0x48 ;  /* 0x0000004802c77836 */ /* 0x040fe20000000000 */
[----:B------:R-:W-:Y:S01]  /*0e40*/  SHF.R.S32.HI R4, RZ, 0x1f, R201 ;  /* 0x0000001fff047819 */ /* 0x000fe200000114c9 */
[C---:B------:R-:W-:Y:S02]  /*0e50*/  VIADD R198, R2.reuse, 0x50 ;  /* 0x0000005002c67836 */ /* 0x040fe40000000000 */
[C---:B------:R-:W-:Y:S01]  /*0e60*/  VIADD R197, R2.reuse, 0x58 ;  /* 0x0000005802c57836 */ /* 0x040fe20000000000 */
[----:B------:R-:W-:Y:S01]  /*0e70*/  SHF.R.S32.HI R6, RZ, 0x1f, R199 ;  /* 0x0000001fff067819 */ /* 0x000fe200000114c7 */
[C---:B------:R-:W-:Y:S01]  /*0e80*/  VIADD R196, R2.reuse, 0x60 ;  /* 0x0000006002c47836 */ /* 0x040fe20000000000 */
[----:B0-----:R-:W-:Y:S01]  /*0e90*/  SHF.R.S32.HI R3, RZ, 0x1f, R206 ;  /* 0x0000001fff037819 */ /* 0x001fe200000114ce */
        /* <DEDUP_REMOVED lines=31> */
[----:B------:R-:W-:Y:S01]  /*1090*/  SHF.R.S32.HI R218, RZ, 0x1f, R185 ;  /* 0x0000001fffda7819 */ /* 0x000fe200000114b9 */
[----:B------:R-:W-:Y:S01]  /*10a0*/  IMAD R17, R5, 0x8, R0 ;  /* 0x0000000805117824 */ /* 0x000fe200078e0200 */
[----:B------:R-:W-:-:S02]  /*10b0*/  SHF.R.S32.HI R217, RZ, 0x1f, R184 ;  /* 0x0000001fffd97819 */ /* 0x000fc400000114b8 */
[----:B------:R-:W-:Y:S02]  /*10c0*/  SHF.R.S32.HI R216, RZ, 0x1f, R23 ;  /* 0x0000001fffd87819 */ /* 0x000fe40000011417 */
[----:B------:R-:W-:Y:S02]  /*10d0*/  SHF.R.S32.HI R215, RZ, 0x1f, R22 ;  /* 0x0000001fffd77819 */ /* 0x000fe40000011416 */
[----:B------:R-:W-:-:S07]  /*10e0*/  SHF.R.S32.HI R214, RZ, 0x1f, R19 ;  /* 0x0000001fffd67819 */ /* 0x000fce0000011413 */
.L_x_1571:
[----:B------:R-:W-:Y:S01]  /*10f0*/  ULDC.64 UR8, c[0x0][0xa28] ;  /* 0x00028a0000087ab9 */ /* 0x000fe20000000a00 */
[----:B------:R-:W-:Y:S01]  /*1100*/  ULDC UR4, c[0x0][0x424] ;  /* 0x0001090000047ab9 */ /* 0x000fe20000000800 */
[----:B------:R-:W-:Y:S01]  /*1110*/  UISETP.NE.U32.AND UP0, UPT, UR8, URZ, UPT ;  /* 0x0000003f0800728c */ /* 0x000fe2000bf05070 */
[----:B------:R-:W-:-:S03]  /*1120*/  ULDC UR7, c[0x0][0x2f0] ;  /* 0x0000bc0000077ab9 */ /* 0x000fc60000000800 */
[----:B------:R-:W-:-:S03]  /*1130*/  UISETP.NE.AND.EX UP0, UPT, UR9, URZ, UPT, UP0 ;  /* 0x0000003f0900728c */ /* 0x000fc6000bf05300 */
[----:B------:R-:W-:Y:S02]  /*1140*/  ULDC.64 UR8, c[0x0][0xa18] ;  /* 0x0002860000087ab9 */ /* 0x000fe40000000a00 */
[----:B------:R-:W-:Y:S01]  /*1150*/  UISETP.NE.U32.AND UP1, UPT, UR8, URZ, UPT ;  /* 0x0000003f0800728c */ /* 0x000fe2000bf25070 */
[----:B------:R-:W-:-:S03]  /*1160*/  PLOP3.LUT P0, PT, PT, PT, UP0, 0x80, 0x0 ;  /* 0x000000000000781c */ /* 0x000fc60003f0f008 */
[----:B------:R-:W-:-:S03]  /*1170*/  UISETP.NE.AND.EX UP1, UPT, UR9, URZ, UPT, UP1 ;  /* 0x0000003f0900728c */ /* 0x000fc6000bf25310 */
[----:B------:R-:W-:Y:S02]  /*1180*/  @UP0 ULDC.64 UR8, c[0x0][0xa28] ;  /* 0x00028a0000080ab9 */ /* 0x000fe40000000a00 */
[----:B------:R-:W-:Y:S01]  /*1190*/  @UP0 UIMAD.WIDE UR8, UR53, 0x4, UR8 ;  /* 0x00000004350808a5 */ /* 0x000fe2000f8e0208 */
[----:B------:R-:W-:-:S05]  /*11a0*/  PLOP3.LUT P2, PT, PT, PT, UP1, 0x80, 0x0 ;  /* 0x000000000000781c */ /* 0x000fca0003f4f018 */
[----:B0-2---:R-:W-:Y:S02]  /*11b0*/  IMAD.U32 R4, RZ, RZ, UR8 ;  /* 0x00000008ff047e24 */ /* 0x005fe4000f8e00ff */
[----:B------:R-:W-:Y:S01]  /*11c0*/  IMAD.U32 R5, RZ, RZ, UR9 ;  /* 0x00000009ff057e24 */ /* 0x000fe2000f8e00ff */
[----:B------:R-:W-:Y:S02]  /*11d0*/  @UP1 ULDC.64 UR8, c[0x0][0xa18] ;  /* 0x0002860000081ab9 */ /* 0x000fe40000000a00 */
[----:B------:R-:W-:Y:S02]  /*11e0*/  @UP1 UIMAD.WIDE UR8, UR53, 0x4, UR8 ;  /* 0x00000004350818a5 */ /* 0x000fe4000f8e0208 */
[----:B------:R-:W2:Y:S04]  /*11f0*/  @P0 LDG.E R4, desc[UR36][R4.64] ;  /* 0x0000002404040981 */ /* 0x000ea8000c1e1900 */
[----:B------:R-:W-:-:S02]  /*1200*/  IMAD.U32 R6, RZ, RZ, UR8 ;  /* 0x00000008ff067e24 */ /* 0x000fc4000f8e00ff */
[----:B------:R-:W-:Y:S01]  /*1210*/  IMAD.U32 R7, RZ, RZ, UR9 ;  /* 0x00000009ff077e24 */ /* 0x000fe2000f8e00ff */
[----:B------:R-:W-:-:S04]  /*1220*/  ULDC.64 UR8, c[0x0][0x418] ;  /* 0x0001060000087ab9 */ /* 0x000fc80000000a00 */
[----:B---3--:R-:W3:Y:S01]  /*1230*/  @P2 LDG.E R6, desc[UR36][R6.64] ;  /* 0x0000002406062981 */ /* 0x008ee2000c1e1900 */
[----:B------:R-:W-:Y:S01]  /*1240*/  UISETP.NE.U32.AND UP0, UPT, UR8, URZ, UPT ;  /* 0x0000003f0800728c */ /* 0x000fe2000bf05070 */
[----:B------:R-:W-:Y:S01]  /*1250*/  UMOV UR40, URZ ;  /* 0x0000003f00287c82 */ /* 0x000fe20008000000 */
[----:B------:R-:W-:Y:S02]  /*1260*/  ULOP3.LUT UR54, UR5, 0xffff, URZ, 0xc0, !UPT ;  /* 0x0000ffff05367892 */ /* 0x000fe4000f8ec03f */
[----:B------:R-:W-:-:S03]  /*1270*/  UISETP.NE.AND.EX UP0, UPT, UR9, URZ, UPT, UP0 ;  /* 0x0000003f0900728c */ /* 0x000fc6000bf05300 */
[----:B------:R-:W-:Y:S01]  /*1280*/  ULDC.64 UR8, c[0x0][0xa20] ;  /* 0x0002880000087ab9 */ /* 0x000fe20000000a00 */
[----:B------:R-:W-:Y:S01]  /*1290*/  USEL UR4, UR4, 0x1, UP0 ;  /* 0x0000000104047887 */ /* 0x000fe20008000000 */
[----:B------:R-:W-:-:S03]  /*12a0*/  ISETP.NE.U32.AND P1, PT, RZ, UR8, PT ;  /* 0x00000008ff007c0c */ /* 0x000fc6000bf25070 */
[----:B------:R-:W-:Y:S01]  /*12b0*/  UIMAD UR4, UR4, UR7, URZ ;  /* 0x00000007040472a4 */ /* 0x000fe2000f8e023f */
[----:B------:R-:W-:Y:S02]  /*12c0*/  ISETP.NE.AND.EX P1, PT, RZ, UR9, PT, P1 ;  /* 0x00000009ff007c0c */ /* 0x000fe4000bf25310 */
[----:B--2---:R-:W-:Y:S02]  /*12d0*/  @P0 R2UR UR40, R4 ;  /* 0x00000000042802ca */ /* 0x004fe400000e0000 */
[----:B---3--:R-:W-:Y:S01]  /*12e0*/  @P2 R2UR UR41, R6 ;  /* 0x00000000062922ca */ /* 0x008fe200000e0000 */
[----:B-1--45:R-:W-:-:S14]  /*12f0*/  @P2 BRA `(.L_x_1460) ;  /* 0x0000000000382947 */ /* 0x032fdc0003800000 */
[----:B------:R-:W-:Y:S01]  /*1300*/  ULDC.64 UR8, c[0x0][0xa00] ;  /* 0x0002800000087ab9 */ /* 0x000fe20000000a00 */
[----:B------:R-:W-:Y:S01]  /*1310*/  ULDC UR41, c[0x0][0x288] ;  /* 0x0000a20000297ab9 */ /* 0x000fe20000000800 */
        /* <DEDUP_REMOVED lines=12> */
.L_x_1460:
[----:B------:R-:W-:Y:S01]  /*13e0*/  UMOV UR57, UR53 ;  /* 0x0000003500397c82 */ /* 0x000fe20008000000 */
[----:B------:R-:W-:Y:S05]  /*13f0*/  @!P1 BRA `(.L_x_1461) ;  /* 0x00000000001c9947 */ /* 0x000fea0003800000 */
[----:B------:R-:W-:Y:S02]  /*1400*/  ULDC.64 UR8, c[0x0][0xa20] ;  /* 0x0002880000087ab9 */ /* 0x000fe40000000a00 */
[----:B------:R-:W-:-:S06]  /*1410*/  UIMAD.WIDE UR8, UR53, 0x4, UR8 ;  /* 0x00000004350878a5 */ /* 0x000fcc000f8e0208 */
[----:B------:R-:W-:Y:S02]  /*1420*/  IMAD.U32 R4, RZ, RZ, UR8 ;  /* 0x00000008ff047e24 */ /* 0x000fe4000f8e00ff */
[----:B------:R-:W-:-:S05]  /*1430*/  IMAD.U32 R5, RZ, RZ, UR9 ;  /* 0x00000009ff057e24 */ /* 0x000fca000f8e00ff */
[----:B------:R-:W2:Y:S02]  /*1440*/  LDG.E R4, desc[UR36][R4.64] ;  /* 0x0000002404047981 */ /* 0x000ea4000c1e1900 */
[----:B--2---:R-:W-:Y:S01]  /*1450*/  R2UR UR4, R4 ;  /* 0x00000000040472ca */ /* 0x004fe200000e0000 */
[----:B------:R-:W-:-:S14]  /*1460*/  BRA `(.L_x_1462) ;  /* 0x0000000000347947 */ /* 0x000fdc0003800000 */
.L_x_1461:
        /* <DEDUP_REMOVED lines=13> */
.L_x_1462:
[----:B------:R-:W-:Y:S01]  /*1540*/  ULDC UR7, c[0x0][0x448] ;  /* 0x0001120000077ab9 */ /* 0x000fe20000000800 */
[----:B------:R-:W-:Y:S02]  /*1550*/  USHF.L.U32 UR47, UR6, 0x7, URZ ;  /* 0x00000007062f7899 */ /* 0x000fe4000800063f */
[----:B------:R-:W-:Y:S02]  /*1560*/  UISETP.NE.AND UP0, UPT, UR7, 0x1, UPT ;  /* 0x000000010700788c */ /* 0x000fe4000bf05270 */
[----:B------:R-:W-:Y:S01]  /*1570*/  UIADD3 UR10, UR47, 0x7f, URZ ;  /* 0x0000007f2f0a7890 */ /* 0x000fe2000fffe03f */
[----:B------:R-:W-:Y:S01]  /*1580*/  ULDC.64 UR6, c[0x0][0x9e0] ;  /* 0x0002780000067ab9 */ /* 0x000fe20000000a00 */
[----:B------:R-:W-:Y:S02]  /*1590*/  UP2UR UR49, UPR, URZ, 0x1 ;  /* 0x000000013f317883 */ /* 0x000fe40008000000 */
[----:B------:R-:W-:-:S05]  /*15a0*/  UIADD3 UR40, -UR40, UR4, URZ ;  /* 0x0000000428287290 */ /* 0x000fca000fffe13f */
[----:B------:R-:W-:Y:S01]  /*15b0*/  @UP0 ULDC UR8, c[0x0][0x44c] ;  /* 0x0001130000080ab9 */ /* 0x000fe20000000800 */
[----:B------:R-:W-:Y:S01]  /*15c0*/  @UP0 ULDC UR11, c[0x0][0x450] ;  /* 0x00011400000b0ab9 */ /* 0x000fe20000000800 */
[----:B------:R-:W-:Y:S02]  /*15d0*/  UIMAD.WIDE.U32 UR8, UR10, UR8, URZ ;  /* 0x000000080a0872a5 */ /* 0x000fe4000f8e003f */
[----:B------:R-:W-:Y:S02]  /*15e0*/  UIADD3 UR4, UR40, 0x1, -UR41 ;  /* 0x0000000128047890 */ /* 0x000fe4000fffe829 */
[----:B------:R-:W-:Y:S02]  /*15f0*/  @UP0 USHF.R.U32.HI UR10, URZ, UR11, UR9 ;  /* 0x0000000b3f0a0299 */ /* 0x000fe40008011609 */
[----:B------:R-:W-:Y:S02]  /*1600*/  UISETP.GE.AND UP0, UPT, UR7, 0x1, UPT ;  /* 0x000000010700788c */ /* 0x000fe4000bf06270 */
[----:B------:R-:W-:-:S02]  /*1610*/  UIADD3 UR10, UR4, UR10, URZ ;  /* 0x0000000a040a7290 */ /* 0x000fc4000fffe03f */
[----:B------:R-:W-:Y:S02]  /*1620*/  UP2UR UR42, UPR, URZ, 0x1 ;  /* 0x000000013f2a7883 */ /* 0x000fe40008000000 */
[----:B------:R-:W-:Y:S01]  /*1630*/  PLOP3.LUT P0, PT, PT, PT, UP0, 0x40, 0x0 ;  /* 0x000000000000781c */ /* 0x000fe20003f0e808 */
[----:B------:R-:W-:-:S12]  /*1640*/  UIADD3 UR6, UR10, UR6, URZ ;  /* 0x000000060a067290 */ /* 0x000fd8000fffe03f */
[----:B------:R-:W-:Y:S05]  /*1650*/  @P0 BRA `(.L_x_1463) ;  /* 0x0000000000440947 */ /* 0x000fea0003800000 */
        /* <DEDUP_REMOVED lines=10> */
.L_x_1464:
[----:B------:R-:W-:-:S11]  /*1700*/  UISETP.NE.AND UP0, UPT, UR7, 0x1, UPT ;  /* 0x000000010700788c */ /* 0x000fd6000bf05270 */
[----:B------:R-:W-:Y:S02]  /*1710*/  @UP0 ULDC.64 UR10, c[0x0][0x9e8] ;  /* 0x00027a00000a0ab9 */ /* 0x000fe40000000a00 */
[----:B------:R-:W-:-:S04]  /*1720*/  UIMAD.WIDE.U32 UR8, UR4, UR10, URZ ;  /* 0x0000000a040872a5 */ /* 0x000fc8000f8e003f */
[----:B------:R-:W-:-:S12]  /*1730*/  @UP0 USHF.R.U32.HI UR4, URZ, UR11, UR9 ;  /* 0x0000000b3f040299 */ /* 0x000fd80008011609 */
.L_x_1465:
[----:B------:R-:W-:-:S04]  /*1740*/  UIMAD UR4, UR4, UR7, UR7 ;  /* 0x00000007040472a4 */ /* 0x000fc8000f8e0207 */
[----:B------:R-:W-:-:S04]  /*1750*/  UISETP.LT.AND UP0, UPT, UR6, UR4, UPT ;  /* 0x000000040600728c */ /* 0x000fc8000bf01270 */
[----:B------:R-:W-:-:S12]  /*1760*/  USEL UR6, UR6, UR4, UP0 ;  /* 0x0000000406067287 */ /* 0x000fd80008000000 */
.L_x_1463:
[----:B------:R-:W-:Y:S02]  /*1770*/  UISETP.NE.AND UP0, UPT, UR49, URZ, UPT ;  /* 0x0000003f3100728c */ /* 0x000fe4000bf05270 */
[----:B------:R-:W-:Y:S02]  /*1780*/  UIADD3 UR4, UR40, 0x3f, URZ ;  /* 0x0000003f28047890 */ /* 0x000fe4000fffe03f */
[----:B------:R-:W-:Y:S02]  /*1790*/  UIADD3 UR10, UR6, 0x3f, URZ ;  /* 0x0000003f060a7890 */ /* 0x000fe4000fffe03f */
[----:B------:R-:W-:Y:S02]  /*17a0*/  UISETP.GE.AND UP1, UPT, UR7, 0x1, UPT ;  /* 0x000000010700788c */ /* 0x000fe4000bf26270 */
[----:B------:R-:W-:Y:S02]  /*17b0*/  USHF.R.S32.HI UR6, URZ, 0x1f, UR4 ;  /* 0x0000001f3f067899 */ /* 0x000fe40008011404 */
[----:B------:R-:W-:Y:S01]  /*17c0*/  USHF.R.S32.HI UR11, URZ, 0x1f, UR10 ;  /* 0x0000001f3f0b7899 */ /* 0x000fe2000801140a */
[----:B------:R-:W-:Y:S01]  /*17d0*/  @UP0 ULDC UR8, c[0x0][0x44c] ;  /* 0x0001130000080ab9 */ /* 0x000fe20000000800 */
[----:B------:R-:W-:Y:S01]  /*17e0*/  ULEA.HI UR6, UR6, UR4, URZ, 0x6 ;  /* 0x0000000406067291 */ /* 0x000fe2000f8f303f */
[----:B------:R-:W-:Y:S01]  /*17f0*/  PLOP3.LUT P0, PT, PT, PT, UP1, 0x40, 0x0 ;  /* 0x000000000000781c */ /* 0x000fe20003f0e818 */
[----:B------:R-:W-:-:S02]  /*1800*/  UIMAD.WIDE.U32 UR8, UR47, UR8, URZ ;  /* 0x000000082f0872a5 */ /* 0x000fc4000f8e003f */
[----:B------:R-:W-:Y:S01]  /*1810*/  ULEA.HI UR11, UR11, UR10, URZ, 0x6 ;  /* 0x0000000a0b0b7291 */ /* 0x000fe2000f8f303f */
[----:B------:R-:W-:Y:S01]  /*1820*/  @UP0 ULDC UR13, c[0x0][0x450] ;  /* 0x00011400000d0ab9 */ /* 0x000fe20000000800 */
[----:B------:R-:W-:Y:S01]  /*1830*/  UMOV UR12, UR47 ;  /* 0x0000002f000c7c82 */ /* 0x000fe20008000000 */
[----:B------:R-:W-:Y:S02]  /*1840*/  UIADD3 UR44, UR40, -UR41, URZ ;  /* 0x80000029282c7290 */ /* 0x000fe4000fffe03f */
[----:B------:R-:W-:Y:S02]  /*1850*/  USHF.R.S32.HI UR6, URZ, 0x6, UR6 ;  /* 0x000000063f067899 */ /* 0x000fe40008011406 */
[----:B------:R-:W-:Y:S02]  /*1860*/  USHF.R.S32.HI UR11, URZ, 0x6, UR11 ;  /* 0x000000063f0b7899 */ /* 0x000fe4000801140b */
[----:B------:R-:W-:Y:S02]  /*1870*/  @UP0 USHF.R.U32.HI UR12, URZ, UR13, UR9 ;  /* 0x0000000d3f0c0299 */ /* 0x000fe40008011609 */
[----:B------:R-:W-:-:S02]  /*1880*/  UISETP.LT.AND UP0, UPT, UR6, UR11, UPT ;  /* 0x0000000b0600728c */ /* 0x000fc4000bf01270 */
[----:B------:R-:W-:Y:S01]  /*1890*/  UIADD3 UR4, UR44, UR12, URZ ;  /* 0x0000000c2c047290 */ /* 0x000fe2000fffe03f */
[----:B------:R-:W-:Y:S01]  /*18a0*/  ULDC UR10, c[0x0][0x9dc] ;  /* 0x00027700000a7ab9 */ /* 0x000fe20000000800 */
[----:B------:R-:W-:Y:S02]  /*18b0*/  USEL UR6, UR6, UR11, UP0 ;  /* 0x0000000b06067287 */ /* 0x000fe40008000000 */
[----:B------:R-:W-:Y:S01]  /*18c0*/  UIADD3 UR10, UR4, -UR10, URZ ;  /* 0x8000000a040a7290 */ /* 0x000fe2000fffe03f */
[----:B------:R-:W-:Y:S11]  /*18d0*/  @P0 BRA `(.L_x_1466) ;  /* 0x0000000000440947 */ /* 0x000ff60003800000 */
        /* <DEDUP_REMOVED lines=10> */
.L_x_1467:
[----:B------:R-:W-:-:S11]  /*1980*/  UISETP.NE.AND UP0, UPT, UR7, 0x1, UPT ;  /* 0x000000010700788c */ /* 0x000fd6000bf05270 */
[----:B------:R-:W-:Y:S02]  /*1990*/  @UP0 ULDC.64 UR12, c[0x0][0x9e8] ;  /* 0x00027a00000c0ab9 */ /* 0x000fe40000000a00 */
[----:B------:R-:W-:-:S04]  /*19a0*/  UIMAD.WIDE.U32 UR8, UR4, UR12, URZ ;  /* 0x0000000c040872a5 */ /* 0x000fc8000f8e003f */
[----:B------:R-:W-:-:S12]  /*19b0*/  @UP0 USHF.R.U32.HI UR4, URZ, UR13, UR9 ;  /* 0x0000000d3f040299 */ /* 0x000fd80008011609 */
.L_x_1468:
[----:B------:R-:W-:-:S04]  /*19c0*/  UIMAD UR4, UR4, UR7, URZ ;  /* 0x00000007040472a4 */ /* 0x000fc8000f8e023f */
[----:B------:R-:W-:-:S04]  /*19d0*/  UISETP.LT.AND UP0, UPT, UR10, UR4, UPT ;  /* 0x000000040a00728c */ /* 0x000fc8000bf01270 */
[----:B------:R-:W-:-:S12]  /*19e0*/  USEL UR10, UR10, UR4, !UP0 ;  /* 0x000000040a0a7287 */ /* 0x000fd8000c000000 */
.L_x_1466:
[----:B------:R-:W-:-:S04]  /*19f0*/  USHF.R.S32.HI UR4, URZ, 0x1f, UR10 ;  /* 0x0000001f3f047899 */ /* 0x000fc8000801140a */
[----:B------:R-:W-:-:S04]  /*1a00*/  ULEA.HI UR4, UR4, UR10, URZ, 0x6 ;  /* 0x0000000a04047291 */ /* 0x000fc8000f8f303f */
[----:B------:R-:W-:Y:S02]  /*1a10*/  USHF.R.S32.HI UR7, URZ, 0x6, UR4 ;  /* 0x000000063f077899 */ /* 0x000fe40008011404 */
[----:B------:R-:W-:Y:S02]  /*1a20*/  ULOP3.LUT UR4, UR5, 0xff000000, URZ, 0xc0, !UPT ;  /* 0xff00000005047892 */ /* 0x000fe4000f8ec03f */
[----:B------:R-:W-:Y:S02]  /*1a30*/  UISETP.LT.AND UP0, UPT, URZ, UR7, UPT ;  /* 0x000000073f00728c */ /* 0x000fe4000bf01270 */
[----:B------:R-:W-:Y:S02]  /*1a40*/  ULOP3.LUT UR5, UR5, 0xff0000, URZ, 0xc0, !UPT ;  /* 0x00ff000005057892 */ /* 0x000fe4000f8ec03f */
[----:B------:R-:W-:Y:S02]  /*1a50*/  USEL UR51, URZ, UR7, !UP0 ;  /* 0x000000073f337287 */ /* 0x000fe4000c000000 */
[----:B------:R-:W-:-:S02]  /*1a60*/  USHF.R.U32.HI UR4, URZ, 0x8, UR4 ;  /* 0x000000083f047899 */ /* 0x000fc40008011604 */
[----:B------:R-:W-:Y:S02]  /*1a70*/  UISETP.GT.AND UP0, UPT, UR6, UR51, UPT ;  /* 0x000000330600728c */ /* 0x000fe4000bf04270 */
[----:B------:R-:W-:-:S03]  /*1a80*/  ULEA.HI UR5, UR5, UR4, URZ, 0x10 ;  /* 0x0000000405057291 */ /* 0x000fc6000f8f803f */
[----:B------:R-:W-:Y:S01]  /*1a90*/  UMOV UR4, URZ ;  /* 0x0000003f00047c82 */ /* 0x000fe20008000000 */
[----:B------:R-:W-:Y:S01]  /*1aa0*/  PLOP3.LUT P0, PT, PT, PT, UP0, 0x80, 0x0 ;  /* 0x000000000000781c */ /* 0x000fe20003f0f008 */
[----:B------:R-:W-:Y:S02]  /*1ab0*/  ULOP3.LUT UR56, UR5, 0xff, URZ, 0xc0, !UPT ;  /* 0x000000ff05387892 */ /* 0x000fe4000f8ec03f */
[----:B------:R-:W-:-:S10]  /*1ac0*/  USHF.R.U32.HI UR55, URZ, 0x10, UR5 ;  /* 0x000000103f377899 */ /* 0x000fd40008011605 */
[----:B------:R-:W-:Y:S05]  /*1ad0*/  @!P0 BRA `(.L_x_1469) ;  /* 0x0000000000948947 */ /* 0x000fea0003800000 */
[----:B------:R-:W-:Y:S01]  /*1ae0*/  UISETP.NE.AND UP0, UPT, UR55, URZ, UPT ;  /* 0x0000003f3700728c */ /* 0x000fe2000bf05270 */
[----:B------:R-:W-:-:S03]  /*1af0*/  ULDC UR4, c[0x0][0x9f0] ;  /* 0x00027c0000047ab9 */ /* 0x000fc60000000800 */
[----:B------:R-:W-:-:S04]  /*1b00*/  USEL UR10, UR55, UR4, UP0 ;  /* 0x00000004370a7287 */ /* 0x000fc80008000000 */
[----:B------:R-:W-:Y:S02]  /*1b10*/  UIADD3 UR4, UR10, -0x1, UR6 ;  /* 0xffffffff0a047890 */ /* 0x000fe4000fffe006 */
[----:B------:R-:W-:Y:S02]  /*1b20*/  IMAD.U32 R4, RZ, RZ, UR10 ;  /* 0x0000000aff047e24 */ /* 0x000fe4000f8e00ff */
[----:B------:R-:W-:-:S03]  /*1b30*/  UIADD3 UR7, -UR51, UR4, URZ ;  /* 0x0000000433077290 */ /* 0x000fc6000fffe13f */
[-C--:B------:R-:W-:Y:S01]  /*1b40*/  IABS R0, R4.reuse ;  /* 0x0000000400007213 */ /* 0x080fe20000000000 */
[----:B------:R-:W-:Y:S01]  /*1b50*/  UMOV UR4, URZ ;  /* 0x0000003f00047c82 */ /* 0x000fe20008000000 */
[----:B------:R-:W-:Y:S01]  /*1b60*/  IABS R6, R4 ;  /* 0x0000000400067213 */ /* 0x000fe20000000000 */
[----:B------:R-:W-:Y:S01]  /*1b70*/  IMAD.U32 R5, RZ, RZ, UR7 ;  /* 0x00000007ff057e24 */ /* 0x000fe2000f8e00ff */
[----:B------:R-:W-:Y:S01]  /*1b80*/  R2UR UR11, R0 ;  /* 0x00000000000b72ca */ /* 0x000fe200000e0000 */
[----:B------:R-:W-:-:S03]  /*1b90*/  ULOP3.LUT UR7, UR7, UR10, URZ, 0x3c, !UPT ;  /* 0x0000000a07077292 */ /* 0x000fc6000f8e3c3f */
[----:B------:R-:W-:-:S05]  /*1ba0*/  IABS R5, R5 ;  /* 0x0000000500057213 */ /* 0x000fca0000000000 */
[----:B------:R-:W-:-:S04]  /*1bb0*/  IMAD.MOV.U32 R4, RZ, RZ, R5 ;  /* 0x000000ffff047224 */ /* 0x000fc800078e0005 */
[----:B------:R-:W0:Y:S01]  /*1bc0*/  I2F.RP R0, UR11 ;  /* 0x0000000b00007d06 */ /* 0x000e220008209400 */
[----:B------:R-:W-:-:S07]  /*1bd0*/  R2UR UR9, R4 ;  /* 0x00000000040972ca */ /* 0x000fce00000e0000 */
[----:B0-----:R-:W0:Y:S02]  /*1be0*/  MUFU.RCP R0, R0 ;  /* 0x0000000000007308 */ /* 0x001e240000001000 */
[----:B0-----:R-:W-:Y:S02]  /*1bf0*/  VIADD R3, R0, 0xffffffe ;  /* 0x0ffffffe00037836 */ /* 0x001fe40000000000 */
        /* <DEDUP_REMOVED lines=19> */
.L_x_1469:
[----:B------:R-:W-:Y:S01]  /*1d30*/  UIMAD UR51, UR56, UR4, UR51 ;  /* 0x00000004383372a4 */ /* 0x000fe2000f8e0233 */
[----:B------:R-:W-:Y:S01]  /*1d40*/  IMAD.U32 R160, RZ, RZ, UR6 ;  /* 0x00000006ffa07e24 */ /* 0x000fe2000f8e00ff */
[----:B------:R-:W-:Y:S01]  /*1d50*/  PLOP3.LUT P0, PT, PT, PT, PT, 0x80, 0x0 ;  /* 0x000000000000781c */ /* 0x000fe20003f0f070 */
[----:B------:R-:W-:Y:S01]  /*1d60*/  IMAD.U32 R3, RZ, RZ, UR4 ;  /* 0x00000004ff037e24 */ /* 0x000fe2000f8e00ff */
[----:B------:R-:W-:Y:S01]  /*1d70*/  CS2R R28, SRZ ;  /* 0x00000000001c7805 */ /* 0x000fe2000001ff00 */
[----:B------:R-:W-:Y:S01]  /*1d80*/  IMAD.MOV.U32 R0, RZ, RZ, RZ ;  /* 0x000000ffff007224 */ /* 0x000fe200078e00ff */
[----:B------:R-:W-:Y:S02]  /*1d90*/  CS2R R24, SRZ ;  /* 0x0000000000187805 */ /* 0x000fe4000001ff00 */
        /* <DEDUP_REMOVED lines=102> */
.L_x_1471:
        /* <DEDUP_REMOVED lines=10> */
[----:B------:R-:W-:Y:S02]  /*24a0*/  @UP0 USHF.R.S32.HI UR12, URZ, 0x1f, UR53 ;  /* 0x0000001f3f0c0899 */ /* 0x000fe40008011435 */
[----:B------:R-:W-:Y:S01]  /*24b0*/  @UP1 USHF.R.S32.HI UR13, URZ, 0x1f, UR53 ;  /* 0x0000001f3f0d1899 */ /* 0x000fe20008011435 */
[----:B------:R-:W-:Y:S01]  /*24c0*/  @UP0 ULDC.64 UR8, c[0x0][0x9a8] ;  /* 0x00026a0000080ab9 */ /* 0x000fe20000000a00 */
[----:B------:R-:W-:Y:S01]  /*24d0*/  @UP1 ULDC.64 UR10, c[0x0][0x9b8] ;  /* 0x00026e00000a1ab9 */ /* 0x000fe20000000a00 */
[----:B------:R-:W-:Y:S02]  /*24e0*/  @UP0 UIMAD UR12, UR12, UR8, URZ ;  /* 0x000000080c0c02a4 */ /* 0x000fe4000f8e023f */
[----:B------:R-:W-:Y:S02]  /*24f0*/  @UP1 UIMAD UR13, UR13, UR10, URZ ;  /* 0x0000000a0d0d12a4 */ /* 0x000fe4000f8e023f */
[----:B------:R-:W-:Y:S02]  /*2500*/  @UP0 UIMAD.WIDE.U32 UR14, UR53, UR8, URZ ;  /* 0x00000008350e02a5 */ /* 0x000fe4000f8e003f */
[----:B------:R-:W-:-:S02]  /*2510*/  @UP0 UIMAD UR12, UR53, UR9, UR12 ;  /* 0x00000009350c02a4 */ /* 0x000fc4000f8e020c */
[----:B------:R-:W-:Y:S02]  /*2520*/  @UP1 UIMAD UR11, UR53, UR11, UR13 ;  /* 0x0000000b350b12a4 */ /* 0x000fe4000f8e020d */
[----:B------:R-:W-:Y:S02]  /*2530*/  @UP1 UIMAD.WIDE.U32 UR8, UR53, UR10, URZ ;  /* 0x0000000a350812a5 */ /* 0x000fe4000f8e003f */
[----:B------:R-:W-:Y:S02]  /*2540*/  @UP0 UIADD3 UR15, UR15, UR12, URZ ;  /* 0x0000000c0f0f0290 */ /* 0x000fe4000fffe03f */
[----:B------:R-:W-:Y:S01]  /*2550*/  @UP1 UIADD3 UR9, UR9, UR11, URZ ;  /* 0x0000000b09091290 */ /* 0x000fe2000fffe03f */
[----:B------:R-:W-:Y:S02]  /*2560*/  @UP1 ULDC.64 UR12, c[0x0][0x9c0] ;  /* 0x00027000000c1ab9 */ /* 0x000fe40000000a00 */
[----:B------:R-:W-:Y:S01]  /*2570*/  @UP0 ULDC.64 UR10, c[0x0][0x9b0] ;  /* 0x00026c00000a0ab9 */ /* 0x000fe20000000a00 */
[----:B------:R-:W-:-:S02]  /*2580*/  @UP1 UIMAD.WIDE.U32 UR8, UR54, UR12, UR8 ;  /* 0x0000000c360812a5 */ /* 0x000fc4000f8e0008 */
[----:B------:R-:W-:Y:S02]  /*2590*/  @UP0 UIMAD.WIDE.U32 UR14, UR54, UR10, UR14 ;  /* 0x0000000a360e02a5 */ /* 0x000fe4000f8e000e */
[----:B------:R-:W-:Y:S02]  /*25a0*/  @UP1 UIMAD UR13, UR54, UR13, UR9 ;  /* 0x0000000d360d12a4 */ /* 0x000fe4000f8e0209 */
[----:B------:R-:W-:Y:S02]  /*25b0*/  @UP0 UIMAD UR11, UR54, UR11, UR15 ;  /* 0x0000000b360b02a4 */ /* 0x000fe4000f8e020f */
[----:B------:R-:W-:Y:S02]  /*25c0*/  @UP0 ULEA UR6, UP2, UR14, UR6, 0x2 ;  /* 0x000000060e060291 */ /* 0x000fe4000f84103f */
[----:B------:R-:W-:Y:S02]  /*25d0*/  @UP1 ULEA UR4, UP3, UR8, UR4, 0x2 ;  /* 0x0000000408041291 */ /* 0x000fe4000f86103f */
[----:B------:R-:W-:-:S02]  /*25e0*/  @UP0 ULEA.HI.X UR7, UR14, UR7, UR11, 0x2, UP2 ;  /* 0x000000070e070291 */ /* 0x000fc400090f140b */
[----:B------:R-:W-:Y:S01]  /*25f0*/  @UP1 ULEA.HI.X UR5, UR8, UR5, UR13, 0x2, UP3 ;  /* 0x0000000508051291 */ /* 0x000fe200098f140d */
[----:B------:R-:W-:Y:S02]  /*2600*/  IMAD.U32 R4, RZ, RZ, UR6 ;  /* 0x00000006ff047e24 */ /* 0x000fe4000f8e00ff */
[----:B------:R-:W-:Y:S02]  /*2610*/  IMAD.U32 R8, RZ, RZ, UR4 ;  /* 0x00000004ff087e24 */ /* 0x000fe4000f8e00ff */
[----:B------:R-:W-:Y:S02]  /*2620*/  IMAD.U32 R5, RZ, RZ, UR7 ;  /* 0x00000007ff057e24 */ /* 0x000fe4000f8e00ff */
[----:B------:R-:W-:-:S03]  /*2630*/  IMAD.U32 R9, RZ, RZ, UR5 ;  /* 0x00000005ff097e24 */ /* 0x000fc6000f8e00ff */
[----:B------:R-:W2:Y:S04]  /*2640*/  @P0 LDG.E R3, desc[UR36][R4.64] ;  /* 0x0000002404030981 */ /* 0x000ea8000c1e1900 */
[----:B------:R-:W2:Y:S01]  /*2650*/  @P1 LDG.E R0, desc[UR36][R8.64] ;  /* 0x0000002408001981 */ /* 0x000ea2000c1e1900 */
[----:B------:R-:W-:Y:S01]  /*2660*/  ULEA.HI UR4, UR61, UR61, URZ, 0x1 ;  /* 0x0000003d3d047291 */ /* 0x000fe2000f8f083f */
[----:B------:R-:W-:-:S03]  /*2670*/  SHF.R.U32.HI R20, RZ, 0x7, R152 ;  /* 0x00000007ff147819 */ /* 0x000fc60000011698 */
[----:B------:R-:W-:Y:S02]  /*2680*/  ULOP3.LUT UR4, UR4, 0xfffffffe, URZ, 0xc0, !UPT ;  /* 0xfffffffe04047892 */ /* 0x000fe4000f8ec03f */
[----:B------:R-:W-:Y:S02]  /*2690*/  VIADD R6, R20, 0x8 ;  /* 0x0000000814067836 */ /* 0x000fe40000000000 */
[----:B------:R-:W-:-:S06]  /*26a0*/  UIADD3 UR4, UR61, -UR4, URZ ;  /* 0x800000043d047290 */ /* 0x000fcc000fffe03f */
[----:B------:R-:W-:Y:S01]  /*26b0*/  IMAD.U32 R7, RZ, RZ, UR4 ;  /* 0x00000004ff077e24 */ /* 0x000fe2000f8e00ff */
[----:B------:R-:W-:-:S04]  /*26c0*/  ULDC UR4, c[0x0][0x9d8] ;  /* 0x0002760000047ab9 */ /* 0x000fc80000000800 */
[----:B------:R-:W-:-:S04]  /*26d0*/  SHF.L.U32 R7, R7, 0x1f, RZ ;  /* 0x0000001f07077819 */ /* 0x000fc800000006ff */
[----:B------:R-:W0:Y:S01]  /*26e0*/  SYNCS.PHASECHK.TRANS64.TRYWAIT P0, [UR43+0x28400], R7 ;  /* 0x02840007ff0075a7 */ /* 0x000e22000800016b */
[----:B--2---:R-:W-:-:S04]  /*26f0*/  FMUL.FTZ R0, R3, R0 ;  /* 0x0000000003007220 */ /* 0x004fc80000410000 */
[----:B------:R-:W-:Y:S01]  /*2700*/  FMUL.FTZ R0, R0, UR4 ;  /* 0x0000000400007c20 */ /* 0x000fe20008410000 */
[----:B0-----:R-:W-:Y:S06]  /*2710*/  @!P0 BRA `(.L_x_1472) ;  /* 0x0000017000cc8947 */ /* 0x001fec0003800000 */
.L_x_1680:
[----:B------:R-:W-:Y:S05]  /*2720*/  WARPSYNC.ALL ;  /* 0x0000000000007948 */ /* 0x000fea0003800000 */
[----:B------:R-:W2:Y:S01]  /*2730*/  LDL R3, [R1+0xc] ;  /* 0x00000c0001037983 */ /* 0x000ea20000100800 */
[----:B------:R1:W-:Y:S01]  /*2740*/  BAR.SYNC.DEFER_BLOCKING R6, 0x100 ;  /* 0x000400060000751d */ /* 0x0003e20000010000 */
[----:B--2---:R-:W-:-:S13]  /*2750*/  R2UR UR4, R3 ;  /* 0x00000000030472ca */ /* 0x004fda00000e0000 */
[----:B------:R-:W-:-:S06]  /*2760*/  UISETP.NE.AND UP0, UPT, UR4, 0x3, UPT ;  /* 0x000000030400788c */ /* 0x000fcc000bf05270 */
[----:B------:R-:W-:-:S13]  /*2770*/  PLOP3.LUT P0, PT, PT, PT, UP0, 0x40, 0x0 ;  /* 0x000000000000781c */ /* 0x000fda0003f0e808 */
[----:B-1----:R-:W-:Y:S05]  /*2780*/  @P0 BRA `(.L_x_1473) ;  /* 0x0000000000040947 */ /* 0x002fea0003800000 */
[----:B------:R-:W-:Y:S01]  /*2790*/  BPT.TRAP 0x1 ;  /* 0x000000040000795c */ /* 0x000fe20000300000 */
.L_x_1473:
[----:B------:R-:W-:Y:S01]  /*27a0*/  PLOP3.LUT P1, PT, PT, PT, UP0, 0x40, 0x0 ;  /* 0x000000000000781c */ /* 0x000fe20003f2e808 */
[----:B------:R-:W-:Y:S01]  /*27b0*/  ULEA UR45, UR38, UR43, 0x3 ;  /* 0x0000002b262d7291 */ /* 0x000fe2000f8e183f */
[----:B0-----:R-:W-:-:S05]  /*27c0*/  IMAD.U32 R7, RZ, RZ, UR39 ;  /* 0x00000027ff077e24 */ /* 0x001fca000f8e00ff */
[----:B------:R-:W-:-:S04]  /*27d0*/  SHF.L.U32 R7, R7, 0x1f, RZ ;  /* 0x0000001f07077819 */ /* 0x000fc800000006ff */
[----:B------:R0:W1:Y:S02]  /*27e0*/  SYNCS.PHASECHK.TRANS64.TRYWAIT P0, [UR45+0x28430], R7 ;  /* 0x02843007ff0075a7 */ /* 0x000064000800016d */
[----:B------:R-:W-:Y:S05]  /*27f0*/  @P1 BRA `(.L_x_1474) ;  /* 0x0000000000041947 */ /* 0x000fea0003800000 */
[----:B------:R-:W-:Y:S01]  /*2800*/  BPT.TRAP 0x1 ;  /* 0x000000040000795c */ /* 0x000fe20000300000 */
.L_x_1474:
[----:B-1----:R-:W-:Y:S05]  /*2810*/  @P0 BRA `(.L_x_1475) ;  /* 0x0000000000080947 */ /* 0x002fea0003800000 */
[----:B------:R-:W1:Y:S02]  /*2820*/  SYNCS.PHASECHK.TRANS64.TRYWAIT P0, [UR45+0x28430], R7 ;  /* 0x02843007ff0075a7 */ /* 0x000e64000800016d */
[----:B-1----:R-:W-:Y:S05]  /*2830*/  @!P0 BRA `(.L_x_1476) ;  /* 0x00000170009c8947 */ /* 0x002fea0003800000 */
.L_x_1475:
[----:B------:R-:W-:Y:S01]  /*2840*/  UIADD3 UR4, UR43, 0x20000, URZ ;  /* 0x000200002b047890 */ /* 0x000fe2000fffe03f */
[----:B------:R-:W-:Y:S01]  /*2850*/  WARPGROUP.ARRIVE ;  /* 0x00000000000079c5 */ /* 0x000fe20000000000 */
[----:B------:R-:W-:-:S05]  /*2860*/  ULOP3.LUT UR32, UR46, 0x10000, URZ, 0xfc, !UPT ;  /* 0x000100002e207892 */ /* 0x000fca000f8efc3f */
[----:B------:R-:W2:Y:S01]  /*2870*/  S2R R3, SR_TID.X ;  /* 0x0000000000037919 */ /* 0x000ea20000002100 */
[----:B------:R-:W-:Y:S01]  /*2880*/  USHF.R.U32.HI UR4, URZ, 0x4, UR4 ;  /* 0x000000043f047899 */ /* 0x000fe20008011604 */
[----:B------:R-:W-:Y:S01]  /*2890*/  PLOP3.LUT P0, PT, PT, PT, UP0, 0x40, 0x0 ;  /* 0x000000000000781c */ /* 0x000fe20003f0e808 */
[----:B------:R-:W-:Y:S01]  /*28a0*/  UMOV UR33, 0x40000040 ;  /* 0x4000004000217882 */ /* 0x000fe20000000000 */
[----:B------:R-:W-:Y:S01]  /*28b0*/  UMOV UR35, 0x40000040 ;  /* 0x4000004000237882 */ /* 0x000fe20000000000 */
        /* <DEDUP_REMOVED lines=10> */
[----:B------:R-:W-:Y:S01]  /*2960*/  QGMMA.64x64x32.F32.E4M3.E4M3 R24, gdesc[UR32], RZ, !UPT, gsb0 ;  /* 0x00e00000201879f3 */ /* 0x000fe2000c0008ff */
[----:B------:R-:W-:Y:S01]  /*2970*/  UMOV UR11, 0x40000040 ;  /* 0x40000040000b7882 */ /* 0x000fe20000000000 */
[----:B------:R-:W-:-:S02]  /*2980*/  UIADD3 UR12, UR32, 0x6, URZ ;  /* 0x00000006200c7890 */ /* 0x000fc4000fffe03f */
[----:B------:R-:W-:Y:S01]  /*2990*/  UIADD3 UR14, UR34, 0x6, URZ ;  /* 0x00000006220e7890 */ /* 0x000fe2000fffe03f */
[----:B------:R-:W-:Y:S01]  /*29a0*/  UMOV UR13, 0x40000040 ;  /* 0x40000040000d7882 */ /* 0x000fe20000000000 */
[----:B------:R-:W-:Y:S01]  /*29b0*/  UMOV UR15, 0x40000040 ;  /* 0x40000040000f7882 */ /* 0x000fe20000000000 */
[----:B------:R-:W-:Y:S02]  /*29c0*/  UIADD3 UR16, UR32, 0x400, URZ ;  /* 0x0000040020107890 */ /* 0x000fe4000fffe03f */
[----:B------:R-:W-:Y:S01]  /*29d0*/  UIADD3 UR18, UR34, 0x200, URZ ;  /* 0x0000020022127890 */ /* 0x000fe2000fffe03f */
[----:B--2---:R-:W-:Y:S01]  /*29e0*/  SHF.R.U32.HI R3, RZ, 0x7, R3 ;  /* 0x00000007ff037819 */ /* 0x004fe20000011603 */
        /* <DEDUP_REMOVED lines=40> */
.L_x_1477:
[----:B------:R-:W-:Y:S01]  /*2c70*/  UISETP.NE.AND UP2, UPT, UR49, URZ, UPT ;  /* 0x0000003f3100728c */ /* 0x000fe2000bf45270 */
[----:B-1----:R-:W-:Y:S01]  /*2c80*/  VIADD R4, R17, UR47 ;  /* 0x0000002f11047c36 */ /* 0x002fe20008000000 */
[----:B------:R-:W-:Y:S01]  /*2c90*/  UISETP.NE.AND UP1, UPT, UR42, URZ, UPT ;  /* 0x0000003f2a00728c */ /* 0x000fe2000bf25270 */
[----:B------:R-:W-:Y:S02]  /*2ca0*/  IMAD.MOV.U32 R9, RZ, RZ, -0x40 ;  /* 0xffffffc0ff097424 */ /* 0x000fe400078e00ff */
[C---:B------:R-:W-:Y:S01]  /*2cb0*/  FMUL.FTZ R24, R0.reuse, R24 ;  /* 0x0000001800187220 */ /* 0x040fe20000410000 */
[----:B------:R-:W-:Y:S01]  /*2cc0*/  FMUL.FTZ R25, R0, R25 ;  /* 0x0000001900197220 */ /* 0x000fe20000410000 */
[----:B------:R-:W-:Y:S01]  /*2cd0*/  PLOP3.LUT P0, PT, PT, PT, UP2, 0x80, 0x0 ;  /* 0x000000000000781c */ /* 0x000fe20003f0f028 */
[----:B------:R-:W-:Y:S01]  /*2ce0*/  IMAD R9, R160, R9, 0x41 ;  /* 0x00000041a0097424 */ /* 0x000fe200078e0209 */
[----:B------:R-:W-:Y:S01]  /*2cf0*/  PLOP3.LUT P1, PT, PT, PT, UP2, 0x80, 0x0 ;  /* 0x000000000000781c */ /* 0x000fe20003f2f028 */
[C---:B------:R-:W-:Y:S01]  /*2d00*/  FMUL.FTZ R3, R0.reuse, R26 ;  /* 0x0000001a00037220 */ /* 0x040fe20000410000 */
[C---:B------:R-:W-:Y:S01]  /*2d10*/  FMUL.FTZ R27, R0.reuse, R27 ;  /* 0x0000001b001b7220 */ /* 0x040fe20000410000 */
[----:B------:R-:W-:Y:S01]  /*2d20*/  @UP2 ULDC UR6, c[0x0][0x44c] ;  /* 0x0001130000062ab9 */ /* 0x000fe20000000800 */
[C---:B------:R-:W-:Y:S01]  /*2d30*/  FMUL.FTZ R28, R0.reuse, R28 ;  /* 0x0000001c001c7220 */ /* 0x040fe20000410000 */
[C---:B------:R-:W-:Y:S01]  /*2d40*/  FMUL.FTZ R29, R0.reuse, R29 ;  /* 0x0000001d001d7220 */ /* 0x040fe20000410000 */
[C---:B------:R-:W-:Y:S01]  /*2d50*/  FMUL.FTZ R30, R0.reuse, R30 ;  /* 0x0000001e001e7220 */ /* 0x040fe20000410000 */
[C---:B------:R-:W-:Y:S01]  /*2d60*/  FMUL.FTZ R31, R0.reuse, R31 ;  /* 0x0000001f001f7220 */ /* 0x040fe20000410000 */
[C---:B------:R-:W-:Y:S01]  /*2d70*/  FMUL.FTZ R32, R0.reuse, R32 ;  /* 0x0000002000207220 */ /* 0x040fe20000410000 */
        /* <DEDUP_REMOVED lines=8> */
[----:B------:R-:W-:Y:S01]  /*2e00*/  UIADD3 UR6, UR45, 0x28440, URZ ;  /* 0x000284402d067890 */ /* 0x000fe2000fffe03f */
[C---:B------:R-:W-:Y:S01]  /*2e10*/  FMUL.FTZ R42, R0.reuse, R42 ;  /* 0x0000002a002a7220 */ /* 0x040fe20000410000 */
[C---:B------:R-:W-:Y:S01]  /*2e20*/  FMUL.FTZ R43, R0.reuse, R43 ;  /* 0x0000002b002b7220 */ /* 0x040fe20000410000 */
[C---:B------:R-:W-:Y:S01]  /*2e30*/  FMUL.FTZ R44, R0.reuse, R44 ;  /* 0x0000002c002c7220 */ /* 0x040fe20000410000 */
[----:B------:R-:W1:Y:S01]  /*2e40*/  SHFL.IDX PT, R13, R4, RZ, 0x1c1f ;  /* 0x001c1fff040d7589 */ /* 0x000e6200000e0000 */
[----:B------:R-:W-:Y:S01]  /*2e50*/  UPRMT UR6, UR50, 0x654, UR6 ;  /* 0x0000065432067896 */ /* 0x000fe20008000006 */
        /* <DEDUP_REMOVED lines=12> */
[----:B------:R-:W-:Y:S01]  /*2f20*/  PLOP3.LUT P0, PT, PT, PT, UP1, 0x40, 0x0 ;  /* 0x000000000000781c */ /* 0x000fe20003f0e818 */
[----:B------:R-:W3:Y:S01]  /*2f30*/  MUFU.TANH R24, R24 ;  /* 0x0000001800187308 */ /* 0x000ee20000002400 */
[----:B------:R-:W-:Y:S01]  /*2f40*/  IADD3 R8, -R2, UR40, R9 ;  /* 0x0000002802087c10 */ /* 0x000fe2000fffe109 */
[----:B------:R-:W-:Y:S01]  /*2f50*/  ULDC UR11, c[0x0][0x9dc] ;  /* 0x00027700000b7ab9 */ /* 0x000fe20000000800 */
[----:B------:R-:W-:Y:S01]  /*2f60*/  SYNCS.ARRIVE.TRANS64.RED.A1T0 RZ, [UR6], RZ ;  /* 0x000000ffffff79a7 */ /* 0x000fe20008100406 */
[C---:B------:R-:W-:Y:S01]  /*2f70*/  FMUL.FTZ R35, R0.reuse, R35 ;  /* 0x0000002300237220 */ /* 0x040fe20000410000 */
[----:B------:R-:W-:Y:S01]  /*2f80*/  ULOP3.LUT UR6, URZ, UR11, URZ, 0x33, !UPT ;  /* 0x0000000b3f067292 */ /* 0x000fe2000f8e333f */
[----:B------:R-:W-:Y:S01]  /*2f90*/  FMUL.FTZ R34, R0, R34 ;  /* 0x0000002200227220 */ /* 0x000fe20000410000 */
[----:B------:R-:W-:Y:S01]  /*2fa0*/  VIADD R8, R8, -UR41 ;  /* 0x8000002908087c36 */ /* 0x000fe20008000000 */
[----:B------:R-:W4:Y:S01]  /*2fb0*/  MUFU.TANH R25, R25 ;  /* 0x0000001900197308 */ /* 0x000f220000002400 */
[----:B------:R-:W-:Y:S01]  /*2fc0*/  LEA R12, R160, 0xffffffc0, 0x6 ;  /* 0xffffffc0a00c7811 */ /* 0x000fe200078e30ff */
[----:B------:R-:W-:Y:S01]  /*2fd0*/  ULDC UR14, c[0x0][0x9e0] ;  /* 0x00027800000e7ab9 */ /* 0x000fe20000000800 */
[----:B------:R-:W-:-:S02]  /*2fe0*/  FMUL.FTZ R38, R0, R38 ;  /* 0x0000002600267220 */ /* 0x000fc40000410000 */
[----:B------:R-:W-:-:S03]  /*2ff0*/  IADD3 R26, -R2, UR40, -R12 ;  /* 0x00000028021a7c10 */ /* 0x000fc6000fffe90c */
        /* <DEDUP_REMOVED lines=27> */
[----:B------:R5:W0:Y:S08]  /*31b0*/  MUFU.TANH R15, R35 ;  /* 0x00000023000f7308 */ /* 0x000a300000002400 */
[----:B------:R2:W0:Y:S01]  /*31c0*/  MUFU.TANH R14, R34 ;  /* 0x00000022000e7308 */ /* 0x0004220000002400 */
[----:B-----5:R-:W-:-:S05]  /*31d0*/  VIADD R35, R8, UR14 ;  /* 0x0000000e08237c36 */ /* 0x020fca0008000000 */
[----:B-1----:R-:W-:Y:S02]  /*31e0*/  VIADDMNMX R10, R13, R35, R26, PT ;  /* 0x000000230d0a7246 */ /* 0x002fe4000380011a */
[----:B------:R1:W0:Y:S01]  /*31f0*/  MUFU.TANH R20, R38 ;  /* 0x0000002600147308 */ /* 0x0002220000002400 */
[----:B--2---:R-:W-:-:S04]  /*3200*/  VIADD R34, R8, UR6 ;  /* 0x0000000608227c36 */ /* 0x004fc80008000000 */
[----:B------:R-:W-:Y:S02]  /*3210*/  IMAD.IADD R11, R34, 0x1, R13 ;  /* 0x00000001220b7824 */ /* 0x000fe400078e020d */
[----:B-1----:R-:W-:Y:S01]  /*3220*/  VIADD R38, R9, 0xffffffff ;  /* 0xffffffff09267836 */ /* 0x002fe20000000000 */
[----:B---34-:R-:W-:Y:S06]  /*3230*/  @P0 BRA `(.L_x_1478) ;  /* 0x0000000000640947 */ /* 0x018fec0003800000 */
[----:B------:R-:W-:Y:S01]  /*3240*/  IMAD.U32 R8, RZ, RZ, UR41 ;  /* 0x00000029ff087e24 */ /* 0x000fe2000f8e00ff */
[----:B------:R-:W-:Y:S04]  /*3250*/  BSSY B0, `(.L_x_1479) ;  /* 0x0000013000007945 */ /* 0x000fe80003800000 */
[----:B------:R-:W-:-:S04]  /*3260*/  IADD3 R13, -R8, UR40, R13 ;  /* 0x00000028080d7c10 */ /* 0x000fc8000fffe10d */
[----:B------:R-:W-:-:S13]  /*3270*/  ISETP.GT.AND P0, PT, R13, -0x1, PT ;  /* 0xffffffff0d00780c */ /* 0x000fda0003f04270 */
[----:B------:R-:W-:Y:S05]  /*3280*/  @P0 BRA `(.L_x_1480) ;  /* 0x0000000000240947 */ /* 0x000fea0003800000 */
[----:B------:R-:W-:Y:S01]  /*3290*/  ULDC UR6, c[0x0][0x9e4] ;  /* 0x0002790000067ab9 */ /* 0x000fe20000000800 */
[----:B------:R-:W-:Y:S01]  /*32a0*/  LOP3.LUT R13, RZ, R13, RZ, 0x33, !PT ;  /* 0x0000000dff0d7212 */ /* 0x000fe200078e33ff */
[----:B------:R-:W-:-:S05]  /*32b0*/  IMAD.U32 R39, RZ, RZ, UR6 ;  /* 0x00000006ff277e24 */ /* 0x000fca000f8e00ff */
[----:B------:R-:W-:-:S13]  /*32c0*/  ISETP.NE.AND P0, PT, R39, 0x1, PT ;  /* 0x000000012700780c */ /* 0x000fda0003f05270 */
[----:B------:R-:W1:Y:S02]  /*32d0*/  @P0 LDC.64 R8, c[0x0][0x9e8] ;  /* 0x00027a00ff080b82 */ /* 0x000e640000000a00 */
[----:B-1----:R-:W-:-:S05]  /*32e0*/  @P0 IMAD.HI.U32 R8, R13, R8, RZ ;  /* 0x000000080d080227 */ /* 0x002fca00078e00ff */
[----:B------:R-:W-:-:S04]  /*32f0*/  @P0 SHF.R.U32.HI R13, RZ, R9, R8 ;  /* 0x00000009ff0d0219 */ /* 0x000fc80000011608 */
[----:B------:R-:W-:Y:S01]  /*3300*/  LOP3.LUT R13, RZ, R13, RZ, 0x33, !PT ;  /* 0x0000000dff0d7212 */ /* 0x000fe200078e33ff */
[----:B------:R-:W-:Y:S06]  /*3310*/  BRA `(.L_x_1481) ;  /* 0x0000000000187947 */ /* 0x000fec0003800000 */
.L_x_1480:
[----:B------:R-:W-:Y:S02]  /*3320*/  ULDC UR6, c[0x0][0x9e4] ;  /* 0x0002790000067ab9 */ /* 0x000fe40000000800 */
[----:B------:R-:W-:-:S05]  /*3330*/  IMAD.U32 R39, RZ, RZ, UR6 ;  /* 0x00000006ff277e24 */ /* 0x000fca000f8e00ff */
[----:B------:R-:W-:-:S13]  /*3340*/  ISETP.NE.AND P0, PT, R39, 0x1, PT ;  /* 0x000000012700780c */ /* 0x000fda0003f05270 */
[----:B------:R-:W1:Y:S02]  /*3350*/  @P0 LDC.64 R8, c[0x0][0x9e8] ;  /* 0x00027a00ff080b82 */ /* 0x000e640000000a00 */
[----:B-1----:R-:W-:-:S05]  /*3360*/  @P0 IMAD.HI.U32 R8, R13, R8, RZ ;  /* 0x000000080d080227 */ /* 0x002fca00078e00ff */
[----:B------:R-:W-:-:S07]  /*3370*/  @P0 SHF.R.U32.HI R13, RZ, R9, R8 ;  /* 0x00000009ff0d0219 */ /* 0x000fce0000011608 */
.L_x_1481:
[----:B------:R-:W-:Y:S05]  /*3380*/  BSYNC B0 ;  /* 0x0000000000007941 */ /* 0x000fea0003800000 */
.L_x_1479:
[----:B------:R-:W-:-:S04]  /*3390*/  IMAD R13, R13, R39, -R12 ;  /* 0x000000270d0d7224 */ /* 0x000fc800078e0a0c */
[----:B------:R-:W-:-:S05]  /*33a0*/  IMAD.IADD R13, R13, 0x1, -R2 ;  /* 0x000000010d0d7824 */ /* 0x000fca00078e0a02 */
[----:B------:R-:W-:Y:S02]  /*33b0*/  VIADDMNMX R10, R13, R39, R10, PT ;  /* 0x000000270d0a7246 */ /* 0x000fe4000380010a */
[----:B------:R-:W-:-:S07]  /*33c0*/  VIMNMX R11, R11, R13, !PT ;  /* 0x0000000d0b0b7248 */ /* 0x000fce0007fe0100 */
.L_x_1478:
[C---:B------:R-:W-:Y:S01]  /*33d0*/  ISETP.GE.AND P1, PT, R38.reuse, 0x1, PT ;  /* 0x000000012600780c */ /* 0x040fe20003f26270 */
[----:B------:R-:W1:Y:S01]  /*33e0*/  SHFL.IDX PT, R13, R4, 0x1, 0x1c1f ;  /* 0x003c1f00040d7f89 */ /* 0x000e6200000e0000 */
        /* <DEDUP_REMOVED lines=11> */
[----:B0-----:R-:W-:-:S02]  /*34a0*/  FSEL R59, R28, -INF , !P1 ;  /* 0xff8000001c3b7808 */ /* 0x001fc40004800000 */
[----:B------:R-:W-:Y:S02]  /*34b0*/  ISETP.LT.OR P2, PT, R10, 0x2, P2 ;  /* 0x000000020a00780c */ /* 0x000fe40001741670 */
[----:B------:R-:W-:Y:S02]  /*34c0*/  ISETP.GT.AND P1, PT, R11, 0x10, !P4 ;  /* 0x000000100b00780c */ /* 0x000fe40006724270 */
[----:B------:R-:W-:Y:S02]  /*34d0*/  ISETP.GE.AND P5, PT, R38, 0xa, PT ;  /* 0x0000000a2600780c */ /* 0x000fe40003fa6270 */
[----:B------:R-:W-:Y:S02]  /*34e0*/  FSEL R39, R24, -INF , !P3 ;  /* 0xff80000018277808 */ /* 0x000fe40005800000 */
[----:B------:R-:W-:Y:S02]  /*34f0*/  FSEL R57, R25, -INF , !P2 ;  /* 0xff80000019397808 */ /* 0x000fe40005000000 */
[----:B------:R-:W-:-:S02]  /*3500*/  ISETP.LT.OR P1, PT, R10, 0x11, P1 ;  /* 0x000000110a00780c */ /* 0x000fc40000f21670 */
[C---:B------:R-:W-:Y:S02]  /*3510*/  ISETP.GT.AND P2, PT, R11.reuse, 0x9, !P5 ;  /* 0x000000090b00780c */ /* 0x040fe40006f44270 */
        /* <DEDUP_REMOVED lines=11> */
[----:B------:R-:W-:Y:S02]  /*35d0*/  ISETP.GE.AND P2, PT, R38, 0x1a, PT ;  /* 0x0000001a2600780c */ /* 0x000fe40003f46270 */
        /* <DEDUP_REMOVED lines=41> */
[----:B-1----:R-:W-:-:S03]  /*3870*/  IMAD.IADD R11, R34, 0x1, R13 ;  /* 0x00000001220b7824 */ /* 0x002fc600078e020d */
[----:B------:R-:W-:Y:S02]  /*3880*/  ISETP.LT.OR P6, PT, R10, 0x3a, P6 ;  /* 0x0000003a0a00780c */ /* 0x000fe400037c1670 */
[----:B------:R-:W-:Y:S02]  /*3890*/  VIADDMNMX R10, R13, R35, R26, PT ;  /* 0x000000230d0a7246 */ /* 0x000fe4000380011a */
[----:B------:R-:W-:Y:S02]  /*38a0*/  FSEL R53, R53, -INF , !P6 ;  /* 0xff80000035357808 */ /* 0x000fe40007000000 */
[----:B------:R-:W-:-:S13]  /*38b0*/  PLOP3.LUT P6, PT, PT, PT, UP1, 0x40, 0x0 ;  /* 0x000000000000781c */ /* 0x000fda0003fce818 */
[----:B------:R-:W-:Y:S05]  /*38c0*/  @P6 BRA `(.L_x_1482) ;  /* 0x0000000000646947 */ /* 0x000fea0003800000 */
        /* <DEDUP_REMOVED lines=14> */
.L_x_1484:
[----:B------:R-:W-:Y:S02]  /*39b0*/  ULDC UR6, c[0x0][0x9e4] ;  /* 0x0002790000067ab9 */ /* 0x000fe40000000800 */
[----:B------:R-:W-:-:S05]  /*39c0*/  IMAD.U32 R4, RZ, RZ, UR6 ;  /* 0x00000006ff047e24 */ /* 0x000fca000f8e00ff */
[----:B------:R-:W-:-:S13]  /*39d0*/  ISETP.NE.AND P6, PT, R4, 0x1, PT ;  /* 0x000000010400780c */ /* 0x000fda0003fc5270 */
[----:B------:R-:W0:Y:S02]  /*39e0*/  @P6 LDC.64 R8, c[0x0][0x9e8] ;  /* 0x00027a00ff086b82 */ /* 0x000e240000000a00 */
[----:B0-----:R-:W-:-:S05]  /*39f0*/  @P6 IMAD.HI.U32 R8, R13, R8, RZ ;  /* 0x000000080d086227 */ /* 0x001fca00078e00ff */
[----:B------:R-:W-:-:S07]  /*3a00*/  @P6 SHF.R.U32.HI R13, RZ, R9, R8 ;  /* 0x00000009ff0d6219 */ /* 0x000fce0000011608 */
.L_x_1485:
[----:B------:R-:W-:Y:S05]  /*3a10*/  BSYNC B0 ;  /* 0x0000000000007941 */ /* 0x000fea0003800000 */
.L_x_1483:
[----:B------:R-:W-:-:S04]  /*3a20*/  IMAD R13, R13, R4, -R12 ;  /* 0x000000040d0d7224 */ /* 0x000fc800078e0a0c */
[----:B------:R-:W-:-:S05]  /*3a30*/  IMAD.IADD R13, R13, 0x1, -R2 ;  /* 0x000000010d0d7824 */ /* 0x000fca00078e0a02 */
[----:B------:R-:W-:Y:S02]  /*3a40*/  VIADDMNMX R10, R13, R4, R10, PT ;  /* 0x000000040d0a7246 */ /* 0x000fe4000380010a */
[----:B------:R-:W-:-:S07]  /*3a50*/  VIMNMX R11, R11, R13, !PT ;  /* 0x0000000d0b0b7248 */ /* 0x000fce0007fe0100 */
.L_x_1482:
        /* <DEDUP_REMOVED lines=25> */
[----:B------:R-:W-:Y:S02]  /*3bf0*/  FMNMX.FTZ R9, R45, R9, !PT ;  /* 0x000000092d097209 */ /* 0x000fe40007810000 */
[----:B------:R-:W-:Y:S02]  /*3c00*/  FSEL R14, R14, -INF , !P0 ;  /* 0xff8000000e0e7808 */ /* 0x000fe40004000000 */
        /* <DEDUP_REMOVED lines=10> */
[----:B------:R-:W-:Y:S01]  /*3cb0*/  ISETP.NE.AND P6, PT, R56, RZ, PT ;  /* 0x000000ff3800720c */ /* 0x000fe20003fc5270 */
[----:B------:R-:W0:Y:S01]  /*3cc0*/  SHFL.BFLY PT, R9, R26, 0x2, 0x1f ;  /* 0x0c401f001a097f89 */ /* 0x000e2200000e0000 */
[----:B------:R-:W-:Y:S02]  /*3cd0*/  ISETP.LT.OR P0, PT, R10, 0x19, P0 ;  /* 0x000000190a00780c */ /* 0x000fe40000701670 */
[C---:B------:R-:W-:Y:S02]  /*3ce0*/  ISETP.GT.AND P1, PT, R11.reuse, 0x28, !P1 ;  /* 0x000000280b00780c */ /* 0x040fe40004f24270 */
[----:B------:R-:W-:Y:S02]  /*3cf0*/  FSEL R20, R20, -INF , !P0 ;  /* 0xff80000014147808 */ /* 0x000fe40004000000 */
[----:B------:R-:W-:Y:S02]  /*3d00*/  ISETP.NE.AND P0, PT, R32, RZ, PT ;  /* 0x000000ff2000720c */ /* 0x000fe40003f05270 */
[----:B------:R-:W-:-:S02]  /*3d10*/  ISETP.GT.AND P2, PT, R11, 0x29, !P2 ;  /* 0x000000290b00780c */ /* 0x000fc40005744270 */
[C---:B------:R-:W-:Y:S02]  /*3d20*/  ISETP.GT.AND P0, PT, R11.reuse, 0x19, !P0 ;  /* 0x000000190b00780c */ /* 0x040fe40004704270 */
[C---:B------:R-:W-:Y:S02]  /*3d30*/  ISETP.GT.AND P3, PT, R11.reuse, 0x30, !P3 ;  /* 0x000000300b00780c */ /* 0x040fe40005f64270 */
[----:B------:R-:W-:Y:S02]  /*3d40*/  ISETP.LT.OR P0, PT, R10, 0x1a, P0 ;  /* 0x0000001a0a00780c */ /* 0x000fe40000701670 */
[----:B------:R-:W-:Y:S02]  /*3d50*/  ISETP.GT.AND P4, PT, R11, 0x31, !P4 ;  /* 0x000000310b00780c */ /* 0x000fe40006784270 */
[----:B------:R-:W-:Y:S02]  /*3d60*/  FSEL R21, R21, -INF , !P0 ;  /* 0xff80000015157808 */ /* 0x000fe40004000000 */
[----:B------:R-:W-:-:S02]  /*3d70*/  ISETP.NE.AND P0, PT, R33, RZ, PT ;  /* 0x000000ff2100720c */ /* 0x000fc40003f05270 */
[C---:B------:R-:W-:Y:S02]  /*3d80*/  ISETP.GT.AND P5, PT, R11.reuse, 0x38, !P5 ;  /* 0x000000380b00780c */ /* 0x040fe40006fa4270 */
[----:B------:R-:W-:Y:S02]  /*3d90*/  ISETP.GT.AND P0, PT, R11, 0x20, !P0 ;  /* 0x000000200b00780c */ /* 0x000fe40004704270 */
[----:B0-----:R-:W-:Y:S01]  /*3da0*/  FMNMX.FTZ R27, R26, R9, !PT ;  /* 0x000000091a1b7209 */ /* 0x001fe20007810000 */
[----:B------:R-:W-:Y:S01]  /*3db0*/  IMAD.U32 R26, RZ, RZ, UR10 ;  /* 0x0000000aff1a7e24 */ /* 0x000fe2000f8e00ff */
[C---:B------:R-:W-:Y:S02]  /*3dc0*/  ISETP.LT.OR P0, PT, R10.reuse, 0x21, P0 ;  /* 0x000000210a00780c */ /* 0x040fe40000701670 */
[----:B------:R-:W-:Y:S01]  /*3dd0*/  ISETP.LT.OR P1, PT, R10, 0x29, P1 ;  /* 0x000000290a00780c */ /* 0x000fe20000f21670 */
[----:B------:R-:W0:Y:S01]  /*3de0*/  SHFL.BFLY PT, R28, R27, 0x1, 0x1f ;  /* 0x0c201f001b1c7f89 */ /* 0x000e2200000e0000 */
[----:B------:R-:W-:-:S02]  /*3df0*/  FSEL R24, R42, -INF , !P0 ;  /* 0xff8000002a187808 */ /* 0x000fc40004000000 */
[----:B------:R-:W-:Y:S02]  /*3e00*/  ISETP.GT.AND P0, PT, R11, RZ, !P6 ;  /* 0x000000ff0b00720c */ /* 0x000fe40007704270 */
[----:B------:R-:W-:Y:S02]  /*3e10*/  ISETP.NE.AND P6, PT, R37, RZ, PT ;  /* 0x000000ff2500720c */ /* 0x000fe40003fc5270 */
[----:B------:R-:W-:Y:S02]  /*3e20*/  ISETP.LT.OR P0, PT, R10, 0x1, P0 ;  /* 0x000000010a00780c */ /* 0x000fe40000701670 */
[----:B------:R-:W-:Y:S02]  /*3e30*/  ISETP.GT.AND P6, PT, R11, 0x39, !P6 ;  /* 0x000000390b00780c */ /* 0x000fe400077c4270 */
[----:B------:R-:W-:Y:S02]  /*3e40*/  FSEL R3, R3, -INF , !P0 ;  /* 0xff80000003037808 */ /* 0x000fe40004000000 */
[----:B------:R-:W-:-:S02]  /*3e50*/  ISETP.NE.AND P0, PT, R36, RZ, PT ;  /* 0x000000ff2400720c */ /* 0x000fc40003f05270 */
[----:B------:R-:W-:Y:S02]  /*3e60*/  FMNMX.FTZ R9, R3, R4, !PT ;  /* 0x0000000403097209 */ /* 0x000fe40007810000 */
[----:B------:R-:W-:Y:S02]  /*3e70*/  ISETP.GT.AND P0, PT, R11, 0x21, !P0 ;  /* 0x000000210b00780c */ /* 0x000fe40004704270 */
[----:B------:R-:W-:Y:S02]  /*3e80*/  FMNMX.FTZ R12, R8, R9, !PT ;  /* 0x00000009080c7209 */ /* 0x000fe40007810000 */
[----:B------:R-:W-:Y:S02]  /*3e90*/  ISETP.LT.OR P0, PT, R10, 0x22, P0 ;  /* 0x000000220a00780c */ /* 0x000fe40000701670 */
[----:B------:R-:W-:Y:S02]  /*3ea0*/  FMNMX.FTZ R25, R13, R12, !PT ;  /* 0x0000000c0d197209 */ /* 0x000fe40007810000 */
[----:B0-----:R-:W-:-:S02]  /*3eb0*/  FMNMX.FTZ R9, R27, R28, !PT ;  /* 0x0000001c1b097209 */ /* 0x001fc40007810000 */
[----:B------:R-:W-:Y:S02]  /*3ec0*/  FMNMX.FTZ R12, R14, R25, !PT ;  /* 0x000000190e0c7209 */ /* 0x000fe40007810000 */
[----:B------:R-:W-:Y:S01]  /*3ed0*/  FSEL R11, R43, -INF , !P0 ;  /* 0xff8000002b0b7808 */ /* 0x000fe20004000000 */
[----:B------:R-:W-:-:S01]  /*3ee0*/  FFMA.FTZ R26, R9, R26, -8 ;  /* 0xc1000000091a7423 */ /* 0x000fc2000001001a */
[----:B------:R-:W-:Y:S02]  /*3ef0*/  FMNMX.FTZ R25, R15, R12, !PT ;  /* 0x0000000c0f197209 */ /* 0x000fe40007810000 */
[----:B------:R-:W-:Y:S02]  /*3f00*/  FSETP.NEU.FTZ.AND P0, PT, R9, -INF , PT ;  /* 0xff8000000900780b */ /* 0x000fe40003f1d000 */
[----:B------:R-:W-:Y:S02]  /*3f10*/  FMNMX.FTZ R12, R20, R25, !PT ;  /* 0x00000019140c7209 */ /* 0x000fe40007810000 */
[----:B------:R-:W-:-:S02]  /*3f20*/  ISETP.LT.OR P2, PT, R10, 0x2a, P2 ;  /* 0x0000002a0a00780c */ /* 0x000fc40001741670 */
[----:B------:R-:W-:Y:S02]  /*3f30*/  FMNMX.FTZ R25, R21, R12, !PT ;  /* 0x0000000c15197209 */ /* 0x000fe40007810000 */
[----:B------:R-:W-:Y:S02]  /*3f40*/  FSEL R30, R26, RZ, P0 ;  /* 0x000000ff1a1e7208 */ /* 0x000fe40000000000 */
[----:B------:R-:W-:Y:S02]  /*3f50*/  FMNMX.FTZ R12, R24, R25, !PT ;  /* 0x00000019180c7209 */ /* 0x000fe40007810000 */
[----:B------:R-:W-:Y:S01]  /*3f60*/  FSEL R25, R46, -INF , !P1 ;  /* 0xff8000002e197808 */ /* 0x000fe20004800000 */
[--C-:B------:R-:W-:Y:S01]  /*3f70*/  FFMA.FTZ R32, R39, UR10, -R30.reuse ;  /* 0x0000000a27207c23 */ /* 0x100fe2000801081e */
[----:B------:R-:W-:Y:S01]  /*3f80*/  FMNMX.FTZ R12, R11, R12, !PT ;  /* 0x0000000c0b0c7209 */ /* 0x000fe20007810000 */
[--C-:B------:R-:W-:Y:S01]  /*3f90*/  FFMA.FTZ R33, R57, UR10, -R30.reuse ;  /* 0x0000000a39217c23 */ /* 0x100fe2000801081e */
[C---:B------:R-:W-:Y:S01]  /*3fa0*/  ISETP.LT.OR P3, PT, R10.reuse, 0x31, P3 ;  /* 0x000000310a00780c */ /* 0x040fe20001f61670 */
[--C-:B------:R-:W-:Y:S01]  /*3fb0*/  FFMA.FTZ R34, R59, UR10, -R30.reuse ;  /* 0x0000000a3b227c23 */ /* 0x100fe2000801081e */
[----:B------:R-:W-:Y:S01]  /*3fc0*/  FSEL R26, R47, -INF , !P2 ;  /* 0xff8000002f1a7808 */ /* 0x000fe20005000000 */
[----:B------:R-:W-:Y:S01]  /*3fd0*/  IMAD.U32 R47, RZ, RZ, UR10 ;  /* 0x0000000aff2f7e24 */ /* 0x000fe2000f8e00ff */
[----:B------:R-:W-:Y:S01]  /*3fe0*/  FMNMX.FTZ R29, R25, R12, !PT ;  /* 0x0000000c191d7209 */ /* 0x000fe20007810000 */
[----:B------:R-:W-:Y:S01]  /*3ff0*/  MUFU.EX2 R32, R32 ;  /* 0x0000002000207308 */ /* 0x000fe20000000800 */
[----:B------:R-:W-:Y:S01]  /*4000*/  ISETP.LT.OR P4, PT, R10, 0x32, P4 ;  /* 0x000000320a00780c */ /* 0x000fe20002781670 */
[--C-:B------:R-:W-:Y:S01]  /*4010*/  FFMA.FTZ R35, R61, UR10, -R30.reuse ;  /* 0x0000000a3d237c23 */ /* 0x100fe2000801081e */
[----:B------:R-:W-:Y:S01]  /*4020*/  FSEL R27, R50, -INF , !P3 ;  /* 0xff800000321b7808 */ /* 0x000fe20005800000 */
[--C-:B------:R-:W-:Y:S01]  /*4030*/  FFMA.FTZ R36, R63, UR10, -R30.reuse ;  /* 0x0000000a3f247c23 */ /* 0x100fe2000801081e */
[----:B------:R-:W-:Y:S01]  /*4040*/  FMNMX.FTZ R12, R26, R29, !PT ;  /* 0x0000001d1a0c7209 */ /* 0x000fe20007810000 */
[--C-:B------:R-:W-:Y:S01]  /*4050*/  FFMA.FTZ R37, R65, UR10, -R30.reuse ;  /* 0x0000000a41257c23 */ /* 0x100fe2000801081e */
[C---:B------:R-:W-:Y:S01]  /*4060*/  ISETP.LT.OR P5, PT, R10.reuse, 0x39, P5 ;  /* 0x000000390a00780c */ /* 0x040fe20002fa1670 */
[----:B------:R-:W0:Y:S01]  /*4070*/  MUFU.EX2 R33, R33 ;  /* 0x0000002100217308 */ /* 0x000e220000000800 */
[----:B------:R-:W-:Y:S01]  /*4080*/  FSEL R28, R51, -INF , !P4 ;  /* 0xff800000331c7808 */ /* 0x000fe20006000000 */
[--C-:B------:R-:W-:Y:S01]  /*4090*/  FFMA.FTZ R38, R67, UR10, -R30.reuse ;  /* 0x0000000a43267c23 */ /* 0x100fe2000801081e */
[----:B------:R-:W-:Y:S01]  /*40a0*/  FMNMX.FTZ R29, R27, R12, !PT ;  /* 0x0000000c1b1d7209 */ /* 0x000fe20007810000 */
[--C-:B------:R-:W-:Y:S01]  /*40b0*/  FFMA.FTZ R39, R69, UR10, -R30.reuse ;  /* 0x0000000a45277c23 */ /* 0x100fe2000801081e */
[----:B------:R-:W-:Y:S01]  /*40c0*/  ISETP.LT.OR P6, PT, R10, 0x3a, P6 ;  /* 0x0000003a0a00780c */ /* 0x000fe200037c1670 */
[--C-:B------:R-:W-:Y:S01]  /*40d0*/  FFMA.FTZ R40, R71, UR10, -R30.reuse ;  /* 0x0000000a47287c23 */ /* 0x100fe2000801081e */
[----:B------:R-:W-:Y:S01]  /*40e0*/  FSEL R10, R54, -INF , !P5 ;  /* 0xff800000360a7808 */ /* 0x000fe20006800000 */
[----:B------:R-:W1:Y:S01]  /*40f0*/  MUFU.EX2 R34, R34 ;  /* 0x0000002200227308 */ /* 0x000e620000000800 */
[----:B------:R-:W-:Y:S01]  /*4100*/  FMNMX.FTZ R31, R28, R29, !PT ;  /* 0x0000001d1c1f7209 */ /* 0x000fe20007810000 */
[--C-:B------:R-:W-:Y:S01]  /*4110*/  FFMA.FTZ R41, R41, UR10, -R30.reuse ;  /* 0x0000000a29297c23 */ /* 0x100fe2000801081e */
[----:B------:R-:W-:Y:S01]  /*4120*/  FSEL R29, R55, -INF , !P6 ;  /* 0xff800000371d7808 */ /* 0x000fe20007000000 */
[--C-:B------:R-:W-:Y:S01]  /*4130*/  FFMA.FTZ R42, R73, UR10, -R30.reuse ;  /* 0x0000000a492a7c23 */ /* 0x100fe2000801081e */
[----:B------:R-:W-:Y:S01]  /*4140*/  FMNMX.FTZ R12, R10, R31, !PT ;  /* 0x0000001f0a0c7209 */ /* 0x000fe20007810000 */
[--C-:B------:R-:W-:Y:S01]  /*4150*/  FFMA.FTZ R43, R45, UR10, -R30.reuse ;  /* 0x0000000a2d2b7c23 */ /* 0x100fe2000801081e */
[----:B------:R-:W-:-:S01]  /*4160*/  FFMA.FTZ R44, R75, UR10, -R30 ;  /* 0x0000000a4b2c7c23 */ /* 0x000fc2000801081e */
[----:B------:R-:W2:Y:S01]  /*4170*/  MUFU.EX2 R35, R35 ;  /* 0x0000002300237308 */ /* 0x000ea20000000800 */
[----:B------:R-:W-:Y:S01]  /*4180*/  FMNMX.FTZ R12, R29, R12, !PT ;  /* 0x0000000c1d0c7209 */ /* 0x000fe20007810000 */
[----:B------:R-:W-:-:S04]  /*4190*/  FFMA.FTZ R45, R49, UR10, -R30 ;  /* 0x0000000a312d7c23 */ /* 0x000fc8000801081e */
[----:B------:R-:W3:Y:S02]  /*41a0*/  SHFL.BFLY PT, R31, R12, 0x2, 0x1f ;  /* 0x0c401f000c1f7f89 */ /* 0x000ee400000e0000 */
[----:B------:R-:W-:Y:S08]  /*41b0*/  MUFU.EX2 R36, R36 ;  /* 0x0000002400247308 */ /* 0x000ff00000000800 */
[----:B------:R-:W-:Y:S08]  /*41c0*/  MUFU.EX2 R37, R37 ;  /* 0x0000002500257308 */ /* 0x000ff00000000800 */
[----:B------:R-:W-:Y:S01]  /*41d0*/  MUFU.EX2 R38, R38 ;  /* 0x0000002600267308 */ /* 0x000fe20000000800 */
[----:B---3--:R-:W-:-:S07]  /*41e0*/  FMNMX.FTZ R31, R12, R31, !PT ;  /* 0x0000001f0c1f7209 */ /* 0x008fce0007810000 */
[----:B------:R-:W-:Y:S01]  /*41f0*/  MUFU.EX2 R39, R39 ;  /* 0x0000002700277308 */ /* 0x000fe20000000800 */
[----:B------:R-:W3:Y:S07]  /*4200*/  SHFL.BFLY PT, R12, R31, 0x1, 0x1f ;  /* 0x0c201f001f0c7f89 */ /* 0x000eee00000e0000 */
[----:B------:R-:W-:Y:S08]  /*4210*/  MUFU.EX2 R40, R40 ;  /* 0x0000002800287308 */ /* 0x000ff00000000800 */
[----:B------:R-:W-:Y:S08]  /*4220*/  MUFU.EX2 R41, R41 ;  /* 0x0000002900297308 */ /* 0x000ff00000000800 */
[----:B------:R-:W-:Y:S01]  /*4230*/  MUFU.EX2 R42, R42 ;  /* 0x0000002a002a7308 */ /* 0x000fe20000000800 */
[----:B---3--:R-:W-:Y:S01]  /*4240*/  FMNMX.FTZ R12, R31, R12, !PT ;  /* 0x0000000c1f0c7209 */ /* 0x008fe20007810000 */
[--C-:B------:R-:W-:Y:S01]  /*4250*/  FFMA.FTZ R31, R77, UR10, -R30.reuse ;  /* 0x0000000a4d1f7c23 */ /* 0x100fe2000801081e */
[----:B------:R-:W-:-:S02]  /*4260*/  FFMA.FTZ R30, R53, UR10, -R30 ;  /* 0x0000000a351e7c23 */ /* 0x000fc4000801081e */
[C---:B------:R-:W-:Y:S01]  /*4270*/  FSETP.NEU.FTZ.AND P0, PT, R12.reuse, -INF , PT ;  /* 0xff8000000c00780b */ /* 0x040fe20003f1d000 */
[----:B------:R-:W-:-:S02]  /*4280*/  FFMA.FTZ R46, R12, R47, -8 ;  /* 0xc10000000c2e7423 */ /* 0x000fc4000001002f */
[----:B------:R-:W-:Y:S03]  /*4290*/  MUFU.EX2 R43, R43 ;  /* 0x0000002b002b7308 */ /* 0x000fe60000000800 */
[----:B------:R-:W-:Y:S02]  /*42a0*/  FSEL R46, R46, RZ, P0 ;  /* 0x000000ff2e2e7208 */ /* 0x000fe40000000000 */
[----:B------:R-:W-:-:S03]  /*42b0*/  PLOP3.LUT P0, PT, PT, PT, UP0, 0x40, 0x0 ;  /* 0x000000000000781c */ /* 0x000fc60003f0e808 */
        /* <DEDUP_REMOVED lines=8> */
[----:B------:R0:W-:Y:S01]  /*4340*/  MUFU.EX2 R153, R3 ;  /* 0x0000000300997308 */ /* 0x0001e20000000800 */
[----:B------:R-:W-:-:S01]  /*4350*/  FFMA.FTZ R21, R21, UR10, -R46 ;  /* 0x0000000a15157c23 */ /* 0x000fc2000801082e */
[--C-:B------:R-:W-:Y:S01]  /*4360*/  FFMA.FTZ R24, R24, UR10, -R46.reuse ;  /* 0x0000000a18187c23 */ /* 0x100fe2000801082e */
[----:B------:R-:W-:-:S01]  /*4370*/  FFMA.FTZ R11, R11, UR10, -R46 ;  /* 0x0000000a0b0b7c23 */ /* 0x000fc2000801082e */
[--C-:B------:R-:W-:Y:S01]  /*4380*/  FFMA.FTZ R25, R25, UR10, -R46.reuse ;  /* 0x0000000a19197c23 */ /* 0x100fe2000801082e */
[----:B------:R-:W-:-:S01]  /*4390*/  FFMA.FTZ R26, R26, UR10, -R46 ;  /* 0x0000000a1a1a7c23 */ /* 0x000fc2000801082e */
[--C-:B------:R-:W-:Y:S01]  /*43a0*/  FFMA.FTZ R27, R27, UR10, -R46.reuse ;  /* 0x0000000a1b1b7c23 */ /* 0x100fe2000801082e */
[----:B------:R-:W-:-:S01]  /*43b0*/  FFMA.FTZ R28, R28, UR10, -R46 ;  /* 0x0000000a1c1c7c23 */ /* 0x000fc2000801082e */
[----:B------:R1:W3:Y:S01]  /*43c0*/  MUFU.EX2 R48, R4 ;  /* 0x0000000400307308 */ /* 0x0002e20000000800 */
[----:B0-----:R-:W-:-:S01]  /*43d0*/  FADD.FTZ R3, R32, R33 ;  /* 0x0000002120037221 */ /* 0x001fc20000010000 */
[--C-:B------:R-:W-:Y:S01]  /*43e0*/  FFMA.FTZ R10, R10, UR10, -R46.reuse ;  /* 0x0000000a0a0a7c23 */ /* 0x100fe2000801082e */
[----:B------:R-:W-:-:S05]  /*43f0*/  FFMA.FTZ R29, R29, UR10, -R46 ;  /* 0x0000000a1d1d7c23 */ /* 0x000fca000801082e */
[----:B------:R-:W0:Y:S01]  /*4400*/  MUFU.EX2 R8, R8 ;  /* 0x0000000800087308 */ /* 0x000e220000000800 */
[----:B-1----:R-:W-:-:S04]  /*4410*/  FADD.FTZ R4, R34, R3 ;  /* 0x0000000322047221 */ /* 0x002fc80000010000 */
[C---:B--2---:R-:W-:Y:S01]  /*4420*/  FADD.FTZ R3, R35.reuse, R4 ;  /* 0x0000000423037221 */ /* 0x044fe20000010000 */
[----:B------:R-:W-:Y:S02]  /*4430*/  F2FP.SATFINITE.E4M3.F32.PACK_AB_MERGE_C R35, R35, R34, RZ ;  /* 0x000000222323723e */ /* 0x000fe400048070ff */
[----:B------:R-:W1:Y:S01]  /*4440*/  MUFU.EX2 R13, R13 ;  /* 0x0000000d000d7308 */ /* 0x000e620000000800 */
[----:B---3--:R-:W-:-:S01]  /*4450*/  FADD.FTZ R47, R153, R48 ;  /* 0x00000030992f7221 */ /* 0x008fc20000010000 */
[----:B------:R-:W-:Y:S01]  /*4460*/  FADD.FTZ R4, R36, R3 ;  /* 0x0000000324047221 */ /* 0x000fe20000010000 */
[----:B------:R-:W-:-:S03]  /*4470*/  F2FP.SATFINITE.E4M3.F32.PACK_AB_MERGE_C R152, R33, R32, R35 ;  /* 0x000000202198723e */ /* 0x000fc60004807023 */
[----:B------:R-:W-:Y:S02]  /*4480*/  FADD.FTZ R3, R37, R4 ;  /* 0x0000000425037221 */ /* 0x000fe40000010000 */
[----:B------:R-:W2:Y:S01]  /*4490*/  MUFU.EX2 R14, R14 ;  /* 0x0000000e000e7308 */ /* 0x000ea20000000800 */
[----:B0-----:R-:W-:-:S01]  /*44a0*/  FADD.FTZ R50, R8, R47 ;  /* 0x0000002f08327221 */ /* 0x001fc20000010000 */
[----:B------:R-:W-:Y:S01]  /*44b0*/  FADD.FTZ R4, R38, R3 ;  /* 0x0000000326047221 */ /* 0x000fe20000010000 */
[----:B------:R-:W-:-:S03]  /*44c0*/  F2FP.SATFINITE.E4M3.F32.PACK_AB_MERGE_C R38, R39, R38, RZ ;  /* 0x000000262726723e */ /* 0x000fc600048070ff */
[----:B------:R-:W-:Y:S01]  /*44d0*/  FADD.FTZ R3, R39, R4 ;  /* 0x0000000427037221 */ /* 0x000fe20000010000 */
[----:B------:R-:W-:Y:S01]  /*44e0*/  F2FP.SATFINITE.E4M3.F32.PACK_AB_MERGE_C R154, R37, R36, R38 ;  /* 0x00000024259a723e */ /* 0x000fe20004807026 */
[----:B------:R-:W0:Y:S01]  /*44f0*/  MUFU.EX2 R15, R15 ;  /* 0x0000000f000f7308 */ /* 0x000e220000000800 */
[----:B-1----:R-:W-:-:S01]  /*4500*/  FADD.FTZ R47, R13, R50 ;  /* 0x000000320d2f7221 */ /* 0x002fc20000010000 */
[----:B------:R-:W-:Y:S01]  /*4510*/  FADD.FTZ R4, R40, R3 ;  /* 0x0000000328047221 */ /* 0x000fe20000010000 */
[----:B------:R-:W-:-:S03]  /*4520*/  F2FP.SATFINITE.E4M3.F32.PACK_AB_MERGE_C R8, R13, R8, RZ ;  /* 0x000000080d08723e */ /* 0x000fc600048070ff */
[----:B------:R-:W-:Y:S01]  /*4530*/  FADD.FTZ R3, R41, R4 ;  /* 0x0000000429037221 */ /* 0x000fe20000010000 */
[----:B------:R-:W-:Y:S01]  /*4540*/  F2FP.SATFINITE.E4M3.F32.PACK_AB_MERGE_C R153, R48, R153, R8 ;  /* 0x000000993099723e */ /* 0x000fe20004807008 */
[----:B------:R-:W1:Y:S01]  /*4550*/  MUFU.EX2 R20, R20 ;  /* 0x0000001400147308 */ /* 0x000e620000000800 */
[----:B--2---:R-:W-:-:S01]  /*4560*/  FADD.FTZ R50, R14, R47 ;  /* 0x0000002f0e327221 */ /* 0x004fc20000010000 */
[----:B------:R-:W-:Y:S01]  /*4570*/  FADD.FTZ R4, R42, R3 ;  /* 0x000000032a047221 */ /* 0x000fe20000010000 */
[----:B------:R-:W-:-:S04]  /*4580*/  F2FP.SATFINITE.E4M3.F32.PACK_AB_MERGE_C R42, R43, R42, RZ ;  /* 0x0000002a2b2a723e */ /* 0x000fc800048070ff */
[----:B------:R-:W-:Y:S01]  /*4590*/  F2FP.SATFINITE.E4M3.F32.PACK_AB_MERGE_C R156, R41, R40, R42 ;  /* 0x00000028299c723e */ /* 0x000fe2000480702a */
        /* <DEDUP_REMOVED lines=10> */
[----:B------:R-:W-:-:S04]  /*4640*/  FADD.FTZ R47, R43, R4 ;  /* 0x000000042b2f7221 */ /* 0x000fc80000010000 */
[----:B------:R-:W-:Y:S02]  /*4650*/  FADD.FTZ R34, R44, R47 ;  /* 0x0000002f2c227221 */ /* 0x000fe40000010000 */
        /* <DEDUP_REMOVED lines=24> */
[----:B------:R-:W-:Y:S06]  /*47e0*/  @P0 BRA `(.L_x_1486) ;  /* 0x0000000000040947 */ /* 0x000fec0003800000 */
[----:B------:R-:W-:Y:S01]  /*47f0*/  BPT.TRAP 0x1 ;  /* 0x000000040000795c */ /* 0x000fe20000300000 */
.L_x_1486:
[----:B------:R-:W-:Y:S01]  /*4800*/  PLOP3.LUT P1, PT, PT, PT, UP0, 0x40, 0x0 ;  /* 0x000000000000781c */ /* 0x000fe20003f2e808 */
[----:B------:R0:W1:-:S12]  /*4810*/  SYNCS.PHASECHK.TRANS64.TRYWAIT P0, [UR45+0x28450], R7 ;  /* 0x02845007ff0075a7 */ /* 0x000058000800016d */
[----:B0-----:R-:W-:Y:S05]  /*4820*/  @P1 BRA `(.L_x_1487) ;  /* 0x0000000000041947 */ /* 0x001fea0003800000 */
[----:B------:R-:W-:Y:S01]  /*4830*/  BPT.TRAP 0x1 ;  /* 0x000000040000795c */ /* 0x000fe20000300000 */
.L_x_1487:
[----:B-1----:R-:W-:Y:S05]  /*4840*/  @P0 BRA `(.L_x_1488) ;  /* 0x0000000000080947 */ /* 0x002fea0003800000 */
[----:B------:R-:W0:Y:S02]  /*4850*/  SYNCS.PHASECHK.TRANS64.TRYWAIT P0, [UR45+0x28450], R7 ;  /* 0x02845007ff0075a7 */ /* 0x000e24000800016d */
[----:B0-----:R-:W-:Y:S05]  /*4860*/  @!P0 BRA `(.L_x_1489) ;  /* 0x0000015000a88947 */ /* 0x001fea0003800000 */
.L_x_1488:
[----:B------:R1:W-:Y:S01]  /*4870*/  BAR.SYNC.DEFER_BLOCKING R6, 0x100 ;  /* 0x000400060000751d */ /* 0x0003e20000010000 */
[----:B------:R-:W-:Y:S01]  /*4880*/  UIADD3 UR43, UR43, 0x8000, URZ ;  /* 0x000080002b2b7890 */ /* 0x000fe2000fffe03f */
[----:B------:R-:W-:-:S03]  /*4890*/  PLOP3.LUT P0, PT, PT, PT, UP0, 0x40, 0x0 ;  /* 0x000000000000781c */ /* 0x000fc60003f0e808 */
[----:B------:R-:W-:Y:S01]  /*48a0*/  USHF.R.U32.HI UR43, URZ, 0x4, UR43 ;  /* 0x000000043f2b7899 */ /* 0x000fe2000801162b */
[----:B------:R-:W-:-:S03]  /*48b0*/  UMOV UR7, 0x80000020 ;  /* 0x8000002000077882 */ /* 0x000fc60000000000 */
[----:B------:R-:W-:-:S04]  /*48c0*/  ULOP3.LUT UR43, UR43, 0x3fff, URZ, 0xc0, !UPT ;  /* 0x00003fff2b2b7892 */ /* 0x000fc8000f8ec03f */
[----:B------:R-:W-:-:S04]  /*48d0*/  ULOP3.LUT UR46, UR43, 0x10000, URZ, 0xfc, !UPT ;  /* 0x000100002b2e7892 */ /* 0x000fc8000f8efc3f */
[----:B------:R-:W-:Y:S01]  /*48e0*/  ULEA UR6, UR38, UR46, 0xa ;  /* 0x0000002e26067291 */ /* 0x000fe2000f8e503f */
[----:B------:R-:W-:-:S08]  /*48f0*/  WARPGROUP.ARRIVE ;  /* 0x00000000000079c5 */ /* 0x000fd00000000000 */
        /* <DEDUP_REMOVED lines=10> */
.L_x_1490:
[----:B------:R-:W-:Y:S01]  /*49a0*/  UISETP.NE.AND UP2, UPT, UR49, URZ, UPT ;  /* 0x0000003f3100728c */ /* 0x000fe2000bf45270 */
[----:B------:R-:W-:Y:S01]  /*49b0*/  R2UR UR43, R160 ;  /* 0x00000000a02b72ca */ /* 0x000fe200000e0000 */
[----:B------:R-:W-:Y:S02]  /*49c0*/  UISETP.NE.AND UP1, UPT, UR42, URZ, UPT ;  /* 0x0000003f2a00728c */ /* 0x000fe4000bf25270 */
[----:B------:R-:W-:Y:S01]  /*49d0*/  UIADD3 UR45, UR45, 0x28460, URZ ;  /* 0x000284602d2d7890 */ /* 0x000fe2000fffe03f */
[----:B------:R-:W-:-:S03]  /*49e0*/  UMOV UR15, UR47 ;  /* 0x0000002f000f7c82 */ /* 0x000fc60008000000 */
[----:B------:R-:W-:Y:S01]  /*49f0*/  PLOP3.LUT P0, PT, PT, PT, UP1, 0x40, 0x0 ;  /* 0x000000000000781c */ /* 0x000fe20003f0e818 */
[----:B------:R-:W-:Y:S02]  /*4a00*/  UPRMT UR45, UR50, 0x654, UR45 ;  /* 0x00000654322d7896 */ /* 0x000fe4000800002d */
[----:B------:R-:W-:Y:S01]  /*4a10*/  @UP2 ULDC UR6, c[0x0][0x44c] ;  /* 0x0001130000062ab9 */ /* 0x000fe20000000800 */
[----:B------:R-:W-:Y:S01]  /*4a20*/  @UP2 ULDC UR18, c[0x0][0x450] ;  /* 0x0001140000122ab9 */ /* 0x000fe20000000800 */
[----:B------:R-:W-:Y:S02]  /*4a30*/  UIMAD.WIDE.U32 UR6, UR47, UR6, URZ ;  /* 0x000000062f0672a5 */ /* 0x000fe4000f8e003f */
[----:B------:R-:W-:Y:S02]  /*4a40*/  UIADD3 UR43, UR43, -0x2, URZ ;  /* 0xfffffffe2b2b7890 */ /* 0x000fe4000fffe03f */
[----:B------:R-:W-:Y:S01]  /*4a50*/  @UP2 USHF.R.U32.HI UR15, URZ, UR18, UR7 ;  /* 0x000000123f0f2299 */ /* 0x000fe20008011607 */
[----:B------:R-:W-:Y:S03]  /*4a60*/  SYNCS.ARRIVE.TRANS64.RED.A1T0 RZ, [UR45], RZ ;  /* 0x000000ffffff79a7 */ /* 0x000fe6000810042d */
        /* <DEDUP_REMOVED lines=14> */
.L_x_1492:
[----:B------:R-:W-:Y:S02]  /*4b50*/  ULDC UR22, c[0x0][0x9e4] ;  /* 0x0002790000167ab9 */ /* 0x000fe40000000800 */
[----:B------:R-:W-:-:S11]  /*4b60*/  UISETP.NE.AND UP1, UPT, UR22, 0x1, UPT ;  /* 0x000000011600788c */ /* 0x000fd6000bf25270 */
[----:B------:R-:W-:Y:S02]  /*4b70*/  @UP1 ULDC.64 UR6, c[0x0][0x9e8] ;  /* 0x00027a0000061ab9 */ /* 0x000fe40000000a00 */
[----:B------:R-:W-:-:S04]  /*4b80*/  UIMAD.WIDE.U32 UR14, UR19, UR6, URZ ;  /* 0x00000006130e72a5 */ /* 0x000fc8000f8e003f */
[----:B------:R-:W-:-:S12]  /*4b90*/  @UP1 USHF.R.U32.HI UR19, URZ, UR7, UR15 ;  /* 0x000000073f131299 */ /* 0x000fd8000801160f */
.L_x_1493:
[----:B------:R-:W-:-:S04]  /*4ba0*/  UIMAD UR19, UR19, UR22, UR22 ;  /* 0x00000016131372a4 */ /* 0x000fc8000f8e0216 */
[----:B------:R-:W-:-:S04]  /*4bb0*/  UISETP.LT.AND UP1, UPT, UR18, UR19, UPT ;  /* 0x000000131200728c */ /* 0x000fc8000bf21270 */
[----:B------:R-:W-:-:S12]  /*4bc0*/  USEL UR18, UR18, UR19, UP1 ;  /* 0x0000001312127287 */ /* 0x000fd80008800000 */
.L_x_1491:
[----:B------:R-:W-:-:S04]  /*4bd0*/  USHF.R.S32.HI UR6, URZ, 0x1f, UR18 ;  /* 0x0000001f3f067899 */ /* 0x000fc80008011412 */
[----:B------:R-:W-:-:S04]  /*4be0*/  ULEA.HI UR6, UR6, UR18, URZ, 0x6 ;  /* 0x0000001206067291 */ /* 0x000fc8000f8f303f */
[----:B------:R-:W-:-:S04]  /*4bf0*/  USHF.R.S32.HI UR6, URZ, 0x6, UR6 ;  /* 0x000000063f067899 */ /* 0x000fc80008011406 */
[----:B------:R-:W-:-:S04]  /*4c00*/  UISETP.LT.AND UP1, UPT, UR51, UR6, UPT ;  /* 0x000000063300728c */ /* 0x000fc8000bf21270 */
[----:B------:R-:W-:-:S04]  /*4c10*/  USEL UR44, UR51, UR6, !UP1 ;  /* 0x00000006332c7287 */ /* 0x000fc8000c800000 */
[----:B------:R-:W-:-:S06]  /*4c20*/  UISETP.GE.AND UP1, UPT, UR43, UR44, UPT ;  /* 0x0000002c2b00728c */ /* 0x000fcc000bf26270 */
[----:B------:R-:W-:-:S13]  /*4c30*/  PLOP3.LUT P0, PT, PT, PT, UP1, 0x80, 0x0 ;  /* 0x000000000000781c */ /* 0x000fda0003f0f018 */
[----:B------:R-:W-:Y:S05]  /*4c40*/  @!P0 BRA `(.L_x_1494) ;  /* 0x0000002800c48947 */ /* 0x000fea0003800000 */
[----:B------:R-:W-:Y:S01]  /*4c50*/  IMAD.MOV.U32 R10, RZ, RZ, R12 ;  /* 0x000000ffff0a7224 */ /* 0x000fe200078e000c */
[----:B------:R-:W-:Y:S01]  /*4c60*/  ULDC UR50, c[0x0][0x9e4] ;  /* 0x0002790000327ab9 */ /* 0x000fe20000000800 */
[----:B------:R-:W-:Y:S01]  /*4c70*/  IMAD.MOV.U32 R11, RZ, RZ, R9 ;  /* 0x000000ffff0b7224 */ /* 0x000fe200078e0009 */
[----:B------:R-:W-:Y:S01]  /*4c80*/  ULDC UR59, c[0x0][0x9dc] ;  /* 0x00027700003b7ab9 */ /* 0x000fe20000000800 */
[----:B------:R-:W-:Y:S01]  /*4c90*/  ULDC UR58, c[0x0][0x988] ;  /* 0x00026200003a7ab9 */ /* 0x000fe20000000800 */
[----:B------:R-:W-:-:S05]  /*4ca0*/  ULDC UR60, c[0x0][0x9e0] ;  /* 0x00027800003c7ab9 */ /* 0x000fca0000000800 */
.L_x_1513:
        /* <DEDUP_REMOVED lines=8> */
.L_x_1495:
[----:B------:R-:W1:Y:S01]  /*4d30*/  S2UR UR52, SR_CgaCtaId ;  /* 0x00000000003479c3 */ /* 0x000e620000008800 */
[----:B------:R-:W-:Y:S01]  /*4d40*/  UMOV UR6, 0x400 ;  /* 0x0000040000067882 */ /* 0x000fe20000000000 */
[----:B------:R-:W-:Y:S01]  /*4d50*/  PLOP3.LUT P1, PT, PT, PT, UP0, 0x40, 0x0 ;  /* 0x000000000000781c */ /* 0x000fe20003f2e808 */
[----:B0-----:R-:W-:-:S05]  /*4d60*/  IMAD.U32 R8, RZ, RZ, UR39 ;  /* 0x00000027ff087e24 */ /* 0x001fca000f8e00ff */
[----:B------:R-:W-:Y:S01]  /*4d70*/  SHF.L.U32 R8, R8, 0x1f, RZ ;  /* 0x0000001f08087819 */ /* 0x000fe200000006ff */
[----:B-1----:R-:W-:-:S04]  /*4d80*/  ULEA UR6, UR52, UR6, 0x18 ;  /* 0x0000000634067291 */ /* 0x002fc8000f8ec03f */
[----:B------:R-:W-:-:S09]  /*4d90*/  ULEA UR45, UR38, UR6, 0x3 ;  /* 0x00000006262d7291 */ /* 0x000fd2000f8e183f */
[----:B------:R0:W1:Y:S01]  /*4da0*/  SYNCS.PHASECHK.TRANS64.TRYWAIT P0, [UR45+0x28430], R8 ;  /* 0x02843008ff0075a7 */ /* 0x000062000800016d */
[----:B------:R-:W-:Y:S05]  /*4db0*/  @P1 BRA `(.L_x_1496) ;  /* 0x0000000000041947 */ /* 0x000fea0003800000 */
[----:B------:R-:W-:Y:S01]  /*4dc0*/  BPT.TRAP 0x1 ;  /* 0x000000040000795c */ /* 0x000fe20000300000 */
.L_x_1496:
[----:B-1----:R-:W-:Y:S05]  /*4dd0*/  @P0 BRA `(.L_x_1497) ;  /* 0x0000000000080947 */ /* 0x002fea0003800000 */
[----:B------:R-:W1:Y:S02]  /*4de0*/  SYNCS.PHASECHK.TRANS64.TRYWAIT P0, [UR45+0x28430], R8 ;  /* 0x02843008ff0075a7 */ /* 0x000e64000800016d */
[----:B-1----:R-:W-:Y:S05]  /*4df0*/  @!P0 BRA `(.L_x_1498) ;  /* 0x0000014c005c8947 */ /* 0x002fea0003800000 */
.L_x_1497:
[----:B------:R-:W-:Y:S01]  /*4e00*/  ULEA UR30, UR38, UR48, 0xa ;  /* 0x00000030261e7291 */ /* 0x000fe2000f8e503f */
[----:B------:R-:W-:Y:S01]  /*4e10*/  WARPGROUP.ARRIVE ;  /* 0x00000000000079c5 */ /* 0x000fe20000000000 */
[----:B------:R-:W-:Y:S01]  /*4e20*/  UMOV UR35, 0x40000040 ;  /* 0x4000004000237882 */ /* 0x000fe20000000000 */
[----:B------:R-:W-:Y:S01]  /*4e30*/  UMOV UR7, 0x40000040 ;  /* 0x4000004000077882 */ /* 0x000fe20000000000 */
[----:B------:R-:W-:-:S03]  /*4e40*/  UIADD3 UR6, UR30, 0x2, URZ ;  /* 0x000000021e067890 */ /* 0x000fc6000fffe03f */
[----:B-1----:R-:W1:Y:S01]  /*4e50*/  S2R R5, SR_TID.X ;  /* 0x0000000000057919 */ /* 0x002e620000002100 */
[----:B------:R-:W-:Y:S01]  /*4e60*/  UIADD3 UR10, UR30, 0x4, URZ ;  /* 0x000000041e0a7890 */ /* 0x000fe2000fffe03f */
[----:B------:R-:W-:Y:S01]  /*4e70*/  PLOP3.LUT P0, PT, PT, PT, UP0, 0x40, 0x0 ;  /* 0x000000000000781c */ /* 0x000fe20003f0e808 */
[----:B------:R-:W-:Y:S01]  /*4e80*/  UMOV UR34, UR30 ;  /* 0x0000001e00227c82 */ /* 0x000fe20008000000 */
        /* <DEDUP_REMOVED lines=12> */
[----:B-1----:R-:W-:-:S04]  /*4f50*/  SHF.R.U32.HI R208, RZ, 0x7, R5 ;  /* 0x00000007ffd07819 */ /* 0x002fc80000011605 */
[----:B------:R-:W-:Y:S01]  /*4f60*/  IADD3 R5, -R208, 0xb, RZ ;  /* 0x0000000bd0057810 */ /* 0x000fe20007ffe1ff */
        /* <DEDUP_REMOVED lines=25> */
.L_x_1499:
[----:B------:R-:W-:Y:S01]  /*5100*/  UISETP.NE.AND UP2, UPT, UR49, URZ, UPT ;  /* 0x0000003f3100728c */ /* 0x000fe2000bf45270 */
[C---:B------:R-:W-:Y:S01]  /*5110*/  FMUL.FTZ R9, R0.reuse, R155 ;  /* 0x0000009b00097220 */ /* 0x040fe20000410000 */
[C---:B------:R-:W-:Y:S01]  /*5120*/  FMUL.FTZ R155, R0.reuse, R160 ;  /* 0x000000a0009b7220 */ /* 0x040fe20000410000 */
[C---:B------:R-:W-:Y:S01]  /*5130*/  FMUL.FTZ R160, R0.reuse, R165 ;  /* 0x000000a500a07220 */ /* 0x040fe20000410000 */
[C---:B------:R-:W-:Y:S01]  /*5140*/  FMUL.FTZ R165, R0.reuse, R175 ;  /* 0x000000af00a57220 */ /* 0x040fe20000410000 */
[----:B------:R-:W-:Y:S01]  /*5150*/  VIADD R175, R17, UR47 ;  /* 0x0000002f11af7c36 */ /* 0x000fe20008000000 */
[----:B------:R-:W-:Y:S01]  /*5160*/  PLOP3.LUT P0, PT, PT, PT, UP2, 0x80, 0x0 ;  /* 0x000000000000781c */ /* 0x000fe20003f0f028 */
[----:B------:R-:W-:Y:S01]  /*5170*/  USHF.L.U32 UR7, UR43, 0x6, URZ ;  /* 0x000000062b077899 */ /* 0x000fe2000800063f */
[----:B------:R-:W-:Y:S01]  /*5180*/  PLOP3.LUT P1, PT, PT, PT, UP2, 0x80, 0x0 ;  /* 0x000000000000781c */ /* 0x000fe20003f2f028 */
[C---:B------:R-:W-:Y:S01]  /*5190*/  FMUL.FTZ R13, R0.reuse, R152 ;  /* 0x00000098000d7220 */ /* 0x040fe20000410000 */
[C---:B------:R-:W-:Y:S01]  /*51a0*/  FMUL.FTZ R152, R0.reuse, R157 ;  /* 0x0000009d00987220 */ /* 0x040fe20000410000 */
[----:B------:R-:W-:Y:S01]  /*51b0*/  @UP2 ULDC UR6, c[0x0][0x44c] ;  /* 0x0001130000062ab9 */ /* 0x000fe20000000800 */
[C---:B------:R-:W-:Y:S01]  /*51c0*/  FMUL.FTZ R157, R0.reuse, R161 ;  /* 0x000000a1009d7220 */ /* 0x040fe20000410000 */
[C---:B------:R-:W-:Y:S01]  /*51d0*/  FMUL.FTZ R161, R0.reuse, R170 ;  /* 0x000000aa00a17220 */ /* 0x040fe20000410000 */
[----:B------:R-:W-:Y:S01]  /*51e0*/  FMUL.FTZ R170, R0, R179 ;  /* 0x000000b300aa7220 */ /* 0x000fe20000410000 */
[----:B------:R-:W-:-:S02]  /*51f0*/  IMAD.U32 R179, RZ, RZ, UR7 ;  /* 0x00000007ffb37e24 */ /* 0x000fc4000f8e00ff */
[C---:B------:R-:W-:Y:S01]  /*5200*/  FMUL.FTZ R14, R0.reuse, R153 ;  /* 0x00000099000e7220 */ /* 0x040fe20000410000 */
[C---:B------:R-:W-:Y:S01]  /*5210*/  FMUL.FTZ R12, R0.reuse, R154 ;  /* 0x0000009a000c7220 */ /* 0x040fe20000410000 */
[----:B------:R-:W-:Y:S01]  /*5220*/  FMUL.FTZ R21, R0, R156 ;  /* 0x0000009c00157220 */ /* 0x000fe20000410000 */
[----:B------:R-:W-:Y:S01]  /*5230*/  @P0 IMAD.HI.U32 R6, R175, UR6, RZ ;  /* 0x00000006af060c27 */ /* 0x000fe2000f8e00ff */
[----:B------:R-:W-:Y:S01]  /*5240*/  @UP2 ULDC UR6, c[0x0][0x450] ;  /* 0x0001140000062ab9 */ /* 0x000fe20000000800 */
[----:B------:R-:W-:Y:S02]  /*5250*/  IADD3 R179, -R2, 0x1, -R179 ;  /* 0x0000000102b37810 */ /* 0x000fe40007ffe9b3 */
[C---:B------:R-:W-:Y:S01]  /*5260*/  FMUL.FTZ R20, R0.reuse, R159 ;  /* 0x0000009f00147220 */ /* 0x040fe20000410000 */
[----:B------:R-:W-:Y:S01]  /*5270*/  UISETP.NE.AND UP1, UPT, UR42, URZ, UPT ;  /* 0x0000003f2a00728c */ /* 0x000fe2000bf25270 */
[----:B------:R-:W-:Y:S01]  /*5280*/  @P1 SHF.R.U32.HI R175, RZ, UR6, R6 ;  /* 0x00000006ffaf1c19 */ /* 0x000fe20008011606 */
[----:B------:R-:W-:Y:S01]  /*5290*/  IMAD.U32 R6, RZ, RZ, UR41 ;  /* 0x00000029ff067e24 */ /* 0x000fe2000f8e00ff */
[----:B------:R-:W-:Y:S01]  /*52a0*/  UIADD3 UR6, UR45, 0x28440, URZ ;  /* 0x000284402d067890 */ /* 0x000fe2000fffe03f */
[C---:B------:R-:W-:Y:S01]  /*52b0*/  FMUL.FTZ R153, R0.reuse, R162 ;  /* 0x000000a200997220 */ /* 0x040fe20000410000 */
[C---:B------:R-:W-:Y:S01]  /*52c0*/  FMUL.FTZ R154, R0.reuse, R163 ;  /* 0x000000a3009a7220 */ /* 0x040fe20000410000 */
[----:B------:R-:W-:Y:S01]  /*52d0*/  FMUL.FTZ R159, R0, R164 ;  /* 0x000000a4009f7220 */ /* 0x000fe20000410000 */
[----:B------:R-:W-:Y:S01]  /*52e0*/  IADD3 R179, -R6, UR40, R179 ;  /* 0x0000002806b37c10 */ /* 0x000fe2000fffe1b3 */
[C---:B------:R-:W-:Y:S01]  /*52f0*/  FMUL.FTZ R156, R0.reuse, R166 ;  /* 0x000000a6009c7220 */ /* 0x040fe20000410000 */
[----:B------:R-:W2:Y:S01]  /*5300*/  SHFL.IDX PT, R6, R175, RZ, 0x1c1f ;  /* 0x001c1fffaf067589 */ /* 0x000ea200000e0000 */
[C---:B------:R-:W-:Y:S01]  /*5310*/  FMUL.FTZ R15, R0.reuse, R158 ;  /* 0x0000009e000f7220 */ /* 0x040fe20000410000 */
[C---:B------:R-:W-:Y:S01]  /*5320*/  FMUL.FTZ R163, R0.reuse, R168 ;  /* 0x000000a800a37220 */ /* 0x040fe20000410000 */
[C---:B------:R-:W-:Y:S01]  /*5330*/  FMUL.FTZ R166, R0.reuse, R169 ;  /* 0x000000a900a67220 */ /* 0x040fe20000410000 */
[C---:B------:R-:W-:Y:S01]  /*5340*/  FMUL.FTZ R162, R0.reuse, R171 ;  /* 0x000000ab00a27220 */ /* 0x040fe20000410000 */
[C---:B------:R-:W-:Y:S01]  /*5350*/  FMUL.FTZ R164, R0.reuse, R174 ;  /* 0x000000ae00a47220 */ /* 0x040fe20000410000 */
        /* <DEDUP_REMOVED lines=13> */
[----:B------:R-:W-:Y:S01]  /*5430*/  UMOV UR11, UR59 ;  /* 0x0000003b000b7c82 */ /* 0x000fe20008000000 */
[----:B------:R-:W-:Y:S01]  /*5440*/  SYNCS.ARRIVE.TRANS64.RED.A1T0 RZ, [UR6], RZ ;  /* 0x000000ffffff79a7 */ /* 0x000fe20008100406 */
[----:B------:R-:W-:Y:S01]  /*5450*/  ULOP3.LUT UR6, URZ, UR11, URZ, 0x33, !UPT ;  /* 0x0000000b3f067292 */ /* 0x000fe2000f8e333f */
[----:B------:R-:W-:-:S04]  /*5460*/  VIADD R178, R179, UR60 ;  /* 0x0000003cb3b27c36 */ /* 0x000fc80008000000 */
[----:B------:R-:W4:Y:S01]  /*5470*/  MUFU.TANH R14, R14 ;  /* 0x0000000e000e7308 */ /* 0x000f220000002400 */
[----:B------:R-:W-:Y:S02]  /*5480*/  VIADD R179, R179, UR6 ;  /* 0x00000006b3b37c36 */ /* 0x000fe40008000000 */
[----:B--2---:R-:W-:Y:S02]  /*5490*/  IMAD.IADD R180, R178, 0x1, R6 ;  /* 0x00000001b2b47824 */ /* 0x004fe400078e0206 */
[----:B------:R-:W-:-:S03]  /*54a0*/  IMAD.IADD R181, R6, 0x1, R179 ;  /* 0x0000000106b57824 */ /* 0x000fc600078e02b3 */
[----:B------:R-:W2:Y:S08]  /*54b0*/  MUFU.TANH R12, R12 ;  /* 0x0000000c000c7308 */ /* 0x000eb00000002400 */
        /* <DEDUP_REMOVED lines=28> */
[----:B------:R-:W0:Y:S01]  /*5680*/  MUFU.TANH R173, R173 ;  /* 0x000000ad00ad7308 */ /* 0x000e220000002400 */
[----:B--234-:R-:W-:Y:S05]  /*5690*/  @P0 BRA `(.L_x_1500) ;  /* 0x00000000005c0947 */ /* 0x01cfea0003800000 */
[----:B------:R-:W-:Y:S01]  /*56a0*/  IMAD.U32 R182, RZ, RZ, UR41 ;  /* 0x00000029ffb67e24 */ /* 0x000fe2000f8e00ff */
[----:B------:R-:W-:Y:S04]  /*56b0*/  BSSY B0, `(.L_x_1501) ;  /* 0x0000011000007945 */ /* 0x000fe80003800000 */
[----:B------:R-:W-:-:S04]  /*56c0*/  IADD3 R182, -R182, UR40, R6 ;  /* 0x00000028b6b67c10 */ /* 0x000fc8000fffe106 */
[----:B------:R-:W-:-:S13]  /*56d0*/  ISETP.GT.AND P0, PT, R182, -0x1, PT ;  /* 0xffffffffb600780c */ /* 0x000fda0003f04270 */
[----:B------:R-:W-:Y:S05]  /*56e0*/  @P0 BRA `(.L_x_1502) ;  /* 0x0000000000200947 */ /* 0x000fea0003800000 */
[----:B------:R-:W-:Y:S01]  /*56f0*/  IMAD.U32 R183, RZ, RZ, UR50 ;  /* 0x00000032ffb77e24 */ /* 0x000fe2000f8e00ff */
[----:B------:R-:W-:-:S04]  /*5700*/  LOP3.LUT R182, RZ, R182, RZ, 0x33, !PT ;  /* 0x000000b6ffb67212 */ /* 0x000fc800078e33ff */
[----:B------:R-:W-:-:S13]  /*5710*/  ISETP.NE.AND P0, PT, R183, 0x1, PT ;  /* 0x00000001b700780c */ /* 0x000fda0003f05270 */
[----:B------:R-:W2:Y:S02]  /*5720*/  @P0 LDC.64 R6, c[0x0][0x9e8] ;  /* 0x00027a00ff060b82 */ /* 0x000ea40000000a00 */
[----:B--2---:R-:W-:-:S05]  /*5730*/  @P0 IMAD.HI.U32 R6, R182, R6, RZ ;  /* 0x00000006b6060227 */ /* 0x004fca00078e00ff */
[----:B------:R-:W-:-:S04]  /*5740*/  @P0 SHF.R.U32.HI R182, RZ, R7, R6 ;  /* 0x00000007ffb60219 */ /* 0x000fc80000011606 */
[----:B------:R-:W-:Y:S01]  /*5750*/  LOP3.LUT R182, RZ, R182, RZ, 0x33, !PT ;  /* 0x000000b6ffb67212 */ /* 0x000fe200078e33ff */
[----:B------:R-:W-:Y:S06]  /*5760*/  BRA `(.L_x_1503) ;  /* 0x0000000000147947 */ /* 0x000fec0003800000 */
.L_x_1502:
[----:B------:R-:W-:-:S05]  /*5770*/  IMAD.U32 R183, RZ, RZ, UR50 ;  /* 0x00000032ffb77e24 */ /* 0x000fca000f8e00ff */
[----:B------:R-:W-:-:S13]  /*5780*/  ISETP.NE.AND P0, PT, R183, 0x1, PT ;  /* 0x00000001b700780c */ /* 0x000fda0003f05270 */
[----:B------:R-:W2:Y:S02]  /*5790*/  @P0 LDC.64 R6, c[0x0][0x9e8] ;  /* 0x00027a00ff060b82 */ /* 0x000ea40000000a00 */
[----:B--2---:R-:W-:-:S05]  /*57a0*/  @P0 IMAD.HI.U32 R6, R182, R6, RZ ;  /* 0x00000006b6060227 */ /* 0x004fca00078e00ff */
[----:B------:R-:W-:-:S07]  /*57b0*/  @P0 SHF.R.U32.HI R182, RZ, R7, R6 ;  /* 0x00000007ffb60219 */ /* 0x000fce0000011606 */
.L_x_1503:
[----:B------:R-:W-:Y:S05]  /*57c0*/  BSYNC B0 ;  /* 0x0000000000007941 */ /* 0x000fea0003800000 */
.L_x_1501:
[----:B------:R-:W-:-:S04]  /*57d0*/  IMAD R182, R182, R183, -UR7 ;  /* 0x80000007b6b67e24 */ /* 0x000fc8000f8e02b7 */
[----:B------:R-:W-:-:S05]  /*57e0*/  IMAD.IADD R182, R182, 0x1, -R2 ;  /* 0x00000001b6b67824 */ /* 0x000fca00078e0a02 */
[----:B------:R-:W-:Y:S02]  /*57f0*/  VIMNMX R181, R181, R182, !PT ;  /* 0x000000b6b5b57248 */ /* 0x000fe40007fe0100 */
[----:B------:R-:W-:-:S07]  /*5800*/  VIADDMNMX R180, R182, R183, R180, PT ;  /* 0x000000b7b6b47246 */ /* 0x000fce00038001b4 */
.L_x_1500:
[----:B------:R-:W-:Y:S01]  /*5810*/  UISETP.GT.AND UP1, UPT, UR43, -0x1, UPT ;  /* 0xffffffff2b00788c */ /* 0x000fe2000bf24270 */
[----:B------:R-:W2:Y:S01]  /*5820*/  SHFL.IDX PT, R175, R175, 0x1, 0x1c1f ;  /* 0x003c1f00afaf7f89 */ /* 0x000ea200000e0000 */
[----:B------:R-:W-:-:S04]  /*5830*/  UISETP.NE.AND UP2, UPT, UR42, URZ, UPT ;  /* 0x0000003f2a00728c */ /* 0x000fc8000bf45270 */
[----:B------:R-:W-:-:S04]  /*5840*/  PLOP3.LUT P0, PT, PT, PT, UP1, 0x80, 0x0 ;  /* 0x000000000000781c */ /* 0x000fc80003f0f018 */
[C---:B------:R-:W-:Y:S02]  /*5850*/  ISETP.GT.AND P3, PT, R181.reuse, 0x10, P0 ;  /* 0x00000010b500780c */ /* 0x040fe40000764270 */
[C---:B------:R-:W-:Y:S02]  /*5860*/  ISETP.GT.AND P5, PT, R181.reuse, RZ, P0 ;  /* 0x000000ffb500720c */ /* 0x040fe400007a4270 */
[----:B------:R-:W-:Y:S02]  /*5870*/  ISETP.LT.OR P3, PT, R180, 0x11, P3 ;  /* 0x00000011b400780c */ /* 0x000fe40001f61670 */
[C---:B------:R-:W-:Y:S02]  /*5880*/  ISETP.GT.AND P6, PT, R181.reuse, 0x1, P0 ;  /* 0x00000001b500780c */ /* 0x040fe400007c4270 */
[C---:B------:R-:W-:Y:S02]  /*5890*/  ISETP.GT.AND P1, PT, R181.reuse, 0x8, P0 ;  /* 0x00000008b500780c */ /* 0x040fe40000724270 */
[----:B------:R-:W-:-:S02]  /*58a0*/  ISETP.GT.AND P4, PT, R181, 0x9, P0 ;  /* 0x00000009b500780c */ /* 0x000fc40000784270 */
[----:B0-----:R-:W-:Y:S02]  /*58b0*/  FSEL R155, R155, -INF , !P3 ;  /* 0xff8000009b9b7808 */ /* 0x001fe40005800000 */
[----:B------:R-:W-:Y:S01]  /*58c0*/  ISETP.GT.AND P3, PT, R181, 0x28, P0 ;  /* 0x00000028b500780c */ /* 0x000fe20000764270 */
[--C-:B--2---:R-:W-:Y:S01]  /*58d0*/  IMAD.IADD R178, R178, 0x1, R175.reuse ;  /* 0x00000001b2b27824 */ /* 0x104fe200078e02af */
[C---:B------:R-:W-:Y:S01]  /*58e0*/  ISETP.LT.OR P5, PT, R180.reuse, 0x1, P5 ;  /* 0x00000001b400780c */ /* 0x040fe20002fa1670 */
[----:B------:R-:W-:Y:S01]  /*58f0*/  IMAD.IADD R179, R179, 0x1, R175 ;  /* 0x00000001b3b37824 */ /* 0x000fe200078e02af */
[C---:B------:R-:W-:Y:S02]  /*5900*/  ISETP.LT.OR P6, PT, R180.reuse, 0x2, P6 ;  /* 0x00000002b400780c */ /* 0x040fe400037c1670 */
[C---:B------:R-:W-:Y:S02]  /*5910*/  ISETP.LT.OR P1, PT, R180.reuse, 0x9, P1 ;  /* 0x00000009b400780c */ /* 0x040fe40000f21670 */
[----:B------:R-:W-:-:S02]  /*5920*/  ISETP.LT.OR P4, PT, R180, 0xa, P4 ;  /* 0x0000000ab400780c */ /* 0x000fc40002781670 */
[----:B------:R-:W-:Y:S02]  /*5930*/  ISETP.LT.OR P3, PT, R180, 0x29, P3 ;  /* 0x00000029b400780c */ /* 0x000fe40001f61670 */
[----:B------:R-:W-:Y:S02]  /*5940*/  FSEL R13, R13, -INF , !P5 ;  /* 0xff8000000d0d7808 */ /* 0x000fe40006800000 */
[----:B------:R-:W-:Y:S02]  /*5950*/  FSEL R14, R14, -INF , !P6 ;  /* 0xff8000000e0e7808 */ /* 0x000fe40007000000 */
[----:B------:R-:W-:Y:S02]  /*5960*/  FSEL R21, R21, -INF , !P1 ;  /* 0xff80000015157808 */ /* 0x000fe40004800000 */
[----:B------:R-:W-:Y:S02]  /*5970*/  FSEL R152, R152, -INF , !P4 ;  /* 0xff80000098987808 */ /* 0x000fe40006000000 */
[----:B------:R-:W-:-:S02]  /*5980*/  ISETP.GT.AND P2, PT, R181, 0x11, P0 ;  /* 0x00000011b500780c */ /* 0x000fc40000744270 */
[C---:B------:R-:W-:Y:S02]  /*5990*/  ISETP.GT.AND P5, PT, R181.reuse, 0x18, P0 ;  /* 0x00000018b500780c */ /* 0x040fe400007a4270 */
[C---:B------:R-:W-:Y:S02]  /*59a0*/  ISETP.GT.AND P6, PT, R181.reuse, 0x19, P0 ;  /* 0x00000019b500780c */ /* 0x040fe400007c4270 */
[C---:B------:R-:W-:Y:S02]  /*59b0*/  ISETP.GT.AND P1, PT, R181.reuse, 0x20, P0 ;  /* 0x00000020b500780c */ /* 0x040fe40000724270 */
[----:B------:R-:W-:Y:S02]  /*59c0*/  ISETP.GT.AND P4, PT, R181, 0x21, P0 ;  /* 0x00000021b500780c */ /* 0x000fe40000784270 */
[----:B------:R-:W-:Y:S02]  /*59d0*/  FSEL R168, R168, -INF , !P3 ;  /* 0xff800000a8a87808 */ /* 0x000fe40005800000 */
[----:B------:R-:W-:-:S02]  /*59e0*/  PLOP3.LUT P3, PT, PT, PT, UP2, 0x40, 0x0 ;  /* 0x000000000000781c */ /* 0x000fc40003f6e828 */
[C---:B------:R-:W-:Y:S02]  /*59f0*/  ISETP.LT.OR P2, PT, R180.reuse, 0x12, P2 ;  /* 0x00000012b400780c */ /* 0x040fe40001741670 */
[C---:B------:R-:W-:Y:S02]  /*5a00*/  ISETP.LT.OR P5, PT, R180.reuse, 0x19, P5 ;  /* 0x00000019b400780c */ /* 0x040fe40002fa1670 */
[C---:B------:R-:W-:Y:S02]  /*5a10*/  ISETP.LT.OR P6, PT, R180.reuse, 0x1a, P6 ;  /* 0x0000001ab400780c */ /* 0x040fe400037c1670 */
[C---:B------:R-:W-:Y:S02]  /*5a20*/  ISETP.LT.OR P1, PT, R180.reuse, 0x21, P1 ;  /* 0x00000021b400780c */ /* 0x040fe40000f21670 */
[----:B------:R-:W-:Y:S02]  /*5a30*/  ISETP.LT.OR P4, PT, R180, 0x22, P4 ;  /* 0x00000022b400780c */ /* 0x000fe40002781670 */
[----:B------:R-:W-:-:S02]  /*5a40*/  FSEL R157, R157, -INF , !P2 ;  /* 0xff8000009d9d7808 */ /* 0x000fc40005000000 */
[----:B------:R-:W-:Y:S02]  /*5a50*/  FSEL R159, R159, -INF , !P5 ;  /* 0xff8000009f9f7808 */ /* 0x000fe40006800000 */
[----:B------:R-:W-:Y:S02]  /*5a60*/  FSEL R160, R160, -INF , !P6 ;  /* 0xff800000a0a07808 */ /* 0x000fe40007000000 */
[----:B------:R-:W-:Y:S02]  /*5a70*/  FSEL R163, R163, -INF , !P1 ;  /* 0xff800000a3a37808 */ /* 0x000fe40004800000 */
[----:B------:R-:W-:Y:S02]  /*5a80*/  FSEL R166, R166, -INF , !P4 ;  /* 0xff800000a6a67808 */ /* 0x000fe40006000000 */
[C---:B------:R-:W-:Y:S02]  /*5a90*/  ISETP.GT.AND P2, PT, R181.reuse, 0x29, P0 ;  /* 0x00000029b500780c */ /* 0x040fe40000744270 */
[----:B------:R-:W-:-:S02]  /*5aa0*/  ISETP.GT.AND P5, PT, R181, 0x30, P0 ;  /* 0x00000030b500780c */ /* 0x000fc400007a4270 */
[C---:B------:R-:W-:Y:S02]  /*5ab0*/  ISETP.GT.AND P6, PT, R181.reuse, 0x31, P0 ;  /* 0x00000031b500780c */ /* 0x040fe400007c4270 */
[C---:B------:R-:W-:Y:S02]  /*5ac0*/  ISETP.GT.AND P1, PT, R181.reuse, 0x38, P0 ;  /* 0x00000038b500780c */ /* 0x040fe40000724270 */
[----:B------:R-:W-:Y:S02]  /*5ad0*/  ISETP.GT.AND P4, PT, R181, 0x39, P0 ;  /* 0x00000039b500780c */ /* 0x000fe40000784270 */
[C---:B------:R-:W-:Y:S02]  /*5ae0*/  ISETP.LT.OR P2, PT, R180.reuse, 0x2a, P2 ;  /* 0x0000002ab400780c */ /* 0x040fe40001741670 */
[C---:B------:R-:W-:Y:S02]  /*5af0*/  ISETP.LT.OR P5, PT, R180.reuse, 0x31, P5 ;  /* 0x00000031b400780c */ /* 0x040fe40002fa1670 */
[----:B------:R-:W-:-:S02]  /*5b00*/  ISETP.LT.OR P6, PT, R180, 0x32, P6 ;  /* 0x00000032b400780c */ /* 0x000fc400037c1670 */
[C---:B------:R-:W-:Y:S02]  /*5b10*/  ISETP.LT.OR P1, PT, R180.reuse, 0x39, P1 ;  /* 0x00000039b400780c */ /* 0x040fe40000f21670 */
[----:B------:R-:W-:Y:S02]  /*5b20*/  ISETP.LT.OR P4, PT, R180, 0x3a, P4 ;  /* 0x0000003ab400780c */ /* 0x000fe40002781670 */
[----:B------:R-:W-:Y:S02]  /*5b30*/  FSEL R169, R169, -INF , !P2 ;  /* 0xff800000a9a97808 */ /* 0x000fe40005000000 */
[----:B------:R-:W-:Y:S02]  /*5b40*/  FSEL R171, R171, -INF , !P5 ;  /* 0xff800000abab7808 */ /* 0x000fe40006800000 */
[----:B------:R-:W-:Y:S02]  /*5b50*/  FSEL R174, R174, -INF , !P6 ;  /* 0xff800000aeae7808 */ /* 0x000fe40007000000 */
[----:B------:R-:W-:-:S02]  /*5b60*/  FSEL R176, R176, -INF , !P1 ;  /* 0xff800000b0b07808 */ /* 0x000fc40004800000 */
[----:B------:R-:W-:Y:S01]  /*5b70*/  FSEL R177, R177, -INF , !P4 ;  /* 0xff800000b1b17808 */ /* 0x000fe20006000000 */
[----:B------:R-:W-:Y:S06]  /*5b80*/  @P3 BRA `(.L_x_1504) ;  /* 0x00000000005c3947 */ /* 0x000fec0003800000 */
        /* <DEDUP_REMOVED lines=13> */
.L_x_1506:
[----:B------:R-:W-:-:S05]  /*5c60*/  IMAD.U32 R180, RZ, RZ, UR50 ;  /* 0x00000032ffb47e24 */ /* 0x000fca000f8e00ff */
[----:B------:R-:W-:-:S13]  /*5c70*/  ISETP.NE.AND P1, PT, R180, 0x1, PT ;  /* 0x00000001b400780c */ /* 0x000fda0003f25270 */
[----:B------:R-:W0:Y:S02]  /*5c80*/  @P1 LDC.64 R6, c[0x0][0x9e8] ;  /* 0x00027a00ff061b82 */ /* 0x000e240000000a00 */
[----:B0-----:R-:W-:-:S05]  /*5c90*/  @P1 IMAD.HI.U32 R6, R175, R6, RZ ;  /* 0x00000006af061227 */ /* 0x001fca00078e00ff */
[----:B------:R-:W-:-:S07]  /*5ca0*/  @P1 SHF.R.U32.HI R175, RZ, R7, R6 ;  /* 0x00000007ffaf1219 */ /* 0x000fce0000011606 */
.L_x_1507:
[----:B------:R-:W-:Y:S05]  /*5cb0*/  BSYNC B0 ;  /* 0x0000000000007941 */ /* 0x000fea0003800000 */
.L_x_1505:
[----:B------:R-:W-:-:S04]  /*5cc0*/  IMAD R175, R175, R180, -UR7 ;  /* 0x80000007afaf7e24 */ /* 0x000fc8000f8e02b4 */
[----:B------:R-:W-:-:S05]  /*5cd0*/  IMAD.IADD R175, R175, 0x1, -R2 ;  /* 0x00000001afaf7824 */ /* 0x000fca00078e0a02 */
[----:B------:R-:W-:Y:S02]  /*5ce0*/  VIMNMX R179, R179, R175, !PT ;  /* 0x000000afb3b37248 */ /* 0x000fe40007fe0100 */
[----:B------:R-:W-:-:S07]  /*5cf0*/  VIADDMNMX R178, R175, R180, R178, PT ;  /* 0x000000b4afb27246 */ /* 0x000fce00038001b2 */
.L_x_1504:
[C---:B------:R-:W-:Y:S01]  /*5d00*/  ISETP.GT.AND P1, PT, R179.reuse, 0x1, P0 ;  /* 0x00000001b300780c */ /* 0x040fe20000724270 */
[----:B------:R-:W-:Y:S01]  /*5d10*/  UMOV UR10, UR58 ;  /* 0x0000003a000a7c82 */ /* 0x000fe20008000000 */
[----:B------:R-:W-:Y:S02]  /*5d20*/  ISETP.GT.AND P6, PT, R179, 0x18, P0 ;  /* 0x00000018b300780c */ /* 0x000fe400007c4270 */
[----:B------:R-:W-:Y:S02]  /*5d30*/  ISETP.LT.OR P1, PT, R178, 0x2, P1 ;  /* 0x00000002b200780c */ /* 0x000fe40000f21670 */
[----:B------:R-:W-:Y:S02]  /*5d40*/  LOP3.LUT R16, R16, 0xfffffffe, RZ, 0xc0, !PT ;  /* 0xfffffffe10107812 */ /* 0x000fe400078ec0ff */
[----:B------:R-:W-:Y:S02]  /*5d50*/  FSEL R6, R9, -INF , !P1 ;  /* 0xff80000009067808 */ /* 0x000fe40004800000 */
[----:B------:R-:W-:-:S02]  /*5d60*/  ISETP.GT.AND P1, PT, R179, 0x19, P0 ;  /* 0x00000019b300780c */ /* 0x000fc40000724270 */
[----:B------:R-:W-:Y:S02]  /*5d70*/  FMNMX.FTZ R7, R13, R11, !PT ;  /* 0x0000000b0d077209 */ /* 0x000fe40007810000 */
[----:B------:R-:W-:Y:S02]  /*5d80*/  ISETP.GT.AND P2, PT, R179, 0x8, P0 ;  /* 0x00000008b300780c */ /* 0x000fe40000744270 */
[----:B------:R-:W-:Y:S02]  /*5d90*/  @P6 LOP3.LUT R16, R16, 0x1, RZ, 0xfc, !PT ;  /* 0x0000000110106812 */ /* 0x000fe400078efcff */
[----:B------:R-:W-:Y:S02]  /*5da0*/  FMNMX.FTZ R7, R14, R7, !PT ;  /* 0x000000070e077209 */ /* 0x000fe40007810000 */
[----:B------:R-:W-:Y:S02]  /*5db0*/  LOP3.LUT R16, R16, 0xffffefff, RZ, 0xc0, !PT ;  /* 0xffffefff10107812 */ /* 0x000fe400078ec0ff */
[----:B------:R-:W-:-:S02]  /*5dc0*/  FMNMX.FTZ R7, R21, R7, !PT ;  /* 0x0000000715077209 */ /* 0x000fc40007810000 */
[----:B------:R-:W-:Y:S02]  /*5dd0*/  @P1 LOP3.LUT R16, R16, 0x1000, RZ, 0xfc, !PT ;  /* 0x0000100010101812 */ /* 0x000fe400078efcff */
[----:B------:R-:W-:Y:S02]  /*5de0*/  FMNMX.FTZ R7, R152, R7, !PT ;  /* 0x0000000798077209 */ /* 0x000fe40007810000 */
[C---:B------:R-:W-:Y:S02]  /*5df0*/  LOP3.LUT P1, RZ, R16.reuse, 0x1, RZ, 0xc0, !PT ;  /* 0x0000000110ff7812 */ /* 0x040fe4000782c0ff */
[----:B------:R-:W-:Y:S02]  /*5e00*/  LOP3.LUT R16, R16, 0xffffdfff, RZ, 0xc0, !PT ;  /* 0xffffdfff10107812 */ /* 0x000fe400078ec0ff */
[----:B------:R-:W-:Y:S02]  /*5e10*/  FMNMX.FTZ R7, R155, R7, !PT ;  /* 0x000000079b077209 */ /* 0x000fe40007810000 */
[----:B------:R-:W-:-:S02]  /*5e20*/  ISETP.GT.AND P3, PT, R179, 0x9, P0 ;  /* 0x00000009b300780c */ /* 0x000fc40000764270 */
[----:B------:R-:W-:Y:S02]  /*5e30*/  FMNMX.FTZ R7, R157, R7, !PT ;  /* 0x000000079d077209 */ /* 0x000fe40007810000 */
[----:B------:R-:W-:Y:S02]  /*5e40*/  ISETP.GT.AND P4, PT, R179, 0x10, P0 ;  /* 0x00000010b300780c */ /* 0x000fe40000784270 */
[----:B------:R-:W-:Y:S02]  /*5e50*/  FMNMX.FTZ R7, R159, R7, !PT ;  /* 0x000000079f077209 */ /* 0x000fe40007810000 */
[----:B------:R-:W-:Y:S02]  /*5e60*/  @P1 LOP3.LUT R16, R16, 0x2000, RZ, 0xfc, !PT ;  /* 0x0000200010101812 */ /* 0x000fe400078efcff */
[----:B------:R-:W-:Y:S02]  /*5e70*/  ISETP.GT.AND P1, PT, R179, 0x31, P0 ;  /* 0x00000031b300780c */ /* 0x000fe40000724270 */
[----:B------:R-:W-:-:S02]  /*5e80*/  LOP3.LUT R16, R16, 0xfffffffd, RZ, 0xc0, !PT ;  /* 0xfffffffd10107812 */ /* 0x000fc400078ec0ff */
[----:B------:R-:W-:Y:S02]  /*5e90*/  FMNMX.FTZ R7, R160, R7, !PT ;  /* 0x00000007a0077209 */ /* 0x000fe40007810000 */
[----:B------:R-:W-:Y:S02]  /*5ea0*/  ISETP.GT.AND P5, PT, R179, 0x11, P0 ;  /* 0x00000011b300780c */ /* 0x000fe400007a4270 */
[----:B------:R-:W-:Y:S02]  /*5eb0*/  FMNMX.FTZ R7, R163, R7, !PT ;  /* 0x00000007a3077209 */ /* 0x000fe40007810000 */
[----:B------:R-:W-:Y:S02]  /*5ec0*/  ISETP.LT.OR P2, PT, R178, 0x9, P2 ;  /* 0x00000009b200780c */ /* 0x000fe40001741670 */
[----:B------:R-:W-:Y:S02]  /*5ed0*/  FMNMX.FTZ R7, R166, R7, !PT ;  /* 0x00000007a6077209 */ /* 0x000fe40007810000 */
[----:B------:R-:W-:-:S02]  /*5ee0*/  @P1 LOP3.LUT R16, R16, 0x2, RZ, 0xfc, !PT ;  /* 0x0000000210101812 */ /* 0x000fc400078efcff */
[----:B------:R-:W-:Y:S02]  /*5ef0*/  ISETP.GT.AND P1, PT, R179, 0x38, P0 ;  /* 0x00000038b300780c */ /* 0x000fe40000724270 */
[----:B------:R-:W-:Y:S02]  /*5f00*/  LOP3.LUT R16, R16, 0xfffffff7, RZ, 0xc0, !PT ;  /* 0xfffffff710107812 */ /* 0x000fe400078ec0ff */
[----:B------:R-:W-:Y:S02]  /*5f10*/  FMNMX.FTZ R7, R168, R7, !PT ;  /* 0x00000007a8077209 */ /* 0x000fe40007810000 */
[C---:B------:R-:W-:Y:S02]  /*5f20*/  ISETP.LT.OR P3, PT, R178.reuse, 0xa, P3 ;  /* 0x0000000ab200780c */ /* 0x040fe40001f61670 */
[C---:B------:R-:W-:Y:S02]  /*5f30*/  ISETP.LT.OR P4, PT, R178.reuse, 0x11, P4 ;  /* 0x00000011b200780c */ /* 0x040fe40002781670 */
[----:B------:R-:W-:-:S02]  /*5f40*/  ISETP.LT.OR P5, PT, R178, 0x12, P5 ;  /* 0x00000012b200780c */ /* 0x000fc40002fa1670 */
[----:B------:R-:W-:Y:S02]  /*5f50*/  FMNMX.FTZ R7, R169, R7, !PT ;  /* 0x00000007a9077209 */ /* 0x000fe40007810000 */
[----:B------:R-:W-:Y:S02]  /*5f60*/  @P1 LOP3.LUT R16, R16, 0x8, RZ, 0xfc, !PT ;  /* 0x0000000810101812 */ /* 0x000fe400078efcff */
[----:B------:R-:W-:Y:S02]  /*5f70*/  ISETP.GT.AND P1, PT, R179, RZ, P0 ;  /* 0x000000ffb300720c */ /* 0x000fe40000724270 */
[----:B------:R-:W-:Y:S02]  /*5f80*/  LOP3.LUT R16, R16, 0xffffff7f, RZ, 0xc0, !PT ;  /* 0xffffff7f10107812 */ /* 0x000fe400078ec0ff */
[----:B------:R-:W-:Y:S02]  /*5f90*/  FSEL R15, R15, -INF , !P2 ;  /* 0xff8000000f0f7808 */ /* 0x000fe40005000000 */
[----:B------:R-:W-:-:S02]  /*5fa0*/  FSEL R20, R20, -INF , !P3 ;  /* 0xff80000014147808 */ /* 0x000fc40005800000 */
[----:B------:R-:W-:Y:S02]  /*5fb0*/  FSEL R153, R153, -INF , !P4 ;  /* 0xff80000099997808 */ /* 0x000fe40006000000 */
[----:B------:R-:W-:Y:S02]  /*5fc0*/  FSEL R154, R154, -INF , !P5 ;  /* 0xff8000009a9a7808 */ /* 0x000fe40006800000 */
[C---:B------:R-:W-:Y:S02]  /*5fd0*/  ISETP.GT.AND P2, PT, R179.reuse, 0x20, P0 ;  /* 0x00000020b300780c */ /* 0x040fe40000744270 */
[C---:B------:R-:W-:Y:S02]  /*5fe0*/  ISETP.GT.AND P3, PT, R179.reuse, 0x21, P0 ;  /* 0x00000021b300780c */ /* 0x040fe40000764270 */
[C---:B------:R-:W-:Y:S02]  /*5ff0*/  ISETP.GT.AND P4, PT, R179.reuse, 0x28, P0 ;  /* 0x00000028b300780c */ /* 0x040fe40000784270 */
[----:B------:R-:W-:-:S02]  /*6000*/  ISETP.GT.AND P5, PT, R179, 0x29, P0 ;  /* 0x00000029b300780c */ /* 0x000fc400007a4270 */
[C---:B------:R-:W-:Y:S02]  /*6010*/  ISETP.GT.AND P6, PT, R179.reuse, 0x30, P0 ;  /* 0x00000030b300780c */ /* 0x040fe400007c4270 */
[----:B------:R-:W-:Y:S02]  /*6020*/  ISETP.GT.AND P0, PT, R179, 0x39, P0 ;  /* 0x00000039b300780c */ /* 0x000fe40000704270 */
[----:B------:R-:W-:Y:S02]  /*6030*/  @P1 LOP3.LUT R16, R16, 0x80, RZ, 0xfc, !PT ;  /* 0x0000008010101812 */ /* 0x000fe400078efcff */
[----:B------:R-:W-:Y:S02]  /*6040*/  FMNMX.FTZ R7, R171, R7, !PT ;  /* 0x00000007ab077209 */ /* 0x000fe40007810000 */
[----:B------:R-:W-:Y:S02]  /*6050*/  LOP3.LUT P1, RZ, R16, 0x2000, RZ, 0xc0, !PT ;  /* 0x0000200010ff7812 */ /* 0x000fe4000782c0ff */
[----:B------:R-:W-:-:S02]  /*6060*/  FMNMX.FTZ R7, R174, R7, !PT ;  /* 0x00000007ae077209 */ /* 0x000fc40007810000 */
[----:B------:R-:W-:Y:S02]  /*6070*/  LOP3.LUT R16, R16, 0xffffffdf, RZ, 0xc0, !PT ;  /* 0xffffffdf10107812 */ /* 0x000fe400078ec0ff */
[----:B------:R-:W-:Y:S02]  /*6080*/  ISETP.LT.OR P1, PT, R178, 0x19, P1 ;  /* 0x00000019b200780c */ /* 0x000fe40000f21670 */
[----:B------:R-:W-:Y:S02]  /*6090*/  FMNMX.FTZ R7, R176, R7, !PT ;  /* 0x00000007b0077209 */ /* 0x000fe40007810000 */
[----:B------:R-:W-:Y:S02]  /*60a0*/  @P0 LOP3.LUT R16, R16, 0x20, RZ, 0xfc, !PT ;  /* 0x0000002010100812 */ /* 0x000fe400078efcff */
[----:B------:R-:W-:Y:S02]  /*60b0*/  FMNMX.FTZ R7, R177, R7, !PT ;  /* 0x00000007b1077209 */ /* 0x000fe40007810000 */
[----:B------:R-:W-:-:S02]  /*60c0*/  LOP3.LUT P0, RZ, R16, 0x2, RZ, 0xc0, !PT ;  /* 0x0000000210ff7812 */ /* 0x000fc4000780c0ff */
[----:B------:R-:W-:Y:S01]  /*60d0*/  LOP3.LUT R16, R16, 0xfffffeff, RZ, 0xc0, !PT ;  /* 0xfffffeff10107812 */ /* 0x000fe200078ec0ff */
[----:B------:R-:W0:Y:S01]  /*60e0*/  SHFL.BFLY PT, R9, R7, 0x2, 0x1f ;  /* 0x0c401f0007097f89 */ /* 0x000e2200000e0000 */
[----:B------:R-:W-:Y:S02]  /*60f0*/  ISETP.LT.OR P2, PT, R178, 0x21, P2 ;  /* 0x00000021b200780c */ /* 0x000fe40001741670 */
[----:B------:R-:W-:Y:S02]  /*6100*/  @P1 LOP3.LUT R16, R16, 0x100, RZ, 0xfc, !PT ;  /* 0x0000010010101812 */ /* 0x000fe400078efcff */
[----:B------:R-:W-:Y:S02]  /*6110*/  ISETP.LT.OR P3, PT, R178, 0x22, P3 ;  /* 0x00000022b200780c */ /* 0x000fe40001f61670 */
[C---:B------:R-:W-:Y:S02]  /*6120*/  LOP3.LUT P1, RZ, R16.reuse, 0x1000, RZ, 0xc0, !PT ;  /* 0x0000100010ff7812 */ /* 0x040fe4000782c0ff */
[----:B------:R-:W-:-:S02]  /*6130*/  LOP3.LUT R16, R16, 0xffffffbf, RZ, 0xc0, !PT ;  /* 0xffffffbf10107812 */ /* 0x000fc400078ec0ff */
[C---:B------:R-:W-:Y:S02]  /*6140*/  ISETP.LT.OR P1, PT, R178.reuse, 0x1a, P1 ;  /* 0x0000001ab200780c */ /* 0x040fe40000f21670 */
[C---:B------:R-:W-:Y:S02]  /*6150*/  ISETP.LT.OR P4, PT, R178.reuse, 0x29, P4 ;  /* 0x00000029b200780c */ /* 0x040fe40002781670 */
[C---:B------:R-:W-:Y:S02]  /*6160*/  ISETP.LT.OR P5, PT, R178.reuse, 0x2a, P5 ;  /* 0x0000002ab200780c */ /* 0x040fe40002fa1670 */
[C---:B------:R-:W-:Y:S02]  /*6170*/  ISETP.LT.OR P6, PT, R178.reuse, 0x31, P6 ;  /* 0x00000031b200780c */ /* 0x040fe400037c1670 */
[----:B------:R-:W-:-:S04]  /*6180*/  ISETP.LT.OR P0, PT, R178, 0x32, P0 ;  /* 0x00000032b200780c */ /* 0x000fc80000701670 */
[----:B------:R-:W-:Y:S02]  /*6190*/  FSEL R170, R170, -INF , !P0 ;  /* 0xff800000aaaa7808 */ /* 0x000fe40004000000 */
[----:B0-----:R-:W-:Y:S02]  /*61a0*/  FMNMX.FTZ R9, R7, R9, !PT ;  /* 0x0000000907097209 */ /* 0x001fe40007810000 */
[----:B------:R-:W-:-:S03]  /*61b0*/  @P1 LOP3.LUT R16, R16, 0x40, RZ, 0xfc, !PT ;  /* 0x0000004010101812 */ /* 0x000fc600078efcff */
[----:B------:R-:W0:Y:S01]  /*61c0*/  SHFL.BFLY PT, R7, R9, 0x1, 0x1f ;  /* 0x0c201f0009077f89 */ /* 0x000e2200000e0000 */
[C---:B------:R-:W-:Y:S02]  /*61d0*/  LOP3.LUT P1, RZ, R16.reuse, 0x8, RZ, 0xc0, !PT ;  /* 0x0000000810ff7812 */ /* 0x040fe4000782c0ff */
[----:B------:R-:W-:Y:S02]  /*61e0*/  LOP3.LUT R16, R16, 0xffffffef, RZ, 0xc0, !PT ;  /* 0xffffffef10107812 */ /* 0x000fe400078ec0ff */
[----:B------:R-:W-:Y:S02]  /*61f0*/  ISETP.LT.OR P1, PT, R178, 0x39, P1 ;  /* 0x00000039b200780c */ /* 0x000fe40000f21670 */
[----:B------:R-:W-:Y:S02]  /*6200*/  @P2 LOP3.LUT R16, R16, 0x10, RZ, 0xfc, !PT ;  /* 0x0000001010102812 */ /* 0x000fe400078efcff */
[----:B------:R-:W-:Y:S02]  /*6210*/  FSEL R172, R172, -INF , !P1 ;  /* 0xff800000acac7808 */ /* 0x000fe40004800000 */
[----:B------:R-:W-:-:S02]  /*6220*/  LOP3.LUT P2, RZ, R16, 0x80, RZ, 0xc0, !PT ;  /* 0x0000008010ff7812 */ /* 0x000fc4000784c0ff */
[----:B------:R-:W-:Y:S02]  /*6230*/  LOP3.LUT R16, R16, 0xfffffffb, RZ, 0xc0, !PT ;  /* 0xfffffffb10107812 */ /* 0x000fe400078ec0ff */
[----:B------:R-:W-:Y:S02]  /*6240*/  ISETP.LT.OR P2, PT, R178, 0x1, P2 ;  /* 0x00000001b200780c */ /* 0x000fe40001741670 */
[----:B------:R-:W-:Y:S02]  /*6250*/  @P3 LOP3.LUT R16, R16, 0x4, RZ, 0xfc, !PT ;  /* 0x0000000410103812 */ /* 0x000fe400078efcff */
[----:B------:R-:W-:Y:S02]  /*6260*/  FSEL R175, R12, -INF , !P2 ;  /* 0xff8000000caf7808 */ /* 0x000fe40005000000 */
[C---:B------:R-:W-:Y:S02]  /*6270*/  LOP3.LUT P3, RZ, R16.reuse, 0x20, RZ, 0xc0, !PT ;  /* 0x0000002010ff7812 */ /* 0x040fe4000786c0ff */
[----:B------:R-:W-:-:S02]  /*6280*/  LOP3.LUT R16, R16, 0xfffffbff, RZ, 0xc0, !PT ;  /* 0xfffffbff10107812 */ /* 0x000fc400078ec0ff */
[----:B0-----:R-:W-:Y:S02]  /*6290*/  FMNMX.FTZ R9, R9, R7, !PT ;  /* 0x0000000709097209 */ /* 0x001fe40007810000 */
[----:B------:R-:W-:Y:S02]  /*62a0*/  LOP3.LUT R16, R16, 0xfffffffe, RZ, 0xc0, !PT ;  /* 0xfffffffe10107812 */ /* 0x000fe400078ec0ff */
[----:B------:R-:W-:Y:S02]  /*62b0*/  ISETP.LT.OR P3, PT, R178, 0x3a, P3 ;  /* 0x0000003ab200780c */ /* 0x000fe40001f61670 */
[----:B------:R-:W-:Y:S02]  /*62c0*/  @P4 LOP3.LUT R16, R16, 0x1, RZ, 0xfc, !PT ;  /* 0x0000000110104812 */ /* 0x000fe400078efcff */
[----:B------:R-:W-:Y:S02]  /*62d0*/  FSETP.NEU.FTZ.AND P4, PT, R9, -INF , PT ;  /* 0xff8000000900780b */ /* 0x000fe40003f9d000 */
[----:B------:R-:W-:-:S02]  /*62e0*/  @P5 LOP3.LUT R16, R16, 0x400, RZ, 0xfc, !PT ;  /* 0x0000040010105812 */ /* 0x000fc400078efcff */
[----:B------:R-:W-:Y:S02]  /*62f0*/  FSEL R7, R9, RZ, P4 ;  /* 0x000000ff09077208 */ /* 0x000fe40002000000 */
[----:B------:R-:W-:Y:S02]  /*6300*/  LOP3.LUT R16, R16, 0xfffff7ff, RZ, 0xc0, !PT ;  /* 0xfffff7ff10107812 */ /* 0x000fe400078ec0ff */
[----:B------:R-:W-:Y:S01]  /*6310*/  FSEL R173, R173, -INF , !P3 ;  /* 0xff800000adad7808 */ /* 0x000fe20005800000 */
[----:B------:R-:W-:-:S01]  /*6320*/  FADD.FTZ R11, -R7, R11 ;  /* 0x0000000b070b7221 */ /* 0x000fc20000010100 */
[----:B------:R-:W-:Y:S01]  /*6330*/  IMAD.U32 R7, RZ, RZ, UR10 ;  /* 0x0000000aff077e24 */ /* 0x000fe2000f8e00ff */
[----:B------:R-:W-:-:S03]  /*6340*/  @P6 LOP3.LUT R16, R16, 0x800, RZ, 0xfc, !PT ;  /* 0x0000080010106812 */ /* 0x000fc600078efcff */
[----:B------:R-:W-:Y:S01]  /*6350*/  FFMA.FTZ R7, R9, R7, -8 ;  /* 0xc100000009077423 */ /* 0x000fe20000010007 */
[C---:B------:R-:W-:Y:S02]  /*6360*/  LOP3.LUT P6, RZ, R16.reuse, 0x100, RZ, 0xc0, !PT ;  /* 0x0000010010ff7812 */ /* 0x040fe400078cc0ff */
[----:B------:R-:W-:Y:S02]  /*6370*/  LOP3.LUT P5, RZ, R16, 0x40, RZ, 0xc0, !PT ;  /* 0x0000004010ff7812 */ /* 0x000fe400078ac0ff */
[----:B------:R-:W-:Y:S02]  /*6380*/  FSEL R7, R7, RZ, P4 ;  /* 0x000000ff07077208 */ /* 0x000fe40002000000 */
[----:B------:R-:W-:Y:S02]  /*6390*/  FSEL R156, R156, -INF , !P6 ;  /* 0xff8000009c9c7808 */ /* 0x000fe40007000000 */
[----:B------:R-:W-:Y:S01]  /*63a0*/  LOP3.LUT P4, RZ, R16, 0x10, RZ, 0xc0, !PT ;  /* 0x0000001010ff7812 */ /* 0x000fe2000788c0ff */
        /* <DEDUP_REMOVED lines=16> */
[----:B------:R-:W-:Y:S01]  /*64b0*/  FMUL.FTZ R7, R11, UR10 ;  /* 0x0000000a0b077c20 */ /* 0x000fe20008410000 */
[----:B------:R-:W-:Y:S01]  /*64c0*/  FMNMX.FTZ R11, R175, R10, !PT ;  /* 0x0000000aaf0b7209 */ /* 0x000fe20007810000 */
[----:B------:R-:W-:Y:S01]  /*64d0*/  MUFU.EX2 R13, R13 ;  /* 0x0000000d000d7308 */ /* 0x000fe20000000800 */
[----:B------:R-:W-:-:S02]  /*64e0*/  FSEL R158, R158, -INF , !P5 ;  /* 0xff8000009e9e7808 */ /* 0x000fc40006800000 */
[----:B------:R-:W-:Y:S02]  /*64f0*/  FMNMX.FTZ R11, R6, R11, !PT ;  /* 0x0000000b060b7209 */ /* 0x000fe40007810000 */
[----:B------:R-:W-:Y:S02]  /*6500*/  FSEL R161, R161, -INF , !P4 ;  /* 0xff800000a1a17808 */ /* 0x000fe40006000000 */
[----:B------:R-:W-:Y:S01]  /*6510*/  FMNMX.FTZ R11, R15, R11, !PT ;  /* 0x0000000b0f0b7209 */ /* 0x000fe20007810000 */
[----:B------:R-:W0:Y:S01]  /*6520*/  MUFU.EX2 R7, R7 ;  /* 0x0000000700077308 */ /* 0x000e220000000800 */
[----:B------:R-:W-:Y:S02]  /*6530*/  LOP3.LUT P2, RZ, R16, 0x4, RZ, 0xc0, !PT ;  /* 0x0000000410ff7812 */ /* 0x000fe4000784c0ff */
[----:B------:R-:W-:Y:S02]  /*6540*/  FMNMX.FTZ R11, R20, R11, !PT ;  /* 0x0000000b140b7209 */ /* 0x000fe40007810000 */
[----:B------:R-:W-:-:S02]  /*6550*/  LOP3.LUT P4, RZ, R16, 0x1, RZ, 0xc0, !PT ;  /* 0x0000000110ff7812 */ /* 0x000fc4000788c0ff */
[----:B------:R-:W-:Y:S01]  /*6560*/  FMNMX.FTZ R11, R153, R11, !PT ;  /* 0x0000000b990b7209 */ /* 0x000fe20007810000 */
[----:B------:R-:W2:Y:S01]  /*6570*/  MUFU.EX2 R14, R14 ;  /* 0x0000000e000e7308 */ /* 0x000ea20000000800 */
[----:B------:R-:W-:Y:S02]  /*6580*/  FSEL R162, R162, -INF , !P2 ;  /* 0xff800000a2a27808 */ /* 0x000fe40005000000 */
[----:B------:R-:W-:Y:S02]  /*6590*/  FMNMX.FTZ R11, R154, R11, !PT ;  /* 0x0000000b9a0b7209 */ /* 0x000fe40007810000 */
[----:B------:R-:W-:Y:S02]  /*65a0*/  LOP3.LUT P5, RZ, R16, 0x400, RZ, 0xc0, !PT ;  /* 0x0000040010ff7812 */ /* 0x000fe400078ac0ff */
[----:B------:R-:W-:Y:S01]  /*65b0*/  FMNMX.FTZ R11, R156, R11, !PT ;  /* 0x0000000b9c0b7209 */ /* 0x000fe20007810000 */
[----:B------:R-:W3:Y:S01]  /*65c0*/  MUFU.EX2 R21, R21 ;  /* 0x0000001500157308 */ /* 0x000ee20000000800 */
[----:B------:R-:W-:Y:S01]  /*65d0*/  FSEL R164, R164, -INF , !P4 ;  /* 0xff800000a4a47808 */ /* 0x000fe20006000000 */
[----:B0-----:R-:W-:Y:S01]  /*65e0*/  FFMA.FTZ R3, R7, R3, R13 ;  /* 0x0000000307037223 */ /* 0x001fe2000001000d */
[----:B------:R-:W-:Y:S01]  /*65f0*/  FMNMX.FTZ R11, R158, R11, !PT ;  /* 0x0000000b9e0b7209 */ /* 0x000fe20007810000 */
[-C--:B------:R-:W-:Y:S01]  /*6600*/  FMUL.FTZ R24, R24, R7.reuse ;  /* 0x0000000718187220 */ /* 0x080fe20000410000 */
[----:B------:R-:W-:Y:S01]  /*6610*/  LOP3.LUT P6, RZ, R16, 0x800, RZ, 0xc0, !PT ;  /* 0x0000080010ff7812 */ /* 0x000fe200078cc0ff */
[----:B------:R-:W-:Y:S01]  /*6620*/  FMUL.FTZ R25, R25, R7 ;  /* 0x0000000719197220 */ /* 0x000fe20000410000 */
[----:B------:R-:W-:Y:S01]  /*6630*/  FMNMX.FTZ R11, R161, R11, !PT ;  /* 0x0000000ba10b7209 */ /* 0x000fe20007810000 */
[----:B------:R-:W0:Y:S01]  /*6640*/  MUFU.EX2 R152, R152 ;  /* 0x0000009800987308 */ /* 0x000e220000000800 */
[----:B------:R-:W-:Y:S01]  /*6650*/  FSEL R165, R165, -INF , !P5 ;  /* 0xff800000a5a57808 */ /* 0x000fe20006800000 */
[----:B--2---:R-:W-:Y:S01]  /*6660*/  FADD.FTZ R3, R14, R3 ;  /* 0x000000030e037221 */ /* 0x004fe20000010000 */
[----:B------:R-:W-:Y:S01]  /*6670*/  FMNMX.FTZ R11, R162, R11, !PT ;  /* 0x0000000ba20b7209 */ /* 0x000fe20007810000 */
[-C--:B------:R-:W-:Y:S01]  /*6680*/  FMUL.FTZ R28, R28, R7.reuse ;  /* 0x000000071c1c7220 */ /* 0x080fe20000410000 */
[----:B------:R-:W-:Y:S01]  /*6690*/  FSEL R167, R167, -INF , !P6 ;  /* 0xff800000a7a77808 */ /* 0x000fe20007000000 */
[----:B------:R-:W-:Y:S01]  /*66a0*/  FMUL.FTZ R29, R29, R7 ;  /* 0x000000071d1d7220 */ /* 0x000fe20000410000 */
[----:B------:R-:W-:Y:S01]  /*66b0*/  FMNMX.FTZ R11, R164, R11, !PT ;  /* 0x0000000ba40b7209 */ /* 0x000fe20007810000 */
[----:B------:R-:W2:Y:S01]  /*66c0*/  MUFU.EX2 R155, R155 ;  /* 0x0000009b009b7308 */ /* 0x000ea20000000800 */
[----:B---3--:R-:W-:-:S01]  /*66d0*/  FADD.FTZ R3, R21, R3 ;  /* 0x0000000315037221 */ /* 0x008fc20000010000 */
[----:B------:R-:W-:Y:S01]  /*66e0*/  FMUL.FTZ R32, R32, R7 ;  /* 0x0000000720207220 */ /* 0x000fe20000410000 */
[----:B------:R-:W-:Y:S01]  /*66f0*/  FMNMX.FTZ R11, R165, R11, !PT ;  /* 0x0000000ba50b7209 */ /* 0x000fe20007810000 */
[-C--:B------:R-:W-:Y:S01]  /*6700*/  FMUL.FTZ R33, R33, R7.reuse ;  /* 0x0000000721217220 */ /* 0x080fe20000410000 */
[-C--:B------:R-:W-:Y:S01]  /*6710*/  FMUL.FTZ R36, R36, R7.reuse ;  /* 0x0000000724247220 */ /* 0x080fe20000410000 */
[----:B------:R-:W-:Y:S01]  /*6720*/  FMUL.FTZ R37, R37, R7 ;  /* 0x0000000725257220 */ /* 0x000fe20000410000 */
[----:B------:R-:W-:Y:S01]  /*6730*/  FMNMX.FTZ R11, R167, R11, !PT ;  /* 0x0000000ba70b7209 */ /* 0x000fe20007810000 */
[----:B------:R-:W3:Y:S01]  /*6740*/  MUFU.EX2 R157, R157 ;  /* 0x0000009d009d7308 */ /* 0x000ee20000000800 */
[----:B0-----:R-:W-:-:S01]  /*6750*/  FADD.FTZ R3, R152, R3 ;  /* 0x0000000398037221 */ /* 0x001fc20000010000 */
[----:B------:R-:W-:Y:S01]  /*6760*/  F2FP.SATFINITE.E4M3.F32.PACK_AB_MERGE_C R152, R152, R21, RZ ;  /* 0x000000159898723e */ /* 0x000fe200048070ff */
[----:B------:R-:W-:Y:S01]  /*6770*/  FMUL.FTZ R40, R40, R7 ;  /* 0x0000000728287220 */ /* 0x000fe20000410000 */
[----:B------:R-:W-:Y:S01]  /*6780*/  FMNMX.FTZ R11, R170, R11, !PT ;  /* 0x0000000baa0b7209 */ /* 0x000fe20007810000 */
[----:B------:R-:W-:Y:S01]  /*6790*/  FMUL.FTZ R41, R41, R7 ;  /* 0x0000000729297220 */ /* 0x000fe20000410000 */
[----:B------:R-:W-:Y:S01]  /*67a0*/  F2FP.SATFINITE.E4M3.F32.PACK_AB_MERGE_C R152, R14, R13, R152 ;  /* 0x0000000d0e98723e */ /* 0x000fe20004807098 */
[----:B------:R-:W-:Y:S01]  /*67b0*/  FMUL.FTZ R44, R44, R7 ;  /* 0x000000072c2c7220 */ /* 0x000fe20000410000 */
[----:B------:R-:W-:Y:S01]  /*67c0*/  FMNMX.FTZ R11, R172, R11, !PT ;  /* 0x0000000bac0b7209 */ /* 0x000fe20007810000 */
[----:B------:R-:W0:Y:S01]  /*67d0*/  MUFU.EX2 R159, R159 ;  /* 0x0000009f009f7308 */ /* 0x000e220000000800 */
[----:B--2---:R-:W-:-:S01]  /*67e0*/  FADD.FTZ R3, R155, R3 ;  /* 0x000000039b037221 */ /* 0x004fc20000010000 */
[----:B------:R-:W-:Y:S01]  /*67f0*/  FMUL.FTZ R45, R45, R7 ;  /* 0x000000072d2d7220 */ /* 0x000fe20000410000 */
[----:B------:R-:W-:Y:S01]  /*6800*/  FMNMX.FTZ R11, R173, R11, !PT ;  /* 0x0000000bad0b7209 */ /* 0x000fe20007810000 */
[-C--:B------:R-:W-:Y:S01]  /*6810*/  FMUL.FTZ R48, R48, R7.reuse ;  /* 0x0000000730307220 */ /* 0x080fe20000410000 */
[-C--:B------:R-:W-:Y:S01]  /*6820*/  FMUL.FTZ R49, R49, R7.reuse ;  /* 0x0000000731317220 */ /* 0x080fe20000410000 */
[-C--:B------:R-:W-:Y:S01]  /*6830*/  FMUL.FTZ R52, R52, R7.reuse ;  /* 0x0000000734347220 */ /* 0x080fe20000410000 */
[----:B------:R-:W-:Y:S01]  /*6840*/  FMUL.FTZ R53, R53, R7 ;  /* 0x0000000735357220 */ /* 0x000fe20000410000 */
[----:B------:R-:W2:Y:S01]  /*6850*/  SHFL.BFLY PT, R12, R11, 0x2, 0x1f ;  /* 0x0c401f000b0c7f89 */ /* 0x000ea200000e0000 */
[----:B------:R-:W4:Y:S01]  /*6860*/  MUFU.EX2 R160, R160 ;  /* 0x000000a000a07308 */ /* 0x000f220000000800 */
[----:B---3--:R-:W-:-:S01]  /*6870*/  FADD.FTZ R3, R157, R3 ;  /* 0x000000039d037221 */ /* 0x008fc20000010000 */
[-C--:B------:R-:W-:Y:S01]  /*6880*/  FMUL.FTZ R56, R56, R7.reuse ;  /* 0x0000000738387220 */ /* 0x080fe20000410000 */
[-C--:B------:R-:W-:Y:S01]  /*6890*/  FMUL.FTZ R57, R57, R7.reuse ;  /* 0x0000000739397220 */ /* 0x080fe20000410000 */
[-C--:B------:R-:W-:Y:S01]  /*68a0*/  FMUL.FTZ R60, R60, R7.reuse ;  /* 0x000000073c3c7220 */ /* 0x080fe20000410000 */
[-C--:B------:R-:W-:Y:S01]  /*68b0*/  FMUL.FTZ R61, R61, R7.reuse ;  /* 0x000000073d3d7220 */ /* 0x080fe20000410000 */
[-C--:B------:R-:W-:Y:S01]  /*68c0*/  FMUL.FTZ R64, R64, R7.reuse ;  /* 0x0000000740407220 */ /* 0x080fe20000410000 */
[-C--:B------:R-:W-:Y:S01]  /*68d0*/  FMUL.FTZ R65, R65, R7.reuse ;  /* 0x0000000741417220 */ /* 0x080fe20000410000 */
[----:B0-----:R-:W-:Y:S01]  /*68e0*/  FADD.FTZ R3, R159, R3 ;  /* 0x000000039f037221 */ /* 0x001fe20000010000 */
[----:B------:R-:W0:Y:S01]  /*68f0*/  MUFU.EX2 R163, R163 ;  /* 0x000000a300a37308 */ /* 0x000e220000000800 */
        /* <DEDUP_REMOVED lines=9> */
[-C--:B------:R-:W-:Y:S01]  /*6990*/  FMUL.FTZ R81, R81, R7.reuse ;  /* 0x0000000751517220 */ /* 0x080fe20000410000 */
[-C--:B------:R-:W-:Y:S01]  /*69a0*/  FMUL.FTZ R84, R84, R7.reuse ;  /* 0x0000000754547220 */ /* 0x080fe20000410000 */
[-C--:B------:R-:W-:Y:S01]  /*69b0*/  FMUL.FTZ R85, R85, R7.reuse ;  /* 0x0000000755557220 */ /* 0x080fe20000410000 */
[-C--:B------:R-:W-:Y:S01]  /*69c0*/  FMUL.FTZ R88, R88, R7.reuse ;  /* 0x0000000758587220 */ /* 0x080fe20000410000 */
[----:B--2---:R-:W-:Y:S01]  /*69d0*/  FMNMX.FTZ R11, R11, R12, !PT ;  /* 0x0000000c0b0b7209 */ /* 0x004fe20007810000 */
[----:B------:R-:W-:Y:S01]  /*69e0*/  FMUL.FTZ R89, R89, R7 ;  /* 0x0000000759597220 */ /* 0x000fe20000410000 */
[----:B------:R-:W2:Y:S01]  /*69f0*/  MUFU.EX2 R168, R168 ;  /* 0x000000a800a87308 */ /* 0x000ea20000000800 */
[----:B0-----:R-:W-:-:S01]  /*6a00*/  FADD.FTZ R3, R163, R3 ;  /* 0x00000003a3037221 */ /* 0x001fc20000010000 */
[-C--:B------:R-:W-:Y:S01]  /*6a10*/  FMUL.FTZ R92, R92, R7.reuse ;  /* 0x000000075c5c7220 */ /* 0x080fe20000410000 */
[----:B------:R-:W0:Y:S01]  /*6a20*/  SHFL.BFLY PT, R12, R11, 0x1, 0x1f ;  /* 0x0c201f000b0c7f89 */ /* 0x000e2200000e0000 */
[-C--:B------:R-:W-:Y:S01]  /*6a30*/  FMUL.FTZ R93, R93, R7.reuse ;  /* 0x000000075d5d7220 */ /* 0x080fe20000410000 */
[-C--:B------:R-:W-:Y:S01]  /*6a40*/  FMUL.FTZ R96, R96, R7.reuse ;  /* 0x0000000760607220 */ /* 0x080fe20000410000 */
[-C--:B------:R-:W-:Y:S01]  /*6a50*/  FMUL.FTZ R97, R97, R7.reuse ;  /* 0x0000000761617220 */ /* 0x080fe20000410000 */
[----:B------:R-:W-:Y:S01]  /*6a60*/  FMUL.FTZ R100, R100, R7 ;  /* 0x0000000764647220 */ /* 0x000fe20000410000 */
[----:B------:R-:W4:Y:S01]  /*6a70*/  MUFU.EX2 R169, R169 ;  /* 0x000000a900a97308 */ /* 0x000f220000000800 */
        /* <DEDUP_REMOVED lines=16> */
[----:B----4-:R-:W-:-:S01]  /*6b80*/  FADD.FTZ R3, R169, R3 ;  /* 0x00000003a9037221 */ /* 0x010fc20000010000 */
[-C--:B------:R-:W-:Y:S01]  /*6b90*/  FMUL.FTZ R125, R125, R7.reuse ;  /* 0x000000077d7d7220 */ /* 0x080fe20000410000 */
[----:B0-----:R-:W-:Y:S01]  /*6ba0*/  FMNMX.FTZ R12, R11, R12, !PT ;  /* 0x0000000c0b0c7209 */ /* 0x001fe20007810000 */
[-C--:B------:R-:W-:Y:S01]  /*6bb0*/  FMUL.FTZ R128, R128, R7.reuse ;  /* 0x0000000780807220 */ /* 0x080fe20000410000 */
[-C--:B------:R-:W-:Y:S01]  /*6bc0*/  FMUL.FTZ R129, R129, R7.reuse ;  /* 0x0000000781817220 */ /* 0x080fe20000410000 */
[----:B------:R-:W-:Y:S01]  /*6bd0*/  FMUL.FTZ R132, R132, R7 ;  /* 0x0000000784847220 */ /* 0x000fe20000410000 */
[----:B------:R-:W-:Y:S01]  /*6be0*/  FSETP.NEU.FTZ.AND P0, PT, R12, -INF , PT ;  /* 0xff8000000c00780b */ /* 0x000fe20003f1d000 */
[----:B------:R-:W0:Y:S01]  /*6bf0*/  MUFU.EX2 R176, R176 ;  /* 0x000000b000b07308 */ /* 0x000e220000000800 */
[----:B---3--:R-:W-:-:S01]  /*6c00*/  FADD.FTZ R3, R171, R3 ;  /* 0x00000003ab037221 */ /* 0x008fc20000010000 */
[-C--:B------:R-:W-:Y:S01]  /*6c10*/  FMUL.FTZ R133, R133, R7.reuse ;  /* 0x0000000785857220 */ /* 0x080fe20000410000 */
[----:B------:R-:W-:Y:S01]  /*6c20*/  FSEL R11, R12, RZ, P0 ;  /* 0x000000ff0c0b7208 */ /* 0x000fe20000000000 */
[-C--:B------:R-:W-:Y:S01]  /*6c30*/  FMUL.FTZ R136, R136, R7.reuse ;  /* 0x0000000788887220 */ /* 0x080fe20000410000 */
[-C--:B------:R-:W-:Y:S01]  /*6c40*/  FMUL.FTZ R137, R137, R7.reuse ;  /* 0x0000000789897220 */ /* 0x080fe20000410000 */
[-C--:B------:R-:W-:Y:S01]  /*6c50*/  FMUL.FTZ R140, R140, R7.reuse ;  /* 0x000000078c8c7220 */ /* 0x080fe20000410000 */
[----:B------:R-:W-:Y:S01]  /*6c60*/  FMUL.FTZ R141, R141, R7 ;  /* 0x000000078d8d7220 */ /* 0x000fe20000410000 */
[----:B------:R-:W-:Y:S01]  /*6c70*/  FADD.FTZ R10, -R11, R10 ;  /* 0x0000000a0b0a7221 */ /* 0x000fe20000010100 */
[----:B------:R-:W-:Y:S01]  /*6c80*/  IMAD.U32 R11, RZ, RZ, UR10 ;  /* 0x0000000aff0b7e24 */ /* 0x000fe2000f8e00ff */
[----:B------:R-:W3:Y:S01]  /*6c90*/  MUFU.EX2 R177, R177 ;  /* 0x000000b100b17308 */ /* 0x000ee20000000800 */
[----:B--2---:R-:W-:-:S01]  /*6ca0*/  FADD.FTZ R3, R174, R3 ;  /* 0x00000003ae037221 */ /* 0x004fc20000010000 */
[----:B------:R-:W-:Y:S01]  /*6cb0*/  FMUL.FTZ R10, R10, UR10 ;  /* 0x0000000a0a0a7c20 */ /* 0x000fe20008410000 */
[----:B------:R-:W-:-:S01]  /*6cc0*/  FFMA.FTZ R11, R12, R11, -8 ;  /* 0xc10000000c0b7423 */ /* 0x000fc2000001000b */
[-C--:B------:R-:W-:Y:S01]  /*6cd0*/  FMUL.FTZ R144, R144, R7.reuse ;  /* 0x0000000790907220 */ /* 0x080fe20000410000 */
[-C--:B------:R-:W-:Y:S01]  /*6ce0*/  FMUL.FTZ R145, R145, R7.reuse ;  /* 0x0000000791917220 */ /* 0x080fe20000410000 */
[----:B------:R-:W-:Y:S01]  /*6cf0*/  FMUL.FTZ R148, R148, R7 ;  /* 0x0000000794947220 */ /* 0x000fe20000410000 */
[----:B0-----:R-:W-:-:S01]  /*6d00*/  FADD.FTZ R3, R176, R3 ;  /* 0x00000003b0037221 */ /* 0x001fc20000010000 */
[----:B------:R-:W-:Y:S01]  /*6d10*/  FSEL R11, R11, RZ, P0 ;  /* 0x000000ff0b0b7208 */ /* 0x000fe20000000000 */
[----:B------:R-:W0:Y:S01]  /*6d20*/  MUFU.EX2 R10, R10 ;  /* 0x0000000a000a7308 */ /* 0x000e220000000800 */
[----:B------:R-:W-:Y:S01]  /*6d30*/  PLOP3.LUT P0, PT, PT, PT, UP0, 0x40, 0x0 ;  /* 0x000000000000781c */ /* 0x000fe20003f0e808 */
[----:B------:R-:W-:-:S02]  /*6d40*/  FMUL.FTZ R149, R149, R7 ;  /* 0x0000000795957220 */ /* 0x000fc40000410000 */
[----:B------:R-:W-:-:S01]  /*6d50*/  FFMA.FTZ R175, R175, UR10, -R11 ;  /* 0x0000000aafaf7c23 */ /* 0x000fc2000801080b */
[--C-:B------:R-:W-:Y:S01]  /*6d60*/  FFMA.FTZ R6, R6, UR10, -R11.reuse ;  /* 0x0000000a06067c23 */ /* 0x100fe2000801080b */
[----:B------:R-:W-:-:S01]  /*6d70*/  FFMA.FTZ R15, R15, UR10, -R11 ;  /* 0x0000000a0f0f7c23 */ /* 0x000fc2000801080b */
[--C-:B------:R-:W-:Y:S01]  /*6d80*/  FFMA.FTZ R20, R20, UR10, -R11.reuse ;  /* 0x0000000a14147c23 */ /* 0x100fe2000801080b */
[----:B------:R-:W-:-:S01]  /*6d90*/  FFMA.FTZ R153, R153, UR10, -R11 ;  /* 0x0000000a99997c23 */ /* 0x000fc2000801080b */
[--C-:B------:R-:W-:Y:S01]  /*6da0*/  FFMA.FTZ R154, R154, UR10, -R11.reuse ;  /* 0x0000000a9a9a7c23 */ /* 0x100fe2000801080b */
        /* <DEDUP_REMOVED lines=12> */
[----:B---3--:R-:W-:Y:S01]  /*6e70*/  FADD.FTZ R3, R177, R3 ;  /* 0x00000003b1037221 */ /* 0x008fe20000010000 */
[-C--:B0-----:R-:W-:Y:S01]  /*6e80*/  FMUL.FTZ R26, R26, R10.reuse ;  /* 0x0000000a1a1a7220 */ /* 0x081fe20000410000 */
        /* <DEDUP_REMOVED lines=14> */
[-C--:B------:R-:W-:Y:S01]  /*6f70*/  FMUL.FTZ R51, R51, R10.reuse ;  /* 0x0000000a33337220 */ /* 0x080fe20000410000 */
[-C--:B------:R-:W-:Y:S01]  /*6f80*/  FMUL.FTZ R54, R54, R10.reuse ;  /* 0x0000000a36367220 */ /* 0x080fe20000410000 */
[-C--:B------:R-:W-:Y:S01]  /*6f90*/  FMUL.FTZ R55, R55, R10.reuse ;  /* 0x0000000a37377220 */ /* 0x080fe20000410000 */
[-C--:B------:R-:W-:Y:S01]  /*6fa0*/  FMUL.FTZ R58, R58, R10.reuse ;  /* 0x0000000a3a3a7220 */ /* 0x080fe20000410000 */
[----:B------:R2:W5:Y:S01]  /*6fb0*/  MUFU.EX2 R13, R153 ;  /* 0x00000099000d7308 */ /* 0x0005620000000800 */
[-C--:B------:R-:W-:Y:S01]  /*6fc0*/  FMUL.FTZ R59, R59, R10.reuse ;  /* 0x0000000a3b3b7220 */ /* 0x080fe20000410000 */
[-C--:B------:R-:W-:Y:S01]  /*6fd0*/  FMUL.FTZ R62, R62, R10.reuse ;  /* 0x0000000a3e3e7220 */ /* 0x080fe20000410000 */
[-C--:B------:R-:W-:Y:S01]  /*6fe0*/  FMUL.FTZ R63, R63, R10.reuse ;  /* 0x0000000a3f3f7220 */ /* 0x080fe20000410000 */
[-C--:B------:R-:W-:Y:S01]  /*6ff0*/  FMUL.FTZ R66, R66, R10.reuse ;  /* 0x0000000a42427220 */ /* 0x080fe20000410000 */
[-C--:B------:R-:W-:Y:S01]  /*7000*/  FMUL.FTZ R67, R67, R10.reuse ;  /* 0x0000000a43437220 */ /* 0x080fe20000410000 */
[-C--:B------:R-:W-:Y:S01]  /*7010*/  FMUL.FTZ R70, R70, R10.reuse ;  /* 0x0000000a46467220 */ /* 0x080fe20000410000 */
[----:B------:R-:W-:Y:S01]  /*7020*/  FMUL.FTZ R71, R71, R10 ;  /* 0x0000000a47477220 */ /* 0x000fe20000410000 */
[----:B------:R1:W5:Y:S01]  /*7030*/  MUFU.EX2 R14, R154 ;  /* 0x0000009a000e7308 */ /* 0x0003620000000800 */
[----:B--2---:R-:W-:-:S01]  /*7040*/  FFMA.FTZ R153, R10, R4, R175 ;  /* 0x000000040a997223 */ /* 0x004fc200000100af */
[-C--:B------:R-:W-:Y:S01]  /*7050*/  FMUL.FTZ R74, R74, R10.reuse ;  /* 0x0000000a4a4a7220 */ /* 0x080fe20000410000 */
[-C--:B------:R-:W-:Y:S01]  /*7060*/  FMUL.FTZ R75, R75, R10.reuse ;  /* 0x0000000a4b4b7220 */ /* 0x080fe20000410000 */
[----:B------:R-:W-:Y:S01]  /*7070*/  FMUL.FTZ R78, R78, R10 ;  /* 0x0000000a4e4e7220 */ /* 0x000fe20000410000 */
[----:B----4-:R-:W-:-:S01]  /*7080*/  FADD.FTZ R4, R6, R153 ;  /* 0x0000009906047221 */ /* 0x010fc20000010000 */
[-C--:B------:R-:W-:Y:S01]  /*7090*/  FMUL.FTZ R79, R79, R10.reuse ;  /* 0x0000000a4f4f7220 */ /* 0x080fe20000410000 */
[----:B------:R-:W-:Y:S01]  /*70a0*/  FMUL.FTZ R82, R82, R10 ;  /* 0x0000000a52527220 */ /* 0x000fe20000410000 */
[----:B------:R2:W4:Y:S01]  /*70b0*/  MUFU.EX2 R21, R156 ;  /* 0x0000009c00157308 */ /* 0x0005220000000800 */
[----:B0-----:R-:W-:-:S01]  /*70c0*/  FADD.FTZ R153, R15, R4 ;  /* 0x000000040f997221 */ /* 0x001fc20000010000 */
[----:B-1----:R-:W-:Y:S01]  /*70d0*/  F2FP.SATFINITE.E4M3.F32.PACK_AB_MERGE_C R154, R160, R159, RZ ;  /* 0x0000009fa09a723e */ /* 0x002fe200048070ff */
[----:B------:R-:W-:Y:S01]  /*70e0*/  FMUL.FTZ R83, R83, R10 ;  /* 0x0000000a53537220 */ /* 0x000fe20000410000 */
[C---:B---3--:R-:W-:Y:S01]  /*70f0*/  F2FP.SATFINITE.E4M3.F32.PACK_AB_MERGE_C R15, R20.reuse, R15, RZ ;  /* 0x0000000f140f723e */ /* 0x048fe200048070ff */
[----:B------:R-:W-:-:S01]  /*7100*/  FADD.FTZ R20, R20, R153 ;  /* 0x0000009914147221 */ /* 0x000fc20000010000 */
[----:B------:R-:W-:Y:S01]  /*7110*/  F2FP.SATFINITE.E4M3.F32.PACK_AB_MERGE_C R154, R157, R155, R154 ;  /* 0x0000009b9d9a723e */ /* 0x000fe2000480709a */
[----:B------:R-:W-:Y:S01]  /*7120*/  FMUL.FTZ R86, R86, R10 ;  /* 0x0000000a56567220 */ /* 0x000fe20000410000 */
[----:B------:R0:W1:Y:S01]  /*7130*/  MUFU.EX2 R159, R158 ;  /* 0x0000009e009f7308 */ /* 0x0000620000000800 */
[----:B------:R-:W-:Y:S01]  /*7140*/  F2FP.SATFINITE.E4M3.F32.PACK_AB_MERGE_C R153, R6, R175, R15 ;  /* 0x000000af0699723e */ /* 0x000fe2000480700f */
[----:B-----5:R-:W-:Y:S01]  /*7150*/  FADD.FTZ R15, R13, R20 ;  /* 0x000000140d0f7221 */ /* 0x020fe20000010000 */
[----:B--2---:R-:W-:Y:S01]  /*7160*/  F2FP.SATFINITE.E4M3.F32.PACK_AB_MERGE_C R156, R169, R168, RZ ;  /* 0x000000a8a99c723e */ /* 0x004fe200048070ff */
[-C--:B------:R-:W-:Y:S01]  /*7170*/  FMUL.FTZ R87, R87, R10.reuse ;  /* 0x0000000a57577220 */ /* 0x080fe20000410000 */
[----:B------:R-:W-:Y:S01]  /*7180*/  FMUL.FTZ R90, R90, R10 ;  /* 0x0000000a5a5a7220 */ /* 0x000fe20000410000 */
[----:B------:R-:W-:Y:S01]  /*7190*/  FADD.FTZ R4, R14, R15 ;  /* 0x0000000f0e047221 */ /* 0x000fe20000010000 */
[----:B------:R-:W-:Y:S01]  /*71a0*/  F2FP.SATFINITE.E4M3.F32.PACK_AB_MERGE_C R156, R166, R163, R156 ;  /* 0x000000a3a69c723e */ /* 0x000fe2000480709c */
[----:B------:R-:W2:Y:S01]  /*71b0*/  MUFU.EX2 R161, R161 ;  /* 0x000000a100a17308 */ /* 0x000ea20000000800 */
[----:B0-----:R-:W-:Y:S01]  /*71c0*/  F2FP.SATFINITE.E4M3.F32.PACK_AB_MERGE_C R158, R177, R176, RZ ;  /* 0x000000b0b19e723e */ /* 0x001fe200048070ff */
[----:B----4-:R-:W-:Y:S01]  /*71d0*/  FADD.FTZ R4, R21, R4 ;  /* 0x0000000415047221 */ /* 0x010fe20000010000 */
[-C--:B------:R-:W-:Y:S01]  /*71e0*/  FMUL.FTZ R91, R91, R10.reuse ;  /* 0x0000000a5b5b7220 */ /* 0x080fe20000410000 */
[-C--:B------:R-:W-:Y:S01]  /*71f0*/  FMUL.FTZ R94, R94, R10.reuse ;  /* 0x0000000a5e5e7220 */ /* 0x080fe20000410000 */
[----:B------:R-:W-:Y:S01]  /*7200*/  F2FP.SATFINITE.E4M3.F32.PACK_AB_MERGE_C R158, R174, R171, R158 ;  /* 0x000000abae9e723e */ /* 0x000fe2000480709e */
        /* <DEDUP_REMOVED lines=40> */
[----:B------:R-:W-:Y:S01]  /*7490*/  F2FP.SATFINITE.E4M3.F32.PACK_AB_MERGE_C R157, R162, R161, R157 ;  /* 0x000000a1a29d723e */ /* 0x000fe2000480709d */
[----:B------:R-:W-:Y:S01]  /*74a0*/  FMUL.FTZ R150, R150, R10 ;  /* 0x0000000a96967220 */ /* 0x000fe20000410000 */
[----:B------:R-:W2:Y:S01]  /*74b0*/  MUFU.EX2 R172, R172 ;  /* 0x000000ac00ac7308 */ /* 0x000ea20000000800 */
[----:B0-----:R-:W-:-:S01]  /*74c0*/  FADD.FTZ R15, R167, R4 ;  /* 0x00000004a70f7221 */ /* 0x001fc20000010000 */
[----:B------:R-:W-:-:S06]  /*74d0*/  FMUL.FTZ R151, R151, R10 ;  /* 0x0000000a97977220 */ /* 0x000fcc0000410000 */
[----:B------:R-:W0:Y:S01]  /*74e0*/  MUFU.EX2 R11, R11 ;  /* 0x0000000b000b7308 */ /* 0x000e220000000800 */
[----:B-1----:R-:W-:-:S04]  /*74f0*/  FADD.FTZ R15, R170, R15 ;  /* 0x0000000faa0f7221 */ /* 0x002fc80000010000 */
[----:B--2---:R-:W-:Y:S01]  /*7500*/  FADD.FTZ R4, R172, R15 ;  /* 0x0000000fac047221 */ /* 0x004fe20000010000 */
[----:B0-----:R-:W-:-:S03]  /*7510*/  F2FP.SATFINITE.E4M3.F32.PACK_AB_MERGE_C R159, R11, R172, RZ ;  /* 0x000000ac0b9f723e */ /* 0x001fc600048070ff */
[----:B------:R-:W-:Y:S01]  /*7520*/  FADD.FTZ R4, R11, R4 ;  /* 0x000000040b047221 */ /* 0x000fe20000010000 */
[----:B------:R-:W-:Y:S01]  /*7530*/  F2FP.SATFINITE.E4M3.F32.PACK_AB_MERGE_C R159, R170, R167, R159 ;  /* 0x000000a7aa9f723e */ /* 0x000fe2000480709f */
[----:B------:R-:W-:Y:S06]  /*7540*/  @P0 BRA `(.L_x_1508) ;  /* 0x0000000000040947 */ /* 0x000fec0003800000 */
[----:B------:R-:W-:Y:S01]  /*7550*/  BPT.TRAP 0x1 ;  /* 0x000000040000795c */ /* 0x000fe20000300000 */
.L_x_1508:
[----:B------:R-:W-:Y:S01]  /*7560*/  PLOP3.LUT P1, PT, PT, PT, UP0, 0x40, 0x0 ;  /* 0x000000000000781c */ /* 0x000fe20003f2e808 */
[----:B------:R0:W1:-:S12]  /*7570*/  SYNCS.PHASECHK.TRANS64.TRYWAIT P0, [UR45+0x28450], R8 ;  /* 0x02845008ff0075a7 */ /* 0x000058000800016d */
[----:B0-----:R-:W-:Y:S05]  /*7580*/  @P1 BRA `(.L_x_1509) ;  /* 0x0000000000041947 */ /* 0x001fea0003800000 */
[----:B------:R-:W-:Y:S01]  /*7590*/  BPT.TRAP 0x1 ;  /* 0x000000040000795c */ /* 0x000fe20000300000 */
.L_x_1509:
[----:B------:R-:W-:Y:S01]  /*75a0*/  VIADD R6, R208, 0x8 ;  /* 0x00000008d0067836 */ /* 0x000fe20000000000 */
[----:B-1----:R-:W-:Y:S06]  /*75b0*/  @P0 BRA `(.L_x_1510) ;  /* 0x0000000000080947 */ /* 0x002fec0003800000 */
[----:B------:R-:W0:Y:S02]  /*75c0*/  SYNCS.PHASECHK.TRANS64.TRYWAIT P0, [UR45+0x28450], R8 ;  /* 0x02845008ff0075a7 */ /* 0x000e24000800016d */
[----:B0-----:R-:W-:Y:S05]  /*75d0*/  @!P0 BRA `(.L_x_1511) ;  /* 0x00000124007c8947 */ /* 0x001fea0003800000 */
.L_x_1510:
        /* <DEDUP_REMOVED lines=15> */
.L_x_1512:
[----:B------:R-:W-:Y:S01]  /*76d0*/  UISETP.GT.AND UP1, UPT, UR43, UR44, UPT ;  /* 0x0000002c2b00728c */ /* 0x000fe2000bf24270 */
[----:B------:R-:W-:Y:S01]  /*76e0*/  IMAD.MOV.U32 R10, RZ, RZ, R12 ;  /* 0x000000ffff0a7224 */ /* 0x000fe200078e000c */
[----:B------:R-:W-:Y:S01]  /*76f0*/  UIADD3 UR45, UR45, 0x28460, URZ ;  /* 0x000284602d2d7890 */ /* 0x000fe2000fffe03f */
[----:B------:R-:W-:Y:S01]  /*7700*/  IMAD.MOV.U32 R11, RZ, RZ, R9 ;  /* 0x000000ffff0b7224 */ /* 0x000fe200078e0009 */
[----:B------:R-:W-:Y:S02]  /*7710*/  UIADD3 UR43, UR43, -0x1, URZ ;  /* 0xffffffff2b2b7890 */ /* 0x000fe4000fffe03f */
[----:B------:R-:W-:Y:S01]  /*7720*/  PLOP3.LUT P0, PT, PT, PT, UP1, 0x80, 0x0 ;  /* 0x000000000000781c */ /* 0x000fe20003f0f018 */
[----:B------:R-:W-:-:S09]  /*7730*/  UPRMT UR45, UR52, 0x654, UR45 ;  /* 0x00000654342d7896 */ /* 0x000fd2000800002d */
[----:B------:R-:W-:Y:S03]  /*7740*/  SYNCS.ARRIVE.TRANS64.RED.A1T0 RZ, [UR45], RZ ;  /* 0x000000ffffff79a7 */ /* 0x000fe6000810042d */
[----:B------:R-:W-:Y:S05]  /*7750*/  @P0 BRA `(.L_x_1513) ;  /* 0xffffffd400540947 */ /* 0x000fea000383ffff */
.L_x_1494:
[----:B------:R-:W-:Y:S02]  /*7760*/  UISETP.NE.AND UP2, UPT, UR49, URZ, UPT ;  /* 0x0000003f3100728c */ /* 0x000fe4000bf45270 */
[----:B------:R-:W-:Y:S02]  /*7770*/  UISETP.NE.AND UP1, UPT, UR42, URZ, UPT ;  /* 0x0000003f2a00728c */ /* 0x000fe4000bf25270 */
[----:B------:R-:W-:Y:S02]  /*7780*/  UIADD3 UR14, UR47, 0x7f, URZ ;  /* 0x0000007f2f0e7890 */ /* 0x000fe4000fffe03f */
[----:B------:R-:W-:Y:S02]  /*7790*/  UIADD3 UR15, UR40, 0x1, -UR41 ;  /* 0x00000001280f7890 */ /* 0x000fe4000fffe829 */
[----:B------:R-:W-:-:S03]  /*77a0*/  PLOP3.LUT P0, PT, PT, PT, UP1, 0x40, 0x0 ;  /* 0x000000000000781c */ /* 0x000fc60003f0e818 */
[----:B------:R-:W-:Y:S01]  /*77b0*/  @UP2 ULDC UR6, c[0x0][0x44c] ;  /* 0x0001130000062ab9 */ /* 0x000fe20000000800 */
[----:B------:R-:W-:Y:S01]  /*77c0*/  @UP2 ULDC UR18, c[0x0][0x450] ;  /* 0x0001140000122ab9 */ /* 0x000fe20000000800 */
        /* <DEDUP_REMOVED lines=17> */
.L_x_1515:
[----:B------:R-:W-:Y:S02]  /*78e0*/  ULDC UR19, c[0x0][0x9e4] ;  /* 0x0002790000137ab9 */ /* 0x000fe40000000800 */
[----:B------:R-:W-:-:S11]  /*78f0*/  UISETP.NE.AND UP1, UPT, UR19, 0x1, UPT ;  /* 0x000000011300788c */ /* 0x000fd6000bf25270 */
[----:B------:R-:W-:Y:S02]  /*7900*/  @UP1 ULDC.64 UR6, c[0x0][0x9e8] ;  /* 0x00027a0000061ab9 */ /* 0x000fe40000000a00 */
[----:B------:R-:W-:-:S04]  /*7910*/  UIMAD.WIDE.U32 UR14, UR11, UR6, URZ ;  /* 0x000000060b0e72a5 */ /* 0x000fc8000f8e003f */
[----:B------:R-:W-:-:S12]  /*7920*/  @UP1 USHF.R.U32.HI UR11, URZ, UR7, UR15 ;  /* 0x000000073f0b1299 */ /* 0x000fd8000801160f */
.L_x_1516:
[----:B------:R-:W-:-:S04]  /*7930*/  UIMAD UR11, UR11, UR19, URZ ;  /* 0x000000130b0b72a4 */ /* 0x000fc8000f8e023f */
[----:B------:R-:W-:-:S04]  /*7940*/  UISETP.LT.AND UP1, UPT, UR18, UR11, UPT ;  /* 0x0000000b1200728c */ /* 0x000fc8000bf21270 */
[----:B------:R-:W-:-:S12]  /*7950*/  USEL UR18, UR18, UR11, !UP1 ;  /* 0x0000000b12127287 */ /* 0x000fd8000c800000 */
.L_x_1514:
[----:B------:R-:W-:-:S04]  /*7960*/  UIADD3 UR18, UR18, 0x3f, URZ ;  /* 0x0000003f12127890 */ /* 0x000fc8000fffe03f */
        /* <DEDUP_REMOVED lines=8> */
[----:B0-----:R-:W-:Y:S01]  /*79f0*/  IMAD.MOV.U32 R7, RZ, RZ, R12 ;  /* 0x000000ffff077224 */ /* 0x001fe200078e000c */
[----:B------:R-:W-:Y:S01]  /*7a00*/  UMOV UR44, UR43 ;  /* 0x0000002b002c7c82 */ /* 0x000fe20008000000 */
[----:B------:R-:W-:Y:S01]  /*7a10*/  IMAD.MOV.U32 R8, RZ, RZ, R9 ;  /* 0x000000ffff087224 */ /* 0x000fe200078e0009 */
[----:B------:R-:W-:-:S06]  /*7a20*/  ULDC UR52, c[0x0][0x988] ;  /* 0x0002620000347ab9 */ /* 0x000fcc0000000800 */
.L_x_1528:
[----:B------:R-:W-:Y:S01]  /*7a30*/  UIADD3 UR38, UR38, 0x1, URZ ;  /* 0x0000000126267890 */ /* 0x000fe2000fffe03f */
[----:B------:R-:W-:Y:S01]  /*7a40*/  PLOP3.LUT P0, PT, PT, PT, UP0, 0x40, 0x0 ;  /* 0x000000000000781c */ /* 0x000fe20003f0e808 */
[----:B------:R-:W-:Y:S01]  /*7a50*/  UMOV UR6, UR44 ;  /* 0x0000002c00067c82 */ /* 0x000fe20008000000 */
[----:B------:R-:W-:Y:S02]  /*7a60*/  UIADD3 UR44, UR44, -0x1, URZ ;  /* 0xffffffff2c2c7890 */ /* 0x000fe4000fffe03f */
[----:B------:R-:W-:-:S04]  /*7a70*/  UISETP.NE.AND UP1, UPT, UR38, 0x2, UPT ;  /* 0x000000022600788c */ /* 0x000fc8000bf25270 */
[----:B------:R-:W-:Y:S02]  /*7a80*/  USEL UR7, URZ, 0x1, UP1 ;  /* 0x000000013f077887 */ /* 0x000fe40008800000 */
[----:B------:R-:W-:Y:S02]  /*7a90*/  USEL UR38, UR38, URZ, UP1 ;  /* 0x0000003f26267287 */ /* 0x000fe40008800000 */
[----:B------:R-:W-:Y:S02]  /*7aa0*/  ULOP3.LUT UR39, UR39, UR7, URZ, 0x3c, !UPT ;  /* 0x0000000727277292 */ /* 0x000fe4000f8e3c3f */
[----:B------:R-:W-:Y:S01]  /*7ab0*/  UISETP.GT.AND UP1, UPT, UR6, UR45, UPT ;  /* 0x0000002d0600728c */ /* 0x000fe2000bf24270 */
[----:B012---:R-:W-:Y:S10]  /*7ac0*/  @P0 BRA `(.L_x_1518) ;  /* 0x0000000000040947 */ /* 0x007ff40003800000 */
[----:B------:R-:W-:Y:S01]  /*7ad0*/  BPT.TRAP 0x1 ;  /* 0x000000040000795c */ /* 0x000fe20000300000 */
.L_x_1518:
[----:B------:R-:W0:Y:S01]  /*7ae0*/  S2UR UR50, SR_CgaCtaId ;  /* 0x00000000003279c3 */ /* 0x000e220000008800 */
[----:B------:R-:W-:Y:S01]  /*7af0*/  UMOV UR6, 0x400 ;  /* 0x0000040000067882 */ /* 0x000fe20000000000 */
[----:B------:R-:W-:Y:S01]  /*7b00*/  PLOP3.LUT P1, PT, PT, PT, UP0, 0x40, 0x0 ;  /* 0x000000000000781c */ /* 0x000fe20003f2e808 */
[----:B------:R-:W-:-:S05]  /*7b10*/  IMAD.U32 R6, RZ, RZ, UR39 ;  /* 0x00000027ff067e24 */ /* 0x000fca000f8e00ff */
[----:B------:R-:W-:Y:S01]  /*7b20*/  SHF.L.U32 R6, R6, 0x1f, RZ ;  /* 0x0000001f06067819 */ /* 0x000fe200000006ff */
[----:B0-----:R-:W-:-:S04]  /*7b30*/  ULEA UR6, UR50, UR6, 0x18 ;  /* 0x0000000632067291 */ /* 0x001fc8000f8ec03f */
[----:B------:R-:W-:-:S09]  /*7b40*/  ULEA UR43, UR38, UR6, 0x3 ;  /* 0x00000006262b7291 */ /* 0x000fd2000f8e183f */
[----:B------:R0:W1:Y:S01]  /*7b50*/  SYNCS.PHASECHK.TRANS64.TRYWAIT P0, [UR43+0x28430], R6 ;  /* 0x02843006ff0075a7 */ /* 0x000062000800016b */
[----:B------:R-:W-:Y:S05]  /*7b60*/  @P1 BRA `(.L_x_1519) ;  /* 0x0000000000041947 */ /* 0x000fea0003800000 */
[----:B------:R-:W-:Y:S01]  /*7b70*/  BPT.TRAP 0x1 ;  /* 0x000000040000795c */ /* 0x000fe20000300000 */
.L_x_1519:
[----:B-1----:R-:W-:Y:S05]  /*7b80*/  @P0 BRA `(.L_x_1520) ;  /* 0x0000000000080947 */ /* 0x002fea0003800000 */
[----:B------:R-:W1:Y:S02]  /*7b90*/  SYNCS.PHASECHK.TRANS64.TRYWAIT P0, [UR43+0x28430], R6 ;  /* 0x02843006ff0075a7 */ /* 0x000e64000800016b */
[----:B-1----:R-:W-:Y:S05]  /*7ba0*/  @!P0 BRA `(.L_x_1521) ;  /* 0x0000012000208947 */ /* 0x002fea0003800000 */
.L_x_1520:
        /* <DEDUP_REMOVED lines=48> */
.L_x_1522:
        /* <DEDUP_REMOVED lines=18> */
[----:B------:R-:W-:Y:S01]  /*7fd0*/  UMOV UR10, UR52 ;  /* 0x00000034000a7c82 */ /* 0x000fe20008000000 */
[C---:B------:R-:W-:Y:S01]  /*7fe0*/  FMUL.FTZ R172, R0.reuse, R182 ;  /* 0x000000b600ac7220 */ /* 0x040fe20000410000 */
[----:B------:R-:W-:Y:S01]  /*7ff0*/  FMUL.FTZ R173, R0, R183 ;  /* 0x000000b700ad7220 */ /* 0x000fe20000410000 */
[----:B------:R-:W-:Y:S01]  /*8000*/  UIADD3 UR6, UR43, 0x28440, URZ ;  /* 0x000284402b067890 */ /* 0x000fe2000fffe03f */
[----:B------:R-:W4:Y:S01]  /*8010*/  MUFU.TANH R12, R12 ;  /* 0x0000000c000c7308 */ /* 0x000f220000002400 */
[----:B--2---:R-:W-:-:S02]  /*8020*/  FMNMX.FTZ R9, R10, R8, !PT ;  /* 0x000000080a097209 */ /* 0x004fc40007810000 */
[----:B------:R-:W-:Y:S01]  /*8030*/  PLOP3.LUT P0, PT, PT, PT, UP0, 0x40, 0x0 ;  /* 0x000000000000781c */ /* 0x000fe20003f0e808 */
[----:B------:R-:W-:-:S04]  /*8040*/  UPRMT UR6, UR50, 0x654, UR6 ;  /* 0x0000065432067896 */ /* 0x000fc80008000006 */
[----:B------:R-:W2:Y:S01]  /*8050*/  MUFU.TANH R13, R13 ;  /* 0x0000000d000d7308 */ /* 0x000ea20000002400 */
[----:B---3--:R-:W-:-:S04]  /*8060*/  FMNMX.FTZ R9, R11, R9, !PT ;  /* 0x000000090b097209 */ /* 0x008fc80007810000 */
[----:B------:R-:W-:Y:S03]  /*8070*/  SYNCS.ARRIVE.TRANS64.RED.A1T0 RZ, [UR6], RZ ;  /* 0x000000ffffff79a7 */ /* 0x000fe60008100406 */
[----:B------:R-:W3:Y:S01]  /*8080*/  MUFU.TANH R14, R14 ;  /* 0x0000000e000e7308 */ /* 0x000ee20000002400 */
[----:B----4-:R-:W-:-:S07]  /*8090*/  FMNMX.FTZ R9, R12, R9, !PT ;  /* 0x000000090c097209 */ /* 0x010fce0007810000 */
        /* <DEDUP_REMOVED lines=22> */
[----:B------:R-:W-:Y:S01]  /*8200*/  MUFU.TANH R172, R172 ;  /* 0x000000ac00ac7308 */ /* 0x000fe20000002400 */
[----:B----4-:R-:W-:-:S07]  /*8210*/  FMNMX.FTZ R9, R164, R9, !PT ;  /* 0x00000009a4097209 */ /* 0x010fce0007810000 */
[----:B------:R-:W-:Y:S01]  /*8220*/  MUFU.TANH R173, R173 ;  /* 0x000000ad00ad7308 */ /* 0x000fe20000002400 */
[----:B--2---:R-:W-:-:S05]  /*8230*/  FMNMX.FTZ R9, R165, R9, !PT ;  /* 0x00000009a5097209 */ /* 0x004fca0007810000 */
[----:B------:R-:W2:Y:S02]  /*8240*/  SHFL.BFLY PT, R168, R9, 0x2, 0x1f ;  /* 0x0c401f0009a87f89 */ /* 0x000ea400000e0000 */
[----:B--2---:R-:W-:-:S05]  /*8250*/  FMNMX.FTZ R9, R9, R168, !PT ;  /* 0x000000a809097209 */ /* 0x004fca0007810000 */
[----:B------:R-:W2:Y:S02]  /*8260*/  SHFL.BFLY PT, R168, R9, 0x1, 0x1f ;  /* 0x0c201f0009a87f89 */ /* 0x000ea400000e0000 */
[----:B--2---:R-:W-:Y:S01]  /*8270*/  FMNMX.FTZ R9, R9, R168, !PT ;  /* 0x000000a809097209 */ /* 0x004fe20007810000 */
        /* <DEDUP_REMOVED lines=21> */
[----:B------:R-:W-:Y:S01]  /*83d0*/  FFMA.FTZ R8, R165, UR10, -R8 ;  /* 0x0000000aa5087c23 */ /* 0x000fe20008010808 */
[C---:B------:R-:W-:Y:S01]  /*83e0*/  FMUL.FTZ R165, R0.reuse, R171 ;  /* 0x000000ab00a57220 */ /* 0x040fe20000410000 */
[----:B------:R-:W-:-:S02]  /*83f0*/  FMUL.FTZ R171, R0, R179 ;  /* 0x000000b300ab7220 */ /* 0x000fc40000410000 */
[----:B------:R-:W-:Y:S01]  /*8400*/  MUFU.EX2 R12, R12 ;  /* 0x0000000c000c7308 */ /* 0x000fe20000000800 */
[-C--:B--2---:R-:W-:Y:S01]  /*8410*/  FMUL.FTZ R24, R24, R168.reuse ;  /* 0x000000a818187220 */ /* 0x084fe20000410000 */
[-C--:B------:R-:W-:Y:S01]  /*8420*/  FMUL.FTZ R25, R25, R168.reuse ;  /* 0x000000a819197220 */ /* 0x080fe20000410000 */
[-C--:B------:R-:W-:Y:S01]  /*8430*/  FMUL.FTZ R28, R28, R168.reuse ;  /* 0x000000a81c1c7220 */ /* 0x080fe20000410000 */
[-C--:B------:R-:W-:Y:S01]  /*8440*/  FMUL.FTZ R29, R29, R168.reuse ;  /* 0x000000a81d1d7220 */ /* 0x080fe20000410000 */
[-C--:B------:R-:W-:Y:S01]  /*8450*/  FMUL.FTZ R32, R32, R168.reuse ;  /* 0x000000a820207220 */ /* 0x080fe20000410000 */
[-C--:B------:R-:W-:Y:S01]  /*8460*/  FMUL.FTZ R33, R33, R168.reuse ;  /* 0x000000a821217220 */ /* 0x080fe20000410000 */
[----:B------:R-:W-:Y:S01]  /*8470*/  FMUL.FTZ R36, R36, R168 ;  /* 0x000000a824247220 */ /* 0x000fe20000410000 */
[----:B------:R-:W2:Y:S01]  /*8480*/  MUFU.EX2 R13, R13 ;  /* 0x0000000d000d7308 */ /* 0x000ea20000000800 */
[----:B---3--:R-:W-:-:S01]  /*8490*/  FFMA.FTZ R3, R168, R3, R10 ;  /* 0x00000003a8037223 */ /* 0x008fc2000001000a */
        /* <DEDUP_REMOVED lines=13> */
[----:B------:R-:W-:Y:S01]  /*8570*/  FMUL.FTZ R61, R61, R168 ;  /* 0x000000a83d3d7220 */ /* 0x000fe20000410000 */
[----:B------:R-:W-:Y:S01]  /*8580*/  MUFU.TANH R165, R165 ;  /* 0x000000a500a57308 */ /* 0x000fe20000002400 */
[----:B--2---:R-:W-:Y:S01]  /*8590*/  F2FP.SATFINITE.E4M3.F32.PACK_AB_MERGE_C R152, R13, R12, RZ ;  /* 0x0000000c0d98723e */ /* 0x004fe200048070ff */
[-C--:B------:R-:W-:Y:S01]  /*85a0*/  FMUL.FTZ R64, R64, R168.reuse ;  /* 0x000000a840407220 */ /* 0x080fe20000410000 */
[-C--:B------:R-:W-:Y:S01]  /*85b0*/  FMUL.FTZ R65, R65, R168.reuse ;  /* 0x000000a841417220 */ /* 0x080fe20000410000 */
[-C--:B------:R-:W-:Y:S01]  /*85c0*/  FMUL.FTZ R68, R68, R168.reuse ;  /* 0x000000a844447220 */ /* 0x080fe20000410000 */
[-C--:B------:R-:W-:Y:S01]  /*85d0*/  FMUL.FTZ R69, R69, R168.reuse ;  /* 0x000000a845457220 */ /* 0x080fe20000410000 */
[-C--:B------:R-:W-:Y:S01]  /*85e0*/  FMUL.FTZ R72, R72, R168.reuse ;  /* 0x000000a848487220 */ /* 0x080fe20000410000 */
[----:B------:R-:W-:Y:S01]  /*85f0*/  FMUL.FTZ R73, R73, R168 ;  /* 0x000000a849497220 */ /* 0x000fe20000410000 */
[----:B------:R-:W-:Y:S01]  /*8600*/  MUFU.TANH R171, R171 ;  /* 0x000000ab00ab7308 */ /* 0x000fe20000002400 */
[----:B---3--:R-:W-:-:S01]  /*8610*/  FADD.FTZ R3, R11, R3 ;  /* 0x000000030b037221 */ /* 0x008fc20000010000 */
[----:B------:R-:W-:Y:S01]  /*8620*/  F2FP.SATFINITE.E4M3.F32.PACK_AB_MERGE_C R152, R11, R10, R152 ;  /* 0x0000000a0b98723e */ /* 0x000fe20004807098 */
[C---:B------:R-:W-:Y:S01]  /*8630*/  FMUL.FTZ R10, R0.reuse, R154 ;  /* 0x0000009a000a7220 */ /* 0x040fe20000410000 */
[----:B------:R-:W-:Y:S01]  /*8640*/  FMUL.FTZ R11, R0, R155 ;  /* 0x0000009b000b7220 */ /* 0x000fe20000410000 */
[----:B------:R-:W-:-:S01]  /*8650*/  FADD.FTZ R3, R12, R3 ;  /* 0x000000030c037221 */ /* 0x000fc20000010000 */
[C---:B------:R-:W-:Y:S01]  /*8660*/  FMUL.FTZ R154, R0.reuse, R159 ;  /* 0x0000009f009a7220 */ /* 0x040fe20000410000 */
[C---:B------:R-:W-:Y:S01]  /*8670*/  FMUL.FTZ R155, R0.reuse, R162 ;  /* 0x000000a2009b7220 */ /* 0x040fe20000410000 */
[----:B------:R-:W-:Y:S01]  /*8680*/  FMUL.FTZ R159, R0, R166 ;  /* 0x000000a6009f7220 */ /* 0x000fe20000410000 */
[----:B------:R-:W2:Y:S01]  /*8690*/  MUFU.TANH R10, R10 ;  /* 0x0000000a000a7308 */ /* 0x000ea20000002400 */
[----:B------:R-:W-:-:S01]  /*86a0*/  FADD.FTZ R3, R13, R3 ;  /* 0x000000030d037221 */ /* 0x000fc20000010000 */
[C---:B------:R-:W-:Y:S01]  /*86b0*/  FMUL.FTZ R13, R0.reuse, R158 ;  /* 0x0000009e000d7220 */ /* 0x040fe20000410000 */
[C---:B------:R-:W-:Y:S01]  /*86c0*/  FMUL.FTZ R158, R0.reuse, R163 ;  /* 0x000000a3009e7220 */ /* 0x040fe20000410000 */
[C---:B------:R-:W-:Y:S01]  /*86d0*/  FMUL.FTZ R162, R0.reuse, R167 ;  /* 0x000000a700a27220 */ /* 0x040fe20000410000 */
[C---:B------:R-:W-:Y:S01]  /*86e0*/  FMUL.FTZ R163, R0.reuse, R170 ;  /* 0x000000aa00a37220 */ /* 0x040fe20000410000 */
[C---:B------:R-:W-:Y:S01]  /*86f0*/  FMUL.FTZ R166, R0.reuse, R174 ;  /* 0x000000ae00a67220 */ /* 0x040fe20000410000 */
[C---:B------:R-:W-:Y:S01]  /*8700*/  FMUL.FTZ R167, R0.reuse, R175 ;  /* 0x000000af00a77220 */ /* 0x040fe20000410000 */
[----:B------:R-:W3:Y:S01]  /*8710*/  MUFU.TANH R11, R11 ;  /* 0x0000000b000b7308 */ /* 0x000ee20000002400 */
[----:B------:R-:W-:Y:S01]  /*8720*/  FMUL.FTZ R170, R0, R178 ;  /* 0x000000b200aa7220 */ /* 0x000fe20000410000 */
[-C--:B------:R-:W-:Y:S01]  /*8730*/  FMUL.FTZ R76, R76, R168.reuse ;  /* 0x000000a84c4c7220 */ /* 0x080fe20000410000 */
[-C--:B------:R-:W-:Y:S01]  /*8740*/  FMUL.FTZ R77, R77, R168.reuse ;  /* 0x000000a84d4d7220 */ /* 0x080fe20000410000 */
[-C--:B------:R-:W-:Y:S01]  /*8750*/  FMUL.FTZ R80, R80, R168.reuse ;  /* 0x000000a850507220 */ /* 0x080fe20000410000 */
[-C--:B------:R-:W-:Y:S01]  /*8760*/  FMUL.FTZ R81, R81, R168.reuse ;  /* 0x000000a851517220 */ /* 0x080fe20000410000 */
[-C--:B------:R-:W-:Y:S01]  /*8770*/  FMUL.FTZ R84, R84, R168.reuse ;  /* 0x000000a854547220 */ /* 0x080fe20000410000 */
[-C--:B------:R-:W-:Y:S01]  /*8780*/  FMUL.FTZ R85, R85, R168.reuse ;  /* 0x000000a855557220 */ /* 0x080fe20000410000 */
[----:B------:R-:W4:Y:S01]  /*8790*/  MUFU.TANH R13, R13 ;  /* 0x0000000d000d7308 */ /* 0x000f220000002400 */
[----:B--2---:R-:W-:Y:S01]  /*87a0*/  FMNMX.FTZ R12, R10, R7, !PT ;  /* 0x000000070a0c7209 */ /* 0x004fe20007810000 */
[-C--:B------:R-:W-:Y:S01]  /*87b0*/  FMUL.FTZ R88, R88, R168.reuse ;  /* 0x000000a858587220 */ /* 0x080fe20000410000 */
[-C--:B------:R-:W-:Y:S01]  /*87c0*/  FMUL.FTZ R89, R89, R168.reuse ;  /* 0x000000a859597220 */ /* 0x080fe20000410000 */
[-C--:B------:R-:W-:Y:S01]  /*87d0*/  FMUL.FTZ R92, R92, R168.reuse ;  /* 0x000000a85c5c7220 */ /* 0x080fe20000410000 */
[-C--:B------:R-:W-:Y:S01]  /*87e0*/  FMUL.FTZ R93, R93, R168.reuse ;  /* 0x000000a85d5d7220 */ /* 0x080fe20000410000 */
[-C--:B------:R-:W-:Y:S01]  /*87f0*/  FMUL.FTZ R96, R96, R168.reuse ;  /* 0x000000a860607220 */ /* 0x080fe20000410000 */
[----:B------:R-:W-:Y:S01]  /*8800*/  FMUL.FTZ R97, R97, R168 ;  /* 0x000000a861617220 */ /* 0x000fe20000410000 */
        /* <DEDUP_REMOVED lines=9> */
[----:B----4-:R-:W-:Y:S01]  /*88a0*/  FMNMX.FTZ R12, R13, R12, !PT ;  /* 0x0000000c0d0c7209 */ /* 0x010fe20007810000 */
[-C--:B------:R-:W-:Y:S01]  /*88b0*/  FMUL.FTZ R112, R112, R168.reuse ;  /* 0x000000a870707220 */ /* 0x080fe20000410000 */
[-C--:B------:R-:W-:Y:S01]  /*88c0*/  FMUL.FTZ R113, R113, R168.reuse ;  /* 0x000000a871717220 */ /* 0x080fe20000410000 */
[-C--:B------:R-:W-:Y:S01]  /*88d0*/  FMUL.FTZ R116, R116, R168.reuse ;  /* 0x000000a874747220 */ /* 0x080fe20000410000 */
[-C--:B------:R-:W-:Y:S01]  /*88e0*/  FMUL.FTZ R117, R117, R168.reuse ;  /* 0x000000a875757220 */ /* 0x080fe20000410000 */
[-C--:B------:R-:W-:Y:S01]  /*88f0*/  FMUL.FTZ R120, R120, R168.reuse ;  /* 0x000000a878787220 */ /* 0x080fe20000410000 */
[----:B------:R-:W-:Y:S01]  /*8900*/  FMUL.FTZ R121, R121, R168 ;  /* 0x000000a879797220 */ /* 0x000fe20000410000 */
        /* <DEDUP_REMOVED lines=19> */
[----:B------:R-:W-:-:S05]  /*8a40*/  FMUL.FTZ R149, R149, R168 ;  /* 0x000000a895957220 */ /* 0x000fca0000410000 */
[----:B------:R-:W4:Y:S01]  /*8a50*/  MUFU.TANH R163, R163 ;  /* 0x000000a300a37308 */ /* 0x000f220000002400 */
[----:B--2---:R-:W-:-:S07]  /*8a60*/  FMNMX.FTZ R12, R159, R12, !PT ;  /* 0x0000000c9f0c7209 */ /* 0x004fce0007810000 */
[----:B------:R-:W2:Y:S01]  /*8a70*/  MUFU.TANH R166, R166 ;  /* 0x000000a600a67308 */ /* 0x000ea20000002400 */
[----:B---3--:R-:W-:-:S07]  /*8a80*/  FMNMX.FTZ R12, R162, R12, !PT ;  /* 0x0000000ca20c7209 */ /* 0x008fce0007810000 */
[----:B------:R-:W3:Y:S01]  /*8a90*/  MUFU.TANH R167, R167 ;  /* 0x000000a700a77308 */ /* 0x000ee20000002400 */
[----:B----4-:R-:W-:-:S04]  /*8aa0*/  FMNMX.FTZ R12, R163, R12, !PT ;  /* 0x0000000ca30c7209 */ /* 0x010fc80007810000 */
[----:B------:R-:W-:-:S03]  /*8ab0*/  FMNMX.FTZ R12, R165, R12, !PT ;  /* 0x0000000ca50c7209 */ /* 0x000fc60007810000 */
[----:B------:R-:W4:Y:S01]  /*8ac0*/  MUFU.TANH R170, R170 ;  /* 0x000000aa00aa7308 */ /* 0x000f220000002400 */
[----:B--2---:R-:W-:-:S07]  /*8ad0*/  FMNMX.FTZ R12, R166, R12, !PT ;  /* 0x0000000ca60c7209 */ /* 0x004fce0007810000 */
[----:B------:R-:W-:Y:S01]  /*8ae0*/  MUFU.EX2 R175, R21 ;  /* 0x0000001500af7308 */ /* 0x000fe20000000800 */
[----:B---3--:R-:W-:-:S07]  /*8af0*/  FMNMX.FTZ R12, R167, R12, !PT ;  /* 0x0000000ca70c7209 */ /* 0x008fce0007810000 */
[----:B------:R2:W-:Y:S01]  /*8b00*/  MUFU.EX2 R21, R153 ;  /* 0x0000009900157308 */ /* 0x0005e20000000800 */
[----:B----4-:R-:W-:-:S04]  /*8b10*/  FMNMX.FTZ R12, R170, R12, !PT ;  /* 0x0000000caa0c7209 */ /* 0x010fc80007810000 */
[----:B------:R-:W-:-:S03]  /*8b20*/  FMNMX.FTZ R12, R171, R12, !PT ;  /* 0x0000000cab0c7209 */ /* 0x000fc60007810000 */
[----:B------:R-:W3:Y:S01]  /*8b30*/  MUFU.EX2 R14, R14 ;  /* 0x0000000e000e7308 */ /* 0x000ee20000000800 */
[----:B------:R-:W-:Y:S01]  /*8b40*/  FMNMX.FTZ R12, R172, R12, !PT ;  /* 0x0000000cac0c7209 */ /* 0x000fe20007810000 */
[----:B--2---:R-:W-:-:S03]  /*8b50*/  IMAD.U32 R153, RZ, RZ, UR10 ;  /* 0x0000000aff997e24 */ /* 0x004fc6000f8e00ff */
[----:B------:R-:W-:-:S03]  /*8b60*/  FMNMX.FTZ R174, R173, R12, !PT ;  /* 0x0000000cadae7209 */ /* 0x000fc60007810000 */
[----:B------:R-:W2:Y:S02]  /*8b70*/  MUFU.EX2 R15, R15 ;  /* 0x0000000f000f7308 */ /* 0x000ea40000000800 */
[----:B------:R-:W4:Y:S06]  /*8b80*/  SHFL.BFLY PT, R12, R174, 0x2, 0x1f ;  /* 0x0c401f00ae0c7f89 */ /* 0x000f2c00000e0000 */
[----:B------:R-:W5:Y:S01]  /*8b90*/  MUFU.EX2 R20, R20 ;  /* 0x0000001400147308 */ /* 0x000f620000000800 */
[----:B---3--:R-:W-:-:S07]  /*8ba0*/  FADD.FTZ R3, R14, R3 ;  /* 0x000000030e037221 */ /* 0x008fce0000010000 */
[----:B------:R-:W-:Y:S01]  /*8bb0*/  MUFU.EX2 R169, R169 ;  /* 0x000000a900a97308 */ /* 0x000fe20000000800 */
[----:B--2---:R-:W-:-:S07]  /*8bc0*/  FADD.FTZ R3, R15, R3 ;  /* 0x000000030f037221 */ /* 0x004fce0000010000 */
[----:B------:R-:W-:Y:S01]  /*8bd0*/  MUFU.EX2 R156, R156 ;  /* 0x0000009c009c7308 */ /* 0x000fe20000000800 */
[----:B-----5:R-:W-:-:S01]  /*8be0*/  FADD.FTZ R3, R20, R3 ;  /* 0x0000000314037221 */ /* 0x020fc20000010000 */
[----:B----4-:R-:W-:Y:S02]  /*8bf0*/  FMNMX.FTZ R174, R174, R12, !PT ;  /* 0x0000000caeae7209 */ /* 0x010fe40007810000 */
[C---:B------:R-:W-:Y:S01]  /*8c00*/  F2FP.SATFINITE.E4M3.F32.PACK_AB_MERGE_C R20, R175.reuse, R20, RZ ;  /* 0x00000014af14723e */ /* 0x040fe200048070ff */
[----:B------:R-:W-:Y:S02]  /*8c10*/  FADD.FTZ R3, R175, R3 ;  /* 0x00000003af037221 */ /* 0x000fe40000010000 */
[----:B------:R-:W2:Y:S01]  /*8c20*/  SHFL.BFLY PT, R12, R174, 0x1, 0x1f ;  /* 0x0c201f00ae0c7f89 */ /* 0x000ea200000e0000 */
[----:B------:R-:W-:Y:S08]  /*8c30*/  MUFU.EX2 R157, R157 ;  /* 0x0000009d009d7308 */ /* 0x000ff00000000800 */
[----:B------:R-:W-:Y:S08]  /*8c40*/  MUFU.EX2 R160, R160 ;  /* 0x000000a000a07308 */ /* 0x000ff00000000800 */
[----:B------:R-:W-:Y:S01]  /*8c50*/  MUFU.EX2 R161, R161 ;  /* 0x000000a100a17308 */ /* 0x000fe20000000800 */
[----:B--2---:R-:W-:-:S07]  /*8c60*/  FMNMX.FTZ R12, R174, R12, !PT ;  /* 0x0000000cae0c7209 */ /* 0x004fce0007810000 */
[----:B------:R-:W-:Y:S01]  /*8c70*/  MUFU.EX2 R164, R164 ;  /* 0x000000a400a47308 */ /* 0x000fe20000000800 */
[----:B------:R-:W-:-:S01]  /*8c80*/  FADD.FTZ R174, -R12, R7 ;  /* 0x000000070cae7221 */ /* 0x000fc20000010100 */
[----:B------:R-:W-:-:S03]  /*8c90*/  FFMA.FTZ R7, R12, R153, -8 ;  /* 0xc10000000c077423 */ /* 0x000fc60000010099 */
[----:B------:R-:W-:Y:S01]  /*8ca0*/  FMUL.FTZ R153, R174, UR10 ;  /* 0x0000000aae997c20 */ /* 0x000fe20008410000 */
        /* <DEDUP_REMOVED lines=17> */
[----:B------:R-:W-:-:S03]  /*8dc0*/  FFMA.FTZ R7, R173, UR10, -R7 ;  /* 0x0000000aad077c23 */ /* 0x000fc60008010807 */
[----:B------:R-:W4:Y:S01]  /*8dd0*/  MUFU.EX2 R11, R11 ;  /* 0x0000000b000b7308 */ /* 0x000f220000000800 */
        /* <DEDUP_REMOVED lines=32> */
[C---:B---3--:R-:W-:Y:S01]  /*8fe0*/  F2FP.SATFINITE.E4M3.F32.PACK_AB_MERGE_C R153, R154.reuse, R13, RZ ;  /* 0x0000000d9a99723e */ /* 0x048fe200048070ff */
[----:B------:R-:W-:Y:S01]  /*8ff0*/  FADD.FTZ R4, R154, R4 ;  /* 0x000000049a047221 */ /* 0x000fe20000010000 */
[-C--:B------:R-:W-:Y:S01]  /*9000*/  FMUL.FTZ R75, R75, R159.reuse ;  /* 0x0000009f4b4b7220 */ /* 0x080fe20000410000 */
[-C--:B------:R-:W-:Y:S01]  /*9010*/  FMUL.FTZ R78, R78, R159.reuse ;  /* 0x0000009f4e4e7220 */ /* 0x080fe20000410000 */
[----:B------:R-:W-:Y:S01]  /*9020*/  F2FP.SATFINITE.E4M3.F32.PACK_AB_MERGE_C R153, R11, R10, R153 ;  /* 0x0000000a0b99723e */ /* 0x000fe20004807099 */
[-C--:B------:R-:W-:Y:S01]  /*9030*/  FMUL.FTZ R79, R79, R159.reuse ;  /* 0x0000009f4f4f7220 */ /* 0x080fe20000410000 */
[----:B------:R-:W-:Y:S01]  /*9040*/  FMUL.FTZ R82, R82, R159 ;  /* 0x0000009f52527220 */ /* 0x000fe20000410000 */
[----:B------:R-:W3:Y:S01]  /*9050*/  MUFU.EX2 R174, R174 ;  /* 0x000000ae00ae7308 */ /* 0x000ee20000000800 */
[----:B----4-:R-:W-:-:S01]  /*9060*/  FADD.FTZ R11, R155, R4 ;  /* 0x000000049b0b7221 */ /* 0x010fc20000010000 */
[----:B------:R-:W-:Y:S01]  /*9070*/  FADD.FTZ R4, R169, R3 ;  /* 0x00000003a9047221 */ /* 0x000fe20000010000 */
[-C--:B------:R-:W-:Y:S01]  /*9080*/  FMUL.FTZ R83, R83, R159.reuse ;  /* 0x0000009f53537220 */ /* 0x080fe20000410000 */
[-C--:B------:R-:W-:Y:S01]  /*9090*/  FMUL.FTZ R86, R86, R159.reuse ;  /* 0x0000009f56567220 */ /* 0x080fe20000410000 */
[-C--:B------:R-:W-:Y:S01]  /*90a0*/  FMUL.FTZ R87, R87, R159.reuse ;  /* 0x0000009f57577220 */ /* 0x080fe20000410000 */
[----:B------:R-:W-:Y:S01]  /*90b0*/  FADD.FTZ R3, R21, R4 ;  /* 0x0000000415037221 */ /* 0x000fe20000010000 */
[----:B------:R-:W-:Y:S01]  /*90c0*/  FMUL.FTZ R90, R90, R159 ;  /* 0x0000009f5a5a7220 */ /* 0x000fe20000410000 */
[----:B------:R-:W4:Y:S01]  /*90d0*/  MUFU.EX2 R162, R162 ;  /* 0x000000a200a27308 */ /* 0x000f220000000800 */
[----:B--2---:R-:W-:-:S01]  /*90e0*/  FADD.FTZ R11, R158, R11 ;  /* 0x0000000b9e0b7221 */ /* 0x004fc20000010000 */
[----:B------:R-:W-:Y:S01]  /*90f0*/  FADD.FTZ R4, R156, R3 ;  /* 0x000000039c047221 */ /* 0x000fe20000010000 */
[----:B------:R-:W-:Y:S01]  /*9100*/  F2FP.SATFINITE.E4M3.F32.PACK_AB_MERGE_C R156, R157, R156, RZ ;  /* 0x0000009c9d9c723e */ /* 0x000fe200048070ff */
[-C--:B------:R-:W-:Y:S01]  /*9110*/  FMUL.FTZ R91, R91, R159.reuse ;  /* 0x0000009f5b5b7220 */ /* 0x080fe20000410000 */
[-C--:B------:R-:W-:Y:S01]  /*9120*/  FMUL.FTZ R94, R94, R159.reuse ;  /* 0x0000009f5e5e7220 */ /* 0x080fe20000410000 */
[-C--:B------:R-:W-:Y:S01]  /*9130*/  FMUL.FTZ R95, R95, R159.reuse ;  /* 0x0000009f5f5f7220 */ /* 0x080fe20000410000 */
[----:B------:R-:W-:Y:S01]  /*9140*/  FMUL.FTZ R98, R98, R159 ;  /* 0x0000009f62627220 */ /* 0x000fe20000410000 */
[----:B------:R-:W2:Y:S01]  /*9150*/  MUFU.EX2 R163, R163 ;  /* 0x000000a300a37308 */ /* 0x000ea20000000800 */
        /* <DEDUP_REMOVED lines=8> */
[C---:B----4-:R-:W-:Y:S01]  /*91e0*/  F2FP.SATFINITE.E4M3.F32.PACK_AB_MERGE_C R174, R162.reuse, R174, RZ ;  /* 0x000000aea2ae723e */ /* 0x050fe200048070ff */
[----:B------:R-:W-:Y:S01]  /*91f0*/  FADD.FTZ R162, R162, R11 ;  /* 0x0000000ba2a27221 */ /* 0x000fe20000010000 */
[----:B------:R-:W-:-:S01]  /*9200*/  FADD.FTZ R11, R157, R4 ;  /* 0x000000049d0b7221 */ /* 0x000fc20000010000 */
[----:B------:R-:W-:Y:S01]  /*9210*/  FMUL.FTZ R111, R111, R159 ;  /* 0x0000009f6f6f7220 */ /* 0x000fe20000410000 */
[----:B------:R-:W-:Y:S01]  /*9220*/  F2FP.SATFINITE.E4M3.F32.PACK_AB_MERGE_C R155, R158, R155, R174 ;  /* 0x0000009b9e9b723e */ /* 0x000fe200048070ae */
[----:B------:R-:W-:Y:S01]  /*9230*/  FMUL.FTZ R114, R114, R159 ;  /* 0x0000009f72727220 */ /* 0x000fe20000410000 */
[----:B------:R-:W-:-:S01]  /*9240*/  FADD.FTZ R10, R160, R11 ;  /* 0x0000000ba00a7221 */ /* 0x000fc20000010000 */
[----:B------:R-:W4:Y:S01]  /*9250*/  MUFU.EX2 R166, R166 ;  /* 0x000000a600a67308 */ /* 0x000f220000000800 */
[----:B--2---:R-:W-:-:S01]  /*9260*/  FADD.FTZ R162, R163, R162 ;  /* 0x000000a2a3a27221 */ /* 0x004fc20000010000 */
[----:B------:R-:W-:Y:S01]  /*9270*/  FMUL.FTZ R115, R115, R159 ;  /* 0x0000009f73737220 */ /* 0x000fe20000410000 */
[----:B------:R-:W-:-:S01]  /*9280*/  FADD.FTZ R11, R161, R10 ;  /* 0x0000000aa10b7221 */ /* 0x000fc20000010000 */
        /* <DEDUP_REMOVED lines=22> */
[----:B------:R-:W-:Y:S01]  /*93f0*/  F2FP.SATFINITE.E4M3.F32.PACK_AB_MERGE_C R166, R167, R166, RZ ;  /* 0x000000a6a7a6723e */ /* 0x000fe200048070ff */
[-C--:B------:R-:W-:Y:S01]  /*9400*/  FMUL.FTZ R150, R150, R159.reuse ;  /* 0x0000009f96967220 */ /* 0x080fe20000410000 */
[----:B------:R-:W-:Y:S01]  /*9410*/  FMUL.FTZ R151, R151, R159 ;  /* 0x0000009f97977220 */ /* 0x000fe20000410000 */
[----:B------:R-:W-:-:S02]  /*9420*/  F2FP.SATFINITE.E4M3.F32.PACK_AB_MERGE_C R154, R15, R14, R20 ;  /* 0x0000000e0f9a723e */ /* 0x000fc40004807014 */
[----:B------:R-:W-:Y:S01]  /*9430*/  F2FP.SATFINITE.E4M3.F32.PACK_AB_MERGE_C R156, R21, R169, R156 ;  /* 0x000000a9159c723e */ /* 0x000fe2000480709c */
[----:B------:R-:W2:Y:S01]  /*9440*/  MUFU.EX2 R172, R172 ;  /* 0x000000ac00ac7308 */ /* 0x000ea20000000800 */
[----:B---3--:R-:W-:-:S01]  /*9450*/  FADD.FTZ R4, R170, R3 ;  /* 0x00000003aa047221 */ /* 0x008fc20000010000 */
[----:B------:R-:W-:Y:S01]  /*9460*/  FADD.FTZ R3, R164, R11 ;  /* 0x0000000ba4037221 */ /* 0x000fe20000010000 */
[----:B------:R-:W-:-:S05]  /*9470*/  F2FP.SATFINITE.E4M3.F32.PACK_AB_MERGE_C R157, R165, R163, R166 ;  /* 0x000000a3a59d723e */ /* 0x000fca00048070a6 */
[----:B------:R-:W3:Y:S01]  /*9480*/  MUFU.EX2 R8, R8 ;  /* 0x0000000800087308 */ /* 0x000ee20000000800 */
[----:B----4-:R-:W-:-:S07]  /*9490*/  FADD.FTZ R11, R171, R4 ;  /* 0x00000004ab0b7221 */ /* 0x010fce0000010000 */
[----:B------:R-:W4:Y:S01]  /*94a0*/  MUFU.EX2 R7, R7 ;  /* 0x0000000700077308 */ /* 0x000f220000000800 */
[----:B--2---:R-:W-:-:S01]  /*94b0*/  FADD.FTZ R4, R172, R11 ;  /* 0x0000000bac047221 */ /* 0x004fc20000010000 */
[C---:B---3--:R-:W-:Y:S01]  /*94c0*/  F2FP.SATFINITE.E4M3.F32.PACK_AB_MERGE_C R158, R8.reuse, R164, RZ ;  /* 0x000000a4089e723e */ /* 0x048fe200048070ff */
[----:B------:R-:W-:-:S03]  /*94d0*/  FADD.FTZ R3, R8, R3 ;  /* 0x0000000308037221 */ /* 0x000fc60000010000 */
[----:B------:R-:W-:Y:S02]  /*94e0*/  F2FP.SATFINITE.E4M3.F32.PACK_AB_MERGE_C R158, R161, R160, R158 ;  /* 0x000000a0a19e723e */ /* 0x000fe4000480709e */
[C---:B----4-:R-:W-:Y:S01]  /*94f0*/  F2FP.SATFINITE.E4M3.F32.PACK_AB_MERGE_C R172, R7.reuse, R172, RZ ;  /* 0x000000ac07ac723e */ /* 0x050fe200048070ff */
[----:B------:R-:W-:-:S03]  /*9500*/  FADD.FTZ R4, R7, R4 ;  /* 0x0000000407047221 */ /* 0x000fc60000010000 */
[----:B------:R-:W-:Y:S01]  /*9510*/  F2FP.SATFINITE.E4M3.F32.PACK_AB_MERGE_C R159, R171, R170, R172 ;  /* 0x000000aaab9f723e */ /* 0x000fe200048070ac */
[----:B------:R-:W-:Y:S06]  /*9520*/  @P0 BRA `(.L_x_1523) ;  /* 0x0000000000040947 */ /* 0x000fec0003800000 */
[----:B------:R-:W-:Y:S01]  /*9530*/  BPT.TRAP 0x1 ;  /* 0x000000040000795c */ /* 0x000fe20000300000 */
.L_x_1523:
[----:B------:R-:W-:Y:S01]  /*9540*/  PLOP3.LUT P1, PT, PT, PT, UP0, 0x40, 0x0 ;  /* 0x000000000000781c */ /* 0x000fe20003f2e808 */
[----:B------:R2:W3:-:S12]  /*9550*/  SYNCS.PHASECHK.TRANS64.TRYWAIT P0, [UR43+0x28450], R6 ;  /* 0x02845006ff0075a7 */ /* 0x0004d8000800016b */
[----:B--2---:R-:W-:Y:S05]  /*9560*/  @P1 BRA `(.L_x_1524) ;  /* 0x0000000000041947 */ /* 0x004fea0003800000 */
[----:B------:R-:W-:Y:S01]  /*9570*/  BPT.TRAP 0x1 ;  /* 0x000000040000795c */ /* 0x000fe20000300000 */
.L_x_1524:
[----:B------:R-:W-:Y:S01]  /*9580*/  VIADD R7, R208, 0x8 ;  /* 0x00000008d0077836 */ /* 0x000fe20000000000 */
[----:B---3--:R-:W-:Y:S06]  /*9590*/  @P0 BRA `(.L_x_1525) ;  /* 0x0000000000080947 */ /* 0x008fec0003800000 */
[----:B------:R-:W2:Y:S02]  /*95a0*/  SYNCS.PHASECHK.TRANS64.TRYWAIT P0, [UR43+0x28450], R6 ;  /* 0x02845006ff0075a7 */ /* 0x000ea4000800016b */
[----:B--2---:R-:W-:Y:S05]  /*95b0*/  @!P0 BRA `(.L_x_1526) ;  /* 0x0000010400b48947 */ /* 0x004fea0003800000 */
.L_x_1525:
        /* <DEDUP_REMOVED lines=13> */
[----:B---3--:R-:W-:Y:S05]  /*9690*/  @P0 BRA `(.L_x_1527) ;  /* 0x0000000000040947 */ /* 0x008fea0003800000 */
[----:B------:R-:W-:Y:S01]  /*96a0*/  BPT.TRAP 0x1 ;  /* 0x000000040000795c */ /* 0x000fe20000300000 */
.L_x_1527:
[----:B------:R-:W-:Y:S01]  /*96b0*/  UIADD3 UR43, UR43, 0x28460, URZ ;  /* 0x000284602b2b7890 */ /* 0x000fe2000fffe03f */
[----:B------:R-:W-:Y:S01]  /*96c0*/  PLOP3.LUT P0, PT, PT, PT, UP1, 0x80, 0x0 ;  /* 0x000000000000781c */ /* 0x000fe20003f0f018 */
[----:B------:R-:W-:Y:S02]  /*96d0*/  IMAD.MOV.U32 R7, RZ, RZ, R12 ;  /* 0x000000ffff077224 */ /* 0x000fe400078e000c */
[----:B------:R-:W-:Y:S01]  /*96e0*/  UPRMT UR43, UR50, 0x654, UR43 ;  /* 0x00000654322b7896 */ /* 0x000fe2000800002b */
[----:B------:R-:W-:-:S08]  /*96f0*/  IMAD.MOV.U32 R8, RZ, RZ, R9 ;  /* 0x000000ffff087224 */ /* 0x000fd000078e0009 */
[----:B------:R-:W-:Y:S01]  /*9700*/  SYNCS.ARRIVE.TRANS64.RED.A1T0 RZ, [UR43], RZ ;  /* 0x000000ffffff79a7 */ /* 0x000fe2000810042b */
[----:B------:R-:W-:Y:S05]  /*9710*/  @P0 BRA `(.L_x_1528) ;  /* 0xffffffe000c40947 */ /* 0x000fea000383ffff */
[----:B------:R-:W-:-:S05]  /*9720*/  UMOV UR43, UR44 ;  /* 0x0000002c002b7c82 */ /* 0x000fca0008000000 */
.L_x_1517:
[----:B------:R-:W-:-:S06]  /*9730*/  UISETP.GE.AND UP1, UPT, UR43, UR51, UPT ;  /* 0x000000332b00728c */ /* 0x000fcc000bf26270 */
[----:B------:R-:W-:-:S13]  /*9740*/  PLOP3.LUT P0, PT, PT, PT, UP1, 0x80, 0x0 ;  /* 0x000000000000781c */ /* 0x000fda0003f0f018 */
[----:B------:R-:W-:Y:S05]  /*9750*/  @!P0 BRA `(.L_x_1529) ;  /* 0x0000002800c08947 */ /* 0x000fea0003800000 */
[----:B------:R-:W-:Y:S01]  /*9760*/  IMAD.MOV.U32 R10, RZ, RZ, R12 ;  /* 0x000000ffff0a7224 */ /* 0x000fe200078e000c */
[----:B------:R-:W-:Y:S01]  /*9770*/  ULDC UR45, c[0x0][0x9e4] ;  /* 0x00027900002d7ab9 */ /* 0x000fe20000000800 */
[----:B--2---:R-:W-:Y:S01]  /*9780*/  IMAD.MOV.U32 R11, RZ, RZ, R9 ;  /* 0x000000ffff0b7224 */ /* 0x004fe200078e0009 */
[----:B------:R-:W-:Y:S01]  /*9790*/  ULDC UR50, c[0x0][0x9dc] ;  /* 0x0002770000327ab9 */ /* 0x000fe20000000800 */
[----:B------:R-:W-:Y:S01]  /*97a0*/  ULDC UR58, c[0x0][0x988] ;  /* 0x00026200003a7ab9 */ /* 0x000fe20000000800 */
[----:B------:R-:W-:-:S05]  /*97b0*/  ULDC UR59, c[0x0][0x9e0] ;  /* 0x00027800003b7ab9 */ /* 0x000fca0000000800 */
.L_x_1548:
        /* <DEDUP_REMOVED lines=8> */
.L_x_1530:
[----:B------:R-:W2:Y:S01]  /*9840*/  S2UR UR52, SR_CgaCtaId ;  /* 0x00000000003479c3 */ /* 0x000ea20000008800 */
[----:B------:R-:W-:Y:S01]  /*9850*/  UMOV UR6, 0x400 ;  /* 0x0000040000067882 */ /* 0x000fe20000000000 */
[----:B------:R-:W-:Y:S01]  /*9860*/  PLOP3.LUT P1, PT, PT, PT, UP0, 0x40, 0x0 ;  /* 0x000000000000781c */ /* 0x000fe20003f2e808 */
[----:B0-----:R-:W-:-:S05]  /*9870*/  IMAD.U32 R8, RZ, RZ, UR39 ;  /* 0x00000027ff087e24 */ /* 0x001fca000f8e00ff */
[----:B------:R-:W-:Y:S01]  /*9880*/  SHF.L.U32 R8, R8, 0x1f, RZ ;  /* 0x0000001f08087819 */ /* 0x000fe200000006ff */
[----:B--2---:R-:W-:-:S04]  /*9890*/  ULEA UR6, UR52, UR6, 0x18 ;  /* 0x0000000634067291 */ /* 0x004fc8000f8ec03f */
[----:B------:R-:W-:-:S09]  /*98a0*/  ULEA UR44, UR38, UR6, 0x3 ;  /* 0x00000006262c7291 */ /* 0x000fd2000f8e183f */
[----:B------:R0:W2:Y:S01]  /*98b0*/  SYNCS.PHASECHK.TRANS64.TRYWAIT P0, [UR44+0x28430], R8 ;  /* 0x02843008ff0075a7 */ /* 0x0000a2000800016c */
[----:B------:R-:W-:Y:S05]  /*98c0*/  @P1 BRA `(.L_x_1531) ;  /* 0x0000000000041947 */ /* 0x000fea0003800000 */
[----:B------:R-:W-:Y:S01]  /*98d0*/  BPT.TRAP 0x1 ;  /* 0x000000040000795c */ /* 0x000fe20000300000 */
.L_x_1531:
[----:B--2---:R-:W-:Y:S05]  /*98e0*/  @P0 BRA `(.L_x_1532) ;  /* 0x0000000000080947 */ /* 0x004fea0003800000 */
[----:B------:R-:W2:Y:S02]  /*98f0*/  SYNCS.PHASECHK.TRANS64.TRYWAIT P0, [UR44+0x28430], R8 ;  /* 0x02843008ff0075a7 */ /* 0x000ea4000800016c */
[----:B--2---:R-:W-:Y:S05]  /*9900*/  @!P0 BRA `(.L_x_1533) ;  /* 0x0000010000f88947 */ /* 0x004fea0003800000 */
.L_x_1532:
        /* <DEDUP_REMOVED lines=48> */
.L_x_1534:
        /* <DEDUP_REMOVED lines=51> */
[----:B------:R-:W-:Y:S01]  /*9f40*/  SYNCS.ARRIVE.TRANS64.RED.A1T0 RZ, [UR6], RZ ;  /* 0x000000ffffff79a7 */ /* 0x000fe20008100406 */
[----:B------:R-:W-:Y:S01]  /*9f50*/  ULOP3.LUT UR6, URZ, UR50, URZ, 0x33, !UPT ;  /* 0x000000323f067292 */ /* 0x000fe2000f8e333f */
[----:B------:R-:W-:-:S04]  /*9f60*/  VIADD R178, R179, UR59 ;  /* 0x0000003bb3b27c36 */ /* 0x000fc80008000000 */
[----:B--2---:R-:W-:Y:S01]  /*9f70*/  IMAD.IADD R180, R178, 0x1, R6 ;  /* 0x00000001b2b47824 */ /* 0x004fe200078e0206 */
[----:B------:R-:W2:Y:S01]  /*9f80*/  MUFU.TANH R14, R14 ;  /* 0x0000000e000e7308 */ /* 0x000ea20000002400 */
[----:B------:R-:W-:-:S04]  /*9f90*/  VIADD R179, R179, UR6 ;  /* 0x00000006b3b37c36 */ /* 0x000fc80008000000 */
[----:B------:R-:W-:-:S03]  /*9fa0*/  IMAD.IADD R181, R6, 0x1, R179 ;  /* 0x0000000106b57824 */ /* 0x000fc600078e02b3 */
        /* <DEDUP_REMOVED lines=44> */
.L_x_1537:
[----:B------:R-:W-:-:S05]  /*a270*/  IMAD.U32 R183, RZ, RZ, UR45 ;  /* 0x0000002dffb77e24 */ /* 0x000fca000f8e00ff */
[----:B------:R-:W-:-:S13]  /*a280*/  ISETP.NE.AND P0, PT, R183, 0x1, PT ;  /* 0x00000001b700780c */ /* 0x000fda0003f05270 */
[----:B------:R-:W2:Y:S02]  /*a290*/  @P0 LDC.64 R6, c[0x0][0x9e8] ;  /* 0x00027a00ff060b82 */ /* 0x000ea40000000a00 */
[----:B--2---:R-:W-:-:S05]  /*a2a0*/  @P0 IMAD.HI.U32 R6, R182, R6, RZ ;  /* 0x00000006b6060227 */ /* 0x004fca00078e00ff */
[----:B------:R-:W-:-:S07]  /*a2b0*/  @P0 SHF.R.U32.HI R182, RZ, R7, R6 ;  /* 0x00000007ffb60219 */ /* 0x000fce0000011606 */
.L_x_1538:
[----:B------:R-:W-:Y:S05]  /*a2c0*/  BSYNC B0 ;  /* 0x0000000000007941 */ /* 0x000fea0003800000 */
.L_x_1536:
[----:B------:R-:W-:-:S04]  /*a2d0*/  IMAD R182, R182, R183, -UR7 ;  /* 0x80000007b6b67e24 */ /* 0x000fc8000f8e02b7 */
[----:B------:R-:W-:-:S05]  /*a2e0*/  IMAD.IADD R182, R182, 0x1, -R2 ;  /* 0x00000001b6b67824 */ /* 0x000fca00078e0a02 */
[----:B------:R-:W-:Y:S02]  /*a2f0*/  VIMNMX R181, R181, R182, !PT ;  /* 0x000000b6b5b57248 */ /* 0x000fe40007fe0100 */
[----:B------:R-:W-:-:S07]  /*a300*/  VIADDMNMX R180, R182, R183, R180, PT ;  /* 0x000000b7b6b47246 */ /* 0x000fce00038001b4 */
.L_x_1535:
        /* <DEDUP_REMOVED lines=69> */
.L_x_1541:
[----:B------:R-:W-:-:S05]  /*a760*/  IMAD.U32 R180, RZ, RZ, UR45 ;  /* 0x0000002dffb47e24 */ /* 0x000fca000f8e00ff */
[----:B------:R-:W-:-:S13]  /*a770*/  ISETP.NE.AND P1, PT, R180, 0x1, PT ;  /* 0x00000001b400780c */ /* 0x000fda0003f25270 */
[----:B------:R-:W0:Y:S02]  /*a780*/  @P1 LDC.64 R6, c[0x0][0x9e8] ;  /* 0x00027a00ff061b82 */ /* 0x000e240000000a00 */
[----:B0-----:R-:W-:-:S05]  /*a790*/  @P1 IMAD.HI.U32 R6, R175, R6, RZ ;  /* 0x00000006af061227 */ /* 0x001fca00078e00ff */
[----:B------:R-:W-:-:S07]  /*a7a0*/  @P1 SHF.R.U32.HI R175, RZ, R7, R6 ;  /* 0x00000007ffaf1219 */ /* 0x000fce0000011606 */
.L_x_1542:
[----:B------:R-:W-:Y:S05]  /*a7b0*/  BSYNC B0 ;  /* 0x0000000000007941 */ /* 0x000fea0003800000 */
.L_x_1540:
[----:B------:R-:W-:-:S04]  /*a7c0*/  IMAD R175, R175, R180, -UR7 ;  /* 0x80000007afaf7e24 */ /* 0x000fc8000f8e02b4 */
[----:B------:R-:W-:-:S05]  /*a7d0*/  IMAD.IADD R175, R175, 0x1, -R2 ;  /* 0x00000001afaf7824 */ /* 0x000fca00078e0a02 */
[----:B------:R-:W-:Y:S02]  /*a7e0*/  VIMNMX R179, R179, R175, !PT ;  /* 0x000000afb3b37248 */ /* 0x000fe40007fe0100 */
[----:B------:R-:W-:-:S07]  /*a7f0*/  VIADDMNMX R178, R175, R180, R178, PT ;  /* 0x000000b4afb27246 */ /* 0x000fce00038001b2 */
.L_x_1539:
        /* <DEDUP_REMOVED lines=390> */
.L_x_1543:
[----:B------:R-:W-:Y:S01]  /*c060*/  PLOP3.LUT P1, PT, PT, PT, UP0, 0x40, 0x0 ;  /* 0x000000000000781c */ /* 0x000fe20003f2e808 */
[----:B------:R0:W1:-:S12]  /*c070*/  SYNCS.PHASECHK.TRANS64.TRYWAIT P0, [UR44+0x28450], R8 ;  /* 0x02845008ff0075a7 */ /* 0x000058000800016c */
[----:B0-----:R-:W-:Y:S05]  /*c080*/  @P1 BRA `(.L_x_1544) ;  /* 0x0000000000041947 */ /* 0x001fea0003800000 */
[----:B------:R-:W-:Y:S01]  /*c090*/  BPT.TRAP 0x1 ;  /* 0x000000040000795c */ /* 0x000fe20000300000 */
.L_x_1544:
[----:B------:R-:W-:Y:S01]  /*c0a0*/  VIADD R6, R208, 0x8 ;  /* 0x00000008d0067836 */ /* 0x000fe20000000000 */
[----:B-1----:R-:W-:Y:S06]  /*c0b0*/  @P0 BRA `(.L_x_1545) ;  /* 0x0000000000080947 */ /* 0x002fec0003800000 */
[----:B------:R-:W0:Y:S02]  /*c0c0*/  SYNCS.PHASECHK.TRANS64.TRYWAIT P0, [UR44+0x28450], R8 ;  /* 0x02845008ff0075a7 */ /* 0x000e24000800016c */
[----:B0-----:R-:W-:Y:S05]  /*c0d0*/  @!P0 BRA `(.L_x_1546) ;  /* 0x000000dc001c8947 */ /* 0x001fea0003800000 */
.L_x_1545:
        /* <DEDUP_REMOVED lines=15> */
.L_x_1547:
        /* <DEDUP_REMOVED lines=9> */
.L_x_1529:
[----:B------:R-:W-:Y:S01]  /*c260*/  ULDC.64 UR8, c[0x0][0x9a0] ;  /* 0x0002680000087ab9 */ /* 0x000fe20000000a00 */
[----:B0-----:R-:W-:Y:S01]  /*c270*/  IMAD.MOV.U32 R8, RZ, RZ, 0x3f800000 ;  /* 0x3f800000ff087424 */ /* 0x001fe200078e00ff */
[----:B------:R-:W-:Y:S01]  /*c280*/  UISETP.NE.U32.AND UP0, UPT, UR8, URZ, UPT ;  /* 0x0000003f0800728c */ /* 0x000fe2000bf05070 */
[----:B------:R1:W-:Y:S06]  /*c290*/  BAR.ARV R5, 0x100 ;  /* 0x000400050000751d */ /* 0x0003ec0000002000 */
[----:B------:R-:W-:Y:S02]  /*c2a0*/  UISETP.NE.AND.EX UP0, UPT, UR9, URZ, UPT, UP0 ;  /* 0x0000003f0900728c */ /* 0x000fe4000bf05300 */
[----:B------:R-:W-:Y:S06]  /*c2b0*/  BAR.ARV 0x8, 0x180 ;  /* 0x0206000000007b1d */ /* 0x000fec0000002000 */
[----:B------:R-:W-:-:S03]  /*c2c0*/  PLOP3.LUT P0, PT, PT, PT, UP0, 0x80, 0x0 ;  /* 0x000000000000781c */ /* 0x000fc60003f0f008 */
[----:B------:R-:W-:Y:S01]  /*c2d0*/  @UP0 USHF.R.S32.HI UR6, URZ, 0x1f, UR53 ;  /* 0x0000001f3f060899 */ /* 0x000fe20008011435 */
[----:B------:R-:W-:-:S03]  /*c2e0*/  @UP0 ULDC.64 UR12, c[0x0][0x9c8] ;  /* 0x00027200000c0ab9 */ /* 0x000fc60000000a00 */
[----:B------:R-:W-:Y:S02]  /*c2f0*/  @UP0 UIMAD UR6, UR6, UR12, URZ ;  /* 0x0000000c060602a4 */ /* 0x000fe4000f8e023f */
[----:B------:R-:W-:Y:S02]  /*c300*/  @UP0 UIMAD.WIDE.U32 UR4, UR53, UR12, URZ ;  /* 0x0000000c350402a5 */ /* 0x000fe4000f8e003f */
[----:B------:R-:W-:-:S04]  /*c310*/  @UP0 UIMAD UR6, UR53, UR13, UR6 ;  /* 0x0000000d350602a4 */ /* 0x000fc8000f8e0206 */
[----:B------:R-:W-:-:S03]  /*c320*/  @UP0 UIADD3 UR5, UR5, UR6, URZ ;  /* 0x0000000605050290 */ /* 0x000fc6000fffe03f */
[----:B------:R-:W-:Y:S02]  /*c330*/  @UP0 ULDC.64 UR6, c[0x0][0x9d0] ;  /* 0x0002740000060ab9 */ /* 0x000fe40000000a00 */
[----:B------:R-:W-:-:S04]  /*c340*/  @UP0 UIMAD.WIDE.U32 UR4, UR54, UR6, UR4 ;  /* 0x00000006360402a5 */ /* 0x000fc8000f8e0004 */
[----:B------:R-:W-:Y:S02]  /*c350*/  @UP0 UIMAD UR5, UR54, UR7, UR5 ;  /* 0x00000007360502a4 */ /* 0x000fe4000f8e0205 */
[----:B------:R-:W-:-:S04]  /*c360*/  @UP0 ULEA UR6, UP1, UR4, UR8, 0x2 ;  /* 0x0000000804060291 */ /* 0x000fc8000f82103f */
[----:B------:R-:W-:Y:S02]  /*c370*/  @UP0 ULEA.HI.X UR7, UR4, UR9, UR5, 0x2, UP1 ;  /* 0x0000000904070291 */ /* 0x000fe400088f1405 */
[----:B--2---:R-:W-:-:S04]  /*c380*/  IMAD.U32 R6, RZ, RZ, UR6 ;  /* 0x00000006ff067e24 */ /* 0x004fc8000f8e00ff */
[----:B------:R-:W-:-:S05]  /*c390*/  IMAD.U32 R7, RZ, RZ, UR7 ;  /* 0x00000007ff077e24 */ /* 0x000fca000f8e00ff */
[----:B------:R0:W2:Y:S01]  /*c3a0*/  @P0 LDG.E R8, desc[UR36][R6.64] ;  /* 0x0000002406080981 */ /* 0x0000a2000c1e1900 */
[----:B-1----:R-:W-:Y:S01]  /*c3b0*/  IMAD.MOV.U32 R5, RZ, RZ, RZ ;  /* 0x000000ffff057224 */ /* 0x002fe200078e00ff */
[----:B------:R-:W-:Y:S02]  /*c3c0*/  UIADD3 UR38, UR38, 0x1, URZ ;  /* 0x0000000126267890 */ /* 0x000fe4000fffe03f */
[----:B------:R-:W1:Y:S01]  /*c3d0*/  SHFL.BFLY PT, R0, R3, 0x2, 0x1f ;  /* 0x0c401f0003007f89 */ /* 0x000e6200000e0000 */
[----:B------:R-:W-:Y:S02]  /*c3e0*/  UIADD3 UR61, UR61, 0x1, URZ ;  /* 0x000000013d3d7890 */ /* 0x000fe4000fffe03f */
[----:B------:R-:W-:Y:S01]  /*c3f0*/  UISETP.NE.AND UP0, UPT, UR38, 0x2, UPT ;  /* 0x000000022600788c */ /* 0x000fe2000bf05270 */
[----:B------:R-:W3:Y:S01]  /*c400*/  SHFL.BFLY PT, R13, R4, 0x2, 0x1f ;  /* 0x0c401f00040d7f89 */ /* 0x000ee200000e0000 */
[----:B0-----:R-:W-:Y:S02]  /*c410*/  IMAD.U32 R7, RZ, RZ, UR10 ;  /* 0x0000000aff077e24 */ /* 0x001fe4000f8e00ff */
[----:B------:R-:W-:-:S02]  /*c420*/  USEL UR4, URZ, 0x1, UP0 ;  /* 0x000000013f047887 */ /* 0x000fc40008000000 */
[----:B------:R-:W-:Y:S02]  /*c430*/  USEL UR38, UR38, URZ, UP0 ;  /* 0x0000003f26267287 */ /* 0x000fe40008000000 */
[----:B------:R-:W-:Y:S01]  /*c440*/  ULOP3.LUT UR39, UR39, UR4, URZ, 0x3c, !UPT ;  /* 0x0000000427277292 */ /* 0x000fe2000f8e3c3f */
[----:B-1----:R-:W-:Y:S01]  /*c450*/  FADD.FTZ R0, R0, R3 ;  /* 0x0000000300007221 */ /* 0x002fe20000010000 */
[----:B------:R-:W-:Y:S02]  /*c460*/  IMAD.MOV.U32 R3, RZ, RZ, -0x800000 ;  /* 0xff800000ff037424 */ /* 0x000fe400078e00ff */
[----:B---3--:R-:W-:Y:S02]  /*c470*/  FADD.FTZ R13, R13, R4 ;  /* 0x000000040d0d7221 */ /* 0x008fe40000010000 */
[----:B------:R-:W0:Y:S01]  /*c480*/  SHFL.BFLY PT, R11, R0, 0x1, 0x1f ;  /* 0x0c201f00000b7f89 */ /* 0x000e2200000e0000 */
[----:B------:R-:W-:-:S03]  /*c490*/  IMAD.U32 R4, RZ, RZ, UR10 ;  /* 0x0000000aff047e24 */ /* 0x000fc6000f8e00ff */
[----:B------:R-:W1:Y:S01]  /*c4a0*/  SHFL.BFLY PT, R10, R13, 0x1, 0x1f ;  /* 0x0c201f000d0a7f89 */ /* 0x000e6200000e0000 */
[----:B0-----:R-:W-:Y:S01]  /*c4b0*/  FADD.FTZ R14, R0, R11 ;  /* 0x0000000b000e7221 */ /* 0x001fe20000010000 */
[----:B------:R-:W-:Y:S02]  /*c4c0*/  IMAD.MOV.U32 R11, RZ, RZ, RZ ;  /* 0x000000ffff0b7224 */ /* 0x000fe400078e00ff */
[----:B------:R-:W-:Y:S02]  /*c4d0*/  IMAD.MOV.U32 R0, RZ, RZ, -0x800000 ;  /* 0xff800000ff007424 */ /* 0x000fe400078e00ff */
[C---:B------:R-:W-:Y:S01]  /*c4e0*/  FMUL.FTZ R20, R14.reuse, 0.00390625 ;  /* 0x3b8000000e147820 */ /* 0x040fe20000410000 */
[----:B------:R-:W-:Y:S01]  /*c4f0*/  FSETP.NE.FTZ.AND P0, PT, R14, RZ, PT ;  /* 0x000000ff0e00720b */ /* 0x000fe20003f15000 */
[----:B-1----:R-:W-:-:S03]  /*c500*/  FADD.FTZ R15, R13, R10 ;  /* 0x0000000a0d0f7221 */ /* 0x002fc60000010000 */
[----:B------:R-:W-:Y:S01]  /*c510*/  FSETP.NE.FTZ.AND P1, PT, R20, RZ, PT ;  /* 0x000000ff1400720b */ /* 0x000fe20003f35000 */
[----:B------:R-:W-:-:S05]  /*c520*/  FMUL.FTZ R10, R15, 0.00390625 ;  /* 0x3b8000000f0a7820 */ /* 0x000fca0000410000 */
[----:B------:R-:W-:-:S03]  /*c530*/  FSETP.NE.FTZ.AND P2, PT, R10, RZ, PT ;  /* 0x000000ff0a00720b */ /* 0x000fc60003f55000 */
[----:B------:R0:W-:Y:S01]  /*c540*/  @P0 MUFU.RCP R5, R14 ;  /* 0x0000000e00050308 */ /* 0x0001e20000001000 */
[----:B------:R-:W-:-:S03]  /*c550*/  FSETP.NE.FTZ.AND P0, PT, R15, RZ, PT ;  /* 0x000000ff0f00720b */ /* 0x000fc60003f15000 */
[----:B------:R-:W-:-:S04]  /*c560*/  @P1 FMUL.FTZ R4, R4, 0.69314718246459960938 ;  /* 0x3f31721804041820 */ /* 0x000fc80000410000 */
[----:B------:R-:W1:Y:S02]  /*c570*/  @P1 MUFU.LG2 R6, R20 ;  /* 0x0000001400061308 */ /* 0x000e640000000c00 */
[----:B0-----:R-:W-:-:S06]  /*c580*/  @P2 FMUL.FTZ R14, R7, 0.69314718246459960938 ;  /* 0x3f317218070e2820 */ /* 0x001fcc0000410000 */
[----:B------:R-:W0:Y:S08]  /*c590*/  @P2 MUFU.LG2 R10, R10 ;  /* 0x0000000a000a2308 */ /* 0x000e300000000c00 */
[----:B------:R-:W3:Y:S01]  /*c5a0*/  @P0 MUFU.RCP R11, R15 ;  /* 0x0000000f000b0308 */ /* 0x000ee20000001000 */
[----:B-1----:R-:W-:Y:S01]  /*c5b0*/  @P1 FMUL.FTZ R7, R6, 0.69314718246459960938 ;  /* 0x3f31721806071820 */ /* 0x002fe20000410000 */
[----:B------:R-:W-:-:S03]  /*c5c0*/  PLOP3.LUT P0, PT, PT, PT, PT, 0x8, 0x0 ;  /* 0x000000000000781c */ /* 0x000fc60003f0e170 */
[----:B------:R-:W-:Y:S01]  /*c5d0*/  @P1 FFMA.FTZ R0, R4, R9, R7 ;  /* 0x0000000904001223 */ /* 0x000fe20000010007 */
[----:B0-----:R-:W-:-:S04]  /*c5e0*/  @P2 FMUL.FTZ R13, R10, 0.69314718246459960938 ;  /* 0x3f3172180a0d2820 */ /* 0x001fc80000410000 */
[----:B------:R-:W-:Y:S01]  /*c5f0*/  @P2 FFMA.FTZ R3, R14, R12, R13 ;  /* 0x0000000c0e032223 */ /* 0x000fe2000001000d */
[-C--:B--2---:R-:W-:Y:S01]  /*c600*/  FMUL.FTZ R5, R5, R8.reuse ;  /* 0x0000000805057220 */ /* 0x084fe20000410000 */
[----:B---3--:R-:W-:-:S03]  /*c610*/  FMUL.FTZ R4, R11, R8 ;  /* 0x000000080b047220 */ /* 0x008fc60000410000 */
        /* <DEDUP_REMOVED lines=128> */
.L_x_1470:
        /* <DEDUP_REMOVED lines=13> */
[----:B------:R-:W0:Y:S01]  /*cef0*/  S2R R8, SR_TID.X ;  /* 0x0000000000087919 */ /* 0x000e220000002100 */
[----:B------:R-:W-:Y:S01]  /*cf00*/  ULDC.64 UR8, c[0x4][0x38] ;  /* 0x01000e0000087ab9 */ /* 0x000fe20000000a00 */
[----:B------:R-:W2:Y:S01]  /*cf10*/  LDL R163, [R1+0x8] ;  /* 0x0000080001a37983 */ /* 0x000ea20000100800 */
[----:B------:R-:W1:Y:S01]  /*cf20*/  S2UR UR4, SR_SWINHI ;  /* 0x00000000000479c3 */ /* 0x000e620000002f00 */
[----:B------:R-:W-:Y:S01]  /*cf30*/  ULDC.64 UR14, c[0x0][0xc00] ;  /* 0x00030000000e7ab9 */ /* 0x000fe20000000a00 */
[----:B------:R-:W-:Y:S01]  /*cf40*/  ULDC.64 UR10, c[0x0][0xc00] ;  /* 0x00030000000a7ab9 */ /* 0x000fe20000000a00 */
[----:B------:R-:W-:-:S05]  /*cf50*/  ULDC.64 UR12, c[0x0][0xc08] ;  /* 0x00030200000c7ab9 */ /* 0x000fca0000000a00 */
[----:B------:R-:W-:Y:S01]  /*cf60*/  BAR.SYNC.DEFER_BLOCKING 0x1, 0x100 ;  /* 0x0044000000007b1d */ /* 0x000fe20000010000 */
[----:B------:R-:W-:-:S05]  /*cf70*/  UISETP.GT.AND UP1, UPT, UR55, 0x1, UPT ;  /* 0x000000013700788c */ /* 0x000fca000bf24270 */
[----:B------:R-:W-:Y:S01]  /*cf80*/  UMOV UR22, 0x9b8 ;  /* 0x000009b800167882 */ /* 0x000fe20000000000 */
[----:B------:R-:W-:Y:S01]  /*cf90*/  ULDC UR20, c[0x0][0xbe8] ;  /* 0x0002fa0000147ab9 */ /* 0x000fe20000000800 */
[----:B0-----:R-:W-:-:S05]  /*cfa0*/  IMAD.SHL.U32 R4, R8, 0x4, RZ ;  /* 0x0000000408047824 */ /* 0x001fca00078e00ff */
[----:B------:R-:W-:-:S04]  /*cfb0*/  LOP3.LUT R4, R4, 0xc, RZ, 0xc0, !PT ;  /* 0x0000000c04047812 */ /* 0x000fc800078ec0ff */
[----:B------:R-:W-:-:S05]  /*cfc0*/  IADD3 R4, P0, R4, UR8, RZ ;  /* 0x0000000804047c10 */ /* 0x000fca000ff1e0ff */
[----:B------:R-:W-:-:S05]  /*cfd0*/  IMAD.X R5, RZ, RZ, UR9, P0 ;  /* 0x00000009ff057e24 */ /* 0x000fca00080e06ff */
[----:B------:R0:W3:Y:S01]  /*cfe0*/  LDG.E.CONSTANT R4, desc[UR36][R4.64] ;  /* 0x0000002404047981 */ /* 0x0000e2000c1e9900 */
[----:B------:R-:W-:-:S04]  /*cff0*/  LOP3.LUT P0, R6, R8, 0x3, RZ, 0xc0, !PT ;  /* 0x0000000308067812 */ /* 0x000fc8000780c0ff */
[----:B------:R-:W-:-:S04]  /*d000*/  ISETP.EQ.OR P0, PT, R6, 0x3, !P0 ;  /* 0x000000030600780c */ /* 0x000fc80004702670 */
[----:B------:R-:W-:Y:S02]  /*d010*/  SEL R13, R68, R69, P0 ;  /* 0x00000045440d7207 */ /* 0x000fe40000000000 */
[----:B------:R-:W-:Y:S02]  /*d020*/  SEL R170, R69, R68, P0 ;  /* 0x0000004445aa7207 */ /* 0x000fe40000000000 */
[----:B------:R-:W-:Y:S02]  /*d030*/  SEL R68, R34, R35, P0 ;  /* 0x0000002322447207 */ /* 0x000fe40000000000 */
[----:B------:R-:W-:Y:S01]  /*d040*/  SEL R69, R35, R34, P0 ;  /* 0x0000002223457207 */ /* 0x000fe20000000000 */
[----:B------:R-:W-:Y:S01]  /*d050*/  IMAD.MOV.U32 R34, RZ, RZ, 0x2 ;  /* 0x00000002ff227424 */ /* 0x000fe200078e00ff */
[----:B------:R-:W-:Y:S01]  /*d060*/  SEL R15, R72, R73, P0 ;  /* 0x00000049480f7207 */ /* 0x000fe20000000000 */
[----:B------:R-:W-:Y:S01]  /*d070*/  UMOV UR8, UR7 ;  /* 0x0000000700087c82 */ /* 0x000fe20008000000 */
[----:B-1----:R-:W-:Y:S01]  /*d080*/  UMOV UR9, UR4 ;  /* 0x0000000400097c82 */ /* 0x002fe20008000000 */
        /* <DEDUP_REMOVED lines=85> */
[----:B------:R-:W-:Y:S01]  /*d5e0*/  SEL R45, R112, R113, P0 ;  /* 0x00000071702d7207 */ /* 0x000fe20000000000 */
[----:B--2---:R-:W-:-:S03]  /*d5f0*/  IMAD.WIDE R34, R163, R34, UR8 ;  /* 0x00000008a3227e25 */ /* 0x004fc6000f8e0222 */
[----:B------:R-:W-:-:S04]  /*d600*/  IADD3 R59, P3, R34, 0xc060, RZ ;  /* 0x0000c060223b7810 */ /* 0x000fc80007f7e0ff */
[----:B------:R-:W-:-:S04]  /*d610*/  LOP3.LUT R58, R59, 0x380, RZ, 0xc0, !PT ;  /* 0x000003803b3a7812 */ /* 0x000fc800078ec0ff */
[----:B------:R-:W-:-:S04]  /*d620*/  SHF.R.U64 R58, R58, 0x3, RZ ;  /* 0x000000033a3a7819 */ /* 0x000fc800000012ff */
[----:B------:R-:W-:Y:S02]  /*d630*/  LOP3.LUT R58, R58, R59, RZ, 0x3c, !PT ;  /* 0x0000003b3a3a7212 */ /* 0x000fe400078e3cff */
[----:B------:R-:W-:-:S04]  /*d640*/  LOP3.LUT R59, R34, 0x380, RZ, 0xc0, !PT ;  /* 0x00000380223b7812 */ /* 0x000fc800078ec0ff */
[----:B------:R-:W-:Y:S02]  /*d650*/  SHF.R.U64 R59, R59, 0x3, RZ ;  /* 0x000000033b3b7819 */ /* 0x000fe400000012ff */
[C---:B------:R-:W-:Y:S02]  /*d660*/  IADD3 R63, P1, R34.reuse, 0x20, RZ ;  /* 0x00000020223f7810 */ /* 0x040fe40007f3e0ff */
[----:B------:R-:W-:Y:S02]  /*d670*/  LOP3.LUT R30, R59, R34, RZ, 0x3c, !PT ;  /* 0x000000223b1e7212 */ /* 0x000fe400078e3cff */
[----:B------:R-:W-:Y:S02]  /*d680*/  LOP3.LUT R26, R63, 0x380, RZ, 0xc0, !PT ;  /* 0x000003803f1a7812 */ /* 0x000fe400078ec0ff */
[----:B------:R-:W-:Y:S02]  /*d690*/  IADD3 R67, P5, R34, 0xc020, RZ ;  /* 0x0000c02022437810 */ /* 0x000fe40007fbe0ff */
[----:B------:R-:W-:-:S02]  /*d6a0*/  SHF.R.U64 R26, R26, 0x3, RZ ;  /* 0x000000031a1a7819 */ /* 0x000fc400000012ff */
[----:B---3--:R-:W-:Y:S01]  /*d6b0*/  LOP3.LUT R168, R4, 0x2, RZ, 0x3c, !PT ;  /* 0x0000000204a87812 */ /* 0x008fe200078e3cff */
[----:B------:R-:W-:Y:S04]  /*d6c0*/  SHFL.IDX PT, R134, R56, R4, 0x1c1f ;  /* 0x001c1f0438867589 */ /* 0x000fe800000e0000 */
[----:B------:R-:W0:Y:S04]  /*d6d0*/  SHFL.IDX PT, R135, R27, R168, 0x1c1f ;  /* 0x001c1fa81b877589 */ /* 0x000e2800000e0000 */
[----:B------:R-:W-:Y:S04]  /*d6e0*/  SHFL.IDX PT, R59, R60, R4, 0x1c1f ;  /* 0x001c1f043c3b7589 */ /* 0x000fe800000e0000 */
[----:B------:R-:W1:Y:S01]  /*d6f0*/  SHFL.IDX PT, R62, R31, R168, 0x1c1f ;  /* 0x001c1fa81f3e7589 */ /* 0x000e6200000e0000 */
[----:B------:R-:W-:-:S02]  /*d700*/  LOP3.LUT R26, R26, R63, RZ, 0x3c, !PT ;  /* 0x0000003f1a1a7212 */ /* 0x000fc400078e3cff */
[----:B------:R-:W-:Y:S01]  /*d710*/  LOP3.LUT R63, R67, 0x380, RZ, 0xc0, !PT ;  /* 0x00000380433f7812 */ /* 0x000fe200078ec0ff */
[----:B------:R-:W-:Y:S01]  /*d720*/  SHFL.IDX PT, R146, R146, R4, 0x1c1f ;  /* 0x001c1f0492927589 */ /* 0x000fe200000e0000 */
[----:B------:R-:W-:-:S03]  /*d730*/  SEL R163, R139, R138, P0 ;  /* 0x0000008a8ba37207 */ /* 0x000fc60000000000 */
[----:B------:R2:W3:Y:S04]  /*d740*/  SHFL.IDX PT, R139, R24, R168, 0x1c1f ;  /* 0x001c1fa8188b7589 */ /* 0x0004e800000e0000 */
[----:B------:R-:W-:Y:S04]  /*d750*/  SHFL.IDX PT, R25, R25, R4, 0x1c1f ;  /* 0x001c1f0419197589 */ /* 0x000fe800000e0000 */
[----:B------:R-:W4:Y:S01]  /*d760*/  SHFL.IDX PT, R28, R28, R168, 0x1c1f ;  /* 0x001c1fa81c1c7589 */ /* 0x000f2200000e0000 */
[----:B--2---:R-:W-:-:S03]  /*d770*/  SHF.R.U64 R24, R63, 0x3, RZ ;  /* 0x000000033f187819 */ /* 0x004fc600000012ff */
[----:B------:R-:W-:Y:S04]  /*d780*/  SHFL.IDX PT, R29, R29, R4, 0x1c1f ;  /* 0x001c1f041d1d7589 */ /* 0x000fe800000e0000 */
[----:B------:R-:W2:Y:S04]  /*d790*/  SHFL.IDX PT, R130, R147, R168, 0x1c1f ;  /* 0x001c1fa893827589 */ /* 0x000ea800000e0000 */
[----:B------:R5:W-:Y:S04]  /*d7a0*/  SHFL.IDX PT, R126, R68, R4, 0x1c1f ;  /* 0x001c1f04447e7589 */ /* 0x000be800000e0000 */
[----:B------:R-:W2:Y:S04]  /*d7b0*/  SHFL.IDX PT, R69, R69, R168, 0x1c1f ;  /* 0x001c1fa845457589 */ /* 0x000ea800000e0000 */
[----:B------:R-:W-:Y:S04]  /*d7c0*/  SHFL.IDX PT, R152, R152, R4, 0x1c1f ;  /* 0x001c1f0498987589 */ /* 0x000fe800000e0000 */
[----:B------:R-:W2:Y:S04]  /*d7d0*/  SHFL.IDX PT, R153, R153, R168, 0x1c1f ;  /* 0x001c1fa899997589 */ /* 0x000ea800000e0000 */
[----:B------:R-:W-:Y:S04]  /*d7e0*/  SHFL.IDX PT, R72, R72, R4, 0x1c1f ;  /* 0x001c1f0448487589 */ /* 0x000fe800000e0000 */
[----:B------:R-:W2:Y:S01]  /*d7f0*/  SHFL.IDX PT, R63, R76, R168, 0x1c1f ;  /* 0x001c1fa84c3f7589 */ /* 0x000ea200000e0000 */
[----:B0-----:R-:W-:-:S02]  /*d800*/  SEL R136, R134, R135, P0 ;  /* 0x0000008786887207 */ /* 0x001fc40000000000 */
[----:B------:R-:W-:Y:S02]  /*d810*/  SEL R134, R135, R134, P0 ;  /* 0x0000008687867207 */ /* 0x000fe40000000000 */
[----:B------:R-:W-:Y:S02]  /*d820*/  IADD3 R66, P4, R34, 0xc040, RZ ;  /* 0x0000c04022427810 */ /* 0x000fe40007f9e0ff */
[----:B-1----:R-:W-:Y:S02]  /*d830*/  SEL R137, R59, R62, P0 ;  /* 0x0000003e3b897207 */ /* 0x002fe40000000000 */
[----:B------:R-:W-:Y:S02]  /*d840*/  SEL R135, R62, R59, P0 ;  /* 0x0000003b3e877207 */ /* 0x000fe40000000000 */
[----:B------:R-:W-:Y:S02]  /*d850*/  IADD3 R59, P6, R34, 0xc000, RZ ;  /* 0x0000c000223b7810 */ /* 0x000fe40007fde0ff */
[----:B------:R-:W-:-:S02]  /*d860*/  LOP3.LUT R71, R66, 0x380, RZ, 0xc0, !PT ;  /* 0x0000038042477812 */ /* 0x000fc400078ec0ff */
[----:B------:R-:W-:Y:S02]  /*d870*/  LOP3.LUT R62, R59, 0x380, RZ, 0xc0, !PT ;  /* 0x000003803b3e7812 */ /* 0x000fe400078ec0ff */
[----:B------:R-:W-:Y:S02]  /*d880*/  SHF.R.U64 R71, R71, 0x3, RZ ;  /* 0x0000000347477819 */ /* 0x000fe400000012ff */
[----:B------:R-:W-:Y:S01]  /*d890*/  SHF.R.U64 R62, R62, 0x3, RZ ;  /* 0x000000033e3e7819 */ /* 0x000fe200000012ff */
[----:B------:R-:W-:Y:S01]  /*d8a0*/  IMAD.X R27, RZ, RZ, R35, P1 ;  /* 0x000000ffff1b7224 */ /* 0x000fe200008e0623 */
[----:B------:R-:W-:Y:S02]  /*d8b0*/  SEL R48, R116, R117, P0 ;  /* 0x0000007574307207 */ /* 0x000fe40000000000 */
[----:B------:R-:W-:Y:S02]  /*d8c0*/  SEL R21, R80, R81, P0 ;  /* 0x0000005150157207 */ /* 0x000fe40000000000 */
[----:B------:R-:W-:-:S02]  /*d8d0*/  SEL R84, R85, R84, P0 ;  /* 0x0000005455547207 */ /* 0x000fc40000000000 */
[----:B------:R-:W-:Y:S02]  /*d8e0*/  SEL R112, R113, R112, P0 ;  /* 0x0000007071707207 */ /* 0x000fe40000000000 */
[----:B------:R-:W-:Y:S02]  /*d8f0*/  SEL R116, R117, R116, P0 ;  /* 0x0000007475747207 */ /* 0x000fe40000000000 */
[----:B------:R-:W-:Y:S02]  /*d900*/  SEL R49, R120, R121, P0 ;  /* 0x0000007978317207 */ /* 0x000fe40000000000 */
[----:B------:R-:W-:Y:S02]  /*d910*/  SEL R53, R124, R125, P0 ;  /* 0x0000007d7c357207 */ /* 0x000fe40000000000 */
[----:B------:R-:W-:Y:S02]  /*d920*/  LOP3.LUT R66, R71, R66, RZ, 0x3c, !PT ;  /* 0x0000004247427212 */ /* 0x000fe400078e3cff */
[----:B------:R-:W-:-:S02]  /*d930*/  SEL R80, R81, R80, P0 ;  /* 0x0000005051507207 */ /* 0x000fc40000000000 */
[----:B------:R-:W-:Y:S02]  /*d940*/  SEL R120, R121, R120, P0 ;  /* 0x0000007879787207 */ /* 0x000fe40000000000 */
[----:B------:R-:W-:Y:S02]  /*d950*/  SEL R124, R125, R124, P0 ;  /* 0x0000007c7d7c7207 */ /* 0x000fe40000000000 */
[----:B------:R-:W-:Y:S02]  /*d960*/  SEL R160, R144, R145, P0 ;  /* 0x0000009190a07207 */ /* 0x000fe40000000000 */
[----:B------:R-:W-:Y:S02]  /*d970*/  SEL R85, R148, R149, P0 ;  /* 0x0000009594557207 */ /* 0x000fe40000000000 */
[----:B------:R-:W-:Y:S02]  /*d980*/  SEL R117, R74, R75, P0 ;  /* 0x0000004b4a757207 */ /* 0x000fe40000000000 */
[----:B------:R-:W-:-:S02]  /*d990*/  SEL R113, R75, R74, P0 ;  /* 0x0000004a4b717207 */ /* 0x000fc40000000000 */
[----:B------:R-:W-:Y:S01]  /*d9a0*/  LOP3.LUT R62, R62, R59, RZ, 0x3c, !PT ;  /* 0x0000003b3e3e7212 */ /* 0x000fe200078e3cff */
[--C-:B------:R-:W-:Y:S01]  /*d9b0*/  IMAD.X R59, RZ, RZ, R35.reuse, P3 ;  /* 0x000000ffff3b7224 */ /* 0x100fe200018e0623 */
[----:B------:R-:W-:Y:S01]  /*d9c0*/  IADD3 R71, P1, R34, 0x8060, RZ ;  /* 0x0000806022477810 */ /* 0x000fe20007f3e0ff */
[----:B------:R-:W-:Y:S01]  /*d9d0*/  IMAD.MOV.U32 R31, RZ, RZ, R35 ;  /* 0x000000ffff1f7224 */ /* 0x000fe200078e0023 */
        /* <DEDUP_REMOVED lines=8> */
[----:B-----5:R-:W-:Y:S01]  /*da60*/  LOP3.LUT R68, R24, R67, RZ, 0x3c, !PT ;  /* 0x0000004318447212 */ /* 0x020fe200078e3cff */
[----:B------:R-:W-:Y:S01]  /*da70*/  IMAD.X R67, RZ, RZ, R35, P4 ;  /* 0x000000ffff437224 */ /* 0x000fe200020e0623 */
[----:B------:R-:W-:-:S02]  /*da80*/  IADD3 R75, P2, R34, 0x8040, RZ ;  /* 0x00008040224b7810 */ /* 0x000fc40007f5e0ff */
[----:B------:R-:W-:Y:S02]  /*da90*/  SEL R64, R128, R129, P0 ;  /* 0x0000008180407207 */ /* 0x000fe40000000000 */
[----:B------:R-:W-:Y:S02]  /*daa0*/  SEL R52, R129, R128, P0 ;  /* 0x0000008081347207 */ /* 0x000fe40000000000 */
[----:B------:R-:W-:Y:S02]  /*dab0*/  SEL R65, R132, R133, P0 ;  /* 0x0000008584417207 */ /* 0x000fe40000000000 */
[----:B------:R-:W-:Y:S02]  /*dac0*/  SEL R57, R133, R132, P0 ;  /* 0x0000008485397207 */ /* 0x000fe40000000000 */
[----:B------:R-:W-:Y:S02]  /*dad0*/  SEL R149, R82, R83, P0 ;  /* 0x0000005352957207 */ /* 0x000fe40000000000 */
[----:B------:R-:W-:-:S02]  /*dae0*/  SEL R145, R83, R82, P0 ;  /* 0x0000005253917207 */ /* 0x000fc40000000000 */
[----:B---3--:R-:W-:Y:S02]  /*daf0*/  SEL R140, R146, R139, P0 ;  /* 0x0000008b928c7207 */ /* 0x008fe40000000000 */
[----:B------:R-:W-:Y:S02]  /*db00*/  SEL R138, R139, R146, P0 ;  /* 0x000000928b8a7207 */ /* 0x000fe40000000000 */
[----:B------:R-:W-:Y:S02]  /*db10*/  IADD3 R79, P3, R34, 0x8020, RZ ;  /* 0x00008020224f7810 */ /* 0x000fe40007f7e0ff */
[----:B----4-:R-:W-:Y:S02]  /*db20*/  SEL R141, R25, R28, P0 ;  /* 0x0000001c198d7207 */ /* 0x010fe40000000000 */
[----:B------:R-:W-:Y:S02]  /*db30*/  SEL R139, R28, R25, P0 ;  /* 0x000000191c8b7207 */ /* 0x000fe40000000000 */
[----:B--2---:R-:W-:-:S02]  /*db40*/  SEL R132, R29, R130, P0 ;  /* 0x000000821d847207 */ /* 0x004fc40000000000 */
[----:B------:R-:W-:Y:S02]  /*db50*/  SEL R128, R126, R69, P0 ;  /* 0x000000457e807207 */ /* 0x000fe40000000000 */
[----:B------:R-:W-:Y:S02]  /*db60*/  IADD3 R83, P4, R34, 0x8000, RZ ;  /* 0x0000800022537810 */ /* 0x000fe40007f9e0ff */
[----:B------:R-:W-:Y:S02]  /*db70*/  SEL R130, R130, R29, P0 ;  /* 0x0000001d82827207 */ /* 0x000fe40000000000 */
[----:B------:R-:W-:Y:S02]  /*db80*/  SEL R133, R152, R153, P0 ;  /* 0x0000009998857207 */ /* 0x000fe40000000000 */
[----:B------:R-:W-:Y:S02]  /*db90*/  SEL R131, R153, R152, P0 ;  /* 0x0000009899837207 */ /* 0x000fe40000000000 */
[----:B------:R-:W-:-:S02]  /*dba0*/  SEL R126, R69, R126, P0 ;  /* 0x0000007e457e7207 */ /* 0x000fc40000000000 */
[----:B------:R-:W-:Y:S02]  /*dbb0*/  SEL R129, R72, R63, P0 ;  /* 0x0000003f48817207 */ /* 0x000fe40000000000 */
[----:B------:R-:W-:Y:S02]  /*dbc0*/  SEL R127, R63, R72, P0 ;  /* 0x000000483f7f7207 */ /* 0x000fe40000000000 */
[----:B------:R-:W-:Y:S02]  /*dbd0*/  LOP3.LUT R70, R71, 0x380, RZ, 0xc0, !PT ;  /* 0x0000038047467812 */ /* 0x000fe400078ec0ff */
[----:B------:R-:W-:Y:S02]  /*dbe0*/  LOP3.LUT R74, R75, 0x380, RZ, 0xc0, !PT ;  /* 0x000003804b4a7812 */ /* 0x000fe400078ec0ff */
[----:B------:R-:W-:Y:S02]  /*dbf0*/  MOV R60, R26 ;  /* 0x0000001a003c7202 */ /* 0x000fe40000000f00 */
[----:B------:R-:W-:-:S02]  /*dc00*/  LOP3.LUT R78, R79, 0x380, RZ, 0xc0, !PT ;  /* 0x000003804f4e7812 */ /* 0x000fc400078ec0ff */
[----:B------:R-:W-:Y:S02]  /*dc10*/  MOV R56, R30 ;  /* 0x0000001e00387202 */ /* 0x000fe40000000f00 */
[----:B------:R-:W-:Y:S02]  /*dc20*/  F2FP.BF16.F32.PACK_AB R24, R141, R140 ;  /* 0x0000008c8d18723e */ /* 0x000fe400000010ff */
[----:B------:R-:W-:Y:S02]  /*dc30*/  F2FP.BF16.F32.PACK_AB R25, R137, R136 ;  /* 0x000000888919723e */ /* 0x000fe400000010ff */
[----:B------:R-:W-:Y:S02]  /*dc40*/  F2FP.BF16.F32.PACK_AB R26, R139, R138 ;  /* 0x0000008a8b1a723e */ /* 0x000fe400000010ff */
[----:B------:R-:W-:Y:S02]  /*dc50*/  F2FP.BF16.F32.PACK_AB R27, R135, R134 ;  /* 0x00000086871b723e */ /* 0x000fe400000010ff */
[----:B------:R-:W-:-:S02]  /*dc60*/  LOP3.LUT R82, R83, 0x380, RZ, 0xc0, !PT ;  /* 0x0000038053527812 */ /* 0x000fc400078ec0ff */
[----:B------:R-:W-:Y:S02]  /*dc70*/  F2FP.BF16.F32.PACK_AB R28, R133, R132 ;  /* 0x00000084851c723e */ /* 0x000fe400000010ff */
[----:B------:R-:W-:Y:S02]  /*dc80*/  F2FP.BF16.F32.PACK_AB R29, R129, R128 ;  /* 0x00000080811d723e */ /* 0x000fe400000010ff */
[----:B------:R-:W-:Y:S02]  /*dc90*/  F2FP.BF16.F32.PACK_AB R30, R131, R130 ;  /* 0x00000082831e723e */ /* 0x000fe400000010ff */
[----:B------:R-:W-:Y:S02]  /*dca0*/  F2FP.BF16.F32.PACK_AB R31, R127, R126 ;  /* 0x0000007e7f1f723e */ /* 0x000fe400000010ff */
[----:B------:R-:W-:Y:S02]  /*dcb0*/  SHF.R.U64 R70, R70, 0x3, RZ ;  /* 0x0000000346467819 */ /* 0x000fe400000012ff */
[----:B------:R-:W-:-:S02]  /*dcc0*/  SHF.R.U64 R74, R74, 0x3, RZ ;  /* 0x000000034a4a7819 */ /* 0x000fc400000012ff */
[----:B------:R-:W-:Y:S01]  /*dcd0*/  SHF.R.U64 R78, R78, 0x3, RZ ;  /* 0x000000034e4e7819 */ /* 0x000fe200000012ff */
[----:B------:R0:W-:Y:S01]  /*dce0*/  STSM.16.M88.4 [R56], R24 ;  /* 0x0000001838007844 */ /* 0x0001e20000000200 */
[----:B------:R-:W-:Y:S02]  /*dcf0*/  SHF.R.U64 R82, R82, 0x3, RZ ;  /* 0x0000000352527819 */ /* 0x000fe400000012ff */
[----:B------:R-:W-:Y:S01]  /*dd00*/  LOP3.LUT R70, R70, R71, RZ, 0x3c, !PT ;  /* 0x0000004746467212 */ /* 0x000fe200078e3cff */
[----:B------:R1:W-:Y:S01]  /*dd10*/  STSM.16.M88.4 [R60], R28 ;  /* 0x0000001c3c007844 */ /* 0x0003e20000000200 */
[----:B------:R-:W-:Y:S01]  /*dd20*/  LOP3.LUT R74, R74, R75, RZ, 0x3c, !PT ;  /* 0x0000004b4a4a7212 */ /* 0x000fe200078e3cff */
[--C-:B------:R-:W-:Y:S01]  /*dd30*/  IMAD.X R71, RZ, RZ, R35.reuse, P1 ;  /* 0x000000ffff477224 */ /* 0x100fe200008e0623 */
[----:B------:R-:W-:Y:S01]  /*dd40*/  LOP3.LUT R78, R78, R79, RZ, 0x3c, !PT ;  /* 0x0000004f4e4e7212 */ /* 0x000fe200078e3cff */
[--C-:B------:R-:W-:Y:S01]  /*dd50*/  IMAD.X R75, RZ, RZ, R35.reuse, P2 ;  /* 0x000000ffff4b7224 */ /* 0x100fe200010e0623 */
[----:B------:R-:W-:Y:S01]  /*dd60*/  LOP3.LUT R82, R82, R83, RZ, 0x3c, !PT ;  /* 0x0000005352527212 */ /* 0x000fe200078e3cff */
[--C-:B------:R-:W-:Y:S01]  /*dd70*/  IMAD.X R79, RZ, RZ, R35.reuse, P3 ;  /* 0x000000ffff4f7224 */ /* 0x100fe200018e0623 */
[----:B------:R-:W-:Y:S01]  /*dd80*/  SEL R157, R90, R91, P0 ;  /* 0x0000005b5a9d7207 */ /* 0x000fe20000000000 */
[--C-:B------:R-:W-:Y:S01]  /*dd90*/  IMAD.X R63, RZ, RZ, R35.reuse, P6 ;  /* 0x000000ffff3f7224 */ /* 0x100fe200030e0623 */
[----:B------:R-:W-:Y:S01]  /*dda0*/  SEL R156, R91, R90, P0 ;  /* 0x0000005a5b9c7207 */ /* 0x000fe20000000000 */
[----:B------:R-:W-:Y:S01]  /*ddb0*/  IMAD.X R83, RZ, RZ, R35, P4 ;  /* 0x000000ffff537224 */ /* 0x000fe200020e0623 */
[----:B------:R-:W-:-:S02]  /*ddc0*/  IADD3 R91, P6, R34, 0x4040, RZ ;  /* 0x00004040225b7810 */ /* 0x000fc40007fde0ff */
[C---:B0-----:R-:W-:Y:S02]  /*ddd0*/  IADD3 R24, P3, R34.reuse, 0x4000, RZ ;  /* 0x0000400022187810 */ /* 0x041fe40007f7e0ff */
[C---:B-1----:R-:W-:Y:S02]  /*dde0*/  IADD3 R31, P1, R34.reuse, 0x4020, RZ ;  /* 0x00004020221f7810 */ /* 0x042fe40007f3e0ff */
[C---:B------:R-:W-:Y:S02]  /*ddf0*/  IADD3 R29, P2, R34.reuse, 0x40, RZ ;  /* 0x00000040221d7810 */ /* 0x040fe40007f5e0ff */
[----:B------:R-:W-:Y:S02]  /*de00*/  IADD3 R26, P4, R34, 0x60, RZ ;  /* 0x00000060221a7810 */ /* 0x000fe40007f9e0ff */
[----:B------:R-:W-:Y:S01]  /*de10*/  LOP3.LUT R30, R31, 0x380, RZ, 0xc0, !PT ;  /* 0x000003801f1e7812 */ /* 0x000fe200078ec0ff */
[----:B------:R-:W-:Y:S01]  /*de20*/  IMAD.X R69, RZ, RZ, R35, P5 ;  /* 0x000000ffff457224 */ /* 0x000fe200028e0623 */
[----:B------:R-:W-:-:S02]  /*de30*/  LOP3.LUT R28, R29, 0x380, RZ, 0xc0, !PT ;  /* 0x000003801d1c7812 */ /* 0x000fc400078ec0ff */
[----:B------:R-:W-:Y:S02]  /*de40*/  SEL R154, R86, R87, P0 ;  /* 0x00000057569a7207 */ /* 0x000fe40000000000 */
[----:B------:R-:W-:Y:S02]  /*de50*/  SEL R155, R87, R86, P0 ;  /* 0x00000056579b7207 */ /* 0x000fe40000000000 */
[----:B------:R-:W-:Y:S02]  /*de60*/  LOP3.LUT R25, R24, 0x380, RZ, 0xc0, !PT ;  /* 0x0000038018197812 */ /* 0x000fe400078ec0ff */
[----:B------:R-:W-:Y:S02]  /*de70*/  IADD3 R87, P5, R34, 0x4060, RZ ;  /* 0x0000406022577810 */ /* 0x000fe40007fbe0ff */
[----:B------:R-:W-:Y:S02]  /*de80*/  LOP3.LUT R90, R91, 0x380, RZ, 0xc0, !PT ;  /* 0x000003805b5a7812 */ /* 0x000fe400078ec0ff */
[----:B------:R-:W-:-:S02]  /*de90*/  LOP3.LUT R27, R26, 0x380, RZ, 0xc0, !PT ;  /* 0x000003801a1b7812 */ /* 0x000fc400078ec0ff */
[----:B------:R-:W-:Y:S02]  /*dea0*/  SHF.R.U64 R30, R30, 0x3, RZ ;  /* 0x000000031e1e7819 */ /* 0x000fe400000012ff */
[----:B------:R-:W-:Y:S02]  /*deb0*/  SHF.R.U64 R28, R28, 0x3, RZ ;  /* 0x000000031c1c7819 */ /* 0x000fe400000012ff */
[----:B------:R-:W-:Y:S02]  /*dec0*/  SHF.R.U64 R25, R25, 0x3, RZ ;  /* 0x0000000319197819 */ /* 0x000fe400000012ff */
[----:B------:R-:W-:Y:S02]  /*ded0*/  LOP3.LUT R86, R87, 0x380, RZ, 0xc0, !PT ;  /* 0x0000038057567812 */ /* 0x000fe400078ec0ff */
[----:B------:R-:W-:Y:S02]  /*dee0*/  SHF.R.U64 R90, R90, 0x3, RZ ;  /* 0x000000035a5a7819 */ /* 0x000fe400000012ff */
[----:B------:R-:W-:-:S02]  /*def0*/  SHF.R.U64 R27, R27, 0x3, RZ ;  /* 0x000000031b1b7819 */ /* 0x000fc400000012ff */
[----:B------:R-:W-:Y:S01]  /*df00*/  LOP3.LUT R30, R30, R31, RZ, 0x3c, !PT ;  /* 0x0000001f1e1e7212 */ /* 0x000fe200078e3cff */
[--C-:B------:R-:W-:Y:S01]  /*df10*/  IMAD.X R31, RZ, RZ, R35.reuse, P1 ;  /* 0x000000ffff1f7224 */ /* 0x100fe200008e0623 */
[----:B------:R-:W-:Y:S01]  /*df20*/  LOP3.LUT R28, R28, R29, RZ, 0x3c, !PT ;  /* 0x0000001d1c1c7212 */ /* 0x000fe200078e3cff */
[--C-:B------:R-:W-:Y:S01]  /*df30*/  IMAD.X R29, RZ, RZ, R35.reuse, P2 ;  /* 0x000000ffff1d7224 */ /* 0x100fe200010e0623 */
[----:B------:R-:W-:Y:S01]  /*df40*/  LOP3.LUT R24, R25, R24, RZ, 0x3c, !PT ;  /* 0x0000001819187212 */ /* 0x000fe200078e3cff */
[--C-:B------:R-:W-:Y:S01]  /*df50*/  IMAD.X R25, RZ, RZ, R35.reuse, P3 ;  /* 0x000000ffff197224 */ /* 0x100fe200018e0623 */
[----:B------:R-:W-:Y:S02]  /*df60*/  SHF.R.U64 R86, R86, 0x3, RZ ;  /* 0x0000000356567819 */ /* 0x000fe400000012ff */
[----:B------:R-:W-:Y:S01]  /*df70*/  LOP3.LUT R90, R90, R91, RZ, 0x3c, !PT ;  /* 0x0000005b5a5a7212 */ /* 0x000fe200078e3cff */
[--C-:B------:R-:W-:Y:S01]  /*df80*/  IMAD.X R91, RZ, RZ, R35.reuse, P6 ;  /* 0x000000ffff5b7224 */ /* 0x100fe200030e0623 */
[----:B------:R-:W-:Y:S01]  /*df90*/  LOP3.LUT R26, R27, R26, RZ, 0x3c, !PT ;  /* 0x0000001a1b1a7212 */ /* 0x000fe200078e3cff */
[----:B------:R-:W-:Y:S01]  /*dfa0*/  IMAD.X R27, RZ, RZ, R35, P4 ;  /* 0x000000ffff1b7224 */ /* 0x000fe200020e0623 */
[----:B------:R-:W-:-:S02]  /*dfb0*/  SEL R167, R142, R143, P0 ;  /* 0x0000008f8ea77207 */ /* 0x000fc40000000000 */
[----:B------:R-:W-:Y:S02]  /*dfc0*/  SEL R169, R150, R151, P0 ;  /* 0x0000009796a97207 */ /* 0x000fe40000000000 */
[----:B------:R-:W-:Y:S02]  /*dfd0*/  MOV R210, R68 ;  /* 0x0000004400d27202 */ /* 0x000fe40000000f00 */
[----:B------:R-:W-:Y:S02]  /*dfe0*/  SEL R143, R143, R142, P0 ;  /* 0x0000008e8f8f7207 */ /* 0x000fe40000000000 */
[----:B------:R-:W-:Y:S01]  /*dff0*/  SEL R151, R151, R150, P0 ;  /* 0x0000009697977207 */ /* 0x000fe20000000000 */
        /* <DEDUP_REMOVED lines=8> */
[----:B------:R-:W-:-:S02]  /*e080*/  MOV R69, R24 ;  /* 0x0000001800457202 */ /* 0x000fc40000000f00 */
[----:B------:R-:W-:Y:S01]  /*e090*/  MOV R181, R78 ;  /* 0x0000004e00b57202 */ /* 0x000fe20000000f00 */
[----:B------:R-:W-:Y:S01]  /*e0a0*/  SHFL.IDX PT, R8, R49, R4, 0x1c1f ;  /* 0x001c1f0431087589 */ /* 0x000fe200000e0000 */
[----:B------:R-:W-:Y:S02]  /*e0b0*/  MOV R180, R82 ;  /* 0x0000005200b47202 */ /* 0x000fe40000000f00 */
[----:B------:R-:W-:Y:S01]  /*e0c0*/  MOV R76, R90 ;  /* 0x0000005a004c7202 */ /* 0x000fe20000000f00 */
[----:B------:R-:W-:Y:S01]  /*e0d0*/  SHFL.IDX PT, R64, R84, R168, 0x1c1f ;  /* 0x001c1fa854407589 */ /* 0x000fe200000e0000 */
[----:B------:R-:W-:Y:S02]  /*e0e0*/  MOV R60, R26 ;  /* 0x0000001a003c7202 */ /* 0x000fe40000000f00 */
[----:B------:R-:W-:Y:S01]  /*e0f0*/  MOV R208, R70 ;  /* 0x0000004600d07202 */ /* 0x000fe20000000f00 */
[----:B------:R-:W-:Y:S01]  /*e100*/  SHFL.IDX PT, R63, R6, R4, 0x1c1f ;  /* 0x001c1f04063f7589 */ /* 0x000fe200000e0000 */
[----:B------:R-:W-:-:S03]  /*e110*/  MOV R211, R66 ;  /* 0x0000004200d37202 */ /* 0x000fc60000000f00 */
[----:B------:R-:W-:Y:S01]  /*e120*/  SHFL.IDX PT, R9, R40, R4, 0x1c1f ;  /* 0x001c1f0428097589 */ /* 0x000fe200000e0000 */
[----:B------:R-:W-:-:S03]  /*e130*/  MOV R182, R74 ;  /* 0x0000004a00b67202 */ /* 0x000fc60000000f00 */
        /* <DEDUP_REMOVED lines=13> */
[----:B------:R-:W-:Y:S04]  /*e210*/  SHFL.IDX PT, R91, R97, R168, 0x1c1f ;  /* 0x001c1fa8615b7589 */ /* 0x000fe800000e0000 */
[----:B------:R-:W2:Y:S04]  /*e220*/  SHFL.IDX PT, R83, R113, R168, 0x1c1f ;  /* 0x001c1fa871537589 */ /* 0x000ea800000e0000 */
        /* <DEDUP_REMOVED lines=8> */
[----:B------:R-:W4:Y:S01]  /*e2b0*/  SHFL.IDX PT, R89, R89, R168, 0x1c1f ;  /* 0x001c1fa859597589 */ /* 0x000f2200000e0000 */
        /* <DEDUP_REMOVED lines=8> */
[----:B------:R-:W5:Y:S04]  /*e340*/  SHFL.IDX PT, R107, R50, R168, 0x1c1f ;  /* 0x001c1fa8326b7589 */ /* 0x000f6800000e0000 */
[----:B------:R-:W5:Y:S04]  /*e350*/  SHFL.IDX PT, R51, R105, R168, 0x1c1f ;  /* 0x001c1fa869337589 */ /* 0x000f6800000e0000 */
[----:B------:R-:W5:Y:S04]  /*e360*/  SHFL.IDX PT, R46, R121, R168, 0x1c1f ;  /* 0x001c1fa8792e7589 */ /* 0x000f6800000e0000 */
[----:B------:R-:W-:Y:S04]  /*e370*/  SHFL.IDX PT, R66, R5, R4, 0x1c1f ;  /* 0x001c1f0405427589 */ /* 0x000fe800000e0000 */
[----:B------:R-:W-:Y:S04]  /*e380*/  SHFL.IDX PT, R24, R13, R4, 0x1c1f ;  /* 0x001c1f040d187589 */ /* 0x000fe800000e0000 */
[----:B------:R-:W-:Y:S04]  /*e390*/  SHFL.IDX PT, R37, R37, R4, 0x1c1f ;  /* 0x001c1f0425257589 */ /* 0x000fe800000e0000 */
[----:B------:R-:W-:Y:S04]  /*e3a0*/  SHFL.IDX PT, R47, R47, R4, 0x1c1f ;  /* 0x001c1f042f2f7589 */ /* 0x000fe800000e0000 */
[----:B------:R-:W-:Y:S04]  /*e3b0*/  SHFL.IDX PT, R35, R154, R4, 0x1c1f ;  /* 0x001c1f049a237589 */ /* 0x000fe800000e0000 */
[----:B------:R-:W5:Y:S04]  /*e3c0*/  SHFL.IDX PT, R178, R178, R168, 0x1c1f ;  /* 0x001c1fa8b2b27589 */ /* 0x000f6800000e0000 */
[----:B------:R-:W-:Y:S04]  /*e3d0*/  SHFL.IDX PT, R170, R170, R168, 0x1c1f ;  /* 0x001c1fa8aaaa7589 */ /* 0x000fe800000e0000 */
[----:B------:R-:W-:Y:S04]  /*e3e0*/  SHFL.IDX PT, R41, R96, R168, 0x1c1f ;  /* 0x001c1fa860297589 */ /* 0x000fe800000e0000 */
[----:B------:R-:W-:Y:S04]  /*e3f0*/  SHFL.IDX PT, R74, R148, R168, 0x1c1f ;  /* 0x001c1fa8944a7589 */ /* 0x000fe800000e0000 */
[----:B------:R-:W5:Y:S04]  /*e400*/  SHFL.IDX PT, R80, R54, R168, 0x1c1f ;  /* 0x001c1fa836507589 */ /* 0x000f6800000e0000 */
[----:B------:R-:W5:Y:S04]  /*e410*/  SHFL.IDX PT, R42, R155, R168, 0x1c1f ;  /* 0x001c1fa89b2a7589 */ /* 0x000f6800000e0000 */
[----:B------:R-:W-:Y:S04]  /*e420*/  SHFL.IDX PT, R21, R21, R4, 0x1c1f ;  /* 0x001c1f0415157589 */ /* 0x000fe800000e0000 */
[----:B------:R-:W-:Y:S04]  /*e430*/  SHFL.IDX PT, R20, R45, R4, 0x1c1f ;  /* 0x001c1f042d147589 */ /* 0x000fe800000e0000 */
[----:B------:R-:W5:Y:S04]  /*e440*/  SHFL.IDX PT, R177, R177, R168, 0x1c1f ;  /* 0x001c1fa8b1b17589 */ /* 0x000f6800000e0000 */
[----:B------:R-:W-:Y:S04]  /*e450*/  SHFL.IDX PT, R86, R12, R168, 0x1c1f ;  /* 0x001c1fa80c567589 */ /* 0x000fe800000e0000 */
[----:B------:R-:W-:Y:S04]  /*e460*/  SHFL.IDX PT, R14, R112, R168, 0x1c1f ;  /* 0x001c1fa8700e7589 */ /* 0x000fe800000e0000 */
[----:B------:R-:W5:Y:S04]  /*e470*/  SHFL.IDX PT, R148, R102, R168, 0x1c1f ;  /* 0x001c1fa866947589 */ /* 0x000f6800000e0000 */
[----:B------:R-:W5:Y:S04]  /*e480*/  SHFL.IDX PT, R15, R15, R4, 0x1c1f ;  /* 0x001c1f040f0f7589 */ /* 0x000f6800000e0000 */
[----:B------:R-:W-:Y:S04]  /*e490*/  SHFL.IDX PT, R5, R53, R4, 0x1c1f ;  /* 0x001c1f0435057589 */ /* 0x000fe800000e0000 */
[----:B------:R0:W5:Y:S04]  /*e4a0*/  SHFL.IDX PT, R12, R116, R168, 0x1c1f ;  /* 0x001c1fa8740c7589 */ /* 0x00016800000e0000 */
[----:B------:R-:W-:Y:S04]  /*e4b0*/  SHFL.IDX PT, R59, R7, R4, 0x1c1f ;  /* 0x001c1f04073b7589 */ /* 0x000fe800000e0000 */
[----:B------:R-:W-:Y:S04]  /*e4c0*/  SHFL.IDX PT, R33, R33, R4, 0x1c1f ;  /* 0x001c1f0421217589 */ /* 0x000fe800000e0000 */
[----:B------:R-:W-:Y:S04]  /*e4d0*/  SHFL.IDX PT, R13, R111, R4, 0x1c1f ;  /* 0x001c1f046f0d7589 */ /* 0x000fe800000e0000 */
[----:B------:R-:W5:Y:S04]  /*e4e0*/  SHFL.IDX PT, R175, R175, R168, 0x1c1f ;  /* 0x001c1fa8afaf7589 */ /* 0x000f6800000e0000 */
[----:B------:R-:W5:Y:S04]  /*e4f0*/  SHFL.IDX PT, R45, R88, R168, 0x1c1f ;  /* 0x001c1fa8582d7589 */ /* 0x000f6800000e0000 */
[----:B------:R-:W-:Y:S04]  /*e500*/  SHFL.IDX PT, R53, R120, R168, 0x1c1f ;  /* 0x001c1fa878357589 */ /* 0x000fe800000e0000 */
[----:B------:R-:W-:Y:S04]  /*e510*/  SHFL.IDX PT, R62, R52, R168, 0x1c1f ;  /* 0x001c1fa8343e7589 */ /* 0x000fe800000e0000 */
[----:B------:R1:W5:Y:S04]  /*e520*/  SHFL.IDX PT, R54, R114, R168, 0x1c1f ;  /* 0x001c1fa872367589 */ /* 0x00036800000e0000 */
[----:B------:R-:W-:Y:S04]  /*e530*/  SHFL.IDX PT, R7, R44, R4, 0x1c1f ;  /* 0x001c1f042c077589 */ /* 0x000fe800000e0000 */
[----:B------:R-:W-:Y:S04]  /*e540*/  SHFL.IDX PT, R159, R159, R4, 0x1c1f ;  /* 0x001c1f049f9f7589 */ /* 0x000fe800000e0000 */
[----:B------:R-:W5:Y:S04]  /*e550*/  SHFL.IDX PT, R55, R108, R168, 0x1c1f ;  /* 0x001c1fa86c377589 */ /* 0x000f6800000e0000 */
[----:B------:R-:W5:Y:S04]  /*e560*/  SHFL.IDX PT, R52, R118, R168, 0x1c1f ;  /* 0x001c1fa876347589 */ /* 0x000f6800000e0000 */
        /* <DEDUP_REMOVED lines=20> */
[----:B------:R2:W5:Y:S04]  /*e6b0*/  SHFL.IDX PT, R153, R100, R168, 0x1c1f ;  /* 0x001c1fa864997589 */ /* 0x00056800000e0000 */
[----:B------:R-:W-:Y:S04]  /*e6c0*/  SHFL.IDX PT, R4, R124, R168, 0x1c1f ;  /* 0x001c1fa87c047589 */ /* 0x000fe800000e0000 */
[----:B------:R-:W5:Y:S04]  /*e6d0*/  SHFL.IDX PT, R144, R110, R168, 0x1c1f ;  /* 0x001c1fa86e907589 */ /* 0x000f6800000e0000 */
[----:B------:R-:W-:Y:S04]  /*e6e0*/  SHFL.IDX PT, R124, R57, R168, 0x1c1f ;  /* 0x001c1fa8397c7589 */ /* 0x000fe800000e0000 */
[----:B------:R-:W5:Y:S04]  /*e6f0*/  SHFL.IDX PT, R57, R122, R168, 0x1c1f ;  /* 0x001c1fa87a397589 */ /* 0x000f6800000e0000 */
[----:B------:R-:W5:Y:S04]  /*e700*/  SHFL.IDX PT, R173, R173, R168, 0x1c1f ;  /* 0x001c1fa8adad7589 */ /* 0x000f6800000e0000 */
[----:B------:R-:W-:Y:S04]  /*e710*/  SHFL.IDX PT, R79, R61, R168, 0x1c1f ;  /* 0x001c1fa83d4f7589 */ /* 0x000fe800000e0000 */
[----:B------:R-:W5:Y:S01]  /*e720*/  SHFL.IDX PT, R61, R115, R168, 0x1c1f ;  /* 0x001c1fa8733d7589 */ /* 0x000f6200000e0000 */
[----:B0-----:R-:W-:-:S02]  /*e730*/  SEL R116, R49, R84, P0 ;  /* 0x0000005431747207 */ /* 0x001fc40000000000 */
[----:B-1----:R-:W-:Y:S01]  /*e740*/  SEL R114, R84, R49, P0 ;  /* 0x0000003154727207 */ /* 0x002fe20000000000 */
[----:B------:R0:W-:Y:S01]  /*e750*/  SHFL.IDX PT, R44, R92, R168, 0x1c1f ;  /* 0x001c1fa85c2c7589 */ /* 0x0001e200000e0000 */
[----:B--2---:R-:W-:Y:S02]  /*e760*/  SEL R100, R40, R99, P0 ;  /* 0x0000006328647207 */ /* 0x004fe40000000000 */
[----:B------:R-:W-:Y:S01]  /*e770*/  SEL R84, R82, R83, P0 ;  /* 0x0000005352547207 */ /* 0x000fe20000000000 */
[----:B------:R-:W1:Y:S01]  /*e780*/  SHFL.IDX PT, R50, R145, R168, 0x1c1f ;  /* 0x001c1fa891327589 */ /* 0x000e6200000e0000 */
[----:B---3--:R-:W-:-:S03]  /*e790*/  SEL R125, R169, R85, P0 ;  /* 0x00000055a97d7207 */ /* 0x008fc60000000000 */
[----:B------:R2:W-:Y:S01]  /*e7a0*/  SHFL.IDX PT, R155, R98, R168, 0x1c1f ;  /* 0x001c1fa8629b7589 */ /* 0x0005e200000e0000 */
[----:B----4-:R-:W-:Y:S02]  /*e7b0*/  SEL R101, R93, R89, P0 ;  /* 0x000000595d657207 */ /* 0x010fe40000000000 */
[----:B0-----:R-:W-:Y:S01]  /*e7c0*/  SEL R92, R90, R91, P0 ;  /* 0x0000005b5a5c7207 */ /* 0x001fe20000000000 */
[----:B------:R0:W3:Y:S01]  /*e7d0*/  SHFL.IDX PT, R145, R106, R168, 0x1c1f ;  /* 0x001c1fa86a917589 */ /* 0x0000e200000e0000 */
[----:B------:R-:W-:Y:S02]  /*e7e0*/  SEL R90, R91, R90, P0 ;  /* 0x0000005a5b5a7207 */ /* 0x000fe40000000000 */
[----:B------:R-:W-:Y:S01]  /*e7f0*/  SEL R82, R83, R82, P0 ;  /* 0x0000005253527207 */ /* 0x000fe20000000000 */
[----:B------:R4:W3:Y:S01]  /*e800*/  SHFL.IDX PT, R147, R123, R168, 0x1c1f ;  /* 0x001c1fa87b937589 */ /* 0x0008e200000e0000 */
[----:B--2---:R-:W-:Y:S02]  /*e810*/  SEL R98, R99, R40, P0 ;  /* 0x0000002863627207 */ /* 0x004fe40000000000 */
[----:B------:R-:W-:Y:S01]  /*e820*/  SEL R99, R89, R93, P0 ;  /* 0x0000005d59637207 */ /* 0x000fe20000000000 */
[----:B------:R-:W-:Y:S01]  /*e830*/  SHFL.IDX PT, R164, R94, R168, 0x1c1f ;  /* 0x001c1fa85ea47589 */ /* 0x000fe200000e0000 */
[----:B-----5:R-:W-:-:S02]  /*e840*/  SEL R108, R43, R107, P0 ;  /* 0x0000006b2b6c7207 */ /* 0x020fc40000000000 */
[----:B0-----:R-:W-:Y:S02]  /*e850*/  SEL R106, R107, R43, P0 ;  /* 0x0000002b6b6a7207 */ /* 0x001fe40000000000 */
[----:B----4-:R-:W-:Y:S01]  /*e860*/  SEL R123, R85, R169, P0 ;  /* 0x000000a9557b7207 */ /* 0x010fe20000000000 */
[----:B------:R-:W0:Y:S01]  /*e870*/  SHFL.IDX PT, R156, R156, R168, 0x1c1f ;  /* 0x001c1fa89c9c7589 */ /* 0x000e2200000e0000 */
[----:B------:R-:W-:Y:S02]  /*e880*/  SEL R93, R39, R51, P0 ;  /* 0x00000033275d7207 */ /* 0x000fe40000000000 */
[----:B------:R-:W-:Y:S01]  /*e890*/  SEL R91, R51, R39, P0 ;  /* 0x00000027335b7207 */ /* 0x000fe20000000000 */
[----:B------:R2:W-:Y:S01]  /*e8a0*/  SHFL.IDX PT, R151, R119, R168, 0x1c1f ;  /* 0x001c1fa877977589 */ /* 0x0005e200000e0000 */
[----:B------:R-:W-:Y:S02]  /*e8b0*/  SEL R89, R10, R65, P0 ;  /* 0x000000410a597207 */ /* 0x000fe40000000000 */
[----:B------:R-:W-:-:S02]  /*e8c0*/  SEL R87, R65, R10, P0 ;  /* 0x0000000a41577207 */ /* 0x000fc40000000000 */
[----:B------:R-:W-:Y:S02]  /*e8d0*/  SEL R85, R38, R46, P0 ;  /* 0x0000002e26557207 */ /* 0x000fe40000000000 */
[----:B------:R-:W-:Y:S01]  /*e8e0*/  SEL R83, R46, R38, P0 ;  /* 0x000000262e537207 */ /* 0x000fe20000000000 */
[----:B------:R4:W5:Y:S01]  /*e8f0*/  SHFL.IDX PT, R152, R104, R168, 0x1c1f ;  /* 0x001c1fa868987589 */ /* 0x00096200000e0000 */
        /* <DEDUP_REMOVED lines=11> */
[----:B--2---:R-:W-:Y:S02]  /*e9b0*/  SEL R119, R177, R63, P0 ;  /* 0x0000003fb1777207 */ /* 0x004fe40000000000 */
        /* <DEDUP_REMOVED lines=18> */
[----:B------:R-:W-:Y:S01]  /*eae0*/  SEL R10, R8, R53, P0 ;  /* 0x00000035080a7207 */ /* 0x000fe20000000000 */
[----:B------:R-:W-:Y:S01]  /*eaf0*/  SHFL.IDX PT, R122, R143, R168, 0x1c1f ;  /* 0x001c1fa88f7a7589 */ /* 0x000fe200000e0000 */
[----:B------:R-:W-:Y:S02]  /*eb00*/  SEL R33, R7, R55, P0 ;  /* 0x0000003707217207 */ /* 0x000fe40000000000 */
[----:B------:R-:W-:Y:S01]  /*eb10*/  SEL R31, R55, R7, P0 ;  /* 0x00000007371f7207 */ /* 0x000fe20000000000 */
[----:B------:R-:W2:Y:S01]  /*eb20*/  SHFL.IDX PT, R163, R163, R168, 0x1c1f ;  /* 0x001c1fa8a3a37589 */ /* 0x000ea200000e0000 */
[----:B------:R-:W-:-:S02]  /*eb30*/  SEL R15, R159, R52, P0 ;  /* 0x000000349f0f7207 */ /* 0x000fc40000000000 */
[----:B------:R-:W-:Y:S02]  /*eb40*/  SEL R13, R52, R159, P0 ;  /* 0x0000009f340d7207 */ /* 0x000fe40000000000 */
[----:B------:R-:W-:Y:S01]  /*eb50*/  SEL R8, R53, R8, P0 ;  /* 0x0000000835087207 */ /* 0x000fe20000000000 */
[----:B------:R-:W2:Y:S01]  /*eb60*/  SHFL.IDX PT, R165, R183, R168, 0x1c1f ;  /* 0x001c1fa8b7a57589 */ /* 0x000ea200000e0000 */
[----:B------:R-:W-:Y:S02]  /*eb70*/  F2FP.BF16.F32.PACK_AB R52, R121, R120 ;  /* 0x000000787934723e */ /* 0x000fe400000010ff */
[----:B------:R-:W-:Y:S02]  /*eb80*/  F2FP.BF16.F32.PACK_AB R53, R117, R116 ;  /* 0x000000747535723e */ /* 0x000fe400000010ff */
[----:B------:R-:W-:Y:S02]  /*eb90*/  F2FP.BF16.F32.PACK_AB R54, R119, R118 ;  /* 0x000000767736723e */ /* 0x000fe400000010ff */
[----:B------:R-:W-:-:S02]  /*eba0*/  F2FP.BF16.F32.PACK_AB R55, R115, R114 ;  /* 0x000000727337723e */ /* 0x000fc400000010ff */
[----:B------:R-:W-:Y:S02]  /*ebb0*/  SEL R112, R59, R176, P0 ;  /* 0x000000b03b707207 */ /* 0x000fe40000000000 */
[----:B------:R-:W-:Y:S02]  /*ebc0*/  SEL R110, R176, R59, P0 ;  /* 0x0000003bb06e7207 */ /* 0x000fe40000000000 */
[----:B----4-:R-:W-:Y:S02]  /*ebd0*/  SEL R104, R29, R174, P0 ;  /* 0x000000ae1d687207 */ /* 0x010fe40000000000 */
[----:B------:R-:W-:Y:S02]  /*ebe0*/  SEL R102, R174, R29, P0 ;  /* 0x0000001dae667207 */ /* 0x000fe40000000000 */
[----:B------:R-:W-:Y:S02]  /*ebf0*/  SEL R96, R27, R172, P0 ;  /* 0x000000ac1b607207 */ /* 0x000fe40000000000 */
[----:B------:R-:W-:-:S02]  /*ec00*/  SEL R94, R172, R27, P0 ;  /* 0x0000001bac5e7207 */ /* 0x000fc40000000000 */
[----:B------:R-:W-:Y:S02]  /*ec10*/  SEL R41, R9, R153, P0 ;  /* 0x0000009909297207 */ /* 0x000fe40000000000 */
[----:B------:R-:W-:Y:S02]  /*ec20*/  SEL R39, R153, R9, P0 ;  /* 0x0000000999277207 */ /* 0x000fe40000000000 */
[----:B------:R-:W-:Y:S02]  /*ec30*/  SEL R29, R11, R144, P0 ;  /* 0x000000900b1d7207 */ /* 0x000fe40000000000 */
[----:B------:R-:W-:Y:S01]  /*ec40*/  SEL R27, R144, R11, P0 ;  /* 0x0000000b901b7207 */ /* 0x000fe20000000000 */
[----:B------:R4:W-:Y:S01]  /*ec50*/  STSM.16.M88.4 [R56], R52 ;  /* 0x0000003438007844 */ /* 0x0009e20000000200 */
[----:B------:R-:W-:Y:S02]  /*ec60*/  SEL R11, R5, R4, P0 ;  /* 0x00000004050b7207 */ /* 0x000fe40000000000 */
[----:B------:R-:W-:-:S02]  /*ec70*/  SEL R9, R4, R5, P0 ;  /* 0x0000000504097207 */ /* 0x000fc40000000000 */
[----:B------:R-:W-:Y:S02]  /*ec80*/  SEL R6, R58, R57, P0 ;  /* 0x000000393a067207 */ /* 0x000fe40000000000 */
[----:B------:R-:W-:Y:S02]  /*ec90*/  SEL R4, R57, R58, P0 ;  /* 0x0000003a39047207 */ /* 0x000fe40000000000 */
[----:B------:R-:W-:Y:S02]  /*eca0*/  F2FP.BF16.F32.PACK_AB R58, R111, R110 ;  /* 0x0000006e6f3a723e */ /* 0x000fe400000010ff */
[----:B------:R-:W-:Y:S02]  /*ecb0*/  F2FP.BF16.F32.PACK_AB R59, R107, R106 ;  /* 0x0000006a6b3b723e */ /* 0x000fe400000010ff */
[----:B------:R-:W-:Y:S02]  /*ecc0*/  F2FP.BF16.F32.PACK_AB R57, R109, R108 ;  /* 0x0000006c6d39723e */ /* 0x000fe400000010ff */
[----:B----4-:R-:W-:-:S02]  /*ecd0*/  F2FP.BF16.F32.PACK_AB R56, R113, R112 ;  /* 0x000000707138723e */ /* 0x010fc400000010ff */
        /* <DEDUP_REMOVED lines=11> */
[----:B----4-:R-:W-:Y:S02]  /*ed90*/  F2FP.BF16.F32.PACK_AB R60, R105, R104 ;  /* 0x00000068693c723e */ /* 0x010fe400000010ff */
[----:B------:R-:W-:-:S02]  /*eda0*/  F2FP.BF16.F32.PACK_AB R54, R95, R94 ;  /* 0x0000005e5f36723e */ /* 0x000fc400000010ff */
[----:B------:R-:W-:Y:S02]  /*edb0*/  F2FP.BF16.F32.PACK_AB R55, R91, R90 ;  /* 0x0000005a5b37723e */ /* 0x000fe400000010ff */
[----:B------:R-:W-:Y:S02]  /*edc0*/  F2FP.BF16.F32.PACK_AB R53, R93, R92 ;  /* 0x0000005c5d35723e */ /* 0x000fe400000010ff */
[----:B------:R-:W-:Y:S02]  /*edd0*/  SEL R81, R32, R64, P0 ;  /* 0x0000004020517207 */ /* 0x000fe40000000000 */
[----:B------:R-:W-:Y:S02]  /*ede0*/  SEL R67, R64, R32, P0 ;  /* 0x0000002040437207 */ /* 0x000fe40000000000 */
[----:B-1----:R-:W-:Y:S01]  /*edf0*/  SEL R64, R149, R50, P0 ;  /* 0x0000003295407207 */ /* 0x002fe20000000000 */
[----:B------:R-:W-:Y:S01]  /*ee00*/  STSM.16.M88.4 [R69], R60 ;  /* 0x0000003c45007844 */ /* 0x000fe20000000200 */
[----:B------:R-:W-:-:S02]  /*ee10*/  SEL R50, R50, R149, P0 ;  /* 0x0000009532327207 */ /* 0x000fc40000000000 */
[----:B---3--:R-:W-:Y:S01]  /*ee20*/  SEL R28, R26, R145, P0 ;  /* 0x000000911a1c7207 */ /* 0x008fe20000000000 */
[----:B------:R1:W-:Y:S01]  /*ee30*/  STSM.16.M88.4 [R68], R52 ;  /* 0x0000003444007844 */ /* 0x0003e20000000200 */
[----:B------:R-:W-:Y:S02]  /*ee40*/  SEL R26, R145, R26, P0 ;  /* 0x0000001a911a7207 */ /* 0x000fe40000000000 */
[----:B------:R-:W-:Y:S02]  /*ee50*/  SEL R149, R71, R147, P0 ;  /* 0x0000009347957207 */ /* 0x000fe40000000000 */
[----:B------:R-:W-:Y:S02]  /*ee60*/  SEL R49, R36, R44, P0 ;  /* 0x0000002c24317207 */ /* 0x000fe40000000000 */
[----:B------:R-:W-:Y:S02]  /*ee70*/  SEL R47, R44, R36, P0 ;  /* 0x000000242c2f7207 */ /* 0x000fe40000000000 */
[----:B------:R-:W-:-:S02]  /*ee80*/  SEL R145, R70, R124, P0 ;  /* 0x0000007c46917207 */ /* 0x000fc40000000000 */
[----:B------:R-:W-:Y:S02]  /*ee90*/  SEL R143, R124, R70, P0 ;  /* 0x000000467c8f7207 */ /* 0x000fe40000000000 */
[----:B------:R-:W-:Y:S02]  /*eea0*/  SEL R147, R147, R71, P0 ;  /* 0x0000004793937207 */ /* 0x000fe40000000000 */
[----:B0-----:R-:W-:Y:S02]  /*eeb0*/  SEL R44, R157, R156, P0 ;  /* 0x0000009c9d2c7207 */ /* 0x001fe40000000000 */
[----:B------:R-:W-:Y:S02]  /*eec0*/  SEL R42, R156, R157, P0 ;  /* 0x0000009d9c2a7207 */ /* 0x000fe40000000000 */
[----:B------:R-:W-:Y:S02]  /*eed0*/  SEL R45, R158, R164, P0 ;  /* 0x000000a49e2d7207 */ /* 0x000fe40000000000 */
[----:B------:R-:W-:-:S02]  /*eee0*/  SEL R43, R164, R158, P0 ;  /* 0x0000009ea42b7207 */ /* 0x000fc40000000000 */
[----:B------:R-:W-:Y:S02]  /*eef0*/  SEL R36, R34, R155, P0 ;  /* 0x0000009b22247207 */ /* 0x000fe40000000000 */
[----:B-1----:R-:W-:Y:S02]  /*ef00*/  F2FP.BF16.F32.PACK_AB R68, R89, R88 ;  /* 0x000000585944723e */ /* 0x002fe400000010ff */
[----:B------:R-:W-:Y:S02]  /*ef10*/  F2FP.BF16.F32.PACK_AB R70, R87, R86 ;  /* 0x000000565746723e */ /* 0x000fe400000010ff */
[----:B------:R-:W-:Y:S02]  /*ef20*/  F2FP.BF16.F32.PACK_AB R71, R83, R82 ;  /* 0x000000525347723e */ /* 0x000fe400000010ff */
[----:B------:R-:W-:Y:S02]  /*ef30*/  F2FP.BF16.F32.PACK_AB R69, R85, R84 ;  /* 0x000000545545723e */ /* 0x000fe400000010ff */
[----:B------:R-:W-:-:S02]  /*ef40*/  SEL R34, R155, R34, P0 ;  /* 0x000000229b227207 */ /* 0x000fc40000000000 */
[----:B-----5:R-:W-:Y:S02]  /*ef50*/  SEL R32, R30, R152, P0 ;  /* 0x000000981e207207 */ /* 0x020fe40000000000 */
[----:B------:R-:W-:Y:S02]  /*ef60*/  SEL R30, R152, R30, P0 ;  /* 0x0000001e981e7207 */ /* 0x000fe40000000000 */
[----:B------:R-:W-:Y:S02]  /*ef70*/  F2FP.BF16.F32.PACK_AB R52, R81, R80 ;  /* 0x000000505134723e */ /* 0x000fe400000010ff */
[----:B------:R-:W-:Y:S02]  /*ef80*/  F2FP.BF16.F32.PACK_AB R54, R67, R66 ;  /* 0x000000424336723e */ /* 0x000fe400000010ff */
[----:B------:R-:W-:Y:S02]  /*ef90*/  F2FP.BF16.F32.PACK_AB R55, R51, R50 ;  /* 0x000000323337723e */ /* 0x000fe400000010ff */
[----:B------:R-:W-:Y:S01]  /*efa0*/  F2FP.BF16.F32.PACK_AB R53, R65, R64 ;  /* 0x000000404135723e */ /* 0x000fe200000010ff */
[----:B------:R0:W-:Y:S01]  /*efb0*/  STSM.16.M88.4 [R76], R68 ;  /* 0x000000444c007844 */ /* 0x0001e20000000200 */
        /* <DEDUP_REMOVED lines=8> */
[----:B--2---:R-:W-:Y:S02]  /*f040*/  SEL R156, R154, R163, P0 ;  /* 0x000000a39a9c7207 */ /* 0x004fe40000000000 */
[----:B------:R-:W-:Y:S02]  /*f050*/  SEL R157, R75, R122, P0 ;  /* 0x0000007a4b9d7207 */ /* 0x000fe40000000000 */
[----:B------:R-:W-:Y:S02]  /*f060*/  SEL R155, R122, R75, P0 ;  /* 0x0000004b7a9b7207 */ /* 0x000fe40000000000 */
[----:B------:R-:W-:Y:S02]  /*f070*/  SEL R160, R161, R160, P0 ;  /* 0x000000a0a1a07207 */ /* 0x000fe40000000000 */
[----:B------:R-:W-:-:S02]  /*f080*/  F2FP.BF16.F32.PACK_AB R60, R41, R40 ;  /* 0x00000028293c723e */ /* 0x000fc400000010ff */
[----:B------:R-:W-:Y:S02]  /*f090*/  F2FP.BF16.F32.PACK_AB R62, R39, R38 ;  /* 0x00000026273e723e */ /* 0x000fe400000010ff */
[----:B------:R-:W-:Y:S02]  /*f0a0*/  F2FP.BF16.F32.PACK_AB R63, R35, R34 ;  /* 0x00000022233f723e */ /* 0x000fe400000010ff */
[----:B------:R-:W-:Y:S02]  /*f0b0*/  F2FP.BF16.F32.PACK_AB R61, R37, R36 ;  /* 0x00000024253d723e */ /* 0x000fe400000010ff */
[----:B------:R-:W-:Y:S02]  /*f0c0*/  SEL R150, R79, R150, P0 ;  /* 0x000000964f967207 */ /* 0x000fe40000000000 */
[----:B------:R-:W-:Y:S02]  /*f0d0*/  SEL R153, R77, R78, P0 ;  /* 0x0000004e4d997207 */ /* 0x000fe40000000000 */
[----:B------:R-:W-:-:S02]  /*f0e0*/  SEL R151, R78, R77, P0 ;  /* 0x0000004d4e977207 */ /* 0x000fc40000000000 */
[----:B------:R-:W-:Y:S02]  /*f0f0*/  SEL R154, R163, R154, P0 ;  /* 0x0000009aa39a7207 */ /* 0x000fe40000000000 */
[----:B------:R-:W-:Y:S02]  /*f100*/  SEL R159, R73, R74, P0 ;  /* 0x0000004a499f7207 */ /* 0x000fe40000000000 */
[----:B0-----:R-:W-:Y:S02]  /*f110*/  F2FP.BF16.F32.PACK_AB R68, R33, R32 ;  /* 0x000000202144723e */ /* 0x001fe400000010ff */
[----:B------:R-:W-:Y:S02]  /*f120*/  F2FP.BF16.F32.PACK_AB R70, R31, R30 ;  /* 0x0000001e1f46723e */ /* 0x000fe400000010ff */
[----:B------:R-:W-:Y:S02]  /*f130*/  F2FP.BF16.F32.PACK_AB R71, R27, R26 ;  /* 0x0000001a1b47723e */ /* 0x000fe400000010ff */
[----:B------:R-:W-:-:S02]  /*f140*/  F2FP.BF16.F32.PACK_AB R69, R29, R28 ;  /* 0x0000001c1d45723e */ /* 0x000fc400000010ff */
[----:B------:R-:W-:Y:S02]  /*f150*/  SEL R161, R74, R73, P0 ;  /* 0x000000494aa17207 */ /* 0x000fe40000000000 */
[----:B------:R-:W-:Y:S02]  /*f160*/  SEL R124, R72, R165, P0 ;  /* 0x000000a5487c7207 */ /* 0x000fe40000000000 */
[----:B------:R-:W-:Y:S01]  /*f170*/  SEL R122, R165, R72, P0 ;  /* 0x00000048a57a7207 */ /* 0x000fe20000000000 */
[----:B------:R0:W-:Y:S01]  /*f180*/  STSM.16.M88.4 [R179], R52 ;  /* 0x00000034b3007844 */ /* 0x0001e20000000200 */
[----:B------:R-:W-:Y:S02]  /*f190*/  F2FP.BF16.F32.PACK_AB R72, R25, R24 ;  /* 0x000000181948723e */ /* 0x000fe400000010ff */
[----:B------:R-:W-:Y:S02]  /*f1a0*/  F2FP.BF16.F32.PACK_AB R74, R21, R20 ;  /* 0x00000014154a723e */ /* 0x000fe400000010ff */
[----:B------:R-:W-:-:S02]  /*f1b0*/  F2FP.BF16.F32.PACK_AB R75, R13, R12 ;  /* 0x0000000c0d4b723e */ /* 0x000fc400000010ff */
[----:B------:R-:W-:Y:S01]  /*f1c0*/  F2FP.BF16.F32.PACK_AB R73, R15, R14 ;  /* 0x0000000e0f49723e */ /* 0x000fe200000010ff */
[----:B------:R1:W-:Y:S01]  /*f1d0*/  STSM.16.M88.4 [R180], R56 ;  /* 0x00000038b4007844 */ /* 0x0003e20000000200 */
[----:B------:R-:W-:Y:S02]  /*f1e0*/  F2FP.BF16.F32.PACK_AB R76, R11, R10 ;  /* 0x0000000a0b4c723e */ /* 0x000fe400000010ff */
[----:B------:R-:W-:Y:S02]  /*f1f0*/  F2FP.BF16.F32.PACK_AB R78, R9, R8 ;  /* 0x00000008094e723e */ /* 0x000fe400000010ff */
[----:B------:R-:W-:Y:S02]  /*f200*/  F2FP.BF16.F32.PACK_AB R79, R5, R4 ;  /* 0x00000004054f723e */ /* 0x000fe400000010ff */
[----:B------:R-:W-:Y:S01]  /*f210*/  F2FP.BF16.F32.PACK_AB R77, R7, R6 ;  /* 0x00000006074d723e */ /* 0x000fe200000010ff */
[----:B------:R2:W-:Y:S01]  /*f220*/  STSM.16.M88.4 [R181], R60 ;  /* 0x0000003cb5007844 */ /* 0x0005e20000000200 */
[----:B0-----:R-:W-:-:S02]  /*f230*/  F2FP.BF16.F32.PACK_AB R52, R145, R144 ;  /* 0x000000909134723e */ /* 0x001fc400000010ff */
[----:B------:R-:W-:Y:S02]  /*f240*/  F2FP.BF16.F32.PACK_AB R54, R143, R142 ;  /* 0x0000008e8f36723e */ /* 0x000fe400000010ff */
[----:B------:R-:W-:Y:S02]  /*f250*/  F2FP.BF16.F32.PACK_AB R55, R147, R146 ;  /* 0x000000929337723e */ /* 0x000fe400000010ff */
[----:B------:R-:W-:Y:S01]  /*f260*/  F2FP.BF16.F32.PACK_AB R53, R149, R148 ;  /* 0x000000949535723e */ /* 0x000fe200000010ff */
[----:B------:R0:W-:Y:S01]  /*f270*/  STSM.16.M88.4 [R182], R68 ;  /* 0x00000044b6007844 */ /* 0x0001e20000000200 */
[----:B-1----:R-:W-:Y:S02]  /*f280*/  F2FP.BF16.F32.PACK_AB R56, R153, R152 ;  /* 0x000000989938723e */ /* 0x002fe400000010ff */
[----:B------:R-:W-:Y:S02]  /*f290*/  F2FP.BF16.F32.PACK_AB R58, R151, R150 ;  /* 0x00000096973a723e */ /* 0x000fe400000010ff */
[----:B------:R-:W-:-:S02]  /*f2a0*/  F2FP.BF16.F32.PACK_AB R59, R155, R154 ;  /* 0x0000009a9b3b723e */ /* 0x000fc400000010ff */
[----:B------:R-:W-:Y:S01]  /*f2b0*/  F2FP.BF16.F32.PACK_AB R57, R157, R156 ;  /* 0x0000009c9d39723e */ /* 0x000fe200000010ff */
[----:B------:R-:W-:Y:S01]  /*f2c0*/  STSM.16.M88.4 [R208], R72 ;  /* 0x00000048d0007844 */ /* 0x000fe20000000200 */
[----:B--2---:R-:W-:Y:S02]  /*f2d0*/  F2FP.BF16.F32.PACK_AB R61, R125, R124 ;  /* 0x0000007c7d3d723e */ /* 0x004fe400000010ff */
[----:B------:R-:W-:Y:S02]  /*f2e0*/  F2FP.BF16.F32.PACK_AB R62, R161, R160 ;  /* 0x000000a0a13e723e */ /* 0x000fe400000010ff */
[----:B------:R-:W-:Y:S02]  /*f2f0*/  F2FP.BF16.F32.PACK_AB R63, R123, R122 ;  /* 0x0000007a7b3f723e */ /* 0x000fe400000010ff */
[----:B------:R-:W-:Y:S01]  /*f300*/  F2FP.BF16.F32.PACK_AB R60, R159, R158 ;  /* 0x0000009e9f3c723e */ /* 0x000fe200000010ff */
[----:B------:R-:W-:Y:S04]  /*f310*/  STSM.16.M88.4 [R209], R76 ;  /* 0x0000004cd1007844 */ /* 0x000fe80000000200 */
[----:B------:R1:W-:Y:S04]  /*f320*/  STSM.16.M88.4 [R210], R52 ;  /* 0x00000034d2007844 */ /* 0x0003e80000000200 */
[----:B------:R2:W-:Y:S04]  /*f330*/  STSM.16.M88.4 [R211], R56 ;  /* 0x00000038d3007844 */ /* 0x0005e80000000200 */
[----:B------:R3:W-:Y:S01]  /*f340*/  STSM.16.M88.4 [R212], R60 ;  /* 0x0000003cd4007844 */ /* 0x0007e20000000200 */
[----:B------:R-:W-:Y:S01]  /*f350*/  ISETP.NE.U32.AND P0, PT, RZ, UR14, PT ;  /* 0x0000000eff007c0c */ /* 0x000fe2000bf05070 */
[----:B------:R-:W-:-:S03]  /*f360*/  UIMAD.WIDE UR10, UR57, 0x4, UR10 ;  /* 0x00000004390a78a5 */ /* 0x000fc6000f8e020a */
[----:B------:R-:W-:-:S03]  /*f370*/  ISETP.NE.AND.EX P0, PT, RZ, UR15, PT, P0 ;  /* 0x0000000fff007c0c */ /* 0x000fc6000bf05300 */
[----:B0-----:R-:W-:Y:S02]  /*f380*/  IMAD.U32 R68, RZ, RZ, UR10 ;  /* 0x0000000aff447e24 */ /* 0x001fe4000f8e00ff */
[----:B------:R-:W-:Y:S01]  /*f390*/  IMAD.U32 R69, RZ, RZ, UR11 ;  /* 0x0000000bff457e24 */ /* 0x000fe2000f8e00ff */
[----:B------:R-:W-:Y:S01]  /*f3a0*/  BAR.SYNC.DEFER_BLOCKING 0x1, 0x100 ;  /* 0x0044000000007b1d */ /* 0x000fe20000010000 */
[----:B------:R-:W-:-:S04]  /*f3b0*/  UISETP.NE.U32.AND UP0, UPT, UR12, URZ, UPT ;  /* 0x0000003f0c00728c */ /* 0x000fc8000bf05070 */
[----:B------:R-:W-:Y:S02]  /*f3c0*/  UISETP.NE.AND.EX UP0, UPT, UR13, URZ, UPT, UP0 ;  /* 0x0000003f0d00728c */ /* 0x000fe4000bf05300 */
[----:B------:R-:W4:Y:S09]  /*f3d0*/  @P0 LDG.E R68, desc[UR36][R68.64] ;  /* 0x0000002444440981 */ /* 0x000f32000c1e1900 */
[----:B------:R-:W-:Y:S01]  /*f3e0*/  @UP0 ULDC.64 UR12, c[0x0][0xc08] ;  /* 0x00030200000c0ab9 */ /* 0x000fe20000000a00 */
[----:B------:R-:W-:Y:S01]  /*f3f0*/  PLOP3.LUT P4, PT, PT, PT, UP0, 0x80, 0x0 ;  /* 0x000000000000781c */ /* 0x000fe20003f8f008 */
[----:B------:R-:W-:-:S06]  /*f400*/  @UP0 UIMAD.WIDE UR12, UR57, 0x4, UR12 ;  /* 0x00000004390c08a5 */ /* 0x000fcc000f8e020c */
[----:B-1----:R-:W-:Y:S02]  /*f410*/  IMAD.U32 R52, RZ, RZ, UR12 ;  /* 0x0000000cff347e24 */ /* 0x002fe4000f8e00ff */
[----:B------:R-:W-:-:S05]  /*f420*/  IMAD.U32 R53, RZ, RZ, UR13 ;  /* 0x0000000dff357e24 */ /* 0x000fca000f8e00ff */
[----:B------:R0:W5:Y:S01]  /*f430*/  @P4 LDG.E R54, desc[UR36][R52.64] ;  /* 0x0000002434364981 */ /* 0x000162000c1e1900 */
[----:B------:R-:W-:Y:S02]  /*f440*/  USEL UR22, UR22, 0x978, UP1 ;  /* 0x0000097816167887 */ /* 0x000fe40008800000 */
[----:B------:R-:W-:Y:S02]  /*f450*/  UISETP.NE.AND UP2, UPT, UR20, 0x1, UPT ;  /* 0x000000011400788c */ /* 0x000fe4000bf45270 */
[----:B------:R-:W-:-:S04]  /*f460*/  UISETP.NE.U32.AND UP0, UPT, UR14, URZ, UPT ;  /* 0x0000003f0e00728c */ /* 0x000fc8000bf05070 */
[----:B------:R-:W-:Y:S01]  /*f470*/  PLOP3.LUT P1, PT, PT, PT, UP2, 0x80, 0x0 ;  /* 0x000000000000781c */ /* 0x000fe20003f2f028 */
[----:B------:R-:W-:Y:S01]  /*f480*/  UISETP.NE.AND.EX UP0, UPT, UR15, URZ, UPT, UP0 ;  /* 0x0000003f0f00728c */ /* 0x000fe2000bf05300 */
[----:B------:R-:W-:Y:S02]  /*f490*/  UMOV UR4, URZ ;  /* 0x0000003f00047c82 */ /* 0x000fe40008000000 */
[----:B------:R-:W-:Y:S01]  /*f4a0*/  ULDC.64 UR16, c[0x0][UR22+0x218] ;  /* 0x0000860016107abb */ /* 0x000fe20008000a00 */
[----:B------:R-:W-:Y:S01]  /*f4b0*/  USHF.R.S32.HI UR24, URZ, 0x1f, UR57 ;  /* 0x0000001f3f187899 */ /* 0x000fe20008011439 */
[----:B--2---:R-:W-:Y:S01]  /*f4c0*/  VIADD R56, R17, UR47 ;  /* 0x0000002f11387c36 */ /* 0x004fe20008000000 */
[----:B------:R-:W-:Y:S02]  /*f4d0*/  UIMAD.WIDE.U32 UR12, UR16, UR54, URZ ;  /* 0x00000036100c72a5 */ /* 0x000fe4000f8e003f */
[----:B------:R-:W-:Y:S02]  /*f4e0*/  USEL UR16, UR57, URZ, !UP0 ;  /* 0x0000003f39107287 */ /* 0x000fe4000c000000 */
[----:B------:R-:W-:Y:S01]  /*f4f0*/  USEL UR21, UR56, URZ, UP1 ;  /* 0x0000003f38157287 */ /* 0x000fe20008800000 */
[----:B------:R-:W-:Y:S01]  /*f500*/  ULDC.64 UR14, c[0x0][UR22+0x220] ;  /* 0x00008800160e7abb */ /* 0x000fe20008000a00 */
[----:B------:R-:W-:Y:S01]  /*f510*/  @UP2 ULDC UR26, c[0x0][0xbec] ;  /* 0x0002fb00001a2ab9 */ /* 0x000fe20000000800 */
[----:B------:R-:W-:Y:S01]  /*f520*/  UIMAD UR23, UR17, UR54, URZ ;  /* 0x00000036111772a4 */ /* 0x000fe2000f8e023f */
[----:B0-----:R-:W-:Y:S01]  /*f530*/  @P1 IMAD.HI.U32 R52, R56, UR26, RZ ;  /* 0x0000001a38341c27 */ /* 0x001fe2000f8e00ff */
[----:B------:R-:W-:Y:S01]  /*f540*/  ULDC.64 UR18, c[0x0][UR22+0x228] ;  /* 0x00008a0016127abb */ /* 0x000fe20008000a00 */
[----:B------:R-:W-:-:S02]  /*f550*/  USEL UR17, UR24, URZ, !UP0 ;  /* 0x0000003f18117287 */ /* 0x000fc4000c000000 */
[----:B------:R-:W-:Y:S02]  /*f560*/  UIMAD UR15, UR15, UR16, URZ ;  /* 0x000000100f0f72a4 */ /* 0x000fe4000f8e023f */
[----:B------:R-:W-:Y:S01]  /*f570*/  UIMAD.WIDE.U32 UR24, UR18, UR21, URZ ;  /* 0x00000015121872a5 */ /* 0x000fe2000f8e003f */
[----:B------:R-:W-:Y:S01]  /*f580*/  IMAD.MOV.U32 R53, RZ, RZ, R56 ;  /* 0x000000ffff357224 */ /* 0x000fe200078e0038 */
[----:B------:R-:W-:Y:S01]  /*f590*/  @UP2 ULDC UR27, c[0x0][0xbf0] ;  /* 0x0002fc00001b2ab9 */ /* 0x000fe20000000800 */
[----:B------:R-:W-:Y:S01]  /*f5a0*/  UIMAD UR21, UR19, UR21, URZ ;  /* 0x00000015131572a4 */ /* 0x000fe2000f8e023f */
[----:B------:R-:W-:Y:S01]  /*f5b0*/  @P1 SHF.R.U32.HI R53, RZ, UR27, R52 ;  /* 0x0000001bff351c19 */ /* 0x000fe20008011634 */
[----:B------:R-:W-:Y:S02]  /*f5c0*/  UIMAD.WIDE.U32 UR18, UR14, UR16, URZ ;  /* 0x000000100e1272a5 */ /* 0x000fe4000f8e003f */
[----:B------:R-:W-:Y:S02]  /*f5d0*/  UIMAD UR15, UR14, UR17, UR15 ;  /* 0x000000110e0f72a4 */ /* 0x000fe4000f8e020f */
[----:B------:R-:W-:Y:S01]  /*f5e0*/  UIADD3 UR14, UR13, UR23, URZ ;  /* 0x000000170d0e7290 */ /* 0x000fe2000fffe03f */
[----:B------:R-:W-:Y:S01]  /*f5f0*/  IMAD.U32 R52, RZ, RZ, UR24 ;  /* 0x00000018ff347e24 */ /* 0x000fe2000f8e00ff */
[----:B------:R-:W-:-:S02]  /*f600*/  UIADD3 UR21, UR25, UR21, URZ ;  /* 0x0000001519157290 */ /* 0x000fc4000fffe03f */
[----:B------:R-:W-:Y:S01]  /*f610*/  UIADD3 UR13, UR19, UR15, URZ ;  /* 0x0000000f130d7290 */ /* 0x000fe2000fffe03f */
[----:B------:R-:W-:-:S03]  /*f620*/  IMAD.MOV R55, RZ, RZ, -R53 ;  /* 0x000000ffff377224 */ /* 0x000fc600078e0a35 */
[----:B---3--:R-:W-:Y:S02]  /*f630*/  IMAD.U32 R60, RZ, RZ, UR21 ;  /* 0x00000015ff3c7e24 */ /* 0x008fe4000f8e00ff */
[----:B------:R-:W-:-:S05]  /*f640*/  IMAD R55, R55, UR20, R56 ;  /* 0x0000001437377c24 */ /* 0x000fca000f8e0238 */
[----:B------:R-:W-:Y:S02]  /*f650*/  SHF.R.S32.HI R57, RZ, 0x1f, R55 ;  /* 0x0000001fff397819 */ /* 0x000fe40000011437 */
[----:B----4-:R-:W-:-:S13]  /*f660*/  @P0 R2UR UR4, R68 ;  /* 0x00000000440402ca */ /* 0x010fda00000e0000 */
[----:B------:R-:W-:Y:S02]  /*f670*/  UIADD3 UR12, UP0, UP3, UR18, UR12, UR4 ;  /* 0x0000000c120c7290 */ /* 0x000fe4000fb1e004 */
[----:B------:R-:W-:Y:S01]  /*f680*/  USHF.R.S32.HI UR15, URZ, 0x1f, UR4 ;  /* 0x0000001f3f0f7899 */ /* 0x000fe20008011404 */
[----:B------:R-:W-:Y:S01]  /*f690*/  ULDC.64 UR18, c[0x0][0xba8] ;  /* 0x0002ea0000127ab9 */ /* 0x000fe20000000a00 */
[----:B------:R-:W-:Y:S02]  /*f6a0*/  @!UP1 ULDC UR18, c[0x0][0xb50] ;  /* 0x0002d40000129ab9 */ /* 0x000fe40000000800 */
[----:B------:R-:W-:Y:S01]  /*f6b0*/  UIADD3.X UR14, UR13, UR14, UR15, UP0, UP3 ;  /* 0x0000000e0d0e7290 */ /* 0x000fe200087e640f */
[----:B------:R-:W-:Y:S01]  /*f6c0*/  IADD3 R52, P2, P3, R53, UR12, R52 ;  /* 0x0000000c35347c10 */ /* 0x000fe2000fb5e034 */
[----:B------:R-:W-:Y:S01]  /*f6d0*/  @!UP1 ULDC UR19, c[0x0][0xb54] ;  /* 0x0002d50000139ab9 */ /* 0x000fe20000000800 */
[----:B------:R-:W-:Y:S01]  /*f6e0*/  SHF.R.S32.HI R53, RZ, 0x1f, R53 ;  /* 0x0000001fff357819 */ /* 0x000fe20000011435 */
[----:B------:R-:W-:-:S02]  /*f6f0*/  ULDC.64 UR12, c[0x0][UR22+0x210] ;  /* 0x00008400160c7abb */ /* 0x000fc40008000a00 */
[----:B------:R-:W-:Y:S01]  /*f700*/  IMAD R58, R55, UR13, RZ ;  /* 0x0000000d373a7c24 */ /* 0x000fe2000f8e02ff */
[----:B------:R-:W-:-:S03]  /*f710*/  IADD3.X R53, R53, UR14, R60, P2, P3 ;  /* 0x0000000e35357c10 */ /* 0x000fc600097e643c */
[----:B------:R-:W-:Y:S02]  /*f720*/  IMAD R57, R57, UR12, R58 ;  /* 0x0000000c39397c24 */ /* 0x000fe4000f8e023a */
[----:B------:R-:W-:-:S04]  /*f730*/  IMAD.WIDE.U32 R52, R55, UR12, R52 ;  /* 0x0000000c37347c25 */ /* 0x000fc8000f8e0034 */
[----:B------:R-:W-:Y:S01]  /*f740*/  IMAD.IADD R53, R53, 0x1, R57 ;  /* 0x0000000135357824 */ /* 0x000fe200078e0239 */
[----:B------:R-:W-:Y:S01]  /*f750*/  LEA R58, P2, R52, UR18, 0x2 ;  /* 0x00000012343a7c11 */ /* 0x000fe2000f8410ff */
[----:B------:R-:W-:Y:S01]  /*f760*/  ULDC UR12, c[0x0][0xa88] ;  /* 0x0002a200000c7ab9 */ /* 0x000fe20000000800 */
[----:B-----5:R-:W-:Y:S02]  /*f770*/  @P4 R2UR UR12, R54 ;  /* 0x00000000360c42ca */ /* 0x020fe400000e0000 */
[----:B------:R-:W-:Y:S01]  /*f780*/  LEA.HI.X R59, R52, UR19, R53, 0x2, P2 ;  /* 0x00000013343b7c11 */ /* 0x000fe200090f1435 */
[----:B------:R-:W-:-:S12]  /*f790*/  @P4 BRA `(.L_x_1551) ;  /* 0x0000000000284947 */ /* 0x000fd80003800000 */
[----:B------:R-:W-:Y:S05]  /*f7a0*/  @!P0 BRA `(.L_x_1551) ;  /* 0x0000000000248947 */ /* 0x000fea0003800000 */
[----:B------:R-:W-:Y:S02]  /*f7b0*/  IMAD.U32 R52, RZ, RZ, UR10 ;  /* 0x0000000aff347e24 */ /* 0x000fe4000f8e00ff */
[----:B------:R-:W-:Y:S02]  /*f7c0*/  IMAD.U32 R54, RZ, RZ, UR10 ;  /* 0x0000000aff367e24 */ /* 0x000fe4000f8e00ff */
[----:B------:R-:W-:Y:S02]  /*f7d0*/  IMAD.U32 R53, RZ, RZ, UR11 ;  /* 0x0000000bff357e24 */ /* 0x000fe4000f8e00ff */
[----:B------:R-:W-:-:S03]  /*f7e0*/  IMAD.U32 R55, RZ, RZ, UR11 ;  /* 0x0000000bff377e24 */ /* 0x000fc6000f8e00ff */
[----:B------:R-:W2:Y:S04]  /*f7f0*/  LDG.E R52, desc[UR36][R52.64] ;  /* 0x0000002434347981 */ /* 0x000ea8000c1e1900 */
[----:B------:R-:W3:Y:S01]  /*f800*/  LDG.E R54, desc[UR36][R54.64+0x4] ;  /* 0x0000042436367981 */ /* 0x000ee2000c1e1900 */
[----:B--2---:R-:W-:Y:S02]  /*f810*/  R2UR UR10, R52 ;  /* 0x00000000340a72ca */ /* 0x004fe400000e0000 */
[----:B---3--:R-:W-:-:S13]  /*f820*/  R2UR UR12, R54 ;  /* 0x00000000360c72ca */ /* 0x008fda00000e0000 */
[----:B------:R-:W-:-:S12]  /*f830*/  UIADD3 UR12, -UR10, UR12, URZ ;  /* 0x0000000c0a0c7290 */ /* 0x000fd8000fffe13f */
.L_x_1551:
[----:B------:R-:W2:Y:S01]  /*f840*/  LDL R57, [R1+0x4] ;  /* 0x0000040001397983 */ /* 0x000ea20000100800 */
[----:B------:R-:W-:Y:S01]  /*f850*/  UIMAD UR14, UR12, UR20, URZ ;  /* 0x000000140c0e72a4 */ /* 0x000fe2000f8e023f */
[----:B------:R-:W-:Y:S02]  /*f860*/  LOP3.LUT P0, RZ, R213, 0x3, RZ, 0xc0, !PT ;  /* 0x00000003d5ff7812 */ /* 0x000fe4000780c0ff */
[----:B------:R-:W-:Y:S01]  /*f870*/  SHFL.IDX PT, R52, R58, RZ, 0x1c1f ;  /* 0x001c1fff3a347589 */ /* 0x000fe200000e0000 */
[----:B------:R-:W-:-:S03]  /*f880*/  PLOP3.LUT P3, PT, PT, PT, UP1, 0x80, 0x0 ;  /* 0x000000000000781c */ /* 0x000fc60003f6f018 */
[----:B------:R-:W0:Y:S04]  /*f890*/  SHFL.IDX PT, R53, R59, RZ, 0x1c1f ;  /* 0x001c1fff3b357589 */ /* 0x000e2800000e0000 */
[----:B------:R-:W-:Y:S04]  /*f8a0*/  SHFL.IDX PT, R54, R58, 0x1, 0x1c1f ;  /* 0x003c1f003a367f89 */ /* 0x000fe800000e0000 */
[----:B------:R-:W1:Y:S01]  /*f8b0*/  SHFL.IDX PT, R55, R59, 0x1, 0x1c1f ;  /* 0x003c1f003b377f89 */ /* 0x000e6200000e0000 */
[----:B--2---:R-:W-:-:S04]  /*f8c0*/  VIADD R60, R57, UR47 ;  /* 0x0000002f393c7c36 */ /* 0x004fc80008000000 */
        /* <DEDUP_REMOVED lines=8> */
[----:B------:R-:W0:Y:S01]  /*f950*/  S2R R61, SR_TID.X ;  /* 0x00000000003d7919 */ /* 0x000e220000002100 */
[----:B------:R-:W-:Y:S01]  /*f960*/  ULDC.64 UR12, c[0x0][0xaa0] ;  /* 0x0002a800000c7ab9 */ /* 0x000fe20000000a00 */
[----:B0-----:R-:W-:-:S05]  /*f970*/  VIADD R0, R61, 0xffffff80 ;  /* 0xffffff803d007836 */ /* 0x001fca0000000000 */
[----:B------:R-:W-:-:S04]  /*f980*/  SHF.R.S32.HI R3, RZ, 0x1f, R0 ;  /* 0x0000001fff037819 */ /* 0x000fc80000011400 */
[----:B------:R-:W-:-:S04]  /*f990*/  LEA.HI R3, R3, R0, RZ, 0x3 ;  /* 0x0000000003037211 */ /* 0x000fc800078f18ff */
[----:B------:R-:W-:Y:S02]  /*f9a0*/  LOP3.LUT R5, R3, 0xfffffff8, RZ, 0xc0, !PT ;  /* 0xfffffff803057812 */ /* 0x000fe400078ec0ff */
[----:B------:R-:W-:-:S03]  /*f9b0*/  SHF.R.S32.HI R3, RZ, 0x3, R3 ;  /* 0x00000003ff037819 */ /* 0x000fc60000011403 */
[----:B------:R-:W-:Y:S02]  /*f9c0*/  IMAD.IADD R20, R0, 0x1, -R5 ;  /* 0x0000000100147824 */ /* 0x000fe400078e0a05 */
[----:B------:R-:W-:Y:S02]  /*f9d0*/  IMAD.MOV.U32 R5, RZ, RZ, 0x2 ;  /* 0x00000002ff057424 */ /* 0x000fe400078e00ff */
[----:B------:R-:W-:-:S04]  /*f9e0*/  IMAD.SHL.U32 R0, R20, 0x8, RZ ;  /* 0x0000000814007824 */ /* 0x000fc800078e00ff */
[----:B------:R-:W-:-:S04]  /*f9f0*/  IMAD R4, R3, 0x40, R0 ;  /* 0x0000004003047824 */ /* 0x000fc800078e0200 */
[----:B------:R-:W-:Y:S01]  /*fa00*/  IMAD.WIDE R4, R4, R5, UR8 ;  /* 0x0000000804047e25 */ /* 0x000fe2000f8e0205 */
[----:B------:R-:W-:Y:S02]  /*fa10*/  UIMAD UR10, UR15, UR12, URZ ;  /* 0x0000000c0f0a72a4 */ /* 0x000fe4000f8e023f */
[C---:B------:R-:W-:Y:S02]  /*fa20*/  IADD3 R9, P4, R4.reuse, 0x1000, RZ ;  /* 0x0000100004097810 */ /* 0x040fe40007f9e0ff */
[C---:B------:R-:W-:Y:S02]  /*fa30*/  IADD3 R13, P3, R4.reuse, 0x2000, RZ ;  /* 0x00002000040d7810 */ /* 0x040fe40007f7e0ff */
[----:B------:R-:W-:Y:S01]  /*fa40*/  IADD3 R25, P2, R4, 0x3000, RZ ;  /* 0x0000300004197810 */ /* 0x000fe20007f5e0ff */
[----:B------:R-:W-:Y:S01]  /*fa50*/  UIMAD UR10, UR4, UR13, UR10 ;  /* 0x0000000d040a72a4 */ /* 0x000fe2000f8e020a */
[----:B------:R-:W-:Y:S01]  /*fa60*/  LOP3.LUT R8, R9, 0x380, RZ, 0xc0, !PT ;  /* 0x0000038009087812 */ /* 0x000fe200078ec0ff */
[----:B------:R-:W-:Y:S01]  /*fa70*/  UIMAD.WIDE.U32 UR8, UR4, UR12, URZ ;  /* 0x0000000c040872a5 */ /* 0x000fe2000f8e003f */
[----:B------:R-:W-:-:S02]  /*fa80*/  LOP3.LUT R12, R13, 0x380, RZ, 0xc0, !PT ;  /* 0x000003800d0c7812 */ /* 0x000fc400078ec0ff */
[----:B------:R-:W-:Y:S01]  /*fa90*/  LOP3.LUT R24, R25, 0x380, RZ, 0xc0, !PT ;  /* 0x0000038019187812 */ /* 0x000fe200078ec0ff */
[----:B------:R-:W-:Y:S01]  /*faa0*/  UIADD3 UR9, UR9, UR10, URZ ;  /* 0x0000000a09097290 */ /* 0x000fe2000fffe03f */
[----:B------:R-:W-:Y:S01]  /*fab0*/  SHF.R.U64 R8, R8, 0x3, RZ ;  /* 0x0000000308087819 */ /* 0x000fe200000012ff */
[----:B------:R-:W-:Y:S01]  /*fac0*/  IMAD R20, R20, 0x20, R3 ;  /* 0x0000002014147824 */ /* 0x000fe200078e0203 */
[----:B------:R-:W-:Y:S01]  /*fad0*/  SHF.R.U64 R12, R12, 0x3, RZ ;  /* 0x000000030c0c7819 */ /* 0x000fe200000012ff */
[----:B------:R-:W-:Y:S01]  /*fae0*/  ULDC.64 UR10, c[0x0][0xae8] ;  /* 0x0002ba00000a7ab9 */ /* 0x000fe20000000a00 */
[----:B------:R-:W-:Y:S01]  /*faf0*/  SHF.R.U64 R24, R24, 0x3, RZ ;  /* 0x0000000318187819 */ /* 0x000fe200000012ff */
[----:B------:R-:W-:Y:S01]  /*fb00*/  UIMAD.WIDE.U32 UR8, UR54, UR10, UR8 ;  /* 0x0000000a360872a5 */ /* 0x000fe2000f8e0008 */
[----:B------:R-:W-:Y:S01]  /*fb10*/  LOP3.LUT R8, R8, R9, RZ, 0x3c, !PT ;  /* 0x0000000908087212 */ /* 0x000fe200078e3cff */
[--C-:B------:R-:W-:Y:S01]  /*fb20*/  IMAD.X R9, RZ, RZ, R5.reuse, P4 ;  /* 0x000000ffff097224 */ /* 0x100fe200020e0605 */
[----:B------:R-:W-:Y:S01]  /*fb30*/  LOP3.LUT R12, R12, R13, RZ, 0x3c, !PT ;  /* 0x0000000d0c0c7212 */ /* 0x000fe200078e3cff */
[--C-:B------:R-:W-:Y:S01]  /*fb40*/  IMAD.X R13, RZ, RZ, R5.reuse, P3 ;  /* 0x000000ffff0d7224 */ /* 0x100fe200018e0605 */
[----:B------:R-:W-:Y:S01]  /*fb50*/  LOP3.LUT R24, R24, R25, RZ, 0x3c, !PT ;  /* 0x0000001918187212 */ /* 0x000fe200078e3cff */
[----:B------:R-:W-:Y:S01]  /*fb60*/  IMAD.X R25, RZ, RZ, R5, P2 ;  /* 0x000000ffff197224 */ /* 0x000fe200010e0605 */
[C---:B------:R-:W-:Y:S01]  /*fb70*/  IADD3 R29, P0, R4.reuse, 0x4000, RZ ;  /* 0x00004000041d7810 */ /* 0x040fe20007f1e0ff */
[----:B------:R-:W-:Y:S01]  /*fb80*/  USHF.R.S32.HI UR4, URZ, 0x1f, UR16 ;  /* 0x0000001f3f047899 */ /* 0x000fe20008011410 */
[----:B------:R-:W-:-:S02]  /*fb90*/  IADD3 R33, P6, R4, 0x5000, RZ ;  /* 0x0000500004217810 */ /* 0x000fc40007fde0ff */
[C---:B------:R-:W-:Y:S01]  /*fba0*/  IADD3 R37, P5, R4.reuse, 0x6000, RZ ;  /* 0x0000600004257810 */ /* 0x040fe20007fbe0ff */
[----:B------:R-:W-:Y:S01]  /*fbb0*/  UIMAD UR9, UR54, UR11, UR9 ;  /* 0x0000000b360972a4 */ /* 0x000fe2000f8e0209 */
[----:B------:R-:W-:Y:S01]  /*fbc0*/  IADD3 R41, P4, R4, 0x7000, RZ ;  /* 0x0000700004297810 */ /* 0x000fe20007f9e0ff */
[----:B------:R-:W-:Y:S01]  /*fbd0*/  VIADD R78, R20, UR47 ;  /* 0x0000002f144e7c36 */ /* 0x000fe20008000000 */
[C---:B------:R-:W-:Y:S01]  /*fbe0*/  IADD3 R45, P3, R4.reuse, 0x8000, RZ ;  /* 0x00008000042d7810 */ /* 0x040fe20007f7e0ff */
[----:B------:R-:W-:Y:S01]  /*fbf0*/  ULDC.64 UR10, c[0x0][0xaf0] ;  /* 0x0002bc00000a7ab9 */ /* 0x000fe20000000a00 */
[----:B------:R-:W-:Y:S01]  /*fc00*/  IADD3 R49, P2, R4, 0x9000, RZ ;  /* 0x0000900004317810 */ /* 0x000fe20007f5e0ff */
[----:B------:R-:W-:Y:S01]  /*fc10*/  UIMAD UR4, UR4, UR10, URZ ;  /* 0x0000000a040472a4 */ /* 0x000fe2000f8e023f */
[----:B------:R-:W-:Y:S01]  /*fc20*/  LOP3.LUT R28, R29, 0x380, RZ, 0xc0, !PT ;  /* 0x000003801d1c7812 */ /* 0x000fe200078ec0ff */
[----:B------:R-:W-:Y:S01]  /*fc30*/  @UP2 ULDC UR12, c[0x0][0xbec] ;  /* 0x0002fb00000c2ab9 */ /* 0x000fe20000000800 */
[----:B------:R-:W-:Y:S01]  /*fc40*/  LOP3.LUT R32, R33, 0x380, RZ, 0xc0, !PT ;  /* 0x0000038021207812 */ /* 0x000fe200078ec0ff */
[----:B------:R-:W5:Y:S01]  /*fc50*/  LD.E.128 R12, desc[UR36][R12.64] ;  /* 0x000000240c0c7980 */ /* 0x000f62000c101d00 */
[----:B------:R-:W-:-:S02]  /*fc60*/  LOP3.LUT R36, R37, 0x380, RZ, 0xc0, !PT ;  /* 0x0000038025247812 */ /* 0x000fc400078ec0ff */
[----:B------:R-:W-:Y:S01]  /*fc70*/  LOP3.LUT R40, R41, 0x380, RZ, 0xc0, !PT ;  /* 0x0000038029287812 */ /* 0x000fe200078ec0ff */
[----:B------:R-:W5:Y:S01]  /*fc80*/  LD.E.128 R24, desc[UR36][R24.64] ;  /* 0x0000002418187980 */ /* 0x000f62000c101d00 */
[----:B------:R-:W-:Y:S02]  /*fc90*/  LOP3.LUT R44, R45, 0x380, RZ, 0xc0, !PT ;  /* 0x000003802d2c7812 */ /* 0x000fe400078ec0ff */
[----:B------:R-:W-:Y:S01]  /*fca0*/  LOP3.LUT R48, R49, 0x380, RZ, 0xc0, !PT ;  /* 0x0000038031307812 */ /* 0x000fe200078ec0ff */
[----:B------:R-:W-:Y:S01]  /*fcb0*/  @P1 IMAD.HI.U32 R20, R78, UR12, RZ ;  /* 0x0000000c4e141c27 */ /* 0x000fe2000f8e00ff */
[----:B------:R-:W-:Y:S01]  /*fcc0*/  SHF.R.U64 R28, R28, 0x3, RZ ;  /* 0x000000031c1c7819 */ /* 0x000fe200000012ff */
[----:B------:R-:W-:Y:S01]  /*fcd0*/  UIMAD UR4, UR16, UR11, UR4 ;  /* 0x0000000b100472a4 */ /* 0x000fe2000f8e0204 */
[----:B------:R-:W-:Y:S02]  /*fce0*/  SHF.R.U64 R32, R32, 0x3, RZ ;  /* 0x0000000320207819 */ /* 0x000fe400000012ff */
[----:B------:R-:W-:-:S02]  /*fcf0*/  SHF.R.U64 R36, R36, 0x3, RZ ;  /* 0x0000000324247819 */ /* 0x000fc400000012ff */
[----:B------:R-:W-:Y:S02]  /*fd00*/  SHF.R.U64 R40, R40, 0x3, RZ ;  /* 0x0000000328287819 */ /* 0x000fe400000012ff */
[----:B------:R-:W-:Y:S01]  /*fd10*/  SHF.R.U64 R44, R44, 0x3, RZ ;  /* 0x000000032c2c7819 */ /* 0x000fe200000012ff */
[----:B------:R-:W-:Y:S01]  /*fd20*/  UIMAD.WIDE.U32 UR16, UR16, UR10, UR8 ;  /* 0x0000000a101072a5 */ /* 0x000fe2000f8e0008 */
[----:B------:R-:W-:Y:S01]  /*fd30*/  SHF.R.U64 R48, R48, 0x3, RZ ;  /* 0x0000000330307819 */ /* 0x000fe200000012ff */
[----:B------:R-:W-:Y:S01]  /*fd40*/  IMAD.MOV.U32 R77, RZ, RZ, R78 ;  /* 0x000000ffff4d7224 */ /* 0x000fe200078e004e */
[----:B------:R-:W-:Y:S01]  /*fd50*/  @UP2 ULDC UR8, c[0x0][0xbf0] ;  /* 0x0002fc0000082ab9 */ /* 0x000fe20000000800 */
        /* <DEDUP_REMOVED lines=12> */
[----:B------:R-:W-:Y:S01]  /*fe20*/  @P1 SHF.R.U32.HI R77, RZ, UR8, R20 ;  /* 0x00000008ff4d1c19 */ /* 0x000fe20008011614 */
[----:B------:R-:W-:Y:S01]  /*fe30*/  UIADD3 UR4, UR17, UR4, URZ ;  /* 0x0000000411047290 */ /* 0x000fe2000fffe03f */
[C---:B------:R-:W-:Y:S01]  /*fe40*/  IADD3 R53, P0, R4.reuse, 0xa000, RZ ;  /* 0x0000a00004357810 */ /* 0x040fe20007f1e0ff */
[----:B------:R-:W-:Y:S01]  /*fe50*/  ULDC.64 UR8, c[0x0][0xae0] ;  /* 0x0002b80000087ab9 */ /* 0x000fe20000000a00 */
[----:B------:R-:W-:-:S02]  /*fe60*/  IADD3 R57, P6, R4, 0xb000, RZ ;  /* 0x0000b00004397810 */ /* 0x000fc40007fde0ff */
[C---:B------:R-:W-:Y:S01]  /*fe70*/  LOP3.LUT R11, R4.reuse, 0x380, RZ, 0xc0, !PT ;  /* 0x00000380040b7812 */ /* 0x040fe200078ec0ff */
[----:B------:R-:W-:Y:S01]  /*fe80*/  IMAD.U32 R21, RZ, RZ, UR17 ;  /* 0x00000011ff157e24 */ /* 0x000fe2000f8e00ff */
[C---:B------:R-:W-:Y:S01]  /*fe90*/  IADD3 R61, P5, R4.reuse, 0xc000, RZ ;  /* 0x0000c000043d7810 */ /* 0x040fe20007fbe0ff */
[----:B------:R-:W5:Y:S01]  /*fea0*/  LD.E.128 R28, desc[UR36][R28.64] ;  /* 0x000000241c1c7980 */ /* 0x000f62000c101d00 */
[C---:B------:R-:W-:Y:S02]  /*feb0*/  IADD3 R65, P4, R4.reuse, 0xd000, RZ ;  /* 0x0000d00004417810 */ /* 0x040fe40007f9e0ff */
[C---:B------:R-:W-:Y:S01]  /*fec0*/  IADD3 R69, P3, R4.reuse, 0xe000, RZ ;  /* 0x0000e00004457810 */ /* 0x040fe20007f7e0ff */
[----:B------:R-:W5:Y:S01]  /*fed0*/  LD.E.128 R32, desc[UR36][R32.64] ;  /* 0x0000002420207980 */ /* 0x000f62000c101d00 */
[----:B------:R-:W-:Y:S01]  /*fee0*/  IADD3 R7, P2, R4, 0xf000, RZ ;  /* 0x0000f00004077810 */ /* 0x000fe20007f5e0ff */
[--C-:B------:R-:W-:Y:S01]  /*fef0*/  IMAD.MOV R79, RZ, RZ, -R77.reuse ;  /* 0x000000ffff4f7224 */ /* 0x100fe200078e0a4d */
[----:B------:R-:W-:Y:S01]  /*ff00*/  SHF.R.S32.HI R76, RZ, 0x1f, R77 ;  /* 0x0000001fff4c7819 */ /* 0x000fe2000001144d */
[----:B------:R-:W5:Y:S01]  /*ff10*/  LD.E.128 R36, desc[UR36][R36.64] ;  /* 0x0000002424247980 */ /* 0x000f62000c101d00 */
[----:B------:R-:W-:-:S02]  /*ff20*/  LOP3.LUT R52, R53, 0x380, RZ, 0xc0, !PT ;  /* 0x0000038035347812 */ /* 0x000fc400078ec0ff */
[----:B------:R-:W-:Y:S01]  /*ff30*/  LOP3.LUT R56, R57, 0x380, RZ, 0xc0, !PT ;  /* 0x0000038039387812 */ /* 0x000fe200078ec0ff */
[----:B------:R-:W-:Y:S01]  /*ff40*/  IMAD.U32 R20, RZ, RZ, UR16 ;  /* 0x00000010ff147e24 */ /* 0x000fe2000f8e00ff */
[----:B------:R-:W-:Y:S01]  /*ff50*/  LOP3.LUT R60, R61, 0x380, RZ, 0xc0, !PT ;  /* 0x000003803d3c7812 */ /* 0x000fe200078ec0ff */
[----:B------:R-:W-:Y:S01]  /*ff60*/  IMAD.U32 R21, RZ, RZ, UR4 ;  /* 0x00000004ff157e24 */ /* 0x000fe2000f8e00ff */
[----:B------:R-:W-:Y:S01]  /*ff70*/  LOP3.LUT R64, R65, 0x380, RZ, 0xc0, !PT ;  /* 0x0000038041407812 */ /* 0x000fe200078ec0ff */
[----:B------:R-:W-:Y:S01]  /*ff80*/  IMAD.X R73, RZ, RZ, R5, P2 ;  /* 0x000000ffff497224 */ /* 0x000fe200010e0605 */
[----:B------:R-:W-:Y:S01]  /*ff90*/  LOP3.LUT R68, R69, 0x380, RZ, 0xc0, !PT ;  /* 0x0000038045447812 */ /* 0x000fe200078ec0ff */
[----:B------:R-:W5:Y:S01]  /*ffa0*/  LD.E.128 R40, desc[UR36][R40.64] ;  /* 0x0000002428287980 */ /* 0x000f62000c101d00 */
[----:B------:R-:W-:Y:S01]  /*ffb0*/  LOP3.LUT R6, R7, 0x380, RZ, 0xc0, !PT ;  /* 0x0000038007067812 */ /* 0x000fe200078ec0ff */
[----:B------:R-:W-:Y:S01]  /*ffc0*/  IMAD R76, R76, UR8, RZ ;  /* 0x000000084c4c7c24 */ /* 0x000fe2000f8e02ff */
[----:B------:R-:W-:Y:S01]  /*ffd0*/  SHF.R.U64 R52, R52, 0x3, RZ ;  /* 0x0000000334347819 */ /* 0x000fe200000012ff */
[----:B------:R-:W-:Y:S01]  /*ffe0*/  IMAD R79, R79, UR20, R78 ;  /* 0x000000144f4f7c24 */ /* 0x000fe2000f8e024e */
[----:B------:R-:W-:Y:S01]  /*fff0*/  SHF.R.U64 R56, R56, 0x3, RZ ;  /* 0x0000000338387819 */ /* 0x000fe200000012ff */
[----:B------:R-:W5:Y:S01]  /*10000*/  LD.E.128 R44, desc[UR36][R44.64] ;  /* 0x000000242c2c7980 */ /* 0x000f62000c101d00 */
[----:B------:R-:W-:-:S02]  /*10010*/  SHF.R.U64 R60, R60, 0x3, RZ ;  /* 0x000000033c3c7819 */ /* 0x000fc400000012ff */
[----:B------:R-:W-:Y:S01]  /*10020*/  SHF.R.U64 R64, R64, 0x3, RZ ;  /* 0x0000000340407819 */ /* 0x000fe200000012ff */
[----:B------:R-:W5:Y:S01]  /*10030*/  LD.E.128 R48, desc[UR36][R48.64] ;  /* 0x0000002430307980 */ /* 0x000f62000c101d00 */
[----:B------:R-:W-:Y:S02]  /*10040*/  SHF.R.U64 R68, R68, 0x3, RZ ;  /* 0x0000000344447819 */ /* 0x000fe400000012ff */
[----:B------:R-:W-:Y:S02]  /*10050*/  SHF.R.U64 R11, R11, 0x3, RZ ;  /* 0x000000030b0b7819 */ /* 0x000fe400000012ff */
[----:B------:R-:W-:Y:S01]  /*10060*/  SHF.R.U64 R6, R6, 0x3, RZ ;  /* 0x0000000306067819 */ /* 0x000fe200000012ff */
[----:B------:R-:W-:Y:S01]  /*10070*/  IMAD R81, R77, UR9, R76 ;  /* 0x000000094d517c24 */ /* 0x000fe2000f8e024c */
        /* <DEDUP_REMOVED lines=11> */
[----:B------:R-:W-:Y:S01]  /*10130*/  IMAD.WIDE.U32 R20, R77, UR8, R20 ;  /* 0x000000084d147c25 */ /* 0x000fe2000f8e0014 */
[----:B------:R-:W-:Y:S01]  /*10140*/  LOP3.LUT R72, R6, R7, RZ, 0x3c, !PT ;  /* 0x0000000706487212 */ /* 0x000fe200078e3cff */
[----:B------:R-:W-:Y:S01]  /*10150*/  ULDC.64 UR8, c[0x0][0xad8] ;  /* 0x0002b60000087ab9 */ /* 0x000fe20000000a00 */
[----:B------:R-:W-:Y:S01]  /*10160*/  SHF.R.S32.HI R76, RZ, 0x1f, R79 ;  /* 0x0000001fff4c7819 */ /* 0x000fe2000001144f */
[----:B------:R-:W-:Y:S01]  /*10170*/  IMAD.IADD R21, R21, 0x1, R81 ;  /* 0x0000000115157824 */ /* 0x000fe200078e0251 */
[----:B------:R-:W5:Y:S03]  /*10180*/  LD.E.128 R4, desc[UR36][R4.64] ;  /* 0x0000002404047980 */ /* 0x000f66000c101d00 */
[----:B------:R-:W-:Y:S01]  /*10190*/  IMAD R76, R76, UR8, RZ ;  /* 0x000000084c4c7c24 */ /* 0x000fe2000f8e02ff */
[----:B------:R-:W5:Y:S01]  /*101a0*/  LD.E.128 R8, desc[UR36][R8.64] ;  /* 0x0000002408087980 */ /* 0x000f62000c101d00 */
[----:B------:R-:W-:-:S03]  /*101b0*/  VIADD R84, R3, UR47 ;  /* 0x0000002f03547c36 */ /* 0x000fc60008000000 */
[----:B------:R-:W5:Y:S01]  /*101c0*/  LD.E.128 R52, desc[UR36][R52.64] ;  /* 0x0000002434347980 */ /* 0x000f62000c101d00 */
[----:B------:R-:W-:-:S03]  /*101d0*/  IMAD R3, R79, UR9, R76 ;  /* 0x000000094f037c24 */ /* 0x000fc6000f8e024c */
[----:B------:R-:W5:Y:S01]  /*101e0*/  LD.E.128 R56, desc[UR36][R56.64] ;  /* 0x0000002438387980 */ /* 0x000f62000c101d00 */
[----:B------:R-:W-:Y:S01]  /*101f0*/  IMAD.WIDE.U32 R20, R79, UR8, R20 ;  /* 0x000000084f147c25 */ /* 0x000fe2000f8e0014 */
[----:B------:R-:W-:Y:S02]  /*10200*/  ULDC.64 UR8, c[0x0][0xa80] ;  /* 0x0002a00000087ab9 */ /* 0x000fe40000000a00 */
[----:B------:R-:W5:Y:S04]  /*10210*/  LD.E.128 R60, desc[UR36][R60.64] ;  /* 0x000000243c3c7980 */ /* 0x000f68000c101d00 */
        /* <DEDUP_REMOVED lines=8> */
[----:B0-----:R-:W0:Y:S01]  /*102a0*/  FENCE.VIEW.ASYNC.S ;  /* 0x00000000000073c6 */ /* 0x001e220000000000 */
        /* <DEDUP_REMOVED lines=11> */
[----:B0-----:R0:W1:Y:S01]  /*10360*/  SHFL.IDX PT, R81, R82, RZ, 0x181f ;  /* 0x00181fff52517589 */ /* 0x00106200000e0000 */
[----:B------:R-:W-:Y:S03]  /*10370*/  BSSY B1, `(.L_x_1553) ;  /* 0x000001b000017945 */ /* 0x000fe60003800000 */
[----:B------:R0:W2:Y:S01]  /*10380*/  SHFL.IDX PT, R3, R83, RZ, 0x181f ;  /* 0x00181fff53037589 */ /* 0x0000a200000e0000 */
[----:B------:R-:W-:Y:S01]  /*10390*/  SYNCS.ARRIVE.TRANS64.RED.A1T0 RZ, [UR7], RZ ;  /* 0x000000ffffff79a7 */ /* 0x000fe20008100407 */
        /* <DEDUP_REMOVED lines=24> */
.L_x_1554:
[----:B------:R-:W-:Y:S05]  /*10520*/  BSYNC B1 ;  /* 0x0000000000017941 */ /* 0x000fea0003800000 */
.L_x_1553:
[----:B--2---:R2:W3:Y:S01]  /*10530*/  SHFL.IDX PT, R3, R83, 0x1, 0x181f ;  /* 0x00381f0053037f89 */ /* 0x0044e200000e0000 */
[----:B------:R-:W-:Y:S03]  /*10540*/  BSSY B1, `(.L_x_1555) ;  /* 0x0000014000017945 */ /* 0x000fe60003800000 */
[----:B0----5:R2:W0:Y:S01]  /*10550*/  SHFL.IDX PT, R29, R82, 0x1, 0x181f ;  /* 0x00381f00521d7f89 */ /* 0x02142200000e0000 */
[----:B------:R-:W-:Y:S05]  /*10560*/  @P1 BRA `(.L_x_1556) ;  /* 0x0000000000441947 */ /* 0x000fea0003800000 */
[----:B------:R-:W-:Y:S02]  /*10570*/  ULDC UR4, c[0x0][0xac8] ;  /* 0x0002b20000047ab9 */ /* 0x000fe40000000800 */
[----:B------:R-:W-:Y:S02]  /*10580*/  ISETP.GE.AND P4, PT, R0, UR4, PT ;  /* 0x0000000400007c0c */ /* 0x000fe4000bf86270 */
[----:B------:R-:W-:Y:S02]  /*10590*/  ISETP.GE.AND P3, PT, R86, UR4, PT ;  /* 0x0000000456007c0c */ /* 0x000fe4000bf66270 */
[----:B------:R-:W-:Y:S02]  /*105a0*/  ISETP.GE.AND P2, PT, R88, UR4, PT ;  /* 0x0000000458007c0c */ /* 0x000fe4000bf46270 */
[----:B------:R-:W-:-:S07]  /*105b0*/  ISETP.GE.AND P1, PT, R90, UR4, PT ;  /* 0x000000045a007c0c */ /* 0x000fce000bf26270 */
[-C--:B0-----:R-:W-:Y:S02]  /*105c0*/  @!P4 LEA R4, P6, R0, R29.reuse, 0x1 ;  /* 0x0000001d0004c211 */ /* 0x081fe400078c08ff */
        /* <DEDUP_REMOVED lines=11> */
.L_x_1556:
[----:B------:R-:W-:Y:S05]  /*10680*/  BSYNC B1 ;  /* 0x0000000000017941 */ /* 0x000fea0003800000 */
.L_x_1555:
[----:B---3--:R3:W0:Y:S01]  /*10690*/  SHFL.IDX PT, R3, R83, 0x2, 0x181f ;  /* 0x00581f0053037f89 */ /* 0x00862200000e0000 */
[----:B------:R-:W-:Y:S03]  /*106a0*/  BSSY B1, `(.L_x_1557) ;  /* 0x0000014000017945 */ /* 0x000fe60003800000 */
[----:B----4-:R3:W4:Y:S01]  /*106b0*/  SHFL.IDX PT, R11, R82, 0x2, 0x181f ;  /* 0x00581f00520b7f89 */ /* 0x01072200000e0000 */
[----:B------:R-:W-:Y:S05]  /*106c0*/  @P0 BRA `(.L_x_1558) ;  /* 0x0000000000440947 */ /* 0x000fea0003800000 */
[----:B------:R-:W-:Y:S02]  /*106d0*/  ULDC UR4, c[0x0][0xac8] ;  /* 0x0002b20000047ab9 */ /* 0x000fe40000000800 */
[----:B------:R-:W-:Y:S02]  /*106e0*/  ISETP.GE.AND P3, PT, R0, UR4, PT ;  /* 0x0000000400007c0c */ /* 0x000fe4000bf66270 */
[----:B------:R-:W-:Y:S02]  /*106f0*/  ISETP.GE.AND P2, PT, R86, UR4, PT ;  /* 0x0000000456007c0c */ /* 0x000fe4000bf46270 */
[----:B------:R-:W-:Y:S02]  /*10700*/  ISETP.GE.AND P1, PT, R88, UR4, PT ;  /* 0x0000000458007c0c */ /* 0x000fe4000bf26270 */
[----:B------:R-:W-:-:S07]  /*10710*/  ISETP.GE.AND P0, PT, R90, UR4, PT ;  /* 0x000000045a007c0c */ /* 0x000fce000bf06270 */
[-C--:B----4-:R-:W-:Y:S02]  /*10720*/  @!P3 LEA R4, P6, R0, R11.reuse, 0x1 ;  /* 0x0000000b0004b211 */ /* 0x090fe400078c08ff */
[-C--:B------:R-:W-:Y:S02]  /*10730*/  @!P2 LEA R6, P5, R86, R11.reuse, 0x1 ;  /* 0x0000000b5606a211 */ /* 0x080fe400078a08ff */
[----:B------:R-:W-:Y:S02]  /*10740*/  @!P1 LEA R8, P4, R88, R11, 0x1 ;  /* 0x0000000b58089211 */ /* 0x000fe400078808ff */
[----:B0-----:R-:W-:Y:S02]  /*10750*/  @!P3 LEA.HI.X R5, R0, R3, R91, 0x1, P6 ;  /* 0x000000030005b211 */ /* 0x001fe400030f0c5b */
[----:B------:R-:W-:Y:S02]  /*10760*/  @!P0 LEA R10, P6, R90, R11, 0x1 ;  /* 0x0000000b5a0a8211 */ /* 0x000fe400078c08ff */
[-C--:B------:R-:W-:Y:S01]  /*10770*/  @!P2 LEA.HI.X R7, R86, R3.reuse, R89, 0x1, P5 ;  /* 0x000000035607a211 */ /* 0x080fe200028f0c59 */
[----:B------:R0:W-:Y:S01]  /*10780*/  @!P3 ST.E.128 desc[UR36][R4.64], R12 ;  /* 0x0000000c0400b985 */ /* 0x0001e2000c101d24 */
[----:B------:R-:W-:-:S02]  /*10790*/  @!P1 LEA.HI.X R9, R88, R3, R85, 0x1, P4 ;  /* 0x0000000358099211 */ /* 0x000fc400020f0c55 */
[----:B------:R-:W-:Y:S01]  /*107a0*/  @!P0 LEA.HI.X R11, R90, R3, R87, 0x1, P6 ;  /* 0x000000035a0b8211 */ /* 0x000fe200030f0c57 */
[----:B------:R0:W-:Y:S04]  /*107b0*/  @!P2 ST.E.128 desc[UR36][R6.64], R36 ;  /* 0x000000240600a985 */ /* 0x0001e8000c101d24 */
[----:B------:R0:W-:Y:S04]  /*107c0*/  @!P1 ST.E.128 desc[UR36][R8.64], R52 ;  /* 0x0000003408009985 */ /* 0x0001e8000c101d24 */
[----:B------:R0:W-:Y:S02]  /*107d0*/  @!P0 ST.E.128 desc[UR36][R10.64], R68 ;  /* 0x000000440a008985 */ /* 0x0001e4000c101d24 */
.L_x_1558:
[----:B------:R-:W-:Y:S05]  /*107e0*/  BSYNC B1 ;  /* 0x0000000000017941 */ /* 0x000fea0003800000 */
.L_x_1557:
[----:B0-----:R-:W-:Y:S01]  /*107f0*/  VIADD R3, R84, 0x60 ;  /* 0x0000006054037836 */ /* 0x001fe20000000000 */
[----:B--23--:R-:W0:Y:S04]  /*10800*/  SHFL.IDX PT, R83, R83, 0x3, 0x181f ;  /* 0x00781f0053537f89 */ /* 0x00ce2800000e0000 */
[----:B------:R-:W-:Y:S01]  /*10810*/  ISETP.GE.AND P0, PT, R3, UR14, PT ;  /* 0x0000000e03007c0c */ /* 0x000fe2000bf06270 */
[----:B----4-:R2:W3:-:S12]  /*10820*/  SHFL.IDX PT, R11, R82, 0x3, 0x181f ;  /* 0x00781f00520b7f89 */ /* 0x0104d800000e0000 */
[----:B--2---:R-:W-:Y:S05]  /*10830*/  @P0 BRA `(.L_x_1559) ;  /* 0x0000002400640947 */ /* 0x004fea0003800000 */
[----:B------:R-:W-:Y:S02]  /*10840*/  ULDC UR4, c[0x0][0xac8] ;  /* 0x0002b20000047ab9 */ /* 0x000fe40000000800 */
[----:B------:R-:W-:Y:S02]  /*10850*/  ISETP.GE.AND P3, PT, R0, UR4, PT ;  /* 0x0000000400007c0c */ /* 0x000fe4000bf66270 */
[----:B------:R-:W-:Y:S02]  /*10860*/  ISETP.GE.AND P4, PT, R86, UR4, PT ;  /* 0x0000000456007c0c */ /* 0x000fe4000bf86270 */
[----:B------:R-:W-:-:S09]  /*10870*/  ISETP.GE.AND P5, PT, R88, UR4, PT ;  /* 0x0000000458007c0c */ /* 0x000fd2000bfa6270 */
[-C--:B---3--:R-:W-:Y:S02]  /*10880*/  @!P3 LEA R4, P0, R0, R11.reuse, 0x1 ;  /* 0x0000000b0004b211 */ /* 0x088fe400078008ff */
[-C--:B------:R-:W-:Y:S02]  /*10890*/  @!P4 LEA R6, P1, R86, R11.reuse, 0x1 ;  /* 0x0000000b5606c211 */ /* 0x080fe400078208ff */
[----:B------:R-:W-:Y:S02]  /*108a0*/  @!P5 LEA R8, P2, R88, R11, 0x1 ;  /* 0x0000000b5808d211 */ /* 0x000fe400078408ff */
[-C--:B0-----:R-:W-:Y:S02]  /*108b0*/  @!P3 LEA.HI.X R5, R0, R83.reuse, R91, 0x1, P0 ;  /* 0x000000530005b211 */ /* 0x081fe400000f0c5b */
[-C--:B------:R-:W-:Y:S02]  /*108c0*/  @!P4 LEA.HI.X R7, R86, R83.reuse, R89, 0x1, P1 ;  /* 0x000000535607c211 */ /* 0x080fe400008f0c59 */
[----:B------:R-:W-:Y:S01]  /*108d0*/  @!P5 LEA.HI.X R9, R88, R83, R85, 0x1, P2 ;  /* 0x000000535809d211 */ /* 0x000fe200010f0c55 */
[----:B------:R0:W-:Y:S01]  /*108e0*/  @!P3 ST.E.128 desc[UR36][R4.64], R24 ;  /* 0x000000180400b985 */ /* 0x0001e2000c101d24 */
[----:B------:R-:W-:-:S03]  /*108f0*/  ISETP.GE.AND P0, PT, R90, UR4, PT ;  /* 0x000000045a007c0c */ /* 0x000fc6000bf06270 */
[----:B------:R0:W-:Y:S04]  /*10900*/  @!P4 ST.E.128 desc[UR36][R6.64], R40 ;  /* 0x000000280600c985 */ /* 0x0001e8000c101d24 */
[----:B------:R0:W-:Y:S06]  /*10910*/  @!P5 ST.E.128 desc[UR36][R8.64], R56 ;  /* 0x000000380800d985 */ /* 0x0001ec000c101d24 */
[----:B------:R-:W-:Y:S05]  /*10920*/  @P0 BRA `(.L_x_1559) ;  /* 0x0000002400280947 */ /* 0x000fea0003800000 */
[----:B0-----:R-:W-:-:S04]  /*10930*/  LEA R4, P0, R90, R11, 0x1 ;  /* 0x0000000b5a047211 */ /* 0x001fc800078008ff */
[----:B------:R-:W-:-:S05]  /*10940*/  LEA.HI.X R5, R90, R83, R87, 0x1, P0 ;  /* 0x000000535a057211 */ /* 0x000fca00000f0c57 */
[----:B------:R0:W-:Y:S01]  /*10950*/  ST.E.128 desc[UR36][R4.64], R72 ;  /* 0x0000004804007985 */ /* 0x0001e2000c101d24 */
[----:B------:R-:W-:Y:S05]  /*10960*/  BRA `(.L_x_1559) ;  /* 0x0000002400187947 */ /* 0x000fea0003800000 */
.L_x_1552:
[----:B------:R-:W-:Y:S01]  /*10970*/  ULDC.64 UR12, c[0x0][0xb08] ;  /* 0x0002c200000c7ab9 */ /* 0x000fe20000000a00 */
[----:B0-----:R-:W-:Y:S01]  /*10980*/  IMAD.MOV.U32 R3, RZ, RZ, R56 ;  /* 0x000000ffff037224 */ /* 0x001fe200078e0038 */
[----:B------:R-:W-:Y:S01]  /*10990*/  UIMAD UR10, UR15, UR12, URZ ;  /* 0x0000000c0f0a72a4 */ /* 0x000fe2000f8e023f */
[----:B------:R-:W-:Y:S01]  /*109a0*/  BSSY B1, `(.L_x_1560) ;  /* 0x00000c3000017945 */ /* 0x000fe20003800000 */
[----:B------:R-:W-:Y:S01]  /*109b0*/  UIMAD.WIDE.U32 UR8, UR4, UR12, URZ ;  /* 0x0000000c040872a5 */ /* 0x000fe2000f8e003f */
[----:B------:R-:W-:Y:S01]  /*109c0*/  SHF.R.S32.HI R58, RZ, 0x1f, R197 ;  /* 0x0000001fff3a7819 */ /* 0x000fe200000114c5 */
[----:B------:R-:W-:Y:S01]  /*109d0*/  UIMAD UR10, UR4, UR13, UR10 ;  /* 0x0000000d040a72a4 */ /* 0x000fe2000f8e020a */
[----:B------:R-:W-:Y:S01]  /*109e0*/  SHF.R.S32.HI R59, RZ, 0x1f, R198 ;  /* 0x0000001fff3b7819 */ /* 0x000fe200000114c6 */
[----:B------:R-:W-:Y:S01]  /*109f0*/  USHF.R.S32.HI UR4, URZ, 0x1f, UR16 ;  /* 0x0000001f3f047899 */ /* 0x000fe20008011410 */
[----:B------:R-:W-:Y:S01]  /*10a00*/  SHF.R.S32.HI R60, RZ, 0x1f, R199 ;  /* 0x0000001fff3c7819 */ /* 0x000fe200000114c7 */
[----:B------:R-:W-:Y:S01]  /*10a10*/  UIADD3 UR9, UR9, UR10, URZ ;  /* 0x0000000a09097290 */ /* 0x000fe2000fffe03f */
[----:B------:R-:W-:Y:S01]  /*10a20*/  SHF.R.S32.HI R61, RZ, 0x1f, R200 ;  /* 0x0000001fff3d7819 */ /* 0x000fe200000114c8 */
[----:B------:R-:W-:Y:S01]  /*10a30*/  ULDC.64 UR12, c[0x0][0xb40] ;  /* 0x0002d000000c7ab9 */ /* 0x000fe20000000a00 */
[----:B------:R-:W-:Y:S01]  /*10a40*/  ULDC.64 UR10, c[0x0][0xb38] ;  /* 0x0002ce00000a7ab9 */ /* 0x000fe20000000a00 */
[----:B------:R-:W-:Y:S01]  /*10a50*/  UIMAD UR4, UR4, UR12, URZ ;  /* 0x0000000c040472a4 */ /* 0x000fe2000f8e023f */
[----:B------:R-:W-:Y:S01]  /*10a60*/  SHF.R.S32.HI R62, RZ, 0x1f, R201 ;  /* 0x0000001fff3e7819 */ /* 0x000fe200000114c9 */
[----:B------:R-:W-:Y:S01]  /*10a70*/  UIMAD.WIDE.U32 UR8, UR54, UR10, UR8 ;  /* 0x0000000a360872a5 */ /* 0x000fe2000f8e0008 */
[----:B------:R-:W-:Y:S01]  /*10a80*/  SHF.R.S32.HI R63, RZ, 0x1f, R202 ;  /* 0x0000001fff3f7819 */ /* 0x000fe200000114ca */
[----:B------:R-:W-:Y:S01]  /*10a90*/  UIMAD UR4, UR16, UR13, UR4 ;  /* 0x0000000d100472a4 */ /* 0x000fe2000f8e0204 */
[----:B------:R-:W-:Y:S01]  /*10aa0*/  SHF.R.S32.HI R68, RZ, 0x1f, R203 ;  /* 0x0000001fff447819 */ /* 0x000fe200000114cb */
[----:B------:R-:W-:Y:S01]  /*10ab0*/  UIMAD UR9, UR54, UR11, UR9 ;  /* 0x0000000b360972a4 */ /* 0x000fe2000f8e0209 */
[----:B------:R-:W-:Y:S01]  /*10ac0*/  SHF.R.S32.HI R69, RZ, 0x1f, R204 ;  /* 0x0000001fff457819 */ /* 0x000fe200000114cc */
[----:B------:R-:W-:Y:S01]  /*10ad0*/  UIADD3 UR7, UR7, 0x28420, URZ ;  /* 0x0002842007077890 */ /* 0x000fe2000fffe03f */
[----:B------:R-:W-:Y:S01]  /*10ae0*/  SHF.R.S32.HI R70, RZ, 0x1f, R205 ;  /* 0x0000001fff467819 */ /* 0x000fe200000114cd */
[----:B------:R-:W-:Y:S01]  /*10af0*/  UIMAD.WIDE.U32 UR16, UR16, UR12, UR8 ;  /* 0x0000000c101072a5 */ /* 0x000fe2000f8e0008 */
[----:B------:R-:W-:Y:S01]  /*10b00*/  SHF.R.S32.HI R71, RZ, 0x1f, R206 ;  /* 0x0000001fff477819 */ /* 0x000fe200000114ce */
[----:B------:R-:W-:Y:S01]  /*10b10*/  ULDC.64 UR10, c[0x0][0xb48] ;  /* 0x0002d200000a7ab9 */ /* 0x000fe20000000a00 */
[----:B------:R-:W-:Y:S01]  /*10b20*/  @UP2 ULDC UR8, c[0x0][0xbec] ;  /* 0x0002fb0000082ab9 */ /* 0x000fe20000000800 */
[----:B------:R-:W-:Y:S01]  /*10b30*/  UIADD3 UR9, UR17, UR4, URZ ;  /* 0x0000000411097290 */ /* 0x000fe2000fffe03f */
[----:B------:R-:W-:Y:S01]  /*10b40*/  @P1 IMAD.HI.U32 R0, R56, UR8, RZ ;  /* 0x0000000838001c27 */ /* 0x000fe2000f8e00ff */
[----:B------:R-:W-:Y:S01]  /*10b50*/  UPRMT UR7, URZ, 0x654, UR7 ;  /* 0x000006543f077896 */ /* 0x000fe20008000007 */
[----:B------:R-:W-:Y:S01]  /*10b60*/  SHF.R.S32.HI R72, RZ, 0x1f, R207 ;  /* 0x0000001fff487819 */ /* 0x000fe200000114cf */
[----:B------:R-:W-:Y:S01]  /*10b70*/  @UP2 ULDC UR4, c[0x0][0xbf0] ;  /* 0x0002fc0000042ab9 */ /* 0x000fe20000000800 */
[----:B------:R-:W-:Y:S01]  /*10b80*/  UMOV UR8, UR16 ;  /* 0x0000001000087c82 */ /* 0x000fe20008000000 */
[----:B------:R-:W-:Y:S01]  /*10b90*/  @P1 SHF.R.U32.HI R3, RZ, UR4, R0 ;  /* 0x00000004ff031c19 */ /* 0x000fe20008011600 */
[----:B------:R-:W-:Y:S01]  /*10ba0*/  UIMAD.WIDE.U32 UR8, UR56, UR10, UR8 ;  /* 0x0000000a380872a5 */ /* 0x000fe2000f8e0008 */
[----:B------:R-:W-:-:S02]  /*10bb0*/  SHF.R.S32.HI R73, RZ, 0x1f, R2 ;  /* 0x0000001fff497819 */ /* 0x000fc40000011402 */
[--C-:B------:R-:W-:Y:S01]  /*10bc0*/  SHF.R.S32.HI R0, RZ, 0x1f, R3.reuse ;  /* 0x0000001fff007819 */ /* 0x100fe20000011403 */
[----:B------:R-:W-:Y:S01]  /*10bd0*/  IMAD.MOV R55, RZ, RZ, -R3 ;  /* 0x000000ffff377224 */ /* 0x000fe200078e0a03 */
[----:B------:R-:W-:Y:S02]  /*10be0*/  UIMAD UR56, UR56, UR11, UR9 ;  /* 0x0000000b383872a4 */ /* 0x000fe4000f8e0209 */
[----:B------:R-:W-:Y:S01]  /*10bf0*/  IMAD.U32 R53, RZ, RZ, UR9 ;  /* 0x00000009ff357e24 */ /* 0x000fe2000f8e00ff */
[----:B------:R-:W-:Y:S01]  /*10c00*/  SYNCS.ARRIVE.TRANS64.RED.A1T0 RZ, [UR7], RZ ;  /* 0x000000ffffff79a7 */ /* 0x000fe20008100407 */
[----:B------:R-:W-:Y:S01]  /*10c10*/  ULDC.64 UR10, c[0x0][0xb30] ;  /* 0x0002cc00000a7ab9 */ /* 0x000fe20000000a00 */
[----:B------:R-:W-:Y:S02]  /*10c20*/  IMAD R55, R55, UR20, R56 ;  /* 0x0000001437377c24 */ /* 0x000fe4000f8e0238 */
[----:B------:R-:W-:Y:S02]  /*10c30*/  IMAD R0, R0, UR10, RZ ;  /* 0x0000000a00007c24 */ /* 0x000fe4000f8e02ff */
[----:B------:R-:W-:Y:S01]  /*10c40*/  IMAD.U32 R52, RZ, RZ, UR8 ;  /* 0x00000008ff347e24 */ /* 0x000fe2000f8e00ff */
[----:B------:R-:W-:Y:S01]  /*10c50*/  ULDC.64 UR8, c[0x0][0xb28] ;  /* 0x0002ca0000087ab9 */ /* 0x000fe20000000a00 */
[----:B------:R-:W-:-:S02]  /*10c60*/  IMAD.U32 R53, RZ, RZ, UR56 ;  /* 0x00000038ff357e24 */ /* 0x000fc4000f8e00ff */
[C---:B------:R-:W-:Y:S01]  /*10c70*/  IMAD R57, R3.reuse, UR11, R0 ;  /* 0x0000000b03397c24 */ /* 0x040fe2000f8e0200 */
[----:B------:R-:W-:Y:S01]  /*10c80*/  SHF.R.S32.HI R0, RZ, 0x1f, R55 ;  /* 0x0000001fff007819 */ /* 0x000fe20000011437 */
[----:B------:R-:W-:-:S04]  /*10c90*/  IMAD.WIDE.U32 R52, R3, UR10, R52 ;  /* 0x0000000a03347c25 */ /* 0x000fc8000f8e0034 */
[----:B------:R-:W-:Y:S02]  /*10ca0*/  IMAD R0, R0, UR8, RZ ;  /* 0x0000000800007c24 */ /* 0x000fe4000f8e02ff */
[----:B------:R-:W-:Y:S02]  /*10cb0*/  IMAD.IADD R53, R53, 0x1, R57 ;  /* 0x0000000135357824 */ /* 0x000fe400078e0239 */
[C---:B------:R-:W-:Y:S02]  /*10cc0*/  IMAD R3, R55.reuse, UR9, R0 ;  /* 0x0000000937037c24 */ /* 0x040fe4000f8e0200 */
[----:B------:R-:W-:Y:S01]  /*10cd0*/  IMAD.WIDE.U32 R52, R55, UR8, R52 ;  /* 0x0000000837347c25 */ /* 0x000fe2000f8e0034 */
[----:B------:R-:W-:-:S03]  /*10ce0*/  ULDC.64 UR8, c[0x0][0xb00] ;  /* 0x0002c00000087ab9 */ /* 0x000fc60000000a00 */
[----:B------:R-:W-:Y:S01]  /*10cf0*/  IMAD.IADD R3, R53, 0x1, R3 ;  /* 0x0000000135037824 */ /* 0x000fe200078e0203 */
[----:B------:R-:W-:-:S04]  /*10d00*/  LEA R0, P1, R52, UR8, 0x2 ;  /* 0x0000000834007c11 */ /* 0x000fc8000f8210ff */
[----:B------:R-:W-:Y:S01]  /*10d10*/  LEA.HI.X R3, R52, UR9, R3, 0x2, P1 ;  /* 0x0000000934037c11 */ /* 0x000fe200088f1403 */
[----:B------:R0:W1:Y:S04]  /*10d20*/  SHFL.IDX PT, R56, R0, RZ, 0x1c1f ;  /* 0x001c1fff00387589 */ /* 0x00006800000e0000 */
[----:B------:R0:W2:Y:S01]  /*10d30*/  SHFL.IDX PT, R57, R3, RZ, 0x1c1f ;  /* 0x001c1fff03397589 */ /* 0x0000a200000e0000 */
[----:B------:R-:W-:Y:S05]  /*10d40*/  @P2 BRA `(.L_x_1561) ;  /* 0x0000000800202947 */ /* 0x000fea0003800000 */
[----:B------:R-:W-:Y:S02]  /*10d50*/  ULDC UR4, c[0x0][0xac8] ;  /* 0x0002b20000047ab9 */ /* 0x000fe40000000800 */
[----:B------:R-:W-:Y:S02]  /*10d60*/  ISETP.GE.AND P3, PT, R2, UR4, PT ;  /* 0x0000000402007c0c */ /* 0x000fe4000bf66270 */
[----:B------:R-:W-:Y:S02]  /*10d70*/  ISETP.GE.AND P2, PT, R207, UR4, PT ;  /* 0x00000004cf007c0c */ /* 0x000fe4000bf46270 */
[----:B------:R-:W-:-:S09]  /*10d80*/  ISETP.GE.AND P1, PT, R206, UR4, PT ;  /* 0x00000004ce007c0c */ /* 0x000fd2000bf26270 */
[CC--:B-1----:R-:W-:Y:S02]  /*10d90*/  @!P3 LEA R52, P4, R2.reuse, R56.reuse, 0x2 ;  /* 0x000000380234b211 */ /* 0x0c2fe400078810ff */
[----:B------:R-:W-:Y:S02]  /*10da0*/  @!P2 LEA R54, P5, R207, R56, 0x2 ;  /* 0x00000038cf36a211 */ /* 0x000fe400078a10ff */
[-C--:B--2---:R-:W-:Y:S02]  /*10db0*/  @!P3 LEA.HI.X R53, R2, R57.reuse, R73, 0x2, P4 ;  /* 0x000000390235b211 */ /* 0x084fe400020f1449 */
[----:B------:R-:W-:Y:S02]  /*10dc0*/  ISETP.GE.AND P4, PT, R205, UR4, PT ;  /* 0x00000004cd007c0c */ /* 0x000fe4000bf86270 */
[----:B------:R-:W-:Y:S01]  /*10dd0*/  @!P2 LEA.HI.X R55, R207, R57, R72, 0x2, P5 ;  /* 0x00000039cf37a211 */ /* 0x000fe200028f1448 */
[----:B------:R1:W-:Y:S01]  /*10de0*/  @!P3 ST.E.64 desc[UR36][R52.64], R140 ;  /* 0x0000008c3400b985 */ /* 0x0003e2000c101b24 */
[----:B------:R-:W-:-:S03]  /*10df0*/  ISETP.GE.AND P3, PT, R204, UR4, PT ;  /* 0x00000004cc007c0c */ /* 0x000fc6000bf66270 */
[----:B------:R2:W-:Y:S01]  /*10e00*/  @!P2 ST.E.64 desc[UR36][R54.64], R138 ;  /* 0x0000008a3600a985 */ /* 0x0005e2000c101b24 */
[----:B------:R-:W-:Y:S02]  /*10e10*/  ISETP.GE.AND P2, PT, R203, UR4, PT ;  /* 0x00000004cb007c0c */ /* 0x000fe4000bf46270 */
[----:B-1----:R-:W-:-:S04]  /*10e20*/  @!P1 LEA R52, P6, R206, R56, 0x2 ;  /* 0x00000038ce349211 */ /* 0x002fc800078c10ff */
[----:B------:R-:W-:Y:S02]  /*10e30*/  @!P1 LEA.HI.X R53, R206, R57, R71, 0x2, P6 ;  /* 0x00000039ce359211 */ /* 0x000fe400030f1447 */
[----:B--2---:R-:W-:-:S03]  /*10e40*/  @!P4 LEA R54, P5, R205, R56, 0x2 ;  /* 0x00000038cd36c211 */ /* 0x004fc600078a10ff */
[----:B------:R1:W-:Y:S01]  /*10e50*/  @!P1 ST.E.64 desc[UR36][R52.64], R132 ;  /* 0x0000008434009985 */ /* 0x0003e2000c101b24 */
[----:B------:R-:W-:Y:S02]  /*10e60*/  @!P4 LEA.HI.X R55, R205, R57, R70, 0x2, P5 ;  /* 0x00000039cd37c211 */ /* 0x000fe400028f1446 */
[----:B------:R-:W-:-:S03]  /*10e70*/  ISETP.GE.AND P1, PT, R202, UR4, PT ;  /* 0x00000004ca007c0c */ /* 0x000fc6000bf26270 */
[----:B------:R2:W-:Y:S01]  /*10e80*/  @!P4 ST.E.64 desc[UR36][R54.64], R130 ;  /* 0x000000823600c985 */ /* 0x0005e2000c101b24 */
[----:B------:R-:W-:Y:S02]  /*10e90*/  ISETP.GE.AND P4, PT, R201, UR4, PT ;  /* 0x00000004c9007c0c */ /* 0x000fe4000bf86270 */
[----:B-1----:R-:W-:-:S04]  /*10ea0*/  @!P3 LEA R52, P6, R204, R56, 0x2 ;  /* 0x00000038cc34b211 */ /* 0x002fc800078c10ff */
[----:B------:R-:W-:Y:S02]  /*10eb0*/  @!P3 LEA.HI.X R53, R204, R57, R69, 0x2, P6 ;  /* 0x00000039cc35b211 */ /* 0x000fe400030f1445 */
[----:B--2---:R-:W-:-:S03]  /*10ec0*/  @!P2 LEA R54, P5, R203, R56, 0x2 ;  /* 0x00000038cb36a211 */ /* 0x004fc600078a10ff */
[----:B------:R1:W-:Y:S01]  /*10ed0*/  @!P3 ST.E.64 desc[UR36][R52.64], R120 ;  /* 0x000000783400b985 */ /* 0x0003e2000c101b24 */
[----:B------:R-:W-:Y:S02]  /*10ee0*/  ISETP.GE.AND P3, PT, R200, UR4, PT ;  /* 0x00000004c8007c0c */ /* 0x000fe4000bf66270 */
[----:B------:R-:W-:-:S05]  /*10ef0*/  @!P2 LEA.HI.X R55, R203, R57, R68, 0x2, P5 ;  /* 0x00000039cb37a211 */ /* 0x000fca00028f1444 */
        /* <DEDUP_REMOVED lines=39> */
[----:B------:R-:W-:-:S05]  /*11170*/  @!P4 LEA.HI.X R55, R193, R57, R226, 0x2, P6 ;  /* 0x00000039c137c211 */ /* 0x000fca00030f14e2 */
[----:B------:R2:W-:Y:S01]  /*11180*/  @!P4 ST.E.64 desc[UR36][R54.64], R66 ;  /* 0x000000423600c985 */ /* 0x0005e2000c101b24 */
[----:B------:R-:W-:Y:S02]  /*11190*/  ISETP.GE.AND P4, PT, R189, UR4, PT ;  /* 0x00000004bd007c0c */ /* 0x000fe4000bf86270 */
[----:B-1----:R-:W-:-:S04]  /*111a0*/  @!P3 LEA R52, P1, R192, R56, 0x2 ;  /* 0x00000038c034b211 */ /* 0x002fc800078210ff */
[-C--:B------:R-:W-:Y:S02]  /*111b0*/  @!P3 LEA.HI.X R53, R192, R57.reuse, R225, 0x2, P1 ;  /* 0x00000039c035b211 */ /* 0x080fe400008f14e1 */
[----:B------:R-:W-:Y:S02]  /*111c0*/  ISETP.GE.AND P1, PT, R188, UR4, PT ;  /* 0x00000004bc007c0c */ /* 0x000fe4000bf26270 */
[C---:B--2---:R-:W-:Y:S01]  /*111d0*/  @!P2 LEA R54, P6, R191.reuse, R56, 0x2 ;  /* 0x00000038bf36a211 */ /* 0x044fe200078c10ff */
[----:B------:R1:W-:Y:S03]  /*111e0*/  @!P3 ST.E.64 desc[UR36][R52.64], R48 ;  /* 0x000000303400b985 */ /* 0x0003e6000c101b24 */
[----:B------:R-:W-:Y:S02]  /*111f0*/  @!P2 LEA.HI.X R55, R191, R57, R224, 0x2, P6 ;  /* 0x00000039bf37a211 */ /* 0x000fe400030f14e0 */
[----:B------:R-:W-:-:S03]  /*11200*/  ISETP.GE.AND P6, PT, R187, UR4, PT ;  /* 0x00000004bb007c0c */ /* 0x000fc6000bfc6270 */
[----:B------:R2:W-:Y:S01]  /*11210*/  @!P2 ST.E.64 desc[UR36][R54.64], R46 ;  /* 0x0000002e3600a985 */ /* 0x0005e2000c101b24 */
        /* <DEDUP_REMOVED lines=14> */
[----:B------:R-:W-:-:S03]  /*11300*/  @!P2 LEA R48, P5, R185, R56, 0x2 ;  /* 0x00000038b930a211 */ /* 0x000fc600078a10ff */
[----:B------:R2:W-:Y:S01]  /*11310*/  @!P6 ST.E.64 desc[UR36][R38.64], R30 ;  /* 0x0000001e2600e985 */ /* 0x0005e2000c101b24 */
[CC--:B------:R-:W-:Y:S02]  /*11320*/  @!P4 LEA R46, P6, R184.reuse, R56.reuse, 0x2 ;  /* 0x00000038b82ec211 */ /* 0x0c0fe400078c10ff */
[-C--:B------:R-:W-:Y:S02]  /*11330*/  @!P2 LEA.HI.X R49, R185, R57.reuse, R218, 0x2, P5 ;  /* 0x00000039b931a211 */ /* 0x080fe400028f14da */
[----:B------:R-:W-:Y:S02]  /*11340*/  @!P4 LEA.HI.X R47, R184, R57, R217, 0x2, P6 ;  /* 0x00000039b82fc211 */ /* 0x000fe400030f14d9 */
[----:B-1----:R-:W-:-:S04]  /*11350*/  @!P3 LEA R32, P1, R186, R56, 0x2 ;  /* 0x00000038ba20b211 */ /* 0x002fc800078210ff */
[----:B------:R-:W-:Y:S02]  /*11360*/  @!P3 LEA.HI.X R33, R186, R57, R219, 0x2, P1 ;  /* 0x00000039ba21b211 */ /* 0x000fe400008f14db */
[----:B------:R-:W-:-:S03]  /*11370*/  ISETP.GE.AND P1, PT, R23, UR4, PT ;  /* 0x0000000417007c0c */ /* 0x000fc6000bf26270 */
[----:B------:R1:W-:Y:S01]  /*11380*/  @!P3 ST.E.64 desc[UR36][R32.64], R24 ;  /* 0x000000182000b985 */ /* 0x0003e2000c101b24 */
[----:B------:R-:W-:-:S03]  /*11390*/  ISETP.GE.AND P3, PT, R22, UR4, PT ;  /* 0x0000000416007c0c */ /* 0x000fc6000bf66270 */
[----:B------:R-:W-:Y:S04]  /*113a0*/  @!P2 ST.E.64 desc[UR36][R48.64], R20 ;  /* 0x000000143000a985 */ /* 0x000fe8000c101b24 */
[----:B------:R3:W-:Y:S01]  /*113b0*/  @!P4 ST.E.64 desc[UR36][R46.64], R10 ;  /* 0x0000000a2e00c985 */ /* 0x0007e2000c101b24 */
[----:B------:R-:W-:Y:S02]  /*113c0*/  ISETP.GE.AND P4, PT, R19, UR4, PT ;  /* 0x0000000413007c0c */ /* 0x000fe4000bf86270 */
[----:B------:R-:W-:-:S03]  /*113d0*/  @!P1 LEA R40, P2, R23, R56, 0x2 ;  /* 0x0000003817289211 */ /* 0x000fc600078410ff */
[-C--:B--2---:R-:W-:Y:S01]  /*113e0*/  @!P3 LEA R30, P5, R22, R56.reuse, 0x2 ;  /* 0x00000038161eb211 */ /* 0x084fe200078a10ff */
[C---:B-1----:R-:W-:Y:S01]  /*113f0*/  VIADD R24, R2.reuse, 0xe8 ;  /* 0x000000e802187836 */ /* 0x042fe20000000000 */
[-C--:B------:R-:W-:Y:S01]  /*11400*/  @!P1 LEA.HI.X R41, R23, R57.reuse, R216, 0x2, P2 ;  /* 0x0000003917299211 */ /* 0x080fe200010f14d8 */
[----:B------:R-:W-:Y:S01]  /*11410*/  VIADD R25, R2, 0xf0 ;  /* 0x000000f002197836 */ /* 0x000fe20000000000 */
[----:B------:R-:W-:Y:S01]  /*11420*/  ISETP.GE.AND P2, PT, R18, UR4, PT ;  /* 0x0000000412007c0c */ /* 0x000fe2000bf46270 */
[----:B------:R-:W-:Y:S01]  /*11430*/  VIADD R32, R2, 0xf8 ;  /* 0x000000f802207836 */ /* 0x000fe20000000000 */
[----:B------:R-:W-:Y:S01]  /*11440*/  @!P3 LEA.HI.X R31, R22, R57, R215, 0x2, P5 ;  /* 0x00000039161fb211 */ /* 0x000fe200028f14d7 */
[----:B------:R1:W-:Y:S01]  /*11450*/  @!P1 ST.E.64 desc[UR36][R40.64], R8 ;  /* 0x0000000828009985 */ /* 0x0003e2000c101b24 */
[----:B------:R-:W-:Y:S02]  /*11460*/  ISETP.GE.AND P1, PT, R24, UR4, PT ;  /* 0x0000000418007c0c */ /* 0x000fe4000bf26270 */
[----:B---3--:R-:W-:Y:S01]  /*11470*/  @!P4 LEA R10, P6, R19, R56, 0x2 ;  /* 0x00000038130ac211 */ /* 0x008fe200078c10ff */
[----:B------:R2:W-:Y:S01]  /*11480*/  @!P3 ST.E.64 desc[UR36][R30.64], R144 ;  /* 0x000000901e00b985 */ /* 0x0005e2000c101b24 */
[----:B------:R-:W-:-:S02]  /*11490*/  ISETP.GE.AND P3, PT, R25, UR4, PT ;  /* 0x0000000419007c0c */ /* 0x000fc4000bf66270 */
[----:B------:R-:W-:Y:S02]  /*114a0*/  SHF.R.S32.HI R21, RZ, 0x1f, R18 ;  /* 0x0000001fff157819 */ /* 0x000fe40000011412 */
[-C--:B------:R-:W-:Y:S02]  /*114b0*/  @!P4 LEA.HI.X R11, R19, R57.reuse, R214, 0x2, P6 ;  /* 0x00000039130bc211 */ /* 0x080fe400030f14d6 */
[----:B------:R-:W-:Y:S02]  /*114c0*/  @!P2 LEA R20, P5, R18, R56, 0x2 ;  /* 0x000000381214a211 */ /* 0x000fe400078a10ff */
[----:B------:R-:W-:Y:S01]  /*114d0*/  ISETP.GE.AND P6, PT, R32, UR4, PT ;  /* 0x0000000420007c0c */ /* 0x000fe2000bfc6270 */
[----:B------:R3:W-:Y:S01]  /*114e0*/  @!P4 ST.E.64 desc[UR36][R10.64], R142 ;  /* 0x0000008e0a00c985 */ /* 0x0007e2000c101b24 */
[----:B------:R-:W-:Y:S02]  /*114f0*/  @!P2 LEA.HI.X R21, R18, R57, R21, 0x2, P5 ;  /* 0x000000391215a211 */ /* 0x000fe400028f1415 */
[----:B-1----:R-:W-:-:S02]  /*11500*/  SHF.R.S32.HI R9, RZ, 0x1f, R24 ;  /* 0x0000001fff097819 */ /* 0x002fc40000011418 */
[CC--:B------:R-:W-:Y:S01]  /*11510*/  @!P1 LEA R8, P5, R24.reuse, R56.reuse, 0x2 ;  /* 0x0000003818089211 */ /* 0x0c0fe200078a10ff */
[----:B------:R3:W-:Y:S01]  /*11520*/  @!P2 ST.E.64 desc[UR36][R20.64], R152 ;  /* 0x000000981400a985 */ /* 0x0007e2000c101b24 */
[----:B--2---:R-:W-:Y:S02]  /*11530*/  SHF.R.S32.HI R30, RZ, 0x1f, R25 ;  /* 0x0000001fff1e7819 */ /* 0x004fe40000011419 */
[----:B------:R-:W-:Y:S02]  /*11540*/  @!P1 LEA.HI.X R9, R24, R57, R9, 0x2, P5 ;  /* 0x0000003918099211 */ /* 0x000fe400028f1409 */
[----:B------:R-:W-:-:S03]  /*11550*/  @!P3 LEA R24, P5, R25, R56, 0x2 ;  /* 0x000000381918b211 */ /* 0x000fc600078a10ff */
[----:B------:R3:W-:Y:S01]  /*11560*/  @!P1 ST.E.64 desc[UR36][R8.64], R150 ;  /* 0x0000009608009985 */ /* 0x0007e2000c101b24 */
[-C--:B------:R-:W-:Y:S02]  /*11570*/  @!P3 LEA.HI.X R25, R25, R57.reuse, R30, 0x2, P5 ;  /* 0x000000391919b211 */ /* 0x080fe400028f141e */
[----:B------:R-:W-:Y:S02]  /*11580*/  SHF.R.S32.HI R30, RZ, 0x1f, R32 ;  /* 0x0000001fff1e7819 */ /* 0x000fe40000011420 */
[C---:B------:R-:W-:Y:S01]  /*11590*/  @!P6 LEA R56, P5, R32.reuse, R56, 0x2 ;  /* 0x000000382038e211 */ /* 0x040fe200078a10ff */
[----:B------:R3:W-:Y:S03]  /*115a0*/  @!P3 ST.E.64 desc[UR36][R24.64], R158 ;  /* 0x0000009e1800b985 */ /* 0x0007e6000c101b24 */
[----:B------:R-:W-:-:S05]  /*115b0*/  @!P6 LEA.HI.X R57, R32, R57, R30, 0x2, P5 ;  /* 0x000000392039e211 */ /* 0x000fca00028f141e */
[----:B------:R3:W-:Y:S04]  /*115c0*/  @!P6 ST.E.64 desc[UR36][R56.64], R160 ;  /* 0x000000a03800e985 */ /* 0x0007e8000c101b24 */
.L_x_1561:
[----:B------:R-:W-:Y:S05]  /*115d0*/  BSYNC B1 ;  /* 0x0000000000017941 */ /* 0x000fea0003800000 */
.L_x_1560:
[----:B0-----:R-:W0:Y:S04]  /*115e0*/  SHFL.IDX PT, R3, R3, 0x1, 0x1c1f ;  /* 0x003c1f0003037f89 */ /* 0x001e2800000e0000 */
[----:B------:R4:W0:Y:S01]  /*115f0*/  SHFL.IDX PT, R39, R0, 0x1, 0x1c1f ;  /* 0x003c1f0000277f89 */ /* 0x00082200000e0000 */
[----:B------:R-:W-:Y:S05]  /*11600*/  @P0 BRA `(.L_x_1559) ;  /* 0x0000001400f00947 */ /* 0x000fea0003800000 */
[----:B------:R-:W-:Y:S01]  /*11610*/  ULDC UR4, c[0x0][0xac8] ;  /* 0x0002b20000047ab9 */ /* 0x000fe20000000800 */
[C---:B----4-:R-:W-:Y:S01]  /*11620*/  VIADD R0, R2.reuse, 0xf0 ;  /* 0x000000f002007836 */ /* 0x050fe20000000000 */
[----:B------:R-:W-:Y:S02]  /*11630*/  ISETP.GE.AND P3, PT, R2, UR4, PT ;  /* 0x0000000402007c0c */ /* 0x000fe4000bf66270 */
[----:B------:R-:W-:Y:S02]  /*11640*/  ISETP.GE.AND P4, PT, R207, UR4, PT ;  /* 0x00000004cf007c0c */ /* 0x000fe4000bf86270 */
[----:B------:R-:W-:Y:S02]  /*11650*/  ISETP.GE.AND P0, PT, R206, UR4, PT ;  /* 0x00000004ce007c0c */ /* 0x000fe4000bf06270 */
[----:B------:R-:W-:-:S07]  /*11660*/  ISETP.GE.AND P1, PT, R205, UR4, PT ;  /* 0x00000004cd007c0c */ /* 0x000fce000bf26270 */
[CC--:B0--3--:R-:W-:Y:S02]  /*11670*/  @!P3 LEA R8, P2, R2.reuse, R39.reuse, 0x2 ;  /* 0x000000270208b211 */ /* 0x0c9fe400078410ff */
[C---:B------:R-:W-:Y:S02]  /*11680*/  @!P4 LEA R10, P6, R207.reuse, R39, 0x2 ;  /* 0x00000027cf0ac211 */ /* 0x040fe400078c10ff */
[----:B------:R-:W-:Y:S02]  /*11690*/  @!P3 LEA.HI.X R9, R2, R3, R73, 0x2, P2 ;  /* 0x000000030209b211 */ /* 0x000fe400010f1449 */
[----:B------:R-:W-:Y:S02]  /*116a0*/  ISETP.GE.AND P2, PT, R204, UR4, PT ;  /* 0x00000004cc007c0c */ /* 0x000fe4000bf46270 */
[----:B------:R-:W-:Y:S01]  /*116b0*/  @!P0 LEA R20, P5, R206, R39, 0x2 ;  /* 0x00000027ce148211 */ /* 0x000fe200078a10ff */
[----:B------:R0:W-:Y:S01]  /*116c0*/  @!P3 ST.E.64 desc[UR36][R8.64], R136 ;  /* 0x000000880800b985 */ /* 0x0001e2000c101b24 */
[----:B------:R-:W-:-:S02]  /*116d0*/  @!P4 LEA.HI.X R11, R207, R3, R72, 0x2, P6 ;  /* 0x00000003cf0bc211 */ /* 0x000fc400030f1448 */
[----:B------:R-:W-:Y:S02]  /*116e0*/  ISETP.GE.AND P3, PT, R203, UR4, PT ;  /* 0x00000004cb007c0c */ /* 0x000fe4000bf66270 */
[----:B------:R-:W-:Y:S01]  /*116f0*/  @!P0 LEA.HI.X R21, R206, R3, R71, 0x2, P5 ;  /* 0x00000003ce158211 */ /* 0x000fe200028f1447 */
[----:B------:R3:W-:Y:S01]  /*11700*/  @!P4 ST.E.64 desc[UR36][R10.64], R134 ;  /* 0x000000860a00c985 */ /* 0x0007e2000c101b24 */
[C---:B------:R-:W-:Y:S02]  /*11710*/  @!P1 LEA R24, P5, R205.reuse, R39, 0x2 ;  /* 0x00000027cd189211 */ /* 0x040fe400078a10ff */
[----:B------:R-:W-:Y:S01]  /*11720*/  ISETP.GE.AND P4, PT, R202, UR4, PT ;  /* 0x00000004ca007c0c */ /* 0x000fe2000bf86270 */
[----:B------:R4:W-:Y:S01]  /*11730*/  @!P0 ST.E.64 desc[UR36][R20.64], R128 ;  /* 0x0000008014008985 */ /* 0x0009e2000c101b24 */
[----:B------:R-:W-:Y:S02]  /*11740*/  @!P1 LEA.HI.X R25, R205, R3, R70, 0x2, P5 ;  /* 0x00000003cd199211 */ /* 0x000fe400028f1446 */
[----:B------:R-:W-:-:S02]  /*11750*/  @!P2 LEA R30, P6, R204, R39, 0x2 ;  /* 0x00000027cc1ea211 */ /* 0x000fc400078c10ff */
[----:B------:R-:W-:Y:S01]  /*11760*/  ISETP.GE.AND P0, PT, R201, UR4, PT ;  /* 0x00000004c9007c0c */ /* 0x000fe2000bf06270 */
[----:B------:R5:W-:Y:S01]  /*11770*/  @!P1 ST.E.64 desc[UR36][R24.64], R126 ;  /* 0x0000007e18009985 */ /* 0x000be2000c101b24 */
[C---:B------:R-:W-:Y:S02]  /*11780*/  @!P3 LEA R32, P5, R203.reuse, R39, 0x2 ;  /* 0x00000027cb20b211 */ /* 0x040fe400078a10ff */
[-C--:B------:R-:W-:Y:S02]  /*11790*/  @!P2 LEA.HI.X R31, R204, R3.reuse, R69, 0x2, P6 ;  /* 0x00000003cc1fa211 */ /* 0x080fe400030f1445 */
[----:B------:R-:W-:Y:S02]  /*117a0*/  ISETP.GE.AND P1, PT, R200, UR4, PT ;  /* 0x00000004c8007c0c */ /* 0x000fe4000bf26270 */
[----:B------:R-:W-:Y:S01]  /*117b0*/  @!P3 LEA.HI.X R33, R203, R3, R68, 0x2, P5 ;  /* 0x00000003cb21b211 */ /* 0x000fe200028f1444 */
[----:B------:R1:W-:Y:S01]  /*117c0*/  @!P2 ST.E.64 desc[UR36][R30.64], R116 ;  /* 0x000000741e00a985 */ /* 0x0003e2000c101b24 */
[----:B0-----:R-:W-:-:S02]  /*117d0*/  @!P4 LEA R8, P5, R202, R39, 0x2 ;  /* 0x00000027ca08c211 */ /* 0x001fc400078a10ff */
[----:B------:R-:W-:Y:S01]  /*117e0*/  ISETP.GE.AND P2, PT, R199, UR4, PT ;  /* 0x00000004c7007c0c */ /* 0x000fe2000bf46270 */
[----:B------:R0:W-:Y:S01]  /*117f0*/  @!P3 ST.E.64 desc[UR36][R32.64], R114 ;  /* 0x000000722000b985 */ /* 0x0001e2000c101b24 */
[----:B------:R-:W-:Y:S02]  /*11800*/  @!P4 LEA.HI.X R9, R202, R3, R63, 0x2, P5 ;  /* 0x00000003ca09c211 */ /* 0x000fe400028f143f */
[CC--:B---3--:R-:W-:Y:S02]  /*11810*/  @!P0 LEA R10, P6, R201.reuse, R39.reuse, 0x2 ;  /* 0x00000027c90a8211 */ /* 0x0c8fe400078c10ff */
[----:B------:R-:W-:Y:S01]  /*11820*/  ISETP.GE.AND P3, PT, R198, UR4, PT ;  /* 0x00000004c6007c0c */ /* 0x000fe2000bf66270 */
[----:B------:R3:W-:Y:S01]  /*11830*/  @!P4 ST.E.64 desc[UR36][R8.64], R108 ;  /* 0x0000006c0800c985 */ /* 0x0007e2000c101b24 */
[----:B----4-:R-:W-:Y:S02]  /*11840*/  @!P1 LEA R20, P5, R200, R39, 0x2 ;  /* 0x00000027c8149211 */ /* 0x010fe400078a10ff */
[----:B------:R-:W-:-:S02]  /*11850*/  @!P0 LEA.HI.X R11, R201, R3, R62, 0x2, P6 ;  /* 0x00000003c90b8211 */ /* 0x000fc400030f143e */
[----:B------:R-:W-:Y:S02]  /*11860*/  ISETP.GE.AND P4, PT, R197, UR4, PT ;  /* 0x00000004c5007c0c */ /* 0x000fe4000bf86270 */
[----:B------:R-:W-:Y:S01]  /*11870*/  @!P1 LEA.HI.X R21, R200, R3, R61, 0x2, P5 ;  /* 0x00000003c8159211 */ /* 0x000fe200028f143d */
[----:B------:R4:W-:Y:S01]  /*11880*/  @!P0 ST.E.64 desc[UR36][R10.64], R106 ;  /* 0x0000006a0a008985 */ /* 0x0009e2000c101b24 */
[C---:B-----5:R-:W-:Y:S02]  /*11890*/  @!P2 LEA R24, P5, R199.reuse, R39, 0x2 ;  /* 0x00000027c718a211 */ /* 0x060fe400078a10ff */
[----:B------:R-:W-:Y:S01]  /*118a0*/  ISETP.GE.AND P0, PT, R196, UR4, PT ;  /* 0x00000004c4007c0c */ /* 0x000fe2000bf06270 */
[----:B------:R5:W-:Y:S01]  /*118b0*/  @!P1 ST.E.64 desc[UR36][R20.64], R100 ;  /* 0x0000006414009985 */ /* 0x000be2000c101b24 */
[----:B------:R-:W-:Y:S02]  /*118c0*/  @!P2 LEA.HI.X R25, R199, R3, R60, 0x2, P5 ;  /* 0x00000003c719a211 */ /* 0x000fe400028f143c */
[----:B-1----:R-:W-:-:S02]  /*118d0*/  @!P3 LEA R30, P6, R198, R39, 0x2 ;  /* 0x00000027c61eb211 */ /* 0x002fc400078c10ff */
[----:B------:R-:W-:Y:S01]  /*118e0*/  ISETP.GE.AND P1, PT, R195, UR4, PT ;  /* 0x00000004c3007c0c */ /* 0x000fe2000bf26270 */
[----:B------:R1:W-:Y:S01]  /*118f0*/  @!P2 ST.E.64 desc[UR36][R24.64], R98 ;  /* 0x000000621800a985 */ /* 0x0003e2000c101b24 */
[C---:B0-----:R-:W-:Y:S02]  /*11900*/  @!P4 LEA R32, P5, R197.reuse, R39, 0x2 ;  /* 0x00000027c520c211 */ /* 0x041fe400078a10ff */
[-C--:B------:R-:W-:Y:S02]  /*11910*/  @!P3 LEA.HI.X R31, R198, R3.reuse, R59, 0x2, P6 ;  /* 0x00000003c61fb211 */ /* 0x080fe400030f143b */
[----:B------:R-:W-:Y:S02]  /*11920*/  ISETP.GE.AND P2, PT, R194, UR4, PT ;  /* 0x00000004c2007c0c */ /* 0x000fe4000bf46270 */
[----:B------:R-:W-:Y:S01]  /*11930*/  @!P4 LEA.HI.X R33, R197, R3, R58, 0x2, P5 ;  /* 0x00000003c521c211 */ /* 0x000fe200028f143a */
[----:B------:R0:W-:Y:S01]  /*11940*/  @!P3 ST.E.64 desc[UR36][R30.64], R92 ;  /* 0x0000005c1e00b985 */ /* 0x0001e2000c101b24 */
[----:B---3--:R-:W-:-:S03]  /*11950*/  @!P0 LEA R8, P3, R196, R39, 0x2 ;  /* 0x00000027c4088211 */ /* 0x008fc600078610ff */
[----:B------:R3:W-:Y:S01]  /*11960*/  @!P4 ST.E.64 desc[UR36][R32.64], R90 ;  /* 0x0000005a2000c985 */ /* 0x0007e2000c101b24 */
[----:B------:R-:W-:Y:S02]  /*11970*/  ISETP.GE.AND P4, PT, R193, UR4, PT ;  /* 0x00000004c1007c0c */ /* 0x000fe4000bf86270 */
[----:B------:R-:W-:Y:S02]  /*11980*/  @!P0 LEA.HI.X R9, R196, R3, R229, 0x2, P3 ;  /* 0x00000003c4098211 */ /* 0x000fe400018f14e5 */
[CC--:B----4-:R-:W-:Y:S02]  /*11990*/  @!P1 LEA R10, P6, R195.reuse, R39.reuse, 0x2 ;  /* 0x00000027c30a9211 */ /* 0x0d0fe400078c10ff */
[----:B------:R-:W-:Y:S01]  /*119a0*/  ISETP.GE.AND P3, PT, R192, UR4, PT ;  /* 0x00000004c0007c0c */ /* 0x000fe2000bf66270 */
[----:B------:R4:W-:Y:S01]  /*119b0*/  @!P0 ST.E.64 desc[UR36][R8.64], R84 ;  /* 0x0000005408008985 */ /* 0x0009e2000c101b24 */
[----:B-----5:R-:W-:Y:S02]  /*119c0*/  @!P2 LEA R20, P5, R194, R39, 0x2 ;  /* 0x00000027c214a211 */ /* 0x020fe400078a10ff */
[----:B------:R-:W-:-:S02]  /*119d0*/  @!P1 LEA.HI.X R11, R195, R3, R228, 0x2, P6 ;  /* 0x00000003c30b9211 */ /* 0x000fc400030f14e4 */
[----:B------:R-:W-:Y:S02]  /*119e0*/  ISETP.GE.AND P0, PT, R191, UR4, PT ;  /* 0x00000004bf007c0c */ /* 0x000fe4000bf06270 */
[----:B------:R-:W-:Y:S01]  /*119f0*/  @!P2 LEA.HI.X R21, R194, R3, R227, 0x2, P5 ;  /* 0x00000003c215a211 */ /* 0x000fe200028f14e3 */
[----:B------:R5:W-:Y:S01]  /*11a00*/  @!P1 ST.E.64 desc[UR36][R10.64], R82 ;  /* 0x000000520a009985 */ /* 0x000be2000c101b24 */
[----:B------:R-:W-:Y:S02]  /*11a10*/  ISETP.GE.AND P1, PT, R190, UR4, PT ;  /* 0x00000004be007c0c */ /* 0x000fe4000bf26270 */
[-C--:B-1----:R-:W-:Y:S01]  /*11a20*/  @!P4 LEA R24, P5, R193, R39.reuse, 0x2 ;  /* 0x00000027c118c211 */ /* 0x082fe200078a10ff */
[----:B------:R1:W-:Y:S01]  /*11a30*/  @!P2 ST.E.64 desc[UR36][R20.64], R64 ;  /* 0x000000401400a985 */ /* 0x0003e2000c101b24 */
[----:B0-----:R-:W-:Y:S02]  /*11a40*/  @!P3 LEA R30, P6, R192, R39, 0x2 ;  /* 0x00000027c01eb211 */ /* 0x001fe400078c10ff */
[----:B------:R-:W-:-:S02]  /*11a50*/  ISETP.GE.AND P2, PT, R189, UR4, PT ;  /* 0x00000004bd007c0c */ /* 0x000fc4000bf46270 */
[-C--:B------:R-:W-:Y:S02]  /*11a60*/  @!P4 LEA.HI.X R25, R193, R3.reuse, R226, 0x2, P5 ;  /* 0x00000003c119c211 */ /* 0x080fe400028f14e2 */
[----:B------:R-:W-:Y:S02]  /*11a70*/  @!P3 LEA.HI.X R31, R192, R3, R225, 0x2, P6 ;  /* 0x00000003c01fb211 */ /* 0x000fe400030f14e1 */
[C---:B---3--:R-:W-:Y:S01]  /*11a80*/  @!P0 LEA R32, P5, R191.reuse, R39, 0x2 ;  /* 0x00000027bf208211 */ /* 0x048fe200078a10ff */
[----:B------:R0:W-:Y:S01]  /*11a90*/  @!P4 ST.E.64 desc[UR36][R24.64], R50 ;  /* 0x000000321800c985 */ /* 0x0001e2000c101b24 */
[----:B------:R-:W-:Y:S02]  /*11aa0*/  ISETP.GE.AND P4, PT, R188, UR4, PT ;  /* 0x00000004bc007c0c */ /* 0x000fe4000bf86270 */
[----:B------:R-:W-:Y:S01]  /*11ab0*/  @!P0 LEA.HI.X R33, R191, R3, R224, 0x2, P5 ;  /* 0x00000003bf218211 */ /* 0x000fe200028f14e0 */
[----:B------:R3:W-:Y:S01]  /*11ac0*/  @!P3 ST.E.64 desc[UR36][R30.64], R44 ;  /* 0x0000002c1e00b985 */ /* 0x0007e2000c101b24 */
[----:B----4-:R-:W-:-:S02]  /*11ad0*/  @!P1 LEA R8, P5, R190, R39, 0x2 ;  /* 0x00000027be089211 */ /* 0x010fc400078a10ff */
[----:B------:R-:W-:Y:S01]  /*11ae0*/  ISETP.GE.AND P3, PT, R187, UR4, PT ;  /* 0x00000004bb007c0c */ /* 0x000fe2000bf66270 */
[----:B------:R4:W-:Y:S01]  /*11af0*/  @!P0 ST.E.64 desc[UR36][R32.64], R42 ;  /* 0x0000002a20008985 */ /* 0x0009e2000c101b24 */
[C---:B-----5:R-:W-:Y:S02]  /*11b00*/  @!P2 LEA R10, P6, R189.reuse, R39, 0x2 ;  /* 0x00000027bd0aa211 */ /* 0x060fe400078c10ff */
[-C--:B------:R-:W-:Y:S02]  /*11b10*/  @!P1 LEA.HI.X R9, R190, R3.reuse, R223, 0x2, P5 ;  /* 0x00000003be099211 */ /* 0x080fe400028f14df */
[----:B------:R-:W-:Y:S02]  /*11b20*/  @!P2 LEA.HI.X R11, R189, R3, R222, 0x2, P6 ;  /* 0x00000003bd0ba211 */ /* 0x000fe400030f14de */
[----:B------:R-:W-:Y:S01]  /*11b30*/  ISETP.GE.AND P0, PT, R186, UR4, PT ;  /* 0x00000004ba007c0c */ /* 0x000fe2000bf06270 */
[----:B------:R5:W-:Y:S01]  /*11b40*/  @!P1 ST.E.64 desc[UR36][R8.64], R36 ;  /* 0x0000002408009985 */ /* 0x000be2000c101b24 */
[----:B------:R-:W-:-:S02]  /*11b50*/  ISETP.GE.AND P1, PT, R185, UR4, PT ;  /* 0x00000004b9007c0c */ /* 0x000fc4000bf26270 */
[CC--:B-1----:R-:W-:Y:S01]  /*11b60*/  @!P4 LEA R20, P5, R188.reuse, R39.reuse, 0x2 ;  /* 0x00000027bc14c211 */ /* 0x0c2fe200078a10ff */
[----:B------:R-:W-:Y:S01]  /*11b70*/  @!P2 ST.E.64 desc[UR36][R10.64], R34 ;  /* 0x000000220a00a985 */ /* 0x000fe2000c101b24 */
[C---:B0-----:R-:W-:Y:S02]  /*11b80*/  @!P3 LEA R24, P2, R187.reuse, R39, 0x2 ;  /* 0x00000027bb18b211 */ /* 0x041fe400078410ff */
[-C--:B------:R-:W-:Y:S02]  /*11b90*/  @!P4 LEA.HI.X R21, R188, R3.reuse, R221, 0x2, P5 ;  /* 0x00000003bc15c211 */ /* 0x080fe400028f14dd */
[----:B------:R-:W-:Y:S02]  /*11ba0*/  @!P3 LEA.HI.X R25, R187, R3, R220, 0x2, P2 ;  /* 0x00000003bb19b211 */ /* 0x000fe400010f14dc */
[----:B------:R-:W-:Y:S01]  /*11bb0*/  ISETP.GE.AND P2, PT, R184, UR4, PT ;  /* 0x00000004b8007c0c */ /* 0x000fe2000bf46270 */
[----:B------:R0:W-:Y:S01]  /*11bc0*/  @!P4 ST.E.64 desc[UR36][R20.64], R28 ;  /* 0x0000001c1400c985 */ /* 0x0001e2000c101b24 */
[----:B---3--:R-:W-:-:S02]  /*11bd0*/  @!P0 LEA R30, P4, R186, R39, 0x2 ;  /* 0x00000027ba1e8211 */ /* 0x008fc400078810ff */
[----:B----4-:R-:W-:Y:S01]  /*11be0*/  @!P1 LEA R32, P5, R185, R39, 0x2 ;  /* 0x00000027b9209211 */ /* 0x010fe200078a10ff */
[----:B------:R-:W-:Y:S01]  /*11bf0*/  @!P3 ST.E.64 desc[UR36][R24.64], R26 ;  /* 0x0000001a1800b985 */ /* 0x000fe2000c101b24 */
[----:B------:R-:W-:Y:S02]  /*11c00*/  ISETP.GE.AND P3, PT, R23, UR4, PT ;  /* 0x0000000417007c0c */ /* 0x000fe4000bf66270 */
[-C--:B------:R-:W-:Y:S02]  /*11c10*/  @!P0 LEA.HI.X R31, R186, R3.reuse, R219, 0x2, P4 ;  /* 0x00000003ba1f8211 */ /* 0x080fe400020f14db */
[----:B------:R-:W-:Y:S02]  /*11c20*/  @!P1 LEA.HI.X R33, R185, R3, R218, 0x2, P5 ;  /* 0x00000003b9219211 */ /* 0x000fe400028f14da */
[----:B------:R-:W-:Y:S01]  /*11c30*/  ISETP.GE.AND P5, PT, R22, UR4, PT ;  /* 0x0000000416007c0c */ /* 0x000fe2000bfa6270 */
[----:B------:R1:W-:Y:S01]  /*11c40*/  @!P0 ST.E.64 desc[UR36][R30.64], R14 ;  /* 0x0000000e1e008985 */ /* 0x0003e2000c101b24 */
[----:B-----5:R-:W-:Y:S01]  /*11c50*/  @!P2 LEA R8, P0, R184, R39, 0x2 ;  /* 0x00000027b808a211 */ /* 0x020fe200078010ff */
[----:B0-----:R-:W-:Y:S01]  /*11c60*/  VIADD R28, R2, 0xe8 ;  /* 0x000000e8021c7836 */ /* 0x001fe20000000000 */
[----:B------:R-:W-:Y:S01]  /*11c70*/  ISETP.GE.AND P4, PT, R19, UR4, PT ;  /* 0x0000000413007c0c */ /* 0x000fe2000bf86270 */
[----:B------:R0:W-:Y:S01]  /*11c80*/  @!P1 ST.E.64 desc[UR36][R32.64], R12 ;  /* 0x0000000c20009985 */ /* 0x0001e2000c101b24 */
[----:B------:R-:W-:-:S02]  /*11c90*/  @!P2 LEA.HI.X R9, R184, R3, R217, 0x2, P0 ;  /* 0x00000003b809a211 */ /* 0x000fc400000f14d9 */
[----:B------:R-:W-:Y:S02]  /*11ca0*/  ISETP.GE.AND P1, PT, R28, UR4, PT ;  /* 0x000000041c007c0c */ /* 0x000fe4000bf26270 */
[C---:B------:R-:W-:Y:S01]  /*11cb0*/  @!P3 LEA R10, P6, R23.reuse, R39, 0x2 ;  /* 0x00000027170ab211 */ /* 0x040fe200078c10ff */
[----:B------:R-:W-:Y:S01]  /*11cc0*/  @!P2 ST.E.64 desc[UR36][R8.64], R6 ;  /* 0x000000060800a985 */ /* 0x000fe2000c101b24 */
[----:B------:R-:W-:Y:S02]  /*11cd0*/  ISETP.GE.AND P0, PT, R0, UR4, PT ;  /* 0x0000000400007c0c */ /* 0x000fe4000bf06270 */
[----:B------:R-:W-:Y:S02]  /*11ce0*/  @!P3 LEA.HI.X R11, R23, R3, R216, 0x2, P6 ;  /* 0x00000003170bb211 */ /* 0x000fe400030f14d8 */
[----:B------:R-:W-:Y:S02]  /*11cf0*/  ISETP.GE.AND P2, PT, R18, UR4, PT ;  /* 0x0000000412007c0c */ /* 0x000fe4000bf46270 */
[----:B-1----:R-:W-:Y:S01]  /*11d00*/  SHF.R.S32.HI R14, RZ, 0x1f, R28 ;  /* 0x0000001fff0e7819 */ /* 0x002fe2000001141c */
[----:B------:R1:W-:Y:S01]  /*11d10*/  @!P3 ST.E.64 desc[UR36][R10.64], R4 ;  /* 0x000000040a00b985 */ /* 0x0003e2000c101b24 */
[----:B0-----:R-:W-:-:S02]  /*11d20*/  @!P5 LEA R12, P6, R22, R39, 0x2 ;  /* 0x00000027160cd211 */ /* 0x001fc400078c10ff */
[----:B------:R-:W-:Y:S02]  /*11d30*/  @!P1 LEA R20, P3, R28, R39, 0x2 ;  /* 0x000000271c149211 */ /* 0x000fe400078610ff */
[----:B------:R-:W-:Y:S02]  /*11d40*/  @!P5 LEA.HI.X R13, R22, R3, R215, 0x2, P6 ;  /* 0x00000003160dd211 */ /* 0x000fe400030f14d7 */
[----:B------:R-:W-:Y:S02]  /*11d50*/  SHF.R.S32.HI R15, RZ, 0x1f, R0 ;  /* 0x0000001fff0f7819 */ /* 0x000fe40000011400 */
[----:B------:R-:W-:Y:S01]  /*11d60*/  @!P0 LEA R24, P6, R0, R39, 0x2 ;  /* 0x0000002700188211 */ /* 0x000fe200078c10ff */
[----:B------:R0:W-:Y:S01]  /*11d70*/  @!P5 ST.E.64 desc[UR36][R12.64], R148 ;  /* 0x000000940c00d985 */ /* 0x0001e2000c101b24 */
[----:B------:R-:W-:Y:S02]  /*11d80*/  @!P1 LEA.HI.X R21, R28, R3, R14, 0x2, P3 ;  /* 0x000000031c159211 */ /* 0x000fe400018f140e */
[----:B------:R-:W-:-:S02]  /*11d90*/  @!P4 LEA R14, P3, R19, R39, 0x2 ;  /* 0x00000027130ec211 */ /* 0x000fc400078610ff */
[-C--:B------:R-:W-:Y:S02]  /*11da0*/  @!P0 LEA.HI.X R25, R0, R3.reuse, R15, 0x2, P6 ;  /* 0x0000000300198211 */ /* 0x080fe400030f140f */
[----:B------:R-:W-:Y:S02]  /*11db0*/  @!P4 LEA.HI.X R15, R19, R3, R214, 0x2, P3 ;  /* 0x00000003130fc211 */ /* 0x000fe400018f14d6 */
[----:B------:R-:W-:Y:S02]  /*11dc0*/  SHF.R.S32.HI R0, RZ, 0x1f, R18 ;  /* 0x0000001fff007819 */ /* 0x000fe40000011412 */
[C---:B-1----:R-:W-:Y:S01]  /*11dd0*/  @!P2 LEA R4, P3, R18.reuse, R39, 0x2 ;  /* 0x000000271204a211 */ /* 0x042fe200078610ff */
[----:B------:R0:W-:Y:S03]  /*11de0*/  @!P4 ST.E.64 desc[UR36][R14.64], R146 ;  /* 0x000000920e00c985 */ /* 0x0001e6000c101b24 */
[----:B------:R-:W-:Y:S01]  /*11df0*/  @!P2 LEA.HI.X R5, R18, R3, R0, 0x2, P3 ;  /* 0x000000031205a211 */ /* 0x000fe200018f1400 */
[----:B------:R-:W-:-:S04]  /*11e00*/  VIADD R0, R2, 0xf8 ;  /* 0x000000f802007836 */ /* 0x000fc80000000000 */
[----:B------:R0:W-:Y:S04]  /*11e10*/  @!P2 ST.E.64 desc[UR36][R4.64], R156 ;  /* 0x0000009c0400a985 */ /* 0x0001e8000c101b24 */
[----:B------:R0:W-:Y:S04]  /*11e20*/  @!P1 ST.E.64 desc[UR36][R20.64], R154 ;  /* 0x0000009a14009985 */ /* 0x0001e8000c101b24 */
[----:B------:R0:W-:Y:S01]  /*11e30*/  @!P0 ST.E.64 desc[UR36][R24.64], R124 ;  /* 0x0000007c18008985 */ /* 0x0001e2000c101b24 */
[----:B------:R-:W-:-:S13]  /*11e40*/  ISETP.GE.AND P0, PT, R0, UR4, PT ;  /* 0x0000000400007c0c */ /* 0x000fda000bf06270 */
[----:B0-----:R-:W-:Y:S05]  /*11e50*/  @P0 BRA `(.L_x_1559) ;  /* 0x0000000c00dc0947 */ /* 0x001fea0003800000 */
[----:B------:R-:W-:Y:S02]  /*11e60*/  LEA R4, P0, R0, R39, 0x2 ;  /* 0x0000002700047211 */ /* 0x000fe400078010ff */
[----:B------:R-:W-:-:S04]  /*11e70*/  SHF.R.S32.HI R5, RZ, 0x1f, R0 ;  /* 0x0000001fff057819 */ /* 0x000fc80000011400 */
[----:B------:R-:W-:-:S05]  /*11e80*/  LEA.HI.X R5, R0, R3, R5, 0x2, P0 ;  /* 0x0000000300057211 */ /* 0x000fca00000f1405 */
[----:B------:R0:W-:Y:S01]  /*11e90*/  ST.E.64 desc[UR36][R4.64], R122 ;  /* 0x0000007a04007985 */ /* 0x0001e2000c101b24 */
[----:B------:R-:W-:Y:S05]  /*11ea0*/  BRA `(.L_x_1559) ;  /* 0x0000000c00c87947 */ /* 0x000fea0003800000 */
.L_x_1550:
        /* <DEDUP_REMOVED lines=9> */
[----:B------:R-:W-:Y:S01]  /*11f40*/  UISETP.NE.U32.AND UP1, UPT, UR8, URZ, UPT ;  /* 0x0000003f0800728c */ /* 0x000fe2000bf25070 */
[----:B------:R-:W-:Y:S02]  /*11f50*/  ULDC UR4, c[0x0][0xa88] ;  /* 0x0002a20000047ab9 */ /* 0x000fe40000000800 */
[----:B------:R-:W2:Y:S01]  /*11f60*/  @P1 LDG.E R3, desc[UR36][R4.64] ;  /* 0x0000002404031981 */ /* 0x000ea2000c1e1900 */
[----:B------:R-:W-:Y:S01]  /*11f70*/  UISETP.NE.AND.EX UP1, UPT, UR9, URZ, UPT, UP1 ;  /* 0x0000003f0900728c */ /* 0x000fe2000bf25310 */
[----:B------:R-:W-:Y:S01]  /*11f80*/  IMAD.U32 R0, RZ, RZ, UR4 ;  /* 0x00000004ff007e24 */ /* 0x000fe2000f8e00ff */
[----:B------:R-:W0:Y:S04]  /*11f90*/  S2R R10, SR_TID.X ;  /* 0x00000000000a7919 */ /* 0x000e280000002100 */
[----:B------:R-:W-:-:S05]  /*11fa0*/  PLOP3.LUT P2, PT, PT, PT, UP1, 0x80, 0x0 ;  /* 0x000000000000781c */ /* 0x000fca0003f4f018 */
[----:B------:R-:W-:Y:S02]  /*11fb0*/  @UP1 ULDC.64 UR8, c[0x0][0xc08] ;  /* 0x0003020000081ab9 */ /* 0x000fe40000000a00 */
[----:B------:R-:W-:-:S06]  /*11fc0*/  @UP1 UIMAD.WIDE UR8, UR57, 0x4, UR8 ;  /* 0x00000004390818a5 */ /* 0x000fcc000f8e0208 */
[----:B------:R-:W-:Y:S02]  /*11fd0*/  IMAD.U32 R6, RZ, RZ, UR8 ;  /* 0x00000008ff067e24 */ /* 0x000fe4000f8e00ff */
[----:B------:R-:W-:-:S05]  /*11fe0*/  IMAD.U32 R7, RZ, RZ, UR9 ;  /* 0x00000009ff077e24 */ /* 0x000fca000f8e00ff */
[----:B------:R1:W5:Y:S01]  /*11ff0*/  @P2 LDG.E R0, desc[UR36][R6.64] ;  /* 0x0000002406002981 */ /* 0x000362000c1e1900 */
[----:B------:R-:W-:Y:S01]  /*12000*/  UMOV UR4, URZ ;  /* 0x0000003f00047c82 */ /* 0x000fe20008000000 */
[----:B0-----:R-:W-:-:S05]  /*12010*/  VIADD R8, R10, 0xffffff80 ;  /* 0xffffff800a087836 */ /* 0x001fca0000000000 */
[----:B------:R-:W-:Y:S02]  /*12020*/  ISETP.GT.AND P0, PT, R8, 0x7f, PT ;  /* 0x0000007f0800780c */ /* 0x000fe40003f04270 */
[----:B--2---:R-:W-:Y:S01]  /*12030*/  @P1 R2UR UR4, R3 ;  /* 0x00000000030412ca */ /* 0x004fe200000e0000 */
[----:B-1----:R-:W-:-:S14]  /*12040*/  @P2 BRA `(.L_x_1562) ;  /* 0x0000000000102947 */ /* 0x002fdc0003800000 */
[----:B------:R-:W-:Y:S05]  /*12050*/  @!P1 BRA `(.L_x_1562) ;  /* 0x00000000000c9947 */ /* 0x000fea0003800000 */
[----:B------:R-:W2:Y:S04]  /*12060*/  LDG.E R3, desc[UR36][R4.64] ;  /* 0x0000002404037981 */ /* 0x000ea8000c1e1900 */
[----:B-----5:R-:W2:Y:S02]  /*12070*/  LDG.E R0, desc[UR36][R4.64+0x4] ;  /* 0x0000042404007981 */ /* 0x020ea4000c1e1900 */
[----:B--2---:R-:W-:-:S07]  /*12080*/  IMAD.IADD R0, R0, 0x1, -R3 ;  /* 0x0000000100007824 */ /* 0x004fce00078e0a03 */
.L_x_1562:
[----:B------:R-:W-:Y:S01]  /*12090*/  USHF.R.S32.HI UR12, URZ, 0x1f, UR57 ;  /* 0x0000001f3f0c7899 */ /* 0x000fe20008011439 */
[----:B------:R-:W-:Y:S01]  /*120a0*/  BSSY B1, `(.L_x_1563) ;  /* 0x0000039000017945 */ /* 0x000fe20003800000 */
[----:B------:R-:W-:Y:S02]  /*120b0*/  USHF.R.S32.HI UR18, URZ, 0x1f, UR4 ;  /* 0x0000001f3f127899 */ /* 0x000fe40008011404 */
[----:B------:R-:W-:Y:S02]  /*120c0*/  USEL UR7, UR57, URZ, !UP0 ;  /* 0x0000003f39077287 */ /* 0x000fe4000c000000 */
[----:B------:R-:W-:Y:S01]  /*120d0*/  USEL UR12, UR12, URZ, !UP0 ;  /* 0x0000003f0c0c7287 */ /* 0x000fe2000c000000 */
[----:B------:R-:W-:Y:S11]  /*120e0*/  @P0 BRA `(.L_x_1564) ;  /* 0x0000000000d00947 */ /* 0x000ff60003800000 */
[----:B------:R-:W0:Y:S01]  /*120f0*/  LDC R9, c[0x0][0xbe8] ;  /* 0x0002fa00ff097b82 */ /* 0x000e220000000800 */
[----:B------:R-:W-:-:S05]  /*12100*/  IMAD.U32 R6, RZ, RZ, UR47 ;  /* 0x0000002fff067e24 */ /* 0x000fca000f8e00ff */
[----:B------:R-:W-:Y:S01]  /*12110*/  IADD3 R6, R6, -0x80, R10 ;  /* 0xffffff8006067810 */ /* 0x000fe20007ffe00a */
[----:B0----5:R-:W-:-:S05]  /*12120*/  IMAD R3, R0, R9, RZ ;  /* 0x0000000900037224 */ /* 0x021fca00078e02ff */
[----:B------:R-:W-:-:S13]  /*12130*/  ISETP.GE.AND P0, PT, R6, R3, PT ;  /* 0x000000030600720c */ /* 0x000fda0003f06270 */
[----:B------:R-:W-:Y:S05]  /*12140*/  @P0 BRA `(.L_x_1564) ;  /* 0x0000000000b80947 */ /* 0x000fea0003800000 */
[----:B------:R-:W-:Y:S01]  /*12150*/  ISETP.NE.AND P0, PT, R9, 0x1, PT ;  /* 0x000000010900780c */ /* 0x000fe20003f05270 */
[----:B------:R-:W-:Y:S01]  /*12160*/  UISETP.GT.AND UP2, UPT, UR55, 0x1, UPT ;  /* 0x000000013700788c */ /* 0x000fe2000bf44270 */
[----:B------:R-:W-:-:S03]  /*12170*/  UMOV UR8, 0x9b8 ;  /* 0x000009b800087882 */ /* 0x000fc60000000000 */
        /* <DEDUP_REMOVED lines=19> */
[----:B------:R-:W-:Y:S02]  /*122b0*/  IMAD.MOV.U32 R3, RZ, RZ, R6 ;  /* 0x000000ffff037224 */ /* 0x000fe400078e0006 */
[----:B------:R-:W-:Y:S01]  /*122c0*/  IMAD.U32 R10, RZ, RZ, UR8 ;  /* 0x00000008ff0a7e24 */ /* 0x000fe2000f8e00ff */
[----:B------:R-:W-:Y:S01]  /*122d0*/  ULDC.64 UR8, c[0x0][UR19+0x210] ;  /* 0x0000840013087abb */ /* 0x000fe20008000a00 */
[----:B-1----:R-:W-:Y:S01]  /*122e0*/  @P0 SHF.R.U32.HI R3, RZ, R5, R4 ;  /* 0x00000005ff030219 */ /* 0x002fe20000011604 */
[----:B------:R-:W-:Y:S02]  /*122f0*/  IMAD.U32 R4, RZ, RZ, UR22 ;  /* 0x00000016ff047e24 */ /* 0x000fe4000f8e00ff */
[----:B------:R-:W-:Y:S01]  /*12300*/  IMAD.U32 R5, RZ, RZ, UR23 ;  /* 0x00000017ff057e24 */ /* 0x000fe2000f8e00ff */
[--C-:B------:R-:W-:Y:S01]  /*12310*/  SHF.R.S32.HI R5, RZ, 0x1f, R3.reuse ;  /* 0x0000001fff057819 */ /* 0x100fe20000011403 */
[----:B------:R-:W-:Y:S01]  /*12320*/  IMAD.MOV R7, RZ, RZ, -R3 ;  /* 0x000000ffff077224 */ /* 0x000fe200078e0a03 */
[----:B------:R-:W-:Y:S01]  /*12330*/  IADD3 R4, P0, P1, R3, UR10, R4 ;  /* 0x0000000a03047c10 */ /* 0x000fe2000f91e004 */
[----:B------:R-:W-:-:S02]  /*12340*/  UIADD3.X UR10, UR13, UR11, UR18, UP0, UP1 ;  /* 0x0000000b0d0a7290 */ /* 0x000fc400087e2412 */
        /* <DEDUP_REMOVED lines=14> */
.L_x_1564:
[----:B------:R-:W-:Y:S05]  /*12430*/  BSYNC B1 ;  /* 0x0000000000017941 */ /* 0x000fea0003800000 */
.L_x_1563:
        /* <DEDUP_REMOVED lines=14> */
[----:B------:R-:W-:-:S03]  /*12520*/  UIADD3 UR9, UR9, UR10, URZ ;  /* 0x0000000a09097290 */ /* 0x000fc6000fffe03f */
[----:B------:R-:W-:Y:S01]  /*12530*/  IMAD R3, R10, 0x20, R13 ;  /* 0x000000200a037824 */ /* 0x000fe200078e020d */
[----:B------:R-:W-:Y:S02]  /*12540*/  ULDC.64 UR10, c[0x0][0xae8] ;  /* 0x0002ba00000a7ab9 */ /* 0x000fe40000000a00 */
[----:B------:R-:W-:Y:S01]  /*12550*/  UIMAD.WIDE.U32 UR8, UR54, UR10, UR8 ;  /* 0x0000000a360872a5 */ /* 0x000fe2000f8e0008 */
[----:B------:R-:W-:Y:S01]  /*12560*/  VIADD R8, R3, UR47 ;  /* 0x0000002f03087c36 */ /* 0x000fe20008000000 */
[----:B-1----:R-:W-:Y:S02]  /*12570*/  ISETP.NE.AND P0, PT, R11, 0x1, PT ;  /* 0x000000010b00780c */ /* 0x002fe40003f05270 */
[----:B------:R-:W-:Y:S01]  /*12580*/  UIMAD UR9, UR54, UR11, UR9 ;  /* 0x0000000b360972a4 */ /* 0x000fe2000f8e0209 */
[----:B------:R-:W-:Y:S02]  /*12590*/  IMAD.MOV.U32 R3, RZ, RZ, R8 ;  /* 0x000000ffff037224 */ /* 0x000fe400078e0008 */
[----:B------:R-:W-:-:S02]  /*125a0*/  ULDC.64 UR10, c[0x0][0xaf0] ;  /* 0x0002bc00000a7ab9 */ /* 0x000fc40000000a00 */
[----:B------:R-:W-:Y:S02]  /*125b0*/  UIMAD UR12, UR12, UR10, URZ ;  /* 0x0000000a0c0c72a4 */ /* 0x000fe4000f8e023f */
[----:B------:R-:W-:Y:S02]  /*125c0*/  UIMAD.WIDE.U32 UR8, UR7, UR10, UR8 ;  /* 0x0000000a070872a5 */ /* 0x000fe4000f8e0008 */
[----:B------:R-:W-:Y:S02]  /*125d0*/  UIMAD UR4, UR7, UR11, UR12 ;  /* 0x0000000b070472a4 */ /* 0x000fe4000f8e020c */
[----:B------:R-:W0:Y:S02]  /*125e0*/  @P0 LDC R5, c[0x0][0xbec] ;  /* 0x0002fb00ff050b82 */ /* 0x000e240000000800 */
[----:B------:R-:W-:Y:S01]  /*125f0*/  UIADD3 UR4, UR9, UR4, URZ ;  /* 0x0000000409047290 */ /* 0x000fe2000fffe03f */
[----:B------:R-:W-:-:S05]  /*12600*/  ULDC.64 UR10, c[0x0][0xae0] ;  /* 0x0002b800000a7ab9 */ /* 0x000fca0000000a00 */
[----:B------:R-:W1:Y:S01]  /*12610*/  @P0 LDC R7, c[0x0][0xbf0] ;  /* 0x0002fc00ff070b82 */ /* 0x000e620000000800 */
[----:B0-----:R-:W-:-:S04]  /*12620*/  @P0 IMAD.HI.U32 R4, R8, R5, RZ ;  /* 0x0000000508040227 */ /* 0x001fc800078e00ff */
[----:B------:R-:W-:Y:S02]  /*12630*/  IMAD.U32 R5, RZ, RZ, UR9 ;  /* 0x00000009ff057e24 */ /* 0x000fe4000f8e00ff */
[----:B------:R-:W-:Y:S01]  /*12640*/  IMAD.U32 R5, RZ, RZ, UR4 ;  /* 0x00000004ff057e24 */ /* 0x000fe2000f8e00ff */
[----:B-1----:R-:W-:Y:S01]  /*12650*/  @P0 SHF.R.U32.HI R3, RZ, R7, R4 ;  /* 0x00000007ff030219 */ /* 0x002fe20000011604 */
[----:B------:R-:W-:Y:S01]  /*12660*/  IMAD.U32 R4, RZ, RZ, UR8 ;  /* 0x00000008ff047e24 */ /* 0x000fe2000f8e00ff */
[----:B------:R-:W-:Y:S02]  /*12670*/  ULDC.64 UR8, c[0x0][0xad8] ;  /* 0x0002b60000087ab9 */ /* 0x000fe40000000a00 */
[--C-:B------:R-:W-:Y:S01]  /*12680*/  SHF.R.S32.HI R6, RZ, 0x1f, R3.reuse ;  /* 0x0000001fff067819 */ /* 0x100fe20000011403 */
[----:B------:R-:W-:Y:S02]  /*12690*/  IMAD.MOV R7, RZ, RZ, -R3 ;  /* 0x000000ffff077224 */ /* 0x000fe400078e0a03 */
[----:B------:R-:W-:-:S04]  /*126a0*/  IMAD.WIDE.U32 R4, R3, UR10, R4 ;  /* 0x0000000a03047c25 */ /* 0x000fc8000f8e0004 */
[----:B------:R-:W-:Y:S02]  /*126b0*/  IMAD R7, R11, R7, R8 ;  /* 0x000000070b077224 */ /* 0x000fe400078e0208 */
[----:B------:R-:W-:Y:S02]  /*126c0*/  IMAD R6, R6, UR10, RZ ;  /* 0x0000000a06067c24 */ /* 0x000fe4000f8e02ff */
[----:B------:R-:W-:Y:S02]  /*126d0*/  VIADD R8, R13, UR47 ;  /* 0x0000002f0d087c36 */ /* 0x000fe40008000000 */
[----:B------:R-:W-:Y:S01]  /*126e0*/  IMAD R9, R3, UR11, R6 ;  /* 0x0000000b03097c24 */ /* 0x000fe2000f8e0206 */
[----:B------:R-:W-:Y:S01]  /*126f0*/  SHF.R.S32.HI R6, RZ, 0x1f, R7 ;  /* 0x0000001fff067819 */ /* 0x000fe20000011407 */
[----:B-----5:R-:W-:Y:S02]  /*12700*/  IMAD R11, R0, R11, RZ ;  /* 0x0000000b000b7224 */ /* 0x020fe400078e02ff */
[----:B------:R-:W-:-:S02]  /*12710*/  IMAD.IADD R5, R5, 0x1, R9 ;  /* 0x0000000105057824 */ /* 0x000fc400078e0209 */
[----:B------:R-:W-:Y:S02]  /*12720*/  IMAD R6, R6, UR8, RZ ;  /* 0x0000000806067c24 */ /* 0x000fe4000f8e02ff */
[----:B------:R-:W-:-:S04]  /*12730*/  IMAD.WIDE.U32 R4, R7, UR8, R4 ;  /* 0x0000000807047c25 */ /* 0x000fc8000f8e0004 */
[----:B------:R-:W-:Y:S01]  /*12740*/  IMAD R9, R7, UR9, R6 ;  /* 0x0000000907097c24 */ /* 0x000fe2000f8e0206 */
[----:B------:R-:W-:Y:S01]  /*12750*/  ULDC.64 UR8, c[0x0][0xa80] ;  /* 0x0002a00000087ab9 */ /* 0x000fe20000000a00 */
[----:B------:R-:W-:Y:S01]  /*12760*/  VIADD R3, R8, 0x40 ;  /* 0x0000004008037836 */ /* 0x000fe20000000000 */
[----:B------:R-:W-:Y:S01]  /*12770*/  LEA R6, P2, R4, UR8, 0x1 ;  /* 0x0000000804067c11 */ /* 0x000fe2000f8408ff */
[----:B------:R-:W-:Y:S02]  /*12780*/  IMAD.IADD R5, R5, 0x1, R9 ;  /* 0x0000000105057824 */ /* 0x000fe400078e0209 */
[----:B------:R-:W-:Y:S01]  /*12790*/  VIADD R0, R8, 0x20 ;  /* 0x0000002008007836 */ /* 0x000fe20000000000 */
[-C--:B------:R-:W-:Y:S01]  /*127a0*/  ISETP.GE.AND P0, PT, R3, R11.reuse, PT ;  /* 0x0000000b0300720c */ /* 0x080fe20003f06270 */
[----:B------:R-:W-:Y:S01]  /*127b0*/  IMAD.SHL.U32 R7, R10, 0x8, RZ ;  /* 0x000000080a077824 */ /* 0x000fe200078e00ff */
[----:B------:R-:W-:Y:S02]  /*127c0*/  LEA.HI.X R3, R4, UR9, R5, 0x1, P2 ;  /* 0x0000000904037c11 */ /* 0x000fe400090f0c05 */
[-C--:B------:R-:W-:Y:S01]  /*127d0*/  ISETP.GE.AND P2, PT, R8, R11.reuse, PT ;  /* 0x0000000b0800720c */ /* 0x080fe20003f46270 */
[C---:B------:R-:W-:Y:S01]  /*127e0*/  VIADD R9, R7.reuse, 0xc0 ;  /* 0x000000c007097836 */ /* 0x040fe20000000000 */
[----:B------:R-:W-:Y:S01]  /*127f0*/  ISETP.GE.AND P1, PT, R0, R11, PT ;  /* 0x0000000b0000720c */ /* 0x000fe20003f26270 */
[C---:B------:R-:W-:Y:S01]  /*12800*/  VIADD R13, R7.reuse, 0x80 ;  /* 0x00000080070d7836 */ /* 0x040fe20000000000 */
[----:B------:R0:W1:Y:S01]  /*12810*/  SHFL.IDX PT, R4, R6, RZ, 0x181f ;  /* 0x00181fff06047589 */ /* 0x00006200000e0000 */
[----:B------:R-:W-:Y:S01]  /*12820*/  VIADD R15, R7, 0x40 ;  /* 0x00000040070f7836 */ /* 0x000fe20000000000 */
[----:B------:R-:W-:-:S02]  /*12830*/  SHF.R.S32.HI R10, RZ, 0x1f, R7 ;  /* 0x0000001fff0a7819 */ /* 0x000fc40000011407 */
[----:B------:R0:W2:Y:S01]  /*12840*/  SHFL.IDX PT, R0, R3, RZ, 0x181f ;  /* 0x00181fff03007589 */ /* 0x0000a200000e0000 */
[----:B------:R-:W-:Y:S02]  /*12850*/  SHF.R.S32.HI R12, RZ, 0x1f, R9 ;  /* 0x0000001fff0c7819 */ /* 0x000fe40000011409 */
[----:B------:R-:W-:Y:S02]  /*12860*/  SHF.R.S32.HI R14, RZ, 0x1f, R13 ;  /* 0x0000001fff0e7819 */ /* 0x000fe4000001140d */
        /* <DEDUP_REMOVED lines=19> */
.L_x_1566:
[----:B------:R-:W-:Y:S05]  /*129a0*/  BSYNC B1 ;  /* 0x0000000000017941 */ /* 0x000fea0003800000 */
.L_x_1565:
        /* <DEDUP_REMOVED lines=21> */
.L_x_1568:
[----:B------:R-:W-:Y:S05]  /*12b00*/  BSYNC B1 ;  /* 0x0000000000017941 */ /* 0x000fea0003800000 */
.L_x_1567:
        /* <DEDUP_REMOVED lines=21> */
.L_x_1570:
[----:B------:R-:W-:Y:S05]  /*12c60*/  BSYNC B1 ;  /* 0x0000000000017941 */ /* 0x000fea0003800000 */
.L_x_1569:
        /* <DEDUP_REMOVED lines=11> */
[-C--:B0-----:R-:W-:Y:S02]  /*12d20*/  @!P3 LEA.HI.X R7, R7, R3.reuse, R10, 0x1, P4 ;  /* 0x000000030707b211 */ /* 0x081fe400020f0c0a */
        /* <DEDUP_REMOVED lines=10> */
.L_x_1559:
[----:B------:R-:W-:Y:S05]  /*12dd0*/  BSYNC B0 ;  /* 0x0000000000007941 */ /* 0x000fea0003800000 */
.L_x_1549:
[----:B------:R-:W-:Y:S02]  /*12de0*/  ULDC UR4, c[0x0][0xc3c] ;  /* 0x00030f0000047ab9 */ /* 0x000fe40000000800 */
[----:B------:R-:W-:-:S06]  /*12df0*/  UISETP.GE.AND UP0, UPT, UR53, UR4, UPT ;  /* 0x000000043500728c */ /* 0x000fcc000bf06270 */
[----:B------:R-:W-:-:S13]  /*12e00*/  PLOP3.LUT P0, PT, PT, PT, UP0, 0x80, 0x0 ;  /* 0x000000000000781c */ /* 0x000fda0003f0f008 */
[----:B------:R-:W-:Y:S05]  /*12e10*/  @!P0 BRA `(.L_x_1571) ;  /* 0xfffffee000b48947 */ /* 0x000fea000383ffff */
[----:B------:R-:W-:Y:S05]  /*12e20*/  EXIT ;  /* 0x000000000000794d */ /* 0x000fea0003800000 */
.L_x_1458:
[----:B------:R-:W-:-:S08]  /*12e30*/  NOP ;  /* 0x0000000000007918 */ /* 0x000fd00000000000 */
[----:B0-----:R-:W0:-:S00]  /*12e40*/  USETMAXREG.DEALLOC.CTAPOOL 0x28 ;  /* 0x00000028000079c8 */ /* 0x001e0000080e0500 */
        /* <DEDUP_REMOVED lines=8> */
[----:B------:R-:W0:Y:S02]  /*12ed0*/  @P0 LDS.128 R24, [R2+0x284d0] ;  /* 0x0284d00002180984 */ /* 0x000e240000000c00 */
[----:B0-----:R-:W-:Y:S01]  /*12ee0*/  @P0 R2UR UR42, R27 ;  /* 0x000000001b2a02ca */ /* 0x001fe200000e0000 */
[----:B------:R-:W-:Y:S06]  /*12ef0*/  @P0 BAR.ARV 0x4, 0x180 ;  /* 0x0106000000000b1d */ /* 0x000fec0000002000 */
[----:B------:R-:W-:Y:S08]  /*12f00*/  @P0 BRA `(.L_x_1572) ;  /* 0x0000000c00b80947 */ /* 0x000ff00003800000 */
[----:B------:R-:W0:Y:S01]  /*12f10*/  S2R R4, SR_TID.X ;  /* 0x0000000000047919 */ /* 0x000e220000002100 */
[----:B------:R-:W-:Y:S01]  /*12f20*/  ULDC UR4, c[0x0][0xc3c] ;  /* 0x00030f0000047ab9 */ /* 0x000fe20000000800 */
[----:B------:R-:W-:Y:S02]  /*12f30*/  IMAD.MOV.U32 R0, RZ, RZ, RZ ;  /* 0x000000ffff007224 */ /* 0x000fe400078e00ff */
[----:B------:R-:W-:Y:S01]  /*12f40*/  IMAD.MOV.U32 R9, RZ, RZ, RZ ;  /* 0x000000ffff097224 */ /* 0x000fe200078e00ff */
[----:B0-----:R-:W-:-:S04]  /*12f50*/  LOP3.LUT R7, R4, 0x1f, RZ, 0xc0, !PT ;  /* 0x0000001f04077812 */ /* 0x001fc800078ec0ff */
[----:B------:R-:W-:-:S04]  /*12f60*/  ISETP.NE.AND P0, PT, R7, 0x1f, PT ;  /* 0x0000001f0700780c */ /* 0x000fc80003f05270 */
[----:B------:R-:W-:-:S13]  /*12f70*/  ISETP.GE.OR P1, PT, R7, UR4, !P0 ;  /* 0x0000000407007c0c */ /* 0x000fda000c726670 */
[----:B------:R-:W0:Y:S08]  /*12f80*/  @!P1 LDC.64 R4, c[0x0][0xc80] ;  /* 0x00032000ff049b82 */ /* 0x000e300000000a00 */
[----:B------:R-:W1:Y:S01]  /*12f90*/  @!P1 LDC.64 R2, c[0x0][0xc78] ;  /* 0x00031e00ff029b82 */ /* 0x000e620000000a00 */
[----:B0-----:R-:W-:-:S05]  /*12fa0*/  @!P1 IMAD.WIDE.U32 R4, R7, 0x4, R4 ;  /* 0x0000000407049825 */ /* 0x001fca00078e0004 */
[----:B------:R-:W2:Y:S01]  /*12fb0*/  @!P1 LDG.E R0, desc[UR36][R4.64] ;  /* 0x0000002404009981 */ /* 0x000ea2000c1e1900 */
[----:B-1----:R-:W-:-:S05]  /*12fc0*/  @!P1 IMAD.WIDE.U32 R2, R7, 0x4, R2 ;  /* 0x0000000407029825 */ /* 0x002fca00078e0002 */
        /* <DEDUP_REMOVED lines=21> */
[----:B------:R-:W1:Y:S01]  /*13120*/  S2R R11, SR_CTAID.X ;  /* 0x00000000000b7919 */ /* 0x000e620000002500 */
[----:B0-----:R-:W-:Y:S02]  /*13130*/  SEL R5, R4, RZ, P5 ;  /* 0x000000ff04057207 */ /* 0x001fe40002800000 */
[----:B------:R-:W0:Y:S03]  /*13140*/  LDC R4, c[0x0][0xc38] ;  /* 0x00030e00ff047b82 */ /* 0x000e260000000800 */
[----:B------:R-:W-:-:S05]  /*13150*/  IMAD.IADD R13, R2, 0x1, R5 ;  /* 0x00000001020d7824 */ /* 0x000fca00078e0205 */
[----:B------:R-:W0:Y:S02]  /*13160*/  SHFL.IDX PT, R5, R13, 0x1f, 0x1f ;  /* 0x03e01f000d057f89 */ /* 0x000e2400000e0000 */
[----:B0-----:R-:W-:-:S05]  /*13170*/  IMAD R6, R5, R4, RZ ;  /* 0x0000000405067224 */ /* 0x001fca00078e02ff */
[----:B-1----:R-:W-:Y:S01]  /*13180*/  ISETP.GT.AND P6, PT, R6, R11, PT ;  /* 0x0000000b0600720c */ /* 0x002fe20003fc4270 */
[----:B------:R-:W-:-:S12]  /*13190*/  IMAD.MOV.U32 R3, RZ, RZ, R6 ;  /* 0x000000ffff037224 */ /* 0x000fd800078e0006 */
[----:B------:R-:W-:Y:S05]  /*131a0*/  @P6 BRA `(.L_x_1573) ;  /* 0x0000000000a46947 */ /* 0x000fea0003800000 */
[----:B------:R-:W-:Y:S01]  /*131b0*/  IMAD.MOV.U32 R6, RZ, RZ, R3 ;  /* 0x000000ffff067224 */ /* 0x000fe200078e0003 */
[----:B------:R-:W-:Y:S01]  /*131c0*/  UMOV UR4, URZ ;  /* 0x0000003f00047c82 */ /* 0x000fe20008000000 */
[----:B------:R-:W-:-:S05]  /*131d0*/  ULDC UR5, c[0x0][0xc3c] ;  /* 0x00030f0000057ab9 */ /* 0x000fca0000000800 */
.L_x_1575:
[----:B------:R-:W-:-:S04]  /*131e0*/  UIADD3 UR4, UR4, 0x1f, URZ ;  /* 0x0000001f04047890 */ /* 0x000fc8000fffe03f */
[----:B------:R-:W-:-:S06]  /*131f0*/  UISETP.GE.AND UP0, UPT, UR4, UR5, UPT ;  /* 0x000000050400728c */ /* 0x000fcc000bf06270 */
[----:B------:R-:W-:-:S13]  /*13200*/  PLOP3.LUT P6, PT, PT, PT, UP0, 0x40, 0x0 ;  /* 0x000000000000781c */ /* 0x000fda0003fce808 */
[----:B------:R-:W-:Y:S05]  /*13210*/  @!P6 BRA `(.L_x_1574) ;  /* 0x0000000800c8e947 */ /* 0x000fea0003800000 */
[----:B------:R-:W-:Y:S02]  /*13220*/  VIADD R9, R7, UR4 ;  /* 0x0000000407097c36 */ /* 0x000fe40008000000 */
[----:B------:R-:W-:-:S03]  /*13230*/  IMAD.MOV.U32 R0, RZ, RZ, RZ ;  /* 0x000000ffff007224 */ /* 0x000fc600078e00ff */
[----:B------:R-:W-:-:S13]  /*13240*/  ISETP.GE.OR P6, PT, R9, UR5, !P0 ;  /* 0x0000000509007c0c */ /* 0x000fda000c7c6670 */
[----:B------:R-:W0:Y:S08]  /*13250*/  @!P6 LDC.64 R4, c[0x0][0xc80] ;  /* 0x00032000ff04eb82 */ /* 0x000e300000000a00 */
[----:B------:R-:W1:Y:S01]  /*13260*/  @!P6 LDC.64 R2, c[0x0][0xc78] ;  /* 0x00031e00ff02eb82 */ /* 0x000e620000000a00 */
[----:B0-----:R-:W-:-:S05]  /*13270*/  @!P6 IMAD.WIDE R4, R9, 0x4, R4 ;  /* 0x000000040904e825 */ /* 0x001fca00078e0204 */
[----:B------:R0:W2:Y:S01]  /*13280*/  @!P6 LDG.E R0, desc[UR36][R4.64] ;  /* 0x000000240400e981 */ /* 0x0000a2000c1e1900 */
[----:B-1----:R-:W-:-:S04]  /*13290*/  @!P6 IMAD.WIDE R2, R9, 0x4, R2 ;  /* 0x000000040902e825 */ /* 0x002fc800078e0202 */
[----:B------:R-:W-:Y:S01]  /*132a0*/  IMAD.MOV.U32 R9, RZ, RZ, RZ ;  /* 0x000000ffff097224 */ /* 0x000fe200078e00ff */
[----:B0-----:R-:W0:Y:S05]  /*132b0*/  LDC R4, c[0x0][0xc38] ;  /* 0x00030e00ff047b82 */ /* 0x001e2a0000000800 */
[----:B------:R-:W2:Y:S02]  /*132c0*/  @!P6 LDG.E R9, desc[UR36][R2.64] ;  /* 0x000000240209e981 */ /* 0x000ea4000c1e1900 */
[----:B--2---:R-:W-:-:S05]  /*132d0*/  IMAD R15, R0, R9, RZ ;  /* 0x00000009000f7224 */ /* 0x004fca00078e02ff */
        /* <DEDUP_REMOVED lines=20> */
[----:B------:R-:W-:Y:S02]  /*13420*/  IMAD.MOV.U32 R13, RZ, RZ, R2 ;  /* 0x000000ffff0d7224 */ /* 0x000fe400078e0002 */
[----:B------:R-:W-:-:S07]  /*13430*/  IMAD.MOV.U32 R3, RZ, RZ, R5 ;  /* 0x000000ffff037224 */ /* 0x000fce00078e0005 */
.L_x_1573:
[----:B------:R-:W-:Y:S02]  /*13440*/  IMAD.IADD R24, R6, 0x1, -R3 ;  /* 0x0000000106187824 */ /* 0x000fe400078e0a03 */
[----:B------:R-:W-:Y:S02]  /*13450*/  IMAD.MOV.U32 R3, RZ, RZ, RZ ;  /* 0x000000ffff037224 */ /* 0x000fe400078e00ff */
[----:B------:R-:W-:-:S05]  /*13460*/  IMAD R2, R13, R4, R24 ;  /* 0x000000040d027224 */ /* 0x000fca00078e0218 */
[----:B------:R-:W-:-:S13]  /*13470*/  ISETP.GT.AND P0, PT, R2, R11, PT ;  /* 0x0000000b0200720c */ /* 0x000fda0003f04270 */
[----:B------:R-:W-:Y:S02]  /*13480*/  VOTEU.ANY UR6, UPT, !P0 ;  /* 0x0000000000067886 */ /* 0x000fe400040e0100 */
[----:B------:R-:W-:Y:S02]  /*13490*/  UPOPC UR5, UR6 ;  /* 0x00000006000572bf */ /* 0x000fe40008000000 */
[----:B------:R-:W-:Y:S02]  /*134a0*/  ISETP.NE.AND P0, PT, RZ, UR6, PT ;  /* 0x00000006ff007c0c */ /* 0x000fe4000bf05270 */
[----:B------:R-:W-:Y:S02]  /*134b0*/  UIADD3 UR42, UR5, UR4, URZ ;  /* 0x00000004052a7290 */ /* 0x000fe4000fffe03f */
[----:B------:R-:W-:Y:S02]  /*134c0*/  IMAD.U32 R2, RZ, RZ, UR5 ;  /* 0x00000005ff027e24 */ /* 0x000fe4000f8e00ff */
[----:B------:R-:W-:-:S03]  /*134d0*/  IMAD.U32 R5, RZ, RZ, UR5 ;  /* 0x00000005ff057e24 */ /* 0x000fc6000f8e00ff */
[----:B------:R-:W0:Y:S04]  /*134e0*/  SHFL.IDX PT, R9, R9, R2, 0x1f ;  /* 0x00001f0209097589 */ /* 0x000e2800000e0000 */
[----:B------:R1:W2:Y:S01]  /*134f0*/  SHFL.IDX PT, R0, R0, R5, 0x1f ;  /* 0x00001f0500007589 */ /* 0x0002a200000e0000 */
[----:B0-----:R-:W-:Y:S01]  /*13500*/  ISETP.NE.AND P1, PT, R9, 0x1, PT ;  /* 0x000000010900780c */ /* 0x001fe20003f25270 */
[----:B-1----:R-:W-:-:S12]  /*13510*/  @!P0 BRA `(.L_x_1576) ;  /* 0x00000000000c8947 */ /* 0x002fd80003800000 */
[----:B------:R-:W-:-:S06]  /*13520*/  UIADD3 UR4, UR5, -0x1, URZ ;  /* 0xffffffff05047890 */ /* 0x000fcc000fffe03f */
[----:B------:R-:W-:-:S05]  /*13530*/  IMAD.U32 R2, RZ, RZ, UR4 ;  /* 0x00000004ff027e24 */ /* 0x000fca000f8e00ff */
[----:B------:R0:W1:Y:S02]  /*13540*/  SHFL.IDX PT, R3, R13, R2, 0x1f ;  /* 0x00001f020d037589 */ /* 0x00006400000e0000 */
.L_x_1576:
[----:B-1----:R-:W-:-:S04]  /*13550*/  IMAD R24, R3, R4, R24 ;  /* 0x0000000403187224 */ /* 0x002fc800078e0218 */
[----:B------:R-:W-:Y:S01]  /*13560*/  IMAD.IADD R5, R11, 0x1, -R24 ;  /* 0x000000010b057824 */ /* 0x000fe200078e0a18 */
[----:B------:R-:W-:Y:S06]  /*13570*/  @!P1 BRA `(.L_x_1577) ;  /* 0x0000000000e89947 */ /* 0x000fec0003800000 */
[-C--:B--2---:R-:W-:Y:S02]  /*13580*/  IABS R12, R0.reuse ;  /* 0x00000000000c7213 */ /* 0x084fe40000000000 */
[----:B------:R-:W-:Y:S02]  /*13590*/  IABS R4, R9 ;  /* 0x0000000900047213 */ /* 0x000fe40000000000 */
[----:B------:R-:W1:Y:S01]  /*135a0*/  I2F.RP R6, R12 ;  /* 0x0000000c00067306 */ /* 0x000e620000209400 */
[----:B------:R-:W-:-:S07]  /*135b0*/  IABS R10, R0 ;  /* 0x00000000000a7213 */ /* 0x000fce0000000000 */
[----:B------:R-:W2:Y:S08]  /*135c0*/  I2F.RP R8, R4 ;  /* 0x0000000400087306 */ /* 0x000eb00000209400 */
[----:B-1----:R-:W0:Y:S08]  /*135d0*/  MUFU.RCP R6, R6 ;  /* 0x0000000600067308 */ /* 0x002e300000001000 */
[----:B--2---:R-:W-:Y:S01]  /*135e0*/  MUFU.RCP R8, R8 ;  /* 0x0000000800087308 */ /* 0x004fe20000001000 */
[----:B0-----:R-:W-:Y:S01]  /*135f0*/  VIADD R2, R6, 0xffffffe ;  /* 0x0ffffffe06027836 */ /* 0x001fe20000000000 */
[----:B------:R-:W-:-:S06]  /*13600*/  IABS R6, R5 ;  /* 0x0000000500067213 */ /* 0x000fcc0000000000 */
[----:B------:R0:W1:Y:S02]  /*13610*/  F2I.FTZ.U32.TRUNC.NTZ R3, R2 ;  /* 0x0000000200037305 */ /* 0x000064000021f000 */
[----:B0-----:R-:W-:Y:S02]  /*13620*/  IMAD.MOV.U32 R2, RZ, RZ, RZ ;  /* 0x000000ffff027224 */ /* 0x001fe400078e00ff */
[----:B-1----:R-:W-:-:S04]  /*13630*/  IMAD.MOV R11, RZ, RZ, -R3 ;  /* 0x000000ffff0b7224 */ /* 0x002fc800078e0a03 */
[----:B------:R-:W-:-:S04]  /*13640*/  IMAD R11, R11, R12, RZ ;  /* 0x0000000c0b0b7224 */ /* 0x000fc800078e02ff */
[----:B------:R-:W-:-:S04]  /*13650*/  IMAD.HI.U32 R3, R3, R11, R2 ;  /* 0x0000000b03037227 */ /* 0x000fc800078e0002 */
[----:B------:R-:W-:Y:S02]  /*13660*/  IMAD.MOV R11, RZ, RZ, -R10 ;  /* 0x000000ffff0b7224 */ /* 0x000fe400078e0a0a */
[----:B------:R-:W-:-:S04]  /*13670*/  IMAD.HI.U32 R2, R3, R6, RZ ;  /* 0x0000000603027227 */ /* 0x000fc800078e00ff */
[----:B------:R-:W-:Y:S01]  /*13680*/  IMAD R3, R2, R11, R6 ;  /* 0x0000000b02037224 */ /* 0x000fe200078e0206 */
[----:B------:R-:W-:Y:S01]  /*13690*/  LOP3.LUT R6, R5, R0, RZ, 0x3c, !PT ;  /* 0x0000000005067212 */ /* 0x000fe200078e3cff */
[----:B------:R-:W-:-:S03]  /*136a0*/  VIADD R10, R8, 0xffffffe ;  /* 0x0ffffffe080a7836 */ /* 0x000fc60000000000 */
[----:B------:R-:W-:Y:S02]  /*136b0*/  ISETP.GT.U32.AND P1, PT, R12, R3, PT ;  /* 0x000000030c00720c */ /* 0x000fe40003f24070 */
[----:B------:R-:W-:-:S11]  /*136c0*/  ISETP.GE.AND P2, PT, R6, RZ, PT ;  /* 0x000000ff0600720c */ /* 0x000fd60003f46270 */
[----:B------:R-:W-:Y:S02]  /*136d0*/  @!P1 IMAD.IADD R3, R3, 0x1, -R12 ;  /* 0x0000000103039824 */ /* 0x000fe400078e0a0c */
[----:B------:R-:W-:Y:S01]  /*136e0*/  @!P1 VIADD R2, R2, 0x1 ;  /* 0x0000000102029836 */ /* 0x000fe20000000000 */
[----:B------:R-:W-:Y:S02]  /*136f0*/  ISETP.NE.AND P1, PT, R0, RZ, PT ;  /* 0x000000ff0000720c */ /* 0x000fe40003f25270 */
[----:B------:R-:W-:Y:S02]  /*13700*/  ISETP.GE.U32.AND P0, PT, R3, R12, PT ;  /* 0x0000000c0300720c */ /* 0x000fe40003f06070 */
[----:B------:R-:W0:Y:S11]  /*13710*/  F2I.FTZ.U32.TRUNC.NTZ R3, R10 ;  /* 0x0000000a00037305 */ /* 0x000e36000021f000 */
        /* <DEDUP_REMOVED lines=21> */
[----:B------:R-:W-:Y:S01]  /*13870*/  ISETP.GE.AND P2, PT, R3, RZ, PT ;  /* 0x000000ff0300720c */ /* 0x000fe20003f46270 */
[----:B------:R-:W-:-:S06]  /*13880*/  IMAD.MOV R3, RZ, RZ, -R8 ;  /* 0x000000ffff037224 */ /* 0x000fcc00078e0a08 */
[----:B------:R-:W-:-:S06]  /*13890*/  @P0 VIADD R2, R2, 0x1 ;  /* 0x0000000102020836 */ /* 0x000fcc0000000000 */
[----:B------:R-:W-:Y:S01]  /*138a0*/  @!P2 IMAD.MOV R2, RZ, RZ, -R2 ;  /* 0x000000ffff02a224 */ /* 0x000fe200078e0a02 */
[----:B------:R-:W-:-:S05]  /*138b0*/  @!P1 LOP3.LUT R2, RZ, R9, RZ, 0x33, !PT ;  /* 0x00000009ff029212 */ /* 0x000fca00078e33ff */
[----:B------:R-:W-:-:S04]  /*138c0*/  IMAD.MOV R26, RZ, RZ, -R2 ;  /* 0x000000ffff1a7224 */ /* 0x000fc800078e0a02 */
[C---:B------:R-:W-:Y:S02]  /*138d0*/  IMAD R26, R9.reuse, R26, R8 ;  /* 0x0000001a091a7224 */ /* 0x040fe400078e0208 */
[----:B------:R-:W-:Y:S02]  /*138e0*/  IMAD R9, R9, 0x1000000, R2 ;  /* 0x0100000009097824 */ /* 0x000fe400078e0202 */
[----:B------:R-:W-:Y:S02]  /*138f0*/  IMAD R2, R0, R3, R5 ;  /* 0x0000000300027224 */ /* 0x000fe400078e0205 */
[----:B------:R-:W-:Y:S01]  /*13900*/  IMAD R26, R26, 0x10000, R9 ;  /* 0x000100001a1a7824 */ /* 0x000fe200078e0209 */
[----:B------:R-:W-:Y:S06]  /*13910*/  BRA `(.L_x_1578) ;  /* 0x0000000000fc7947 */ /* 0x000fec0003800000 */
.L_x_1577:
[----:B------:R-:W-:Y:S02]  /*13920*/  ULDC.64 UR4, c[0x0][0xc90] ;  /* 0x0003240000047ab9 */ /* 0x000fe40000000a00 */
[----:B------:R-:W-:-:S06]  /*13930*/  UIMAD.WIDE UR4, UR42, 0x4, UR4 ;  /* 0x000000042a0478a5 */ /* 0x000fcc000f8e0204 */
[----:B0-----:R-:W-:Y:S02]  /*13940*/  IMAD.U32 R2, RZ, RZ, UR4 ;  /* 0x00000004ff027e24 */ /* 0x001fe4000f8e00ff */
[----:B------:R-:W-:-:S05]  /*13950*/  IMAD.U32 R3, RZ, RZ, UR5 ;  /* 0x00000005ff037e24 */ /* 0x000fca000f8e00ff */
[----:B------:R0:W2:Y:S01]  /*13960*/  LDG.E R13, desc[UR36][R2.64] ;  /* 0x00000024020d7981 */ /* 0x0000a2000c1e1900 */
[----:B------:R-:W-:Y:S01]  /*13970*/  IABS R15, R5 ;  /* 0x00000005000f7213 */ /* 0x000fe20000000000 */
[----:B0-----:R-:W-:Y:S02]  /*13980*/  IMAD.MOV.U32 R2, RZ, RZ, RZ ;  /* 0x000000ffff027224 */ /* 0x001fe400078e00ff */
[----:B--2---:R-:W-:-:S05]  /*13990*/  IMAD R6, R0, R13, RZ ;  /* 0x0000000d00067224 */ /* 0x004fca00078e02ff */
[-C--:B------:R-:W-:Y:S02]  /*139a0*/  IABS R10, R6.reuse ;  /* 0x00000006000a7213 */ /* 0x080fe40000000000 */
[----:B------:R-:W-:Y:S02]  /*139b0*/  IABS R12, R6 ;  /* 0x00000006000c7213 */ /* 0x000fe40000000000 */
[----:B------:R-:W0:Y:S08]  /*139c0*/  I2F.RP R8, R10 ;  /* 0x0000000a00087306 */ /* 0x000e300000209400 */
[----:B0-----:R-:W0:Y:S02]  /*139d0*/  MUFU.RCP R8, R8 ;  /* 0x0000000800087308 */ /* 0x001e240000001000 */
[----:B0-----:R-:W-:-:S06]  /*139e0*/  VIADD R9, R8, 0xffffffe ;  /* 0x0ffffffe08097836 */ /* 0x001fcc0000000000 */
[----:B------:R-:W0:Y:S02]  /*139f0*/  F2I.FTZ.U32.TRUNC.NTZ R3, R9 ;  /* 0x0000000900037305 */ /* 0x000e24000021f000 */
[----:B0-----:R-:W-:-:S04]  /*13a00*/  IMAD.MOV R11, RZ, RZ, -R3 ;  /* 0x000000ffff0b7224 */ /* 0x001fc800078e0a03 */
[----:B------:R-:W-:-:S04]  /*13a10*/  IMAD R11, R11, R10, RZ ;  /* 0x0000000a0b0b7224 */ /* 0x000fc800078e02ff */
[----:B------:R-:W-:-:S04]  /*13a20*/  IMAD.HI.U32 R2, R3, R11, R2 ;  /* 0x0000000b03027227 */ /* 0x000fc800078e0002 */
[----:B------:R-:W-:Y:S02]  /*13a30*/  IMAD.MOV R3, RZ, RZ, -R12 ;  /* 0x000000ffff037224 */ /* 0x000fe400078e0a0c */
        /* <DEDUP_REMOVED lines=12> */
[----:B------:R-:W-:Y:S02]  /*13b00*/  IMAD R11, R13, R2, RZ ;  /* 0x000000020d0b7224 */ /* 0x000fe400078e02ff */
[----:B------:R-:W-:Y:S02]  /*13b10*/  IMAD.MOV R2, RZ, RZ, -R2 ;  /* 0x000000ffff027224 */ /* 0x000fe400078e0a02 */
[----:B------:R-:W-:Y:S02]  /*13b20*/  IMAD.MOV R3, RZ, RZ, -R11 ;  /* 0x000000ffff037224 */ /* 0x000fe400078e0a0b */
[----:B------:R-:W-:Y:S02]  /*13b30*/  IMAD R6, R6, R2, R5 ;  /* 0x0000000206067224 */ /* 0x000fe400078e0205 */
[----:B------:R-:W-:Y:S01]  /*13b40*/  IMAD.MOV.U32 R2, RZ, RZ, RZ ;  /* 0x000000ffff027224 */ /* 0x000fe200078e00ff */
[----:B------:R-:W-:-:S04]  /*13b50*/  VIADDMNMX R13, R3, R4, R13, PT ;  /* 0x00000004030d7246 */ /* 0x000fc8000380010d */
[-C--:B------:R-:W-:Y:S01]  /*13b60*/  IABS R8, R13.reuse ;  /* 0x0000000d00087213 */ /* 0x080fe20000000000 */
[----:B------:R-:W-:Y:S01]  /*13b70*/  IMAD.MOV R26, RZ, RZ, -R13 ;  /* 0x000000ffff1a7224 */ /* 0x000fe200078e0a0d */
[----:B------:R-:W-:Y:S02]  /*13b80*/  IABS R10, R13 ;  /* 0x0000000d000a7213 */ /* 0x000fe40000000000 */
[----:B------:R-:W0:Y:S08]  /*13b90*/  I2F.RP R4, R8 ;  /* 0x0000000800047306 */ /* 0x000e300000209400 */
[----:B0-----:R-:W0:Y:S02]  /*13ba0*/  MUFU.RCP R4, R4 ;  /* 0x0000000400047308 */ /* 0x001e240000001000 */
[----:B0-----:R-:W-:-:S06]  /*13bb0*/  VIADD R3, R4, 0xffffffe ;  /* 0x0ffffffe04037836 */ /* 0x001fcc0000000000 */
[----:B------:R-:W0:Y:S02]  /*13bc0*/  F2I.FTZ.U32.TRUNC.NTZ R3, R3 ;  /* 0x0000000300037305 */ /* 0x000e24000021f000 */
[----:B0-----:R-:W-:-:S04]  /*13bd0*/  IMAD.MOV R9, RZ, RZ, -R3 ;  /* 0x000000ffff097224 */ /* 0x001fc800078e0a03 */
[----:B------:R-:W-:Y:S01]  /*13be0*/  IMAD.MOV.U32 R5, RZ, RZ, R9 ;  /* 0x000000ffff057224 */ /* 0x000fe200078e0009 */
[----:B------:R-:W-:-:S03]  /*13bf0*/  IABS R9, R6 ;  /* 0x0000000600097213 */ /* 0x000fc60000000000 */
        /* <DEDUP_REMOVED lines=11> */
[----:B------:R-:W-:Y:S02]  /*13cb0*/  ISETP.GE.AND P2, PT, R3, RZ, PT ;  /* 0x000000ff0300720c */ /* 0x000fe40003f46270 */
[----:B------:R-:W-:-:S05]  /*13cc0*/  IADD3 R3, R11, 0x1000000, R6 ;  /* 0x010000000b037810 */ /* 0x000fca0007ffe006 */
[----:B------:R-:W-:-:S06]  /*13cd0*/  @P0 VIADD R2, R2, 0x1 ;  /* 0x0000000102020836 */ /* 0x000fcc0000000000 */
[----:B------:R-:W-:Y:S01]  /*13ce0*/  @!P2 IMAD.MOV R2, RZ, RZ, -R2 ;  /* 0x000000ffff02a224 */ /* 0x000fe200078e0a02 */
[----:B------:R-:W-:-:S05]  /*13cf0*/  @!P1 LOP3.LUT R2, RZ, R13, RZ, 0x33, !PT ;  /* 0x0000000dff029212 */ /* 0x000fca00078e33ff */
[----:B------:R-:W-:-:S07]  /*13d00*/  IMAD R26, R2, R26, R3 ;  /* 0x0000001a021a7224 */ /* 0x000fce00078e0203 */
.L_x_1578:
[----:B------:R-:W-:-:S05]  /*13d10*/  LOP3.LUT R25, RZ, R2, RZ, 0x33, !PT ;  /* 0x00000002ff197212 */ /* 0x000fca00078e33ff */
[----:B------:R-:W-:Y:S01]  /*13d20*/  IMAD.IADD R25, R0, 0x1, R25 ;  /* 0x0000000100197824 */ /* 0x000fe200078e0219 */
[----:B------:R-:W-:Y:S06]  /*13d30*/  BRA `(.L_x_1579) ;  /* 0x0000000000107947 */ /* 0x000fec0003800000 */
.L_x_1574:
[----:B------:R-:W-:Y:S01]  /*13d40*/  IMAD.MOV.U32 R24, RZ, RZ, R11 ;  /* 0x000000ffff187224 */ /* 0x000fe200078e000b */
[----:B------:R-:W-:Y:S01]  /*13d50*/  ULDC UR42, c[0x0][0xc3c] ;  /* 0x00030f00002a7ab9 */ /* 0x000fe20000000800 */
[----:B------:R-:W-:Y:S02]  /*13d60*/  IMAD.MOV.U32 R25, RZ, RZ, RZ ;  /* 0x000000ffff197224 */ /* 0x000fe400078e00ff */
[----:B------:R-:W-:-:S07]  /*13d70*/  IMAD.MOV.U32 R26, RZ, RZ, RZ ;  /* 0x000000ffff1a7224 */ /* 0x000fce00078e00ff */
.L_x_1579:
[----:B------:R-:W-:Y:S01]  /*13d80*/  ISETP.NE.AND P0, PT, R7, RZ, PT ;  /* 0x000000ff0700720c */ /* 0x000fe20003f05270 */
[----:B------:R-:W-:-:S12]  /*13d90*/  IMAD.U32 R27, RZ, RZ, UR42 ;  /* 0x0000002aff1b7e24 */ /* 0x000fd8000f8e00ff */
[----:B------:R-:W0:Y:S01]  /*13da0*/  @!P0 S2R R3, SR_CgaCtaId ;  /* 0x0000000000038919 */ /* 0x000e220000008800 */
[----:B------:R-:W-:-:S04]  /*13db0*/  @!P0 MOV R0, 0x400 ;  /* 0x0000040000008802 */ /* 0x000fc80000000f00 */
[----:B0-----:R-:W-:-:S05]  /*13dc0*/  @!P0 LEA R0, R3, R0, 0x18 ;  /* 0x0000000003008211 */ /* 0x001fca00078ec0ff */
[----:B------:R0:W-:Y:S01]  /*13dd0*/  @!P0 STS.128 [R0+0x284d0], R24 ;  /* 0x0284d01800008388 */ /* 0x0001e20000000c00 */
[----:B------:R-:W-:Y:S06]  /*13de0*/  BAR.ARV 0x5, 0x180 ;  /* 0x0146000000007b1d */ /* 0x000fec0000002000 */
.L_x_1572:
[----:B------:R-:W-:Y:S01]  /*13df0*/  ULDC UR4, c[0x0][0xc3c] ;  /* 0x00030f0000047ab9 */ /* 0x000fe20000000800 */
[----:B------:R1:W-:Y:S01]  /*13e00*/  STL [R1], RZ ;  /* 0x000000ff01007387 */ /* 0x0003e20000100800 */
[----:B------:R-:W-:Y:S01]  /*13e10*/  UISETP.GE.AND UP0, UPT, UR42, UR4, UPT ;  /* 0x000000042a00728c */ /* 0x000fe2000bf06270 */
[----:B------:R-:W-:Y:S02]  /*13e20*/  IMAD.MOV.U32 R23, RZ, RZ, 0x1 ;  /* 0x00000001ff177424 */ /* 0x000fe400078e00ff */
[----:B------:R-:W-:-:S03]  /*13e30*/  IMAD.MOV.U32 R22, RZ, RZ, RZ ;  /* 0x000000ffff167224 */ /* 0x000fc600078e00ff */
[----:B------:R-:W-:-:S13]  /*13e40*/  PLOP3.LUT P0, PT, PT, PT, UP0, 0x80, 0x0 ;  /* 0x000000000000781c */ /* 0x000fda0003f0f008 */
[----:B-1----:R-:W-:Y:S05]  /*13e50*/  @P0 BRA `(.L_x_1580) ;  /* 0x0000005400ec0947 */ /* 0x002fea0003800000 */
[----:B0-----:R-:W2:Y:S01]  /*13e60*/  LDL R0, [R1+0x10] ;  /* 0x0000100001007983 */ /* 0x001ea20000100800 */
[----:B------:R-:W0:Y:S01]  /*13e70*/  S2UR UR4, SR_CgaCtaId ;  /* 0x00000000000479c3 */ /* 0x000e220000008800 */
[----:B------:R-:W-:Y:S01]  /*13e80*/  IMAD.MOV.U32 R34, RZ, RZ, 0x40 ;  /* 0x00000040ff227424 */ /* 0x000fe200078e00ff */
[----:B------:R-:W-:Y:S01]  /*13e90*/  ULDC UR47, c[0x0][0xc] ;  /* 0x00000300002f7ab9 */ /* 0x000fe20000000800 */
[----:B------:R-:W1:Y:S01]  /*13ea0*/  S2R R10, SR_TID.X ;  /* 0x00000000000a7919 */ /* 0x000e620000002100 */
[----:B------:R-:W-:Y:S02]  /*13eb0*/  IMAD.MOV.U32 R32, RZ, RZ, 0x20 ;  /* 0x00000020ff207424 */ /* 0x000fe400078e00ff */
[----:B------:R-:W-:Y:S01]  /*13ec0*/  IMAD.MOV.U32 R23, RZ, RZ, 0x1 ;  /* 0x00000001ff177424 */ /* 0x000fe200078e00ff */
[----:B------:R3:W-:Y:S01]  /*13ed0*/  STL [R1], RZ ;  /* 0x000000ff01007387 */ /* 0x0007e20000100800 */
[----:B------:R-:W-:Y:S02]  /*13ee0*/  IMAD.MOV.U32 R22, RZ, RZ, RZ ;  /* 0x000000ffff167224 */ /* 0x000fe400078e00ff */
[----:B0-----:R-:W-:-:S02]  /*13ef0*/  IMAD.U32 R29, RZ, RZ, UR4 ;  /* 0x00000004ff1d7e24 */ /* 0x001fc4000f8e00ff */
[C---:B-1----:R-:W-:Y:S01]  /*13f00*/  IMAD.SHL.U32 R4, R10.reuse, 0x40, RZ ;  /* 0x000000400a047824 */ /* 0x042fe200078e00ff */
[C---:B------:R-:W-:Y:S01]  /*13f10*/  LOP3.LUT R8, R10.reuse, 0x7f, RZ, 0xc0, !PT ;  /* 0x0000007f0a087812 */ /* 0x040fe200078ec0ff */
[C---:B------:R-:W-:Y:S01]  /*13f20*/  IMAD.SHL.U32 R33, R10.reuse, 0x80, RZ ;  /* 0x000000800a217824 */ /* 0x040fe200078e00ff */
[C---:B------:R-:W-:Y:S01]  /*13f30*/  LOP3.LUT P0, RZ, R10.reuse, 0x4, RZ, 0xc0, !PT ;  /* 0x000000040aff7812 */ /* 0x040fe2000780c0ff */
[----:B------:R-:W-:Y:S01]  /*13f40*/  IMAD.SHL.U32 R3, R10, 0x10, RZ ;  /* 0x000000100a037824 */ /* 0x000fe200078e00ff */
[----:B------:R-:W-:Y:S01]  /*13f50*/  LOP3.LUT R2, R4, 0x180, RZ, 0xc0, !PT ;  /* 0x0000018004027812 */ /* 0x000fe200078ec0ff */
[----:B------:R-:W-:Y:S01]  /*13f60*/  IMAD.SHL.U32 R9, R10, 0x8, RZ ;  /* 0x000000080a097824 */ /* 0x000fe200078e00ff */
[----:B------:R-:W-:Y:S02]  /*13f70*/  LOP3.LUT R5, R33, 0x380, RZ, 0xc0, !PT ;  /* 0x0000038021057812 */ /* 0x000fe400078ec0ff */
[----:B------:R-:W-:Y:S02]  /*13f80*/  LOP3.LUT R6, R2, 0x10, R10, 0xf8, !PT ;  /* 0x0000001002067812 */ /* 0x000fe400078ef80a */
[----:B------:R-:W-:-:S02]  /*13f90*/  LOP3.LUT R7, R4, 0x40, RZ, 0xc0, !PT ;  /* 0x0000004004077812 */ /* 0x000fc400078ec0ff */
[----:B------:R-:W-:Y:S02]  /*13fa0*/  LOP3.LUT R6, R6, 0x30, R9, 0x78, !PT ;  /* 0x0000003006067812 */ /* 0x000fe400078e7809 */
[----:B------:R-:W-:Y:S02]  /*13fb0*/  LOP3.LUT R31, R4, 0x200, RZ, 0xc0, !PT ;  /* 0x00000200041f7812 */ /* 0x000fe400078ec0ff */
[----:B------:R-:W-:Y:S02]  /*13fc0*/  LOP3.LUT R28, R3, 0x70, RZ, 0xc0, !PT ;  /* 0x00000070031c7812 */ /* 0x000fe400078ec0ff */
[----:B------:R-:W-:Y:S02]  /*13fd0*/  SHF.R.U32.HI R36, RZ, 0x3, R8 ;  /* 0x00000003ff247819 */ /* 0x000fe40000011608 */
[----:B------:R-:W-:Y:S02]  /*13fe0*/  SEL R34, R34, 0xffffffc0, !P0 ;  /* 0xffffffc022227807 */ /* 0x000fe40004000000 */
[----:B------:R-:W-:-:S02]  /*13ff0*/  SEL R32, R32, 0xffffffe0, !P0 ;  /* 0xffffffe020207807 */ /* 0x000fc40004000000 */
[----:B--2---:R-:W-:Y:S02]  /*14000*/  R2UR UR5, R0 ;  /* 0x00000000000572ca */ /* 0x004fe400000e0000 */
[----:B------:R-:W-:-:S05]  /*14010*/  SHF.R.U32.HI R0, RZ, 0x5, R8 ;  /* 0x00000005ff007819 */ /* 0x000fca0000011608 */
[C---:B------:R-:W-:Y:S02]  /*14020*/  IMAD R2, R0.reuse, 0x10, R5 ;  /* 0x0000001000027824 */ /* 0x040fe400078e0205 */
[----:B------:R-:W-:Y:S01]  /*14030*/  IMAD R7, R0, 0x400, R7 ;  /* 0x0000040000077824 */ /* 0x000fe200078e0207 */
[----:B------:R-:W-:Y:S01]  /*14040*/  LOP3.LUT R0, R3, 0x3f0, RZ, 0xc0, !PT ;  /* 0x000003f003007812 */ /* 0x000fe200078ec0ff */
[----:B------:R-:W-:Y:S01]  /*14050*/  IMAD.SHL.U32 R5, R10, 0x2, RZ ;  /* 0x000000020a057824 */ /* 0x000fe200078e00ff */
[----:B------:R-:W-:Y:S01]  /*14060*/  LOP3.LUT R2, R2, 0x70, R3, 0x78, !PT ;  /* 0x0000007002027812 */ /* 0x000fe200078e7803 */
[----:B------:R-:W-:Y:S01]  /*14070*/  ULOP3.LUT UR45, UR5, 0x2, URZ, 0xfc, !UPT ;  /* 0x00000002052d7892 */ /* 0x000fe2000f8efc3f */
[----:B------:R-:W-:Y:S01]  /*14080*/  IADD3 R31, R6, R7, R31 ;  /* 0x00000007061f7210 */ /* 0x000fe20007ffe01f */
[----:B------:R-:W-:Y:S01]  /*14090*/  ULOP3.LUT UR46, UR5, 0x1, URZ, 0xfc, !UPT ;  /* 0x00000001052e7892 */ /* 0x000fe2000f8efc3f */
[----:B------:R-:W-:Y:S02]  /*140a0*/  LOP3.LUT R33, R2, 0xc00, R33, 0xf8, !PT ;  /* 0x00000c0002217812 */ /* 0x000fe400078ef821 */
[----:B------:R-:W-:-:S02]  /*140b0*/  LOP3.LUT R0, R0, 0x70, R5, 0x78, !PT ;  /* 0x0000007000007812 */ /* 0x000fc400078e7805 */
[----:B------:R-:W-:Y:S02]  /*140c0*/  MOV R2, 0x400 ;  /* 0x0000040000027802 */ /* 0x000fe40000000f00 */
[--C-:B------:R-:W-:Y:S02]  /*140d0*/  LOP3.LUT R30, R0, 0x400, R3.reuse, 0xf8, !PT ;  /* 0x00000400001e7812 */ /* 0x100fe400078ef803 */
[----:B------:R-:W-:Y:S02]  /*140e0*/  LEA R17, R29, R2, 0x18 ;  /* 0x000000021d117211 */ /* 0x000fe400078ec0ff */
[----:B------:R-:W-:Y:S02]  /*140f0*/  LOP3.LUT R2, R36, 0x70, R3, 0xf8, !PT ;  /* 0x0000007024027812 */ /* 0x000fe400078ef803 */
[----:B------:R-:W-:Y:S01]  /*14100*/  LOP3.LUT R0, R28, 0x80, RZ, 0xfc, !PT ;  /* 0x000000801c007812 */ /* 0x000fe200078efcff */
[----:B---3--:R-:W-:-:S07]  /*14110*/  IMAD.IADD R35, R17, 0x1, R30 ;  /* 0x0000000111237824 */ /* 0x008fce00078e021e */
.L_x_1662:
[----:B------:R-:W-:Y:S01]  /*14120*/  ULDC.64 UR4, c[0x0][0xa28] ;  /* 0x00028a0000047ab9 */ /* 0x000fe20000000a00 */
[----:B------:R-:W-:Y:S01]  /*14130*/  ULDC.64 UR6, c[0x0][0xa18] ;  /* 0x0002860000067ab9 */ /* 0x000fe20000000a00 */
[----:B------:R-:W-:Y:S02]  /*14140*/  UISETP.NE.U32.AND UP0, UPT, UR4, URZ, UPT ;  /* 0x0000003f0400728c */ /* 0x000fe4000bf05070 */
[----:B------:R-:W-:Y:S02]  /*14150*/  UISETP.NE.U32.AND UP2, UPT, UR6, URZ, UPT ;  /* 0x0000003f0600728c */ /* 0x000fe4000bf45070 */
[----:B------:R-:W-:Y:S02]  /*14160*/  UISETP.NE.AND.EX UP0, UPT, UR5, URZ, UPT, UP0 ;  /* 0x0000003f0500728c */ /* 0x000fe4000bf05300 */
[----:B------:R-:W-:Y:S01]  /*14170*/  UISETP.NE.AND.EX UP2, UPT, UR7, URZ, UPT, UP2 ;  /* 0x0000003f0700728c */ /* 0x000fe2000bf45320 */
[----:B------:R-:W-:Y:S02]  /*14180*/  ULDC.64 UR4, c[0x0][0xa00] ;  /* 0x0002800000047ab9 */ /* 0x000fe40000000a00 */
[----:B------:R-:W-:Y:S01]  /*14190*/  ULDC.64 UR6, c[0x0][0xa00] ;  /* 0x0002800000067ab9 */ /* 0x000fe20000000a00 */
[----:B------:R-:W-:Y:S01]  /*141a0*/  UISETP.NE.U32.AND UP1, UPT, UR4, URZ, UPT ;  /* 0x0000003f0400728c */ /* 0x000fe2000bf25070 */
[----:B------:R-:W-:Y:S01]  /*141b0*/  PLOP3.LUT P0, PT, PT, PT, UP0, 0x80, 0x0 ;  /* 0x000000000000781c */ /* 0x000fe20003f0f008 */
[----:B------:R-:W-:-:S02]  /*141c0*/  UIMAD.WIDE UR6, UR42, 0x4, UR6 ;  /* 0x000000042a0678a5 */ /* 0x000fc4000f8e0206 */
[----:B------:R-:W-:Y:S01]  /*141d0*/  UISETP.NE.AND.EX UP3, UPT, UR5, URZ, UPT, UP1 ;  /* 0x0000003f0500728c */ /* 0x000fe2000bf65310 */
[----:B------:R-:W-:Y:S02]  /*141e0*/  UMOV UR40, URZ ;  /* 0x0000003f00287c82 */ /* 0x000fe40008000000 */
[----:B------:R-:W-:Y:S01]  /*141f0*/  @UP0 ULDC.64 UR4, c[0x0][0xa28] ;  /* 0x00028a0000040ab9 */ /* 0x000fe20000000a00 */
[----:B------:R-:W-:Y:S01]  /*14200*/  ULDC.64 UR8, c[0x0][0xa20] ;  /* 0x0002880000087ab9 */ /* 0x000fe20000000a00 */
[----:B------:R-:W-:Y:S01]  /*14210*/  @UP0 UIMAD.WIDE UR4, UR42, 0x4, UR4 ;  /* 0x000000042a0408a5 */ /* 0x000fe2000f8e0204 */
[----:B------:R-:W-:Y:S01]  /*14220*/  PLOP3.LUT P1, PT, PT, PT, UP3, 0x80, 0x0 ;  /* 0x000000000000781c */ /* 0x000fe20003f2f038 */
[----:B------:R-:W-:Y:S01]  /*14230*/  ULDC UR38, c[0x0][0x2f0] ;  /* 0x0000bc0000267ab9 */ /* 0x000fe20000000800 */
[----:B------:R-:W-:Y:S01]  /*14240*/  PLOP3.LUT P2, PT, PT, PT, UP3, 0x80, 0x0 ;  /* 0x000000000000781c */ /* 0x000fe20003f4f038 */
[----:B------:R-:W-:Y:S01]  /*14250*/  UMOV UR41, URZ ;  /* 0x0000003f00297c82 */ /* 0x000fe20008000000 */
[----:B------:R-:W-:Y:S01]  /*14260*/  UP2UR UR48, UPR, URZ, 0x8 ;  /* 0x000000083f307883 */ /* 0x000fe20008000000 */
[----:B------:R-:W-:-:S02]  /*14270*/  IMAD.U32 R2, RZ, RZ, UR4 ;  /* 0x00000004ff027e24 */ /* 0x000fc4000f8e00ff */
[----:B------:R-:W-:Y:S01]  /*14280*/  IMAD.U32 R3, RZ, RZ, UR5 ;  /* 0x00000005ff037e24 */ /* 0x000fe2000f8e00ff */
[----:B------:R-:W-:-:S04]  /*14290*/  @UP2 ULDC.64 UR4, c[0x0][0xa18] ;  /* 0x0002860000042ab9 */ /* 0x000fc80000000a00 */
[----:B0-----:R0:W2:Y:S01]  /*142a0*/  @P0 LDG.E R0, desc[UR36][R2.64] ;  /* 0x0000002402000981 */ /* 0x0010a2000c1e1900 */
[----:B------:R-:W-:Y:S01]  /*142b0*/  @UP2 UIMAD.WIDE UR4, UR42, 0x4, UR4 ;  /* 0x000000042a0428a5 */ /* 0x000fe2000f8e0204 */
[----:B0-----:R-:W-:Y:S02]  /*142c0*/  IMAD.U32 R2, RZ, RZ, UR6 ;  /* 0x00000006ff027e24 */ /* 0x001fe4000f8e00ff */
[----:B------:R-:W-:-:S05]  /*142d0*/  IMAD.U32 R3, RZ, RZ, UR7 ;  /* 0x00000007ff037e24 */ /* 0x000fca000f8e00ff */
[----:B------:R0:W3:Y:S01]  /*142e0*/  @P1 LDG.E R4, desc[UR36][R2.64] ;  /* 0x0000002402041981 */ /* 0x0000e2000c1e1900 */
[----:B------:R-:W-:Y:S01]  /*142f0*/  PLOP3.LUT P1, PT, PT, PT, UP2, 0x80, 0x0 ;  /* 0x000000000000781c */ /* 0x000fe20003f2f028 */
[----:B0-----:R-:W-:Y:S02]  /*14300*/  IMAD.U32 R2, RZ, RZ, UR4 ;  /* 0x00000004ff027e24 */ /* 0x001fe4000f8e00ff */
[----:B------:R-:W-:Y:S01]  /*14310*/  IMAD.U32 R3, RZ, RZ, UR5 ;  /* 0x00000005ff037e24 */ /* 0x000fe2000f8e00ff */
[----:B------:R-:W-:-:S09]  /*14320*/  ULDC.64 UR4, c[0x0][0x418] ;  /* 0x0001060000047ab9 */ /* 0x000fd20000000a00 */
[----:B------:R-:W4:Y:S01]  /*14330*/  @P1 LDG.E R5, desc[UR36][R2.64] ;  /* 0x0000002402051981 */ /* 0x000f22000c1e1900 */
[----:B------:R-:W-:-:S03]  /*14340*/  UISETP.NE.U32.AND UP0, UPT, UR4, URZ, UPT ;  /* 0x0000003f0400728c */ /* 0x000fc6000bf05070 */
[----:B------:R-:W-:Y:S01]  /*14350*/  ULDC UR4, c[0x0][0x424] ;  /* 0x0001090000047ab9 */ /* 0x000fe20000000800 */
[----:B------:R-:W-:-:S04]  /*14360*/  UISETP.NE.AND.EX UP0, UPT, UR5, URZ, UPT, UP0 ;  /* 0x0000003f0500728c */ /* 0x000fc8000bf05300 */
[----:B------:R-:W-:-:S04]  /*14370*/  USEL UR4, UR4, 0x1, UP0 ;  /* 0x0000000104047887 */ /* 0x000fc80008000000 */
[----:B------:R-:W-:Y:S01]  /*14380*/  UIMAD UR38, UR4, UR38, URZ ;  /* 0x00000026042672a4 */ /* 0x000fe2000f8e023f */
[----:B--2---:R-:W-:Y:S02]  /*14390*/  @P0 R2UR UR40, R0 ;  /* 0x00000000002802ca */ /* 0x004fe400000e0000 */
[----:B------:R-:W-:-:S04]  /*143a0*/  ISETP.NE.U32.AND P0, PT, RZ, UR8, PT ;  /* 0x00000008ff007c0c */ /* 0x000fc8000bf05070 */
[----:B------:R-:W-:Y:S02]  /*143b0*/  ISETP.NE.AND.EX P0, PT, RZ, UR9, PT, P0 ;  /* 0x00000009ff007c0c */ /* 0x000fe4000bf05300 */
[----:B---3--:R-:W-:Y:S02]  /*143c0*/  @P2 R2UR UR41, R4 ;  /* 0x00000000042922ca */ /* 0x008fe400000e0000 */
[----:B----4-:R-:W-:Y:S01]  /*143d0*/  @P1 R2UR UR43, R5 ;  /* 0x00000000052b12ca */ /* 0x010fe200000e0000 */
[----:B-1----:R-:W-:-:S14]  /*143e0*/  @P1 BRA `(.L_x_1581) ;  /* 0x00000000002c1947 */ /* 0x002fdc0003800000 */
[----:B------:R-:W-:Y:S01]  /*143f0*/  UISETP.NE.AND UP0, UPT, UR48, URZ, UPT ;  /* 0x0000003f3000728c */ /* 0x000fe2000bf05270 */
[----:B------:R-:W-:-:S05]  /*14400*/  ULDC UR43, c[0x0][0x288] ;  /* 0x0000a200002b7ab9 */ /* 0x000fca0000000800 */
[----:B------:R-:W-:-:S13]  /*14410*/  PLOP3.LUT P1, PT, PT, PT, UP0, 0x40, 0x0 ;  /* 0x000000000000781c */ /* 0x000fda0003f2e808 */
[----:B------:R-:W-:Y:S05]  /*14420*/  @P1 BRA `(.L_x_1581) ;  /* 0x00000000001c1947 */ /* 0x000fea0003800000 */
[----:B------:R-:W-:Y:S02]  /*14430*/  IMAD.U32 R2, RZ, RZ, UR6 ;  /* 0x00000006ff027e24 */ /* 0x000fe4000f8e00ff */
[----:B------:R-:W-:-:S05]  /*14440*/  IMAD.U32 R3, RZ, RZ, UR7 ;  /* 0x00000007ff037e24 */ /* 0x000fca000f8e00ff */
[----:B------:R-:W2:Y:S04]  /*14450*/  LDG.E R0, desc[UR36][R2.64] ;  /* 0x0000002402007981 */ /* 0x000ea8000c1e1900 */
[----:B------:R-:W3:Y:S01]  /*14460*/  LDG.E R4, desc[UR36][R2.64+0x4] ;  /* 0x0000042402047981 */ /* 0x000ee2000c1e1900 */
[----:B--2---:R-:W-:Y:S02]  /*14470*/  R2UR UR4, R0 ;  /* 0x00000000000472ca */ /* 0x004fe400000e0000 */
[----:B---3--:R-:W-:-:S13]  /*14480*/  R2UR UR43, R4 ;  /* 0x00000000042b72ca */ /* 0x008fda00000e0000 */
[----:B------:R-:W-:-:S12]  /*14490*/  UIADD3 UR43, -UR4, UR43, URZ ;  /* 0x0000002b042b7290 */ /* 0x000fd8000fffe13f */
.L_x_1581:
        /* <DEDUP_REMOVED lines=8> */
.L_x_1582:
        /* <DEDUP_REMOVED lines=13> */
.L_x_1583:
[----:B------:R-:W-:Y:S01]  /*145f0*/  ULDC UR4, c[0x0][0x448] ;  /* 0x0001120000047ab9 */ /* 0x000fe20000000800 */
[----:B------:R-:W-:Y:S01]  /*14600*/  IMAD.SHL.U32 R18, R25, 0x80, RZ ;  /* 0x0000008019127824 */ /* 0x000fe200078e00ff */
[----:B------:R-:W-:Y:S02]  /*14610*/  UISETP.NE.AND UP0, UPT, UR4, 0x1, UPT ;  /* 0x000000010400788c */ /* 0x000fe4000bf05270 */
[----:B------:R-:W-:Y:S01]  /*14620*/  UIADD3 UR38, -UR40, UR38, URZ ;  /* 0x0000002628267290 */ /* 0x000fe2000fffe13f */
[----:B------:R-:W-:Y:S01]  /*14630*/  VIADD R0, R18, 0x7f ;  /* 0x0000007f12007836 */ /* 0x000fe20000000000 */
[----:B------:R-:W-:Y:S02]  /*14640*/  UP2UR UR49, UPR, URZ, 0x1 ;  /* 0x000000013f317883 */ /* 0x000fe40008000000 */
[----:B------:R-:W-:Y:S01]  /*14650*/  PLOP3.LUT P0, PT, PT, PT, UP0, 0x80, 0x0 ;  /* 0x000000000000781c */ /* 0x000fe20003f0f008 */
[----:B------:R-:W-:Y:S01]  /*14660*/  UIADD3 UR6, UR38, 0x1, -UR43 ;  /* 0x0000000126067890 */ /* 0x000fe2000fffe82b */
[----:B------:R-:W-:-:S03]  /*14670*/  PLOP3.LUT P1, PT, PT, PT, UP0, 0x80, 0x0 ;  /* 0x000000000000781c */ /* 0x000fc60003f2f008 */
[----:B------:R-:W-:-:S08]  /*14680*/  @UP0 ULDC UR4, c[0x0][0x44c] ;  /* 0x0001130000040ab9 */ /* 0x000fd00000000800 */
[----:B------:R-:W-:Y:S01]  /*14690*/  @P0 IMAD.HI.U32 R2, R0, UR4, RZ ;  /* 0x0000000400020c27 */ /* 0x000fe2000f8e00ff */
[----:B------:R-:W-:-:S04]  /*146a0*/  @UP0 ULDC UR4, c[0x0][0x450] ;  /* 0x0001140000040ab9 */ /* 0x000fc80000000800 */
[----:B------:R-:W-:Y:S01]  /*146b0*/  @P1 SHF.R.U32.HI R0, RZ, UR4, R2 ;  /* 0x00000004ff001c19 */ /* 0x000fe20008011602 */
[----:B------:R-:W-:Y:S02]  /*146c0*/  ULDC.64 UR4, c[0x0][0x9e0] ;  /* 0x0002780000047ab9 */ /* 0x000fe40000000a00 */
[----:B------:R-:W-:Y:S01]  /*146d0*/  UISETP.GE.AND UP0, UPT, UR5, 0x1, UPT ;  /* 0x000000010500788c */ /* 0x000fe2000bf06270 */
[----:B------:R-:W-:-:S05]  /*146e0*/  R2UR UR7, R0 ;  /* 0x00000000000772ca */ /* 0x000fca00000e0000 */
[----:B------:R-:W-:-:S08]  /*146f0*/  PLOP3.LUT P1, PT, PT, PT, UP0, 0x80, 0x0 ;  /* 0x000000000000781c */ /* 0x000fd00003f2f008 */
[----:B------:R-:W-:-:S04]  /*14700*/  UIADD3 UR6, UR6, UR7, URZ ;  /* 0x0000000706067290 */ /* 0x000fc8000fffe03f */
[----:B------:R-:W-:-:S06]  /*14710*/  UIADD3 UR4, UR6, UR4, URZ ;  /* 0x0000000406047290 */ /* 0x000fcc000fffe03f */
[----:B------:R-:W-:Y:S01]  /*14720*/  IMAD.U32 R0, RZ, RZ, UR4 ;  /* 0x00000004ff007e24 */ /* 0x000fe2000f8e00ff */
[----:B------:R-:W-:Y:S06]  /*14730*/  @!P1 BRA `(.L_x_1584) ;  /* 0x0000000000409947 */ /* 0x000fec0003800000 */
        /* <DEDUP_REMOVED lines=10> */
.L_x_1585:
[----:B------:R-:W-:-:S11]  /*147e0*/  UISETP.NE.AND UP0, UPT, UR5, 0x1, UPT ;  /* 0x000000010500788c */ /* 0x000fd6000bf05270 */
[----:B------:R-:W-:Y:S02]  /*147f0*/  @UP0 ULDC.64 UR8, c[0x0][0x9e8] ;  /* 0x00027a0000080ab9 */ /* 0x000fe40000000a00 */
[----:B------:R-:W-:-:S04]  /*14800*/  UIMAD.WIDE.U32 UR6, UR4, UR8, URZ ;  /* 0x00000008040672a5 */ /* 0x000fc8000f8e003f */
[----:B------:R-:W-:-:S12]  /*14810*/  @UP0 USHF.R.U32.HI UR4, URZ, UR9, UR7 ;  /* 0x000000093f040299 */ /* 0x000fd80008011607 */
.L_x_1586:
[----:B------:R-:W-:-:S06]  /*14820*/  UIMAD UR4, UR4, UR5, UR5 ;  /* 0x00000005040472a4 */ /* 0x000fcc000f8e0205 */
[----:B------:R-:W-:-:S07]  /*14830*/  VIMNMX R0, R0, UR4, PT ;  /* 0x0000000400007c48 */ /* 0x000fce000bfe0100 */
.L_x_1584:
[----:B------:R-:W-:Y:S01]  /*14840*/  UISETP.NE.AND UP0, UPT, UR49, URZ, UPT ;  /* 0x0000003f3100728c */ /* 0x000fe2000bf05270 */
[----:B------:R-:W-:Y:S01]  /*14850*/  R2UR UR9, R18 ;  /* 0x00000000120972ca */ /* 0x000fe200000e0000 */
[----:B------:R-:W-:Y:S01]  /*14860*/  UIADD3 UR4, UR38, 0x3f, URZ ;  /* 0x0000003f26047890 */ /* 0x000fe2000fffe03f */
[----:B------:R-:W-:-:S03]  /*14870*/  VIADD R0, R0, 0x3f ;  /* 0x0000003f00007836 */ /* 0x000fc60000000000 */
[----:B------:R-:W-:Y:S02]  /*14880*/  USHF.R.S32.HI UR8, URZ, 0x1f, UR4 ;  /* 0x0000001f3f087899 */ /* 0x000fe40008011404 */
[----:B------:R-:W-:Y:S02]  /*14890*/  SHF.R.S32.HI R3, RZ, 0x1f, R0 ;  /* 0x0000001fff037819 */ /* 0x000fe40000011400 */
[----:B------:R-:W-:Y:S01]  /*148a0*/  ULEA.HI UR8, UR8, UR4, URZ, 0x6 ;  /* 0x0000000408087291 */ /* 0x000fe2000f8f303f */
[----:B------:R-:W-:Y:S01]  /*148b0*/  @UP0 ULDC UR6, c[0x0][0x44c] ;  /* 0x0001130000060ab9 */ /* 0x000fe20000000800 */
[----:B------:R-:W-:Y:S02]  /*148c0*/  @UP0 ULDC UR10, c[0x0][0x450] ;  /* 0x00011400000a0ab9 */ /* 0x000fe40000000800 */
[----:B------:R-:W-:Y:S01]  /*148d0*/  UIMAD.WIDE.U32 UR6, UR9, UR6, URZ ;  /* 0x00000006090672a5 */ /* 0x000fe2000f8e003f */
[----:B------:R-:W-:Y:S01]  /*148e0*/  LEA.HI R3, R3, R0, RZ, 0x6 ;  /* 0x0000000003037211 */ /* 0x000fe200078f30ff */
[----:B------:R-:W-:-:S02]  /*148f0*/  USHF.R.S32.HI UR8, URZ, 0x6, UR8 ;  /* 0x000000063f087899 */ /* 0x000fc40008011408 */
[----:B------:R-:W-:Y:S01]  /*14900*/  @UP0 USHF.R.U32.HI UR9, URZ, UR10, UR7 ;  /* 0x0000000a3f090299 */ /* 0x000fe20008011607 */
[----:B------:R-:W-:Y:S01]  /*14910*/  SHF.R.S32.HI R3, RZ, 0x6, R3 ;  /* 0x00000006ff037819 */ /* 0x000fe20000011403 */
[----:B------:R-:W-:Y:S02]  /*14920*/  ULDC UR4, c[0x0][0x9dc] ;  /* 0x0002770000047ab9 */ /* 0x000fe40000000800 */
[----:B------:R-:W-:Y:S01]  /*14930*/  UIADD3 UR9, UR9, UR38, -UR43 ;  /* 0x0000002609097290 */ /* 0x000fe2000fffe82b */
[----:B------:R-:W-:-:S03]  /*14940*/  VIMNMX R37, R3, UR8, PT ;  /* 0x0000000803257c48 */ /* 0x000fc6000bfe0100 */
        /* <DEDUP_REMOVED lines=12> */
.L_x_1588:
[----:B------:R-:W-:-:S11]  /*14a10*/  UISETP.NE.AND UP0, UPT, UR5, 0x1, UPT ;  /* 0x000000010500788c */ /* 0x000fd6000bf05270 */
[----:B------:R-:W-:Y:S02]  /*14a20*/  @UP0 ULDC.64 UR10, c[0x0][0x9e8] ;  /* 0x00027a00000a0ab9 */ /* 0x000fe40000000a00 */
[----:B------:R-:W-:-:S04]  /*14a30*/  UIMAD.WIDE.U32 UR6, UR9, UR10, URZ ;  /* 0x0000000a090672a5 */ /* 0x000fc8000f8e003f */
[----:B------:R-:W-:-:S12]  /*14a40*/  @UP0 USHF.R.U32.HI UR9, URZ, UR11, UR7 ;  /* 0x0000000b3f090299 */ /* 0x000fd80008011607 */
.L_x_1589:
[----:B------:R-:W-:-:S04]  /*14a50*/  UIMAD UR5, UR9, UR5, URZ ;  /* 0x00000005090572a4 */ /* 0x000fc8000f8e023f */
[----:B------:R-:W-:-:S04]  /*14a60*/  UISETP.LT.AND UP0, UPT, UR4, UR5, UPT ;  /* 0x000000050400728c */ /* 0x000fc8000bf01270 */
[----:B------:R-:W-:-:S12]  /*14a70*/  USEL UR4, UR4, UR5, !UP0 ;  /* 0x0000000504047287 */ /* 0x000fd8000c000000 */
.L_x_1587:
[----:B------:R-:W-:Y:S01]  /*14a80*/  USHF.R.S32.HI UR5, URZ, 0x1f, UR4 ;  /* 0x0000001f3f057899 */ /* 0x000fe20008011404 */
[----:B------:R-:W-:-:S03]  /*14a90*/  R2UR UR7, R26 ;  /* 0x000000001a0772ca */ /* 0x000fc600000e0000 */
[----:B------:R-:W-:-:S04]  /*14aa0*/  ULEA.HI UR5, UR5, UR4, URZ, 0x6 ;  /* 0x0000000405057291 */ /* 0x000fc8000f8f303f */
[----:B------:R-:W-:-:S04]  /*14ab0*/  USHF.R.S32.HI UR6, URZ, 0x6, UR5 ;  /* 0x000000063f067899 */ /* 0x000fc80008011405 */
[----:B------:R-:W-:Y:S02]  /*14ac0*/  UISETP.LT.AND UP0, UPT, URZ, UR6, UPT ;  /* 0x000000063f00728c */ /* 0x000fe4000bf01270 */
[----:B------:R-:W-:Y:S02]  /*14ad0*/  ULOP3.LUT UR5, UR7, 0xff000000, URZ, 0xc0, !UPT ;  /* 0xff00000007057892 */ /* 0x000fe4000f8ec03f */
[----:B------:R-:W-:Y:S02]  /*14ae0*/  USEL UR11, URZ, UR6, !UP0 ;  /* 0x000000063f0b7287 */ /* 0x000fe4000c000000 */
[----:B------:R-:W-:Y:S02]  /*14af0*/  ULOP3.LUT UR4, UR7, 0xff0000, URZ, 0xc0, !UPT ;  /* 0x00ff000007047892 */ /* 0x000fe4000f8ec03f */
[----:B------:R-:W-:Y:S02]  /*14b00*/  USHF.R.U32.HI UR5, URZ, 0x8, UR5 ;  /* 0x000000083f057899 */ /* 0x000fe40008011605 */
[----:B------:R-:W-:-:S02]  /*14b10*/  ISETP.GT.AND P0, PT, R37, UR11, PT ;  /* 0x0000000b25007c0c */ /* 0x000fc4000bf04270 */
[----:B------:R-:W-:-:S03]  /*14b20*/  ULEA.HI UR5, UR4, UR5, URZ, 0x10 ;  /* 0x0000000504057291 */ /* 0x000fc6000f8f803f */
[----:B------:R-:W-:Y:S01]  /*14b30*/  UMOV UR4, URZ ;  /* 0x0000003f00047c82 */ /* 0x000fe20008000000 */
[----:B------:R-:W-:-:S07]  /*14b40*/  ULOP3.LUT UR44, UR5, 0xff, URZ, 0xc0, !UPT ;  /* 0x000000ff052c7892 */ /* 0x000fce000f8ec03f */
[----:B------:R-:W-:Y:S05]  /*14b50*/  @!P0 BRA `(.L_x_1590) ;  /* 0x0000000000908947 */ /* 0x000fea0003800000 */
[----:B------:R-:W-:Y:S01]  /*14b60*/  USHF.R.U32.HI UR6, URZ, 0x10, UR5 ;  /* 0x000000103f067899 */ /* 0x000fe20008011605 */
[----:B------:R-:W-:-:S03]  /*14b70*/  UMOV UR4, URZ ;  /* 0x0000003f00047c82 */ /* 0x000fc60008000000 */
[----:B------:R-:W-:-:S11]  /*14b80*/  UISETP.NE.AND UP0, UPT, UR6, URZ, UPT ;  /* 0x0000003f0600728c */ /* 0x000fd6000bf05270 */
[----:B------:R-:W-:Y:S02]  /*14b90*/  @!UP0 ULDC UR6, c[0x0][0x9f0] ;  /* 0x00027c0000068ab9 */ /* 0x000fe40000000800 */
[----:B------:R-:W-:-:S04]  /*14ba0*/  IABS R0, UR6 ;  /* 0x0000000600007c13 */ /* 0x000fc80008000000 */
[----:B------:R-:W-:Y:S01]  /*14bb0*/  R2UR UR12, R0 ;  /* 0x00000000000c72ca */ /* 0x000fe200000e0000 */
[----:B------:R-:W-:-:S05]  /*14bc0*/  IMAD.U32 R0, RZ, RZ, UR6 ;  /* 0x00000006ff007e24 */ /* 0x000fca000f8e00ff */
[----:B------:R-:W-:-:S04]  /*14bd0*/  IADD3 R0, R0, -0x1, R37 ;  /* 0xffffffff00007810 */ /* 0x000fc80007ffe025 */
[----:B------:R-:W-:Y:S02]  /*14be0*/  R2UR UR7, R0 ;  /* 0x00000000000772ca */ /* 0x000fe400000e0000 */
[----:B------:R-:W-:Y:S01]  /*14bf0*/  IABS R0, UR6 ;  /* 0x0000000600007c13 */ /* 0x000fe20008000000 */
[----:B------:R-:W0:Y:S10]  /*14c00*/  I2F.RP R2, UR12 ;  /* 0x0000000c00027d06 */ /* 0x000e340008209400 */
[----:B------:R-:W-:Y:S01]  /*14c10*/  UIADD3 UR7, -UR11, UR7, URZ ;  /* 0x000000070b077290 */ /* 0x000fe2000fffe13f */
[----:B0-----:R-:W0:Y:S02]  /*14c20*/  MUFU.RCP R2, R2 ;  /* 0x0000000200027308 */ /* 0x001e240000001000 */
[----:B0-----:R-:W-:-:S02]  /*14c30*/  VIADD R3, R2, 0xffffffe ;  /* 0x0ffffffe02037836 */ /* 0x001fc40000000000 */
[----:B------:R-:W-:Y:S01]  /*14c40*/  IMAD.MOV R2, RZ, RZ, -R0 ;  /* 0x000000ffff027224 */ /* 0x000fe200078e0a00 */
[----:B------:R-:W-:Y:S01]  /*14c50*/  IABS R0, UR7 ;  /* 0x0000000700007c13 */ /* 0x000fe20008000000 */
[----:B------:R-:W-:Y:S02]  /*14c60*/  ULOP3.LUT UR7, UR7, UR6, URZ, 0x3c, !UPT ;  /* 0x0000000607077292 */ /* 0x000fe4000f8e3c3f */
[----:B------:R-:W0:Y:S01]  /*14c70*/  F2I.FTZ.U32.TRUNC.NTZ R3, R3 ;  /* 0x0000000300037305 */ /* 0x000e22000021f000 */
[----:B------:R-:W-:Y:S02]  /*14c80*/  R2UR UR9, R0 ;  /* 0x00000000000972ca */ /* 0x000fe400000e0000 */
[----:B------:R-:W-:Y:S02]  /*14c90*/  R2UR UR10, R2 ;  /* 0x00000000020a72ca */ /* 0x000fe400000e0000 */
[----:B0-----:R-:W-:-:S13]  /*14ca0*/  R2UR UR5, R3 ;  /* 0x00000000030572ca */ /* 0x001fda00000e0000 */
[----:B------:R-:W-:-:S04]  /*14cb0*/  UIADD3 UR8, URZ, -UR5, URZ ;  /* 0x800000053f087290 */ /* 0x000fc8000fffe03f */
[----:B------:R-:W-:-:S04]  /*14cc0*/  UIMAD UR8, UR8, UR12, URZ ;  /* 0x0000000c080872a4 */ /* 0x000fc8000f8e023f */
[----:B------:R-:W-:-:S04]  /*14cd0*/  UIMAD.WIDE.U32 UR4, UR5, UR8, UR4 ;  /* 0x00000008050472a5 */ /* 0x000fc8000f8e0004 */
[----:B------:R-:W-:-:S04]  /*14ce0*/  UIMAD.WIDE.U32 UR4, UR5, UR9, URZ ;  /* 0x00000009050472a5 */ /* 0x000fc8000f8e003f */
        /* <DEDUP_REMOVED lines=11> */
.L_x_1590:
[----:B------:R-:W-:Y:S01]  /*14da0*/  UIMAD UR44, UR44, UR4, UR11 ;  /* 0x000000042c2c72a4 */ /* 0x000fe2000f8e020b */
[----:B------:R-:W-:Y:S05]  /*14db0*/  BSSY B7, `(.L_x_1591) ;  /* 0x0000389000077945 */ /* 0x000fea0003800000 */
[----:B------:R-:W-:-:S05]  /*14dc0*/  IMAD.U32 R0, RZ, RZ, UR44 ;  /* 0x0000002cff007e24 */ /* 0x000fca000f8e00ff */
[----:B------:R-:W-:-:S04]  /*14dd0*/  VIADDMNMX R37, R0, UR4, R37, PT ;  /* 0x0000000400257c46 */ /* 0x000fc8000b800125 */
[----:B------:R-:W-:-:S13]  /*14de0*/  ISETP.GT.AND P0, PT, R37, UR44, PT ;  /* 0x0000002c25007c0c */ /* 0x000fda000bf04270 */
[----:B------:R-:W-:Y:S05]  /*14df0*/  @P0 BRA `(.L_x_1592) ;  /* 0x0000000000440947 */ /* 0x000fea0003800000 */
[----:B------:R-:W0:Y:S02]  /*14e00*/  S2R R2, SR_TID.X ;  /* 0x0000000000027919 */ /* 0x000e240000002100 */
[----:B0-----:R-:W-:-:S04]  /*14e10*/  LOP3.LUT R2, R2, 0x7f, RZ, 0xc0, !PT ;  /* 0x0000007f02027812 */ /* 0x001fc800078ec0ff */
[----:B------:R-:W-:-:S13]  /*14e20*/  ISETP.NE.AND P0, PT, R2, RZ, PT ;  /* 0x000000ff0200720c */ /* 0x000fda0003f05270 */
[----:B------:R-:W-:Y:S05]  /*14e30*/  @P0 BRA `(.L_x_1593) ;  /* 0x0000003800000947 */ /* 0x000fea0003800000 */
[----:B------:R-:W0:Y:S01]  /*14e40*/  S2R R5, SR_LANEID ;  /* 0x0000000000057919 */ /* 0x000e220000000000 */
[----:B------:R-:W-:Y:S01]  /*14e50*/  VOTEU.ANY UR4, UPT, PT ;  /* 0x0000000000047886 */ /* 0x000fe200038e0100 */
[----:B------:R-:W1:Y:S01]  /*14e60*/  LDC.64 R2, c[0x0][0xc60] ;  /* 0x00031800ff027b82 */ /* 0x000e620000000a00 */
[----:B------:R-:W0:Y:S02]  /*14e70*/  FLO.U32 R0, UR4 ;  /* 0x0000000400007d00 */ /* 0x000e2400080e0000 */
[----:B0-----:R-:W-:-:S06]  /*14e80*/  ISETP.EQ.U32.AND P0, PT, R0, R5, PT ;  /* 0x000000050000720c */ /* 0x001fcc0003f02070 */
[----:B------:R-:W1:Y:S07]  /*14e90*/  POPC R5, UR4 ;  /* 0x0000000400057d09 */ /* 0x000e6e0008000000 */
[----:B-1----:R-:W2:Y:S01]  /*14ea0*/  @P0 ATOMG.E.ADD.STRONG.GPU PT, R3, desc[UR36][R2.64], R5 ;  /* 0x00000005020309a8 */ /* 0x002ea200081ee1e4 */
[----:B------:R-:W0:Y:S02]  /*14eb0*/  S2R R4, SR_LTMASK ;  /* 0x0000000000047919 */ /* 0x000e240000003900 */
[----:B0-----:R-:W-:-:S04]  /*14ec0*/  LOP3.LUT R4, R4, UR4, RZ, 0xc0, !PT ;  /* 0x0000000404047c12 */ /* 0x001fc8000f8ec0ff */
[----:B------:R-:W0:Y:S01]  /*14ed0*/  POPC R7, R4 ;  /* 0x0000000400077309 */ /* 0x000e220000000000 */
[----:B--2---:R-:W0:Y:S02]  /*14ee0*/  SHFL.IDX PT, R0, R3, R0, 0x1f ;  /* 0x00001f0003007589 */ /* 0x004e2400000e0000 */
[----:B0-----:R-:W-:Y:S01]  /*14ef0*/  IADD3 R24, R0, UR47, R7 ;  /* 0x0000002f00187c10 */ /* 0x001fe2000fffe007 */
[----:B------:R-:W-:Y:S06]  /*14f00*/  BRA `(.L_x_1593) ;  /* 0x0000003400cc7947 */ /* 0x000fec0003800000 */
.L_x_1592:
        /* <DEDUP_REMOVED lines=9> */
[----:B------:R-:W0:Y:S01]  /*14fa0*/  LDC.64 R2, c[0x4][R2] ;  /* 0x0100000002027b82 */ /* 0x000e220000000a00 */
        /* <DEDUP_REMOVED lines=10> */
.L_x_1595:
[----:B------:R-:W-:Y:S05]  /*15050*/  BSYNC B6 ;  /* 0x0000000000067941 */ /* 0x000fea0003800000 */
.L_x_1594:
        /* <DEDUP_REMOVED lines=22> */
.L_x_1597:
[----:B------:R-:W-:Y:S05]  /*151c0*/  BSYNC B6 ;  /* 0x0000000000067941 */ /* 0x000fea0003800000 */
.L_x_1596:
        /* <DEDUP_REMOVED lines=20> */
.L_x_1599:
[----:B------:R-:W-:Y:S05]  /*15310*/  BSYNC B6 ;  /* 0x0000000000067941 */ /* 0x000fea0003800000 */
.L_x_1598:
        /* <DEDUP_REMOVED lines=19> */
.L_x_1601:
[----:B------:R-:W-:Y:S05]  /*15450*/  BSYNC B6 ;  /* 0x0000000000067941 */ /* 0x000fea0003800000 */
.L_x_1600:
[----:B------:R-:W-:Y:S01]  /*15460*/  ULDC.64 UR4, c[0x0][0x9f8] ;  /* 0x00027e0000047ab9 */ /* 0x000fe20000000a00 */
[----:B------:R-:W-:Y:S01]  /*15470*/  IMAD.U32 R25, RZ, RZ, UR42 ;  /* 0x0000002aff197e24 */ /* 0x000fe2000f8e00ff */
[----:B------:R-:W-:Y:S01]  /*15480*/  UISETP.NE.U32.AND UP0, UPT, UR4, URZ, UPT ;  /* 0x0000003f0400728c */ /* 0x000fe2000bf05070 */
[----:B------:R-:W0:Y:S01]  /*15490*/  S2R R19, SR_TID.X ;  /* 0x0000000000137919 */ /* 0x000e220000002100 */
[----:B------:R-:W1:Y:S02]  /*154a0*/  LDC R10, c[0x0][0x430] ;  /* 0x00010c00ff0a7b82 */ /* 0x000e640000000800 */
[----:B------:R-:W-:-:S06]  /*154b0*/  UISETP.NE.AND.EX UP0, UPT, UR5, URZ, UPT, UP0 ;  /* 0x0000003f0500728c */ /* 0x000fcc000bf05300 */
[----:B------:R-:W-:Y:S01]  /*154c0*/  PLOP3.LUT P0, PT, PT, PT, UP0, 0x80, 0x0 ;  /* 0x000000000000781c */ /* 0x000fe20003f0f008 */
[----:B------:R-:W2:Y:S04]  /*154d0*/  LDC R11, c[0x0][0x2f4] ;  /* 0x0000bd00ff0b7b82 */ /* 0x000ea80000000800 */
[----:B------:R-:W-:Y:S02]  /*154e0*/  @UP0 ULDC.64 UR4, c[0x0][0x9f8] ;  /* 0x00027e0000040ab9 */ /* 0x000fe40000000a00 */
[----:B------:R-:W-:-:S06]  /*154f0*/  @UP0 UIMAD.WIDE UR4, UR42, 0x4, UR4 ;  /* 0x000000042a0408a5 */ /* 0x000fcc000f8e0204 */
[----:B------:R-:W-:Y:S02]  /*15500*/  IMAD.U32 R2, RZ, RZ, UR4 ;  /* 0x00000004ff027e24 */ /* 0x000fe4000f8e00ff */
[----:B------:R-:W-:-:S05]  /*15510*/  IMAD.U32 R3, RZ, RZ, UR5 ;  /* 0x00000005ff037e24 */ /* 0x000fca000f8e00ff */
[----:B------:R3:W4:Y:S01]  /*15520*/  @P0 LDG.E R25, desc[UR36][R2.64] ;  /* 0x0000002402190981 */ /* 0x000722000c1e1900 */
[----:B-1----:R-:W-:Y:S01]  /*15530*/  ISETP.NE.AND P1, PT, R10, 0x1, PT ;  /* 0x000000010a00780c */ /* 0x002fe20003f25270 */
[----:B0-----:R-:W-:Y:S01]  /*15540*/  IMAD.SHL.U32 R20, R19, 0x10, RZ ;  /* 0x0000001013147824 */ /* 0x001fe200078e00ff */
[----:B------:R-:W-:Y:S02]  /*15550*/  LEA R9, R37, 0xffffffc0, 0x6 ;  /* 0xffffffc025097811 */ /* 0x000fe400078e30ff */
[----:B------:R-:W-:Y:S02]  /*15560*/  LOP3.LUT R16, R16, 0xffffffef, RZ, 0xc0, !PT ;  /* 0xffffffef10107812 */ /* 0x000fe400078ec0ff */
[----:B------:R-:W-:-:S05]  /*15570*/  LOP3.LUT R20, R36, 0x70, R20, 0xf8, !PT ;  /* 0x0000007024147812 */ /* 0x000fca00078ef814 */
[----:B------:R-:W-:Y:S02]  /*15580*/  IMAD.IADD R0, R20, 0x1, R9 ;  /* 0x0000000114007824 */ /* 0x000fe400078e0209 */
[----:B------:R-:W0:Y:S01]  /*15590*/  @P1 LDC R5, c[0x0][0x434] ;  /* 0x00010d00ff051b82 */ /* 0x000e220000000800 */
[----:B------:R-:W-:Y:S02]  /*155a0*/  @P1 LOP3.LUT R16, R16, 0x10, RZ, 0xfc, !PT ;  /* 0x0000001010101812 */ /* 0x000fe400078efcff */
[C---:B------:R-:W-:Y:S01]  /*155b0*/  ISETP.GE.AND P0, PT, R0.reuse, UR38, PT ;  /* 0x0000002600007c0c */ /* 0x040fe2000bf06270 */
[----:B------:R-:W-:-:S04]  /*155c0*/  VIADD R0, R0, UR40 ;  /* 0x0000002800007c36 */ /* 0x000fc80008000000 */
[----:B------:R-:W1:Y:S01]  /*155d0*/  @P1 LDC R7, c[0x0][0x438] ;  /* 0x00010e00ff071b82 */ /* 0x000e620000000800 */
[----:B------:R-:W-:Y:S01]  /*155e0*/  ISETP.GT.U32.OR P0, PT, R20, 0x3f, P0 ;  /* 0x0000003f1400780c */ /* 0x000fe20000704470 */
[----:B------:R-:W-:-:S12]  /*155f0*/  IMAD.MOV.U32 R8, RZ, RZ, R0 ;  /* 0x000000ffff087224 */ /* 0x000fd800078e0000 */
[----:B---3--:R-:W3:Y:S01]  /*15600*/  @!P0 LDC.64 R2, c[0x0][0x428] ;  /* 0x00010a00ff028b82 */ /* 0x008ee20000000a00 */
[----:B0-----:R-:W-:-:S05]  /*15610*/  @P1 IMAD.HI.U32 R4, R0, R5, RZ ;  /* 0x0000000500041227 */ /* 0x001fca00078e00ff */
[----:B-1----:R-:W-:Y:S02]  /*15620*/  @P1 SHF.R.U32.HI R8, RZ, R7, R4 ;  /* 0x00000007ff081219 */ /* 0x002fe40000011604 */
[----:B------:R-:W0:Y:S02]  /*15630*/  @!P0 LDC.64 R4, c[0x0][0x418] ;  /* 0x00010600ff048b82 */ /* 0x000e240000000a00 */
[--C-:B------:R-:W-:Y:S01]  /*15640*/  @!P0 SHF.R.S32.HI R7, RZ, 0x1f, R8.reuse ;  /* 0x0000001fff078819 */ /* 0x100fe20000011408 */
[----:B------:R-:W-:Y:S01]  /*15650*/  @!P0 IMAD.MOV.U32 R6, RZ, RZ, R8 ;  /* 0x000000ffff068224 */ /* 0x000fe200078e0008 */
[----:B------:R-:W-:Y:S02]  /*15660*/  ISETP.GT.U32.AND P3, PT, R20, 0x3f, PT ;  /* 0x0000003f1400780c */ /* 0x000fe40003f64070 */
[----:B------:R-:W-:Y:S02]  /*15670*/  LOP3.LUT R16, R16, 0xfffffffb, RZ, 0xc0, !PT ;  /* 0xfffffffb10107812 */ /* 0x000fe400078ec0ff */
[----:B------:R-:W-:-:S09]  /*15680*/  LOP3.LUT R19, R28, 0x80, RZ, 0xfc, !PT ;  /* 0x000000801c137812 */ /* 0x000fd200078efcff */
[----:B------:R-:W-:-:S04]  /*15690*/  @P3 LOP3.LUT R16, R16, 0x4, RZ, 0xfc, !PT ;  /* 0x0000000410103812 */ /* 0x000fc800078efcff */
[----:B------:R-:W-:-:S04]  /*156a0*/  LOP3.LUT R16, R16, 0xfffffff7, RZ, 0xc0, !PT ;  /* 0xfffffff710107812 */ /* 0x000fc800078ec0ff */
[----:B------:R-:W-:Y:S01]  /*156b0*/  LOP3.LUT R16, R16, 0xfffffffd, RZ, 0xc0, !PT ;  /* 0xfffffffd10107812 */ /* 0x000fe200078ec0ff */
[----:B------:R-:W-:Y:S01]  /*156c0*/  UMOV UR4, 0xffffffff ;  /* 0xffffffff00047882 */ /* 0x000fe20000000000 */
[----:B----4-:R-:W-:Y:S01]  /*156d0*/  SHF.R.S32.HI R27, RZ, 0x1f, R25 ;  /* 0x0000001fff1b7819 */ /* 0x010fe20000011419 */
[----:B---3--:R-:W-:-:S04]  /*156e0*/  @!P0 IMAD.WIDE.U32 R6, R25, R2, R6 ;  /* 0x0000000219068225 */ /* 0x008fc800078e0006 */
[----:B------:R-:W-:-:S04]  /*156f0*/  @!P0 IMAD R2, R27, R2, RZ ;  /* 0x000000021b028224 */ /* 0x000fc800078e02ff */
[----:B------:R-:W-:Y:S01]  /*15700*/  @!P0 IMAD R3, R25, R3, R2 ;  /* 0x0000000319038224 */ /* 0x000fe200078e0202 */
[----:B0-----:R-:W-:-:S03]  /*15710*/  @!P0 LEA R2, P1, R6, R4, 0x2 ;  /* 0x0000000406028211 */ /* 0x001fc600078210ff */
[----:B------:R-:W-:Y:S02]  /*15720*/  @!P0 IMAD.IADD R3, R7, 0x1, R3 ;  /* 0x0000000107038824 */ /* 0x000fe400078e0203 */
[----:B------:R-:W-:-:S03]  /*15730*/  IMAD.U32 R4, RZ, RZ, UR45 ;  /* 0x0000002dff047e24 */ /* 0x000fc6000f8e00ff */
[----:B------:R-:W-:Y:S01]  /*15740*/  @!P0 LEA.HI.X R3, R6, R5, R3, 0x2, P1 ;  /* 0x0000000506038211 */ /* 0x000fe200008f1403 */
[----:B------:R-:W-:Y:S01]  /*15750*/  IMAD.MOV.U32 R5, RZ, RZ, RZ ;  /* 0x000000ffff057224 */ /* 0x000fe200078e00ff */
[----:B--2---:R-:W-:Y:S02]  /*15760*/  ISETP.GE.AND P1, PT, R28, R11, PT ;  /* 0x0000000b1c00720c */ /* 0x004fe40003f26270 */
[----:B------:R-:W-:-:S03]  /*15770*/  ISETP.NE.AND P2, PT, R4, 0x3, PT ;  /* 0x000000030400780c */ /* 0x000fc60003f45270 */
[----:B------:R0:W5:Y:S01]  /*15780*/  @!P0 LDG.E R5, desc[UR36][R2.64] ;  /* 0x0000002402058981 */ /* 0x000162000c1e1900 */
[----:B------:R-:W-:Y:S01]  /*15790*/  ISETP.GE.AND P0, PT, R19, R11, PT ;  /* 0x0000000b1300720c */ /* 0x000fe20003f06270 */
[----:B------:R-:W-:-:S04]  /*157a0*/  IMAD.MOV R7, RZ, RZ, -R8 ;  /* 0x000000ffff077224 */ /* 0x000fc800078e0a08 */
[----:B------:R-:W-:Y:S02]  /*157b0*/  IMAD R6, R10, R7, R0 ;  /* 0x000000070a067224 */ /* 0x000fe400078e0200 */
[----:B------:R-:W-:-:S04]  /*157c0*/  @P1 LOP3.LUT R16, R16, 0x2, RZ, 0xfc, !PT ;  /* 0x0000000210101812 */ /* 0x000fc800078efcff */
[----:B------:R-:W-:-:S04]  /*157d0*/  @P2 LOP3.LUT R16, R16, 0x8, RZ, 0xfc, !PT ;  /* 0x0000000810102812 */ /* 0x000fc800078efcff */
[----:B------:R-:W-:-:S04]  /*157e0*/  LOP3.LUT R16, R16, 0xfffffffe, RZ, 0xc0, !PT ;  /* 0xfffffffe10107812 */ /* 0x000fc800078ec0ff */
[----:B------:R-:W-:Y:S01]  /*157f0*/  @P0 LOP3.LUT R16, R16, 0x1, RZ, 0xfc, !PT ;  /* 0x0000000110100812 */ /* 0x000fe200078efcff */
[----:B0-----:R-:W-:Y:S06]  /*15800*/  BRA.DIV UR4, `(.L_x_1602) ;  /* 0x0000004604687947 */ /* 0x001fec000b800000 */
.L_x_1682:
[----:B------:R-:W-:Y:S01]  /*15810*/  LOP3.LUT R19, R26, 0xffff, RZ, 0xc0, !PT ;  /* 0x0000ffff1a137812 */ /* 0x000fe200078ec0ff */
[----:B------:R-:W-:Y:S06]  /*15820*/  @!P2 BRA `(.L_x_1603) ;  /* 0x000000000004a947 */ /* 0x000fec0003800000 */
[----:B------:R-:W-:Y:S01]  /*15830*/  BPT.TRAP 0x1 ;  /* 0x000000040000795c */ /* 0x000fe20000300000 */
.L_x_1603:
[----:B------:R-:W-:Y:S01]  /*15840*/  IMAD R0, R22, 0x8, R17 ;  /* 0x0000000816007824 */ /* 0x000fe200078e0211 */
[----:B------:R-:W-:Y:S01]  /*15850*/  SHF.L.U32 R21, R23, 0x1f, RZ ;  /* 0x0000001f17157819 */ /* 0x000fe200000006ff */
[----:B------:R-:W-:Y:S01]  /*15860*/  BSSY B0, `(.L_x_1604) ;  /* 0x0000004000007945 */ /* 0x000fe20003800000 */
[----:B------:R-:W-:Y:S02]  /*15870*/  SHF.R.S32.HI R10, RZ, 0x1f, R6 ;  /* 0x0000001fff0a7819 */ /* 0x000fe40000011406 */
[----:B------:R-:W0:Y:S02]  /*15880*/  SYNCS.PHASECHK.TRANS64.TRYWAIT P0, [R0+URZ+0x28480], R21 ;  /* 0x02848015000075a7 */ /* 0x000e24000800017f */
[----:B0-----:R-:W-:Y:S05]  /*15890*/  @!P0 BRA `(.L_x_1605) ;  /* 0x0000004400708947 */ /* 0x001fea0003800000 */
.L_x_1683:
[----:B------:R-:W-:Y:S05]  /*158a0*/  BSYNC B0 ;  /* 0x0000000000007941 */ /* 0x000fea0003800000 */
.L_x_1604:
[----:B------:R-:W-:Y:S01]  /*158b0*/  ULDC.64 UR4, c[0x0][0x328] ;  /* 0x0000ca0000047ab9 */ /* 0x000fe20000000a00 */
[----:B-----5:R-:W-:Y:S01]  /*158c0*/  SHF.R.S32.HI R20, RZ, 0x1f, R5 ;  /* 0x0000001fff147819 */ /* 0x020fe20000011405 */
[----:B------:R-:W-:Y:S01]  /*158d0*/  IMAD R3, R10, UR4, RZ ;  /* 0x000000040a037c24 */ /* 0x000fe2000f8e02ff */
[----:B------:R-:W-:-:S03]  /*158e0*/  ULDC.64 UR6, c[0x0][0x318] ;  /* 0x0000c60000067ab9 */ /* 0x000fc60000000a00 */
[C---:B------:R-:W-:Y:S02]  /*158f0*/  IMAD R7, R6.reuse, UR5, R3 ;  /* 0x0000000506077c24 */ /* 0x040fe4000f8e0203 */
[----:B------:R-:W-:Y:S01]  /*15900*/  IMAD.WIDE.U32 R2, R6, UR4, RZ ;  /* 0x0000000406027c25 */ /* 0x000fe2000f8e00ff */
[----:B------:R-:W-:-:S03]  /*15910*/  ULDC.64 UR4, c[0x0][0x338] ;  /* 0x0000ce0000047ab9 */ /* 0x000fc60000000a00 */
[----:B------:R-:W-:Y:S01]  /*15920*/  IMAD.IADD R3, R3, 0x1, R7 ;  /* 0x0000000103037824 */ /* 0x000fe200078e0207 */
[----:B------:R-:W-:Y:S01]  /*15930*/  IADD3 R7, -R36, UR38, -R9 ;  /* 0x0000002624077c10 */ /* 0x000fe2000fffe909 */
[----:B------:R-:W-:Y:S02]  /*15940*/  IMAD R4, R20, UR4, RZ ;  /* 0x0000000414047c24 */ /* 0x000fe4000f8e02ff */
[----:B------:R-:W-:Y:S01]  /*15950*/  IMAD.WIDE.U32 R2, R5, UR4, R2 ;  /* 0x0000000405027c25 */ /* 0x000fe2000f8e0002 */
[----:B------:R-:W-:-:S03]  /*15960*/  ISETP.GE.AND P4, PT, R7, 0x1, PT ;  /* 0x000000010700780c */ /* 0x000fc60003f86270 */
[----:B------:R-:W-:Y:S01]  /*15970*/  IMAD R4, R5, UR5, R4 ;  /* 0x0000000505047c24 */ /* 0x000fe2000f8e0204 */
[----:B------:R-:W-:-:S03]  /*15980*/  ULDC.64 UR4, c[0x0][0x330] ;  /* 0x0000cc0000047ab9 */ /* 0x000fc60000000a00 */
[----:B------:R-:W-:Y:S02]  /*15990*/  IMAD.IADD R3, R3, 0x1, R4 ;  /* 0x0000000103037824 */ /* 0x000fe400078e0204 */
[----:B------:R-:W-:Y:S02]  /*159a0*/  IMAD R4, R22, 0x4000, R30 ;  /* 0x0000400016047824 */ /* 0x000fe400078e021e */
[----:B------:R-:W-:Y:S01]  /*159b0*/  IMAD.WIDE.U32 R2, R19, UR4, R2 ;  /* 0x0000000413027c25 */ /* 0x000fe2000f8e0002 */
[----:B------:R-:W-:-:S03]  /*159c0*/  UMOV UR4, 0xffffffff ;  /* 0xffffffff00047882 */ /* 0x000fc60000000000 */
[----:B------:R-:W-:Y:S01]  /*159d0*/  IMAD R3, R19, UR5, R3 ;  /* 0x0000000513037c24 */ /* 0x000fe2000f8e0203 */
[----:B------:R-:W-:-:S04]  /*159e0*/  IADD3 R8, P0, R2, UR6, RZ ;  /* 0x0000000602087c10 */ /* 0x000fc8000ff1e0ff */
[----:B------:R-:W-:Y:S01]  /*159f0*/  IADD3.X R9, R3, UR7, RZ, P0, !PT ;  /* 0x0000000703097c10 */ /* 0x000fe200087fe4ff */
[----:B------:R-:W-:Y:S08]  /*15a00*/  BRA.DIV UR4, `(.L_x_1606) ;  /* 0x0000004604287947 */ /* 0x000ff0000b800000 */
[----:B------:R-:W1:Y:S01]  /*15a10*/  LDC R12, c[0x0][0x2f4] ;  /* 0x0000bd00ff0c7b82 */ /* 0x000e620000000800 */
[----:B------:R-:W2:Y:S01]  /*15a20*/  SHFL.IDX PT, R2, R8, RZ, 0x181f ;  /* 0x00181fff08027589 */ /* 0x000ea200000e0000 */
[C---:B------:R-:W-:Y:S01]  /*15a30*/  LOP3.LUT R11, R28.reuse, 0x80, RZ, 0xfc, !PT ;  /* 0x000000801c0b7812 */ /* 0x040fe200078efcff */
[----:B------:R-:W-:Y:S01]  /*15a40*/  IMAD.IADD R4, R17, 0x1, R4 ;  /* 0x0000000111047824 */ /* 0x000fe200078e0204 */
[C---:B------:R-:W-:Y:S01]  /*15a50*/  ISETP.GE.AND P3, PT, R7.reuse, 0x11, PT ;  /* 0x000000110700780c */ /* 0x040fe20003f66270 */
[----:B------:R-:W3:Y:S01]  /*15a60*/  SHFL.IDX PT, R3, R9, RZ, 0x181f ;  /* 0x00181fff09037589 */ /* 0x000ee200000e0000 */
[----:B------:R-:W-:Y:S02]  /*15a70*/  ISETP.GE.AND P5, PT, R7, 0x31, PT ;  /* 0x000000310700780c */ /* 0x000fe40003fa6270 */
[C---:B-1----:R-:W-:Y:S02]  /*15a80*/  ISETP.GE.AND P2, PT, R28.reuse, R12, PT ;  /* 0x0000000c1c00720c */ /* 0x042fe40003f46270 */
[----:B--2---:R-:W-:-:S02]  /*15a90*/  IADD3 R2, P0, R28, R2, RZ ;  /* 0x000000021c027210 */ /* 0x004fc40007f1e0ff */
[----:B------:R-:W-:-:S03]  /*15aa0*/  ISETP.LT.OR P1, PT, R7, 0x1, P2 ;  /* 0x000000010700780c */ /* 0x000fc60001721670 */
[----:B---3--:R-:W-:Y:S01]  /*15ab0*/  IMAD.X R3, RZ, RZ, R3, P0 ;  /* 0x000000ffff037224 */ /* 0x008fe200000e0603 */
[----:B------:R-:W-:-:S09]  /*15ac0*/  ISETP.GE.AND P0, PT, R11, R12, PT ;  /* 0x0000000c0b00720c */ /* 0x000fd20003f06270 */
[----:B------:R-:W-:Y:S01]  /*15ad0*/  @!PT LDS RZ, [RZ] ;  /* 0x00000000fffff984 */ /* 0x000fe20000000800 */
[----:B------:R-:W-:Y:S01]  /*15ae0*/  LDGSTS.E.BYPASS.LTC128B.128 [R4+0x10000], desc[UR36][R2.64], !P1 ;  /* 0x1000000002047fae */ /* 0x000fe2000c901d64 */
[----:B------:R-:W-:-:S13]  /*15af0*/  ISETP.LT.OR P1, PT, R7, 0x1, P0 ;  /* 0x000000010700780c */ /* 0x000fda0000721670 */
[----:B------:R1:W-:Y:S04]  /*15b00*/  LDGSTS.E.BYPASS.LTC128B.128 [R4+0x12000], desc[UR36][R2.64+0x80], !P1 ;  /* 0x1200008002047fae */ /* 0x0003e8000c901d64 */
[----:B-1----:R-:W1:Y:S04]  /*15b10*/  SHFL.IDX PT, R2, R8, 0x1, 0x181f ;  /* 0x00381f0008027f89 */ /* 0x002e6800000e0000 */
[----:B------:R-:W2:Y:S01]  /*15b20*/  SHFL.IDX PT, R3, R9, 0x1, 0x181f ;  /* 0x00381f0009037f89 */ /* 0x000ea200000e0000 */
[----:B-1----:R-:W-:-:S05]  /*15b30*/  IADD3 R2, P1, R28, R2, RZ ;  /* 0x000000021c027210 */ /* 0x002fca0007f3e0ff */
[----:B--2---:R-:W-:Y:S01]  /*15b40*/  IMAD.X R3, RZ, RZ, R3, P1 ;  /* 0x000000ffff037224 */ /* 0x004fe200008e0603 */
[----:B------:R-:W-:-:S13]  /*15b50*/  ISETP.LT.OR P1, PT, R7, 0x11, P2 ;  /* 0x000000110700780c */ /* 0x000fda0001721670 */
[----:B------:R-:W-:Y:S01]  /*15b60*/  LDGSTS.E.BYPASS.LTC128B.128 [R4+0x10800], desc[UR36][R2.64], !P1 ;  /* 0x1080000002047fae */ /* 0x000fe2000c901d64 */
[----:B------:R-:W-:-:S13]  /*15b70*/  ISETP.LT.OR P1, PT, R7, 0x11, P0 ;  /* 0x000000110700780c */ /* 0x000fda0000721670 */
[----:B------:R1:W-:Y:S04]  /*15b80*/  LDGSTS.E.BYPASS.LTC128B.128 [R4+0x12800], desc[UR36][R2.64+0x80], !P1 ;  /* 0x1280008002047fae */ /* 0x0003e8000c901d64 */
[----:B-1----:R-:W1:Y:S04]  /*15b90*/  SHFL.IDX PT, R2, R8, 0x2, 0x181f ;  /* 0x00581f0008027f89 */ /* 0x002e6800000e0000 */
[----:B------:R-:W2:Y:S04]  /*15ba0*/  SHFL.IDX PT, R3, R9, 0x2, 0x181f ;  /* 0x00581f0009037f89 */ /* 0x000ea800000e0000 */
[----:B------:R-:W3:Y:S01]  /*15bb0*/  SHFL.IDX PT, R9, R9, 0x3, 0x181f ;  /* 0x00781f0009097f89 */ /* 0x000ee200000e0000 */
[----:B-1----:R-:W-:-:S05]  /*15bc0*/  IADD3 R2, P1, R28, R2, RZ ;  /* 0x000000021c027210 */ /* 0x002fca0007f3e0ff */
[----:B--2---:R-:W-:Y:S01]  /*15bd0*/  IMAD.X R3, RZ, RZ, R3, P1 ;  /* 0x000000ffff037224 */ /* 0x004fe200008e0603 */
[----:B------:R-:W-:-:S13]  /*15be0*/  ISETP.LT.OR P1, PT, R7, 0x21, P2 ;  /* 0x000000210700780c */ /* 0x000fda0001721670 */
[----:B------:R-:W-:Y:S01]  /*15bf0*/  LDGSTS.E.BYPASS.LTC128B.128 [R4+0x11000], desc[UR36][R2.64], !P1 ;  /* 0x1100000002047fae */ /* 0x000fe2000c901d64 */
[----:B------:R-:W-:-:S13]  /*15c00*/  ISETP.LT.OR P1, PT, R7, 0x21, P0 ;  /* 0x000000210700780c */ /* 0x000fda0000721670 */
[----:B------:R1:W-:Y:S01]  /*15c10*/  LDGSTS.E.BYPASS.LTC128B.128 [R4+0x13000], desc[UR36][R2.64+0x80], !P1 ;  /* 0x1300008002047fae */ /* 0x0003e2000c901d64 */
[----:B------:R-:W-:-:S03]  /*15c20*/  ISETP.GE.AND P1, PT, R7, 0x21, PT ;  /* 0x000000210700780c */ /* 0x000fc60003f26270 */
[----:B-1-3--:R1:W2:Y:S10]  /*15c30*/  SHFL.IDX PT, R2, R8, 0x3, 0x181f ;  /* 0x00781f0008027f89 */ /* 0x00a2b400000e0000 */
.L_x_1693:
[C---:B------:R-:W-:Y:S02]  /*15c40*/  ISETP.LT.OR P2, PT, R7.reuse, 0x31, P2 ;  /* 0x000000310700780c */ /* 0x040fe40001741670 */
[----:B------:R-:W-:Y:S02]  /*15c50*/  ISETP.LT.OR P0, PT, R7, 0x31, P0 ;  /* 0x000000310700780c */ /* 0x000fe40000701670 */
[----:B--2---:R-:W-:-:S05]  /*15c60*/  IADD3 R2, P6, R28, R2, RZ ;  /* 0x000000021c027210 */ /* 0x004fca0007fde0ff */
        /* <DEDUP_REMOVED lines=8> */
.L_x_1607:
[----:B------:R-:W-:Y:S02]  /*15cf0*/  PLOP3.LUT P2, PT, P2, P0, PT, 0xa2, 0x0 ;  /* 0x000000000000781c */ /* 0x000fe40001741472 */
[----:B------:R-:W-:-:S08]  /*15d00*/  @P0 R2UR P2, UR4, R0 ;  /* 0x00000000000402ca */ /* 0x000fd00000040000 */
[----:B------:R-:W-:-:S05]  /*15d10*/  @P0 PLOP3.LUT P0, PT, P2, PT, PT, 0x80, 0x0 ;  /* 0x000000000000081c */ /* 0x000fca000170f070 */
[----:B------:R-:W-:Y:S01]  /*15d20*/  @!P2 SYNCS.ARRIVE.TRANS64.RED.A0T1 RZ, [UR4+0x28470], RZ ;  /* 0x028470ffffffa9a7 */ /* 0x000fe20008200404 */
[----:B------:R-:W-:Y:S07]  /*15d30*/  @!P2 ARRIVES.LDGSTSBAR.64.TRANSCNT [UR4+0x28470] ;  /* 0x02847000ff00a9b0 */ /* 0x000fee0008000a84 */
[----:B------:R-:W-:Y:S05]  /*15d40*/  @P0 BRA.U.ANY `(.L_x_1607) ;  /* 0xfffffffd00e80947 */ /* 0x000fea000393ffff */
[----:B------:R-:W-:Y:S01]  /*15d50*/  NOP ;  /* 0x0000000000007918 */ /* 0x000fe20000000000 */
[----:B------:R-:W-:-:S13]  /*15d60*/  LOP3.LUT P6, RZ, R16, 0x8, RZ, 0xc0, !PT ;  /* 0x0000000810ff7812 */ /* 0x000fda00078cc0ff */
[----:B------:R-:W-:Y:S05]  /*15d70*/  @!P6 BRA `(.L_x_1608) ;  /* 0x000000000004e947 */ /* 0x000fea0003800000 */
[----:B------:R-:W-:Y:S01]  /*15d80*/  BPT.TRAP 0x1 ;  /* 0x000000040000795c */ /* 0x000fe20000300000 */
.L_x_1608:
[----:B------:R3:W-:Y:S01]  /*15d90*/  SYNCS.ARRIVE.TRANS64.A1T0 RZ, [R0+URZ+0x28470], RZ ;  /* 0x028470ff00ff79a7 */ /* 0x0007e2000810003f */
[----:B------:R-:W-:Y:S05]  /*15da0*/  @!P6 BRA `(.L_x_1609) ;  /* 0x000000000004e947 */ /* 0x000fea0003800000 */
[----:B------:R-:W-:Y:S01]  /*15db0*/  BPT.TRAP 0x1 ;  /* 0x000000040000795c */ /* 0x000fe20000300000 */
.L_x_1609:
[----:B------:R-:W4:Y:S01]  /*15dc0*/  SYNCS.PHASECHK.TRANS64.TRYWAIT P0, [R0+URZ+0x28440], R21 ;  /* 0x02844015000075a7 */ /* 0x000f22000800017f */
[----:B------:R-:W-:Y:S04]  /*15dd0*/  BSSY B0, `(.L_x_1610) ;  /* 0x0000002000007945 */ /* 0x000fe80003800000 */
[----:B----4-:R-:W-:Y:S05]  /*15de0*/  @!P0 BRA `(.L_x_1611) ;  /* 0x00000044009c8947 */ /* 0x010fea0003800000 */
.L_x_1694:
[----:B------:R-:W-:Y:S05]  /*15df0*/  BSYNC B0 ;  /* 0x0000000000007941 */ /* 0x000fea0003800000 */
.L_x_1610:
[----:B------:R-:W-:Y:S01]  /*15e00*/  ULDC.64 UR4, c[0x0][0x300] ;  /* 0x0000c00000047ab9 */ /* 0x000fe20000000a00 */
[----:B-1----:R-:W1:Y:S01]  /*15e10*/  LDC R8, c[0x0][0x2f4] ;  /* 0x0000bd00ff087b82 */ /* 0x002e620000000800 */
[----:B--2---:R-:W-:Y:S01]  /*15e20*/  IMAD R3, R10, UR4, RZ ;  /* 0x000000040a037c24 */ /* 0x004fe2000f8e02ff */
[----:B------:R-:W-:Y:S01]  /*15e30*/  ULDC.64 UR6, c[0x0][0x2e8] ;  /* 0x0000ba0000067ab9 */ /* 0x000fe20000000a00 */
[----:B------:R-:W-:Y:S02]  /*15e40*/  LOP3.LUT R9, R28, 0x80, RZ, 0xfc, !PT ;  /* 0x000000801c097812 */ /* 0x000fe400078efcff */
[C---:B------:R-:W-:Y:S02]  /*15e50*/  IMAD R7, R6.reuse, UR5, R3 ;  /* 0x0000000506077c24 */ /* 0x040fe4000f8e0203 */
[----:B------:R-:W-:Y:S01]  /*15e60*/  IMAD.WIDE.U32 R2, R6, UR4, RZ ;  /* 0x0000000406027c25 */ /* 0x000fe2000f8e00ff */
[----:B------:R-:W-:-:S03]  /*15e70*/  ULDC.64 UR4, c[0x0][0x310] ;  /* 0x0000c40000047ab9 */ /* 0x000fc60000000a00 */
[----:B------:R-:W-:Y:S02]  /*15e80*/  IMAD.IADD R3, R3, 0x1, R7 ;  /* 0x0000000103037824 */ /* 0x000fe400078e0207 */
[----:B------:R-:W-:Y:S02]  /*15e90*/  IMAD R20, R20, UR4, RZ ;  /* 0x0000000414147c24 */ /* 0x000fe4000f8e02ff */
[----:B------:R-:W-:-:S04]  /*15ea0*/  IMAD.WIDE.U32 R2, R5, UR4, R2 ;  /* 0x0000000405027c25 */ /* 0x000fc8000f8e0002 */
[----:B------:R-:W-:Y:S01]  /*15eb0*/  IMAD R7, R5, UR5, R20 ;  /* 0x0000000505077c24 */ /* 0x000fe2000f8e0214 */
[----:B------:R-:W-:-:S03]  /*15ec0*/  ULDC.64 UR4, c[0x0][0x308] ;  /* 0x0000c20000047ab9 */ /* 0x000fc60000000a00 */
[----:B------:R-:W-:Y:S01]  /*15ed0*/  IMAD.IADD R3, R3, 0x1, R7 ;  /* 0x0000000103037824 */ /* 0x000fe200078e0207 */
[----:B-1----:R-:W-:Y:S01]  /*15ee0*/  ISETP.GE.AND P2, PT, R9, R8, PT ;  /* 0x000000080900720c */ /* 0x002fe20003f46270 */
[----:B------:R-:W-:Y:S01]  /*15ef0*/  IMAD.WIDE.U32 R2, R19, UR4, R2 ;  /* 0x0000000413027c25 */ /* 0x000fe2000f8e0002 */
[----:B------:R-:W-:-:S03]  /*15f00*/  UMOV UR4, 0xffffffff ;  /* 0xffffffff00047882 */ /* 0x000fc60000000000 */
[----:B------:R-:W-:Y:S01]  /*15f10*/  IMAD R6, R19, UR5, R3 ;  /* 0x0000000513067c24 */ /* 0x000fe2000f8e0203 */
[----:B------:R-:W-:-:S04]  /*15f20*/  IADD3 R5, P0, R2, UR6, RZ ;  /* 0x0000000602057c10 */ /* 0x000fc8000ff1e0ff */
[----:B------:R-:W-:Y:S01]  /*15f30*/  IADD3.X R6, R6, UR7, RZ, P0, !PT ;  /* 0x0000000706067c10 */ /* 0x000fe200087fe4ff */
[----:B------:R-:W-:Y:S08]  /*15f40*/  BRA.DIV UR4, `(.L_x_1612) ;  /* 0x0000004604587947 */ /* 0x000ff0000b800000 */
[----:B------:R-:W1:Y:S01]  /*15f50*/  SHFL.IDX PT, R14, R5, RZ, 0x181f ;  /* 0x00181fff050e7589 */ /* 0x000e6200000e0000 */
[----:B------:R-:W-:-:S03]  /*15f60*/  ISETP.GE.AND P6, PT, R28, R8, PT ;  /* 0x000000081c00720c */ /* 0x000fc60003fc6270 */
[----:B------:R-:W2:Y:S01]  /*15f70*/  SHFL.IDX PT, R2, R6, RZ, 0x181f ;  /* 0x00181fff06027589 */ /* 0x000ea200000e0000 */
[----:B-1----:R-:W-:-:S05]  /*15f80*/  @P4 IADD3 R14, P0, R28, R14, RZ ;  /* 0x0000000e1c0e4210 */ /* 0x002fca0007f1e0ff */
[----:B--2---:R-:W-:Y:S02]  /*15f90*/  @P4 IMAD.X R3, RZ, RZ, R2, P0 ;  /* 0x000000ffff034224 */ /* 0x004fe400000e0602 */
[----:B------:R-:W-:Y:S02]  /*15fa0*/  @P4 IMAD.MOV.U32 R2, RZ, RZ, R14 ;  /* 0x000000ffff024224 */ /* 0x000fe400078e000e */
[----:B------:R-:W1:Y:S04]  /*15fb0*/  SHFL.IDX PT, R14, R5, 0x1, 0x181f ;  /* 0x00381f00050e7f89 */ /* 0x000e6800000e0000 */
[----:B------:R-:W-:Y:S04]  /*15fc0*/  @P4 LDGSTS.E.BYPASS.LTC128B.128 [R4+0x20000], desc[UR36][R2.64], !P6 ;  /* 0x2000000002044fae */ /* 0x000fe8000f101d64 */
[----:B------:R2:W-:Y:S04]  /*15fd0*/  @P4 LDGSTS.E.BYPASS.LTC128B.128 [R4+0x22000], desc[UR36][R2.64+0x80], !P2 ;  /* 0x2200008002044fae */ /* 0x0005e8000d101d64 */
[----:B--2---:R-:W2:Y:S01]  /*15fe0*/  SHFL.IDX PT, R2, R6, 0x1, 0x181f ;  /* 0x00381f0006027f89 */ /* 0x004ea200000e0000 */
[----:B-1----:R-:W-:-:S05]  /*15ff0*/  @P3 IADD3 R14, P0, R28, R14, RZ ;  /* 0x0000000e1c0e3210 */ /* 0x002fca0007f1e0ff */
[----:B--2---:R-:W-:Y:S02]  /*16000*/  @P3 IMAD.X R7, RZ, RZ, R2, P0 ;  /* 0x000000ffff073224 */ /* 0x004fe400000e0602 */
[----:B------:R-:W-:Y:S02]  /*16010*/  @P3 IMAD.MOV.U32 R2, RZ, RZ, R14 ;  /* 0x000000ffff023224 */ /* 0x000fe400078e000e */
[----:B------:R-:W-:Y:S01]  /*16020*/  @P3 IMAD.MOV.U32 R3, RZ, RZ, R7 ;  /* 0x000000ffff033224 */ /* 0x000fe200078e0007 */
        /* <DEDUP_REMOVED lines=8> */
[----:B------:R1:W2:Y:S04]  /*160b0*/  SHFL.IDX PT, R14, R5, 0x3, 0x181f ;  /* 0x00781f00050e7f89 */ /* 0x0002a800000e0000 */
[----:B------:R1:W-:Y:S04]  /*160c0*/  @P1 LDGSTS.E.BYPASS.LTC128B.128 [R4+0x21000], desc[UR36][R2.64], !P6 ;  /* 0x2100000002041fae */ /* 0x0003e8000f101d64 */
[----:B------:R1:W-:Y:S04]  /*160d0*/  @P1 LDGSTS.E.BYPASS.LTC128B.128 [R4+0x23000], desc[UR36][R2.64+0x80], !P2 ;  /* 0x2300008002041fae */ /* 0x0003e8000d101d64 */
[----:B------:R1:W0:Y:S02]  /*160e0*/  SHFL.IDX PT, R7, R6, 0x3, 0x181f ;  /* 0x00781f0006077f89 */ /* 0x00022400000e0000 */
.L_x_1704:
[C---:B------:R-:W-:Y:S02]  /*160f0*/  ISETP.GE.AND P1, PT, R28.reuse, R8, PT ;  /* 0x000000081c00720c */ /* 0x040fe40003f26270 */
[----:B-12---:R-:W-:-:S05]  /*16100*/  @P5 IADD3 R2, P0, R28, R14, RZ ;  /* 0x0000000e1c025210 */ /* 0x006fca0007f1e0ff */
[----:B0-----:R-:W-:Y:S01]  /*16110*/  @P5 IMAD.X R3, RZ, RZ, R7, P0 ;  /* 0x000000ffff035224 */ /* 0x001fe200000e0607 */
[----:B------:R-:W-:-:S05]  /*16120*/  PLOP3.LUT P0, PT, PT, PT, PT, 0x80, 0x0 ;  /* 0x000000000000781c */ /* 0x000fca0003f0f070 */
[----:B------:R-:W-:Y:S01]  /*16130*/  @!PT LDS RZ, [RZ] ;  /* 0x00000000fffff984 */ /* 0x000fe20000000800 */
[----:B------:R-:W-:Y:S01]  /*16140*/  @!PT LDS RZ, [RZ] ;  /* 0x00000000fffff984 */ /* 0x000fe20000000800 */
[----:B------:R-:W-:Y:S01]  /*16150*/  @!PT LDS RZ, [RZ] ;  /* 0x00000000fffff984 */ /* 0x000fe20000000800 */
[----:B------:R0:W-:Y:S04]  /*16160*/  @P5 LDGSTS.E.BYPASS.LTC128B.128 [R4+0x21800], desc[UR36][R2.64], !P1 ;  /* 0x2180000002045fae */ /* 0x0001e8000c901d64 */
[----:B------:R0:W-:Y:S01]  /*16170*/  @P5 LDGSTS.E.BYPASS.LTC128B.128 [R4+0x23800], desc[UR36][R2.64+0x80], !P2 ;  /* 0x2380008002045fae */ /* 0x0001e2000d101d64 */
[----:B------:R-:W-:-:S03]  /*16180*/  NOP ;  /* 0x0000000000007918 */ /* 0x000fc60000000000 */
.L_x_1613:
        /* <DEDUP_REMOVED lines=10> */
.L_x_1614:
[----:B------:R1:W-:Y:S02]  /*16230*/  SYNCS.ARRIVE.TRANS64.A1T0 RZ, [R0+URZ+0x28430], RZ ;  /* 0x028430ff00ff79a7 */ /* 0x0003e4000810003f */
[----:B------:R-:W-:Y:S05]  /*16240*/  WARPSYNC.ALL ;  /* 0x0000000000007948 */ /* 0x000fea0003800000 */
[----:B-1-34-:R-:W-:Y:S01]  /*16250*/  VIADD R0, R17, 0x18000 ;  /* 0x0001800011007836 */ /* 0x01afe20000000000 */
[----:B------:R-:W-:Y:S01]  /*16260*/  USHF.R.S32.HI UR4, URZ, 0x1f, UR41 ;  /* 0x0000001f3f047899 */ /* 0x000fe20008011429 */
[----:B------:R-:W-:Y:S03]  /*16270*/  BAR.SYNC.DEFER_BLOCKING 0x8, 0x180 ;  /* 0x0206000000007b1d */ /* 0x000fe60000010000 */
[----:B------:R-:W-:-:S03]  /*16280*/  LOP3.LUT P0, RZ, R0, 0x3ff, RZ, 0xc0, !PT ;  /* 0x000003ff00ff7812 */ /* 0x000fc6000780c0ff */
[----:B------:R-:W-:Y:S01]  /*16290*/  ULDC.64 UR6, c[0x0][0x298] ;  /* 0x0000a60000067ab9 */ /* 0x000fe20000000a00 */
[----:B------:R-:W-:Y:S01]  /*162a0*/  BSSY B6, `(.L_x_1615) ;  /* 0x0000016000067945 */ /* 0x000fe20003800000 */
        /* <DEDUP_REMOVED lines=21> */
.L_x_1616:
[----:B------:R-:W-:Y:S05]  /*16400*/  BSYNC B6 ;  /* 0x0000000000067941 */ /* 0x000fea0003800000 */
.L_x_1615:
[----:B------:R-:W1:Y:S01]  /*16410*/  S2R R20, SR_TID.X ;  /* 0x0000000000147919 */ /* 0x000e620000002100 */
[----:B------:R-:W-:Y:S01]  /*16420*/  UISETP.NE.AND UP0, UPT, UR49, URZ, UPT ;  /* 0x0000003f3100728c */ /* 0x000fe2000bf05270 */
[C---:B------:R-:W-:Y:S01]  /*16430*/  R2UR UR8, R19.reuse ;  /* 0x00000000130872ca */ /* 0x040fe200000e0000 */
[----:B------:R-:W-:Y:S01]  /*16440*/  ULDC.64 UR6, c[0x0][0x2d8] ;  /* 0x0000b60000067ab9 */ /* 0x000fe20000000a00 */
[----:B------:R-:W-:Y:S01]  /*16450*/  R2UR UR9, R19 ;  /* 0x00000000130972ca */ /* 0x000fe200000e0000 */
[----:B------:R-:W-:Y:S01]  /*16460*/  UMOV UR4, UR38 ;  /* 0x0000002600047c82 */ /* 0x000fe20008000000 */
[----:B------:R-:W-:Y:S01]  /*16470*/  UMOV UR5, UR41 ;  /* 0x0000002900057c82 */ /* 0x000fe20008000000 */
[----:B------:R-:W-:Y:S01]  /*16480*/  PLOP3.LUT P0, PT, PT, PT, UP0, 0x80, 0x0 ;  /* 0x000000000000781c */ /* 0x000fe20003f0f008 */
[----:B------:R-:W-:Y:S01]  /*16490*/  UISETP.NE.AND UP1, UPT, UR48, URZ, UPT ;  /* 0x0000003f3000728c */ /* 0x000fe2000bf25270 */
[----:B------:R-:W2:Y:S01]  /*164a0*/  LDC R6, c[0x0][0x448] ;  /* 0x00011200ff067b82 */ /* 0x000ea20000000800 */
[----:B------:R-:W-:-:S02]  /*164b0*/  LOP3.LUT R8, R28, 0x80, RZ, 0xfc, !PT ;  /* 0x000000801c087812 */ /* 0x000fc400078efcff */
[----:B------:R-:W-:-:S03]  /*164c0*/  @UP0 ULDC UR10, c[0x0][0x44c] ;  /* 0x00011300000a0ab9 */ /* 0x000fc60000000800 */
[----:B------:R-:W-:Y:S02]  /*164d0*/  UIMAD.WIDE.U32 UR4, UR8, UR6, UR4 ;  /* 0x00000006080472a5 */ /* 0x000fe4000f8e0004 */
[----:B------:R-:W-:Y:S02]  /*164e0*/  USHF.R.S32.HI UR6, URZ, 0x1f, UR42 ;  /* 0x0000001f3f067899 */ /* 0x000fe4000801142a */
[----:B------:R-:W-:Y:S02]  /*164f0*/  UIMAD UR5, UR9, UR7, UR5 ;  /* 0x00000007090572a4 */ /* 0x000fe4000f8e0205 */
[----:B------:R-:W-:Y:S01]  /*16500*/  USEL UR7, UR6, URZ, !UP1 ;  /* 0x0000003f06077287 */ /* 0x000fe2000c800000 */
[----:B------:R-:W-:Y:S01]  /*16510*/  ULDC.64 UR8, c[0x0][0x2e0] ;  /* 0x0000b80000087ab9 */ /* 0x000fe20000000a00 */
[----:B------:R-:W-:Y:S02]  /*16520*/  USEL UR6, UR42, URZ, !UP1 ;  /* 0x0000003f2a067287 */ /* 0x000fe4000c800000 */
[----:B------:R-:W-:-:S02]  /*16530*/  UIMAD UR7, UR7, UR8, URZ ;  /* 0x00000008070772a4 */ /* 0x000fc4000f8e023f */
[----:B------:R-:W-:Y:S02]  /*16540*/  UIMAD.WIDE.U32 UR4, UR6, UR8, UR4 ;  /* 0x00000008060472a5 */ /* 0x000fe4000f8e0004 */
[----:B------:R-:W-:Y:S01]  /*16550*/  UIMAD UR7, UR6, UR9, UR7 ;  /* 0x00000009060772a4 */ /* 0x000fe2000f8e0207 */
[----:B-1----:R-:W-:Y:S02]  /*16560*/  IMAD.SHL.U32 R20, R20, 0x10, RZ ;  /* 0x0000001014147824 */ /* 0x002fe400078e00ff */
[----:B------:R-:W-:Y:S01]  /*16570*/  ULDC.64 UR8, c[0x0][0x2d0] ;  /* 0x0000b40000087ab9 */ /* 0x000fe20000000a00 */
[----:B------:R-:W-:Y:S02]  /*16580*/  UIADD3 UR6, UR5, UR7, URZ ;  /* 0x0000000705067290 */ /* 0x000fe4000fffe03f */
[----:B------:R-:W-:Y:S01]  /*16590*/  IMAD.U32 R5, RZ, RZ, UR5 ;  /* 0x00000005ff057e24 */ /* 0x000fe2000f8e00ff */
[----:B------:R-:W-:Y:S01]  /*165a0*/  LOP3.LUT R20, R36, 0x70, R20, 0xf8, !PT ;  /* 0x0000007024147812 */ /* 0x000fe200078ef814 */
[----:B0-----:R-:W-:Y:S01]  /*165b0*/  IMAD.U32 R4, RZ, RZ, UR4 ;  /* 0x00000004ff047e24 */ /* 0x001fe2000f8e00ff */
[----:B------:R-:W-:Y:S01]  /*165c0*/  ULDC.64 UR4, c[0x0][0x2c8] ;  /* 0x0000b20000047ab9 */ /* 0x000fe20000000a00 */
[----:B------:R-:W-:-:S02]  /*165d0*/  IMAD.U32 R3, RZ, RZ, UR6 ;  /* 0x00000006ff037e24 */ /* 0x000fc4000f8e00ff */
[----:B------:R-:W-:Y:S02]  /*165e0*/  IMAD.IADD R9, R20, 0x1, R18 ;  /* 0x0000000114097824 */ /* 0x000fe400078e0212 */
[----:B------:R-:W-:Y:S02]  /*165f0*/  IMAD.MOV.U32 R2, RZ, RZ, R4 ;  /* 0x000000ffff027224 */ /* 0x000fe400078e0004 */
[----:B------:R-:W-:Y:S01]  /*16600*/  @P0 IMAD.HI.U32 R0, R9, UR10, RZ ;  /* 0x0000000a09000c27 */ /* 0x000fe2000f8e00ff */
[----:B------:R-:W-:Y:S01]  /*16610*/  PLOP3.LUT P0, PT, PT, PT, UP0, 0x80, 0x0 ;  /* 0x000000000000781c */ /* 0x000fe20003f0f008 */
[----:B------:R-:W-:Y:S02]  /*16620*/  @UP0 ULDC UR10, c[0x0][0x450] ;  /* 0x00011400000a0ab9 */ /* 0x000fe40000000800 */
[----:B------:R-:W-:-:S10]  /*16630*/  IMAD.MOV.U32 R7, RZ, RZ, R9 ;  /* 0x000000ffff077224 */ /* 0x000fd400078e0009 */
[----:B------:R-:W-:-:S04]  /*16640*/  @P0 SHF.R.U32.HI R7, RZ, UR10, R0 ;  /* 0x0000000aff070c19 */ /* 0x000fc80008011600 */
[----:B------:R-:W-:Y:S01]  /*16650*/  SHF.R.S32.HI R0, RZ, 0x1f, R7 ;  /* 0x0000001fff007819 */ /* 0x000fe20000011407 */
[----:B------:R-:W-:-:S04]  /*16660*/  IMAD.WIDE.U32 R2, R7, UR8, R2 ;  /* 0x0000000807027c25 */ /* 0x000fc8000f8e0002 */
[----:B------:R-:W-:-:S04]  /*16670*/  IMAD R0, R0, UR8, RZ ;  /* 0x0000000800007c24 */ /* 0x000fc8000f8e02ff */
[----:B------:R-:W-:Y:S02]  /*16680*/  IMAD R5, R7, UR9, R0 ;  /* 0x0000000907057c24 */ /* 0x000fe4000f8e0200 */
[----:B------:R-:W-:Y:S02]  /*16690*/  IMAD.MOV R0, RZ, RZ, -R7 ;  /* 0x000000ffff007224 */ /* 0x000fe400078e0a07 */
[----:B------:R-:W-:Y:S02]  /*166a0*/  IMAD.IADD R3, R3, 0x1, R5 ;  /* 0x0000000103037824 */ /* 0x000fe400078e0205 */
[----:B--2---:R-:W-:-:S04]  /*166b0*/  IMAD R9, R6, R0, R9 ;  /* 0x0000000006097224 */ /* 0x004fc800078e0209 */
        /* <DEDUP_REMOVED lines=8> */
[----:B------:R-:W-:Y:S01]  /*16740*/  IADD3.X R5, R3, UR5, R5, P0, !PT ;  /* 0x0000000503057c10 */ /* 0x000fe200087fe405 */
[----:B------:R-:W-:Y:S01]  /*16750*/  UMOV UR5, 0xffffffff ;  /* 0xffffffff00057882 */ /* 0x000fe20000000000 */
[----:B------:R-:W-:-:S02]  /*16760*/  ISETP.GE.AND P0, PT, R28, UR4, PT ;  /* 0x000000041c007c0c */ /* 0x000fc4000bf06270 */
[----:B------:R-:W-:Y:S11]  /*16770*/  BRA.DIV UR5, `(.L_x_1617) ;  /* 0x0000004205887947 */ /* 0x000ff6000b800000 */
[----:B------:R-:W0:Y:S01]  /*16780*/  SHFL.IDX PT, R14, R0, RZ, 0x181f ;  /* 0x00181fff000e7589 */ /* 0x000e2200000e0000 */
[----:B------:R-:W-:Y:S02]  /*16790*/  IMAD R4, R6, UR43, RZ ;  /* 0x0000002b06047c24 */ /* 0x000fe4000f8e02ff */
[----:B------:R-:W-:Y:S01]  /*167a0*/  IMAD.IADD R18, R36, 0x1, R18 ;  /* 0x0000000124127824 */ /* 0x000fe200078e0212 */
[----:B------:R-:W1:Y:S03]  /*167b0*/  SHFL.IDX PT, R2, R5, RZ, 0x181f ;  /* 0x00181fff05027589 */ /* 0x000e6600000e0000 */
[C---:B------:R-:W-:Y:S01]  /*167c0*/  VIADD R7, R18.reuse, 0x10 ;  /* 0x0000001012077836 */ /* 0x040fe20000000000 */
[----:B------:R-:W-:Y:S01]  /*167d0*/  ISETP.GE.AND P2, PT, R18, R4, PT ;  /* 0x000000041200720c */ /* 0x000fe20003f46270 */
[----:B------:R-:W-:-:S12]  /*167e0*/  SHFL.IDX PT, R6, R5, 0x1, 0x181f ;  /* 0x00381f0005067f89 */ /* 0x000fd800000e0000 */
[----:B0-----:R-:W-:-:S05]  /*167f0*/  @!P2 IADD3 R14, P3, R28, R14, RZ ;  /* 0x0000000e1c0ea210 */ /* 0x001fca0007f7e0ff */
[----:B-1----:R-:W-:Y:S02]  /*16800*/  @!P2 IMAD.X R3, RZ, RZ, R2, P3 ;  /* 0x000000ffff03a224 */ /* 0x002fe400018e0602 */
[----:B------:R-:W-:Y:S02]  /*16810*/  @!P2 IMAD.MOV.U32 R2, RZ, RZ, R14 ;  /* 0x000000ffff02a224 */ /* 0x000fe400078e000e */
[----:B------:R-:W0:Y:S04]  /*16820*/  SHFL.IDX PT, R14, R0, 0x1, 0x181f ;  /* 0x00381f00000e7f89 */ /* 0x000e2800000e0000 */
[----:B------:R-:W-:Y:S04]  /*16830*/  @!P2 LDGSTS.E.BYPASS.LTC128B.128 [R35+0x18000], desc[UR36][R2.64], !P0 ;  /* 0x180000000223afae */ /* 0x000fe8000c101d64 */
[----:B------:R1:W-:Y:S01]  /*16840*/  @!P2 LDGSTS.E.BYPASS.LTC128B.128 [R35+0x1c000], desc[UR36][R2.64+0x80], !P1 ;  /* 0x1c0000800223afae */ /* 0x0003e2000c901d64 */
[----:B------:R-:W-:-:S13]  /*16850*/  ISETP.GE.AND P2, PT, R7, R4, PT ;  /* 0x000000040700720c */ /* 0x000fda0003f46270 */
[----:B0-----:R-:W-:-:S05]  /*16860*/  @!P2 IADD3 R14, P3, R28, R14, RZ ;  /* 0x0000000e1c0ea210 */ /* 0x001fca0007f7e0ff */
[----:B-1----:R-:W-:Y:S02]  /*16870*/  @!P2 IMAD.MOV.U32 R2, RZ, RZ, R14 ;  /* 0x000000ffff02a224 */ /* 0x002fe400078e000e */
[----:B------:R-:W-:Y:S01]  /*16880*/  @!P2 IMAD.X R7, RZ, RZ, R6, P3 ;  /* 0x000000ffff07a224 */ /* 0x000fe200018e0606 */
[----:B------:R-:W0:Y:S03]  /*16890*/  SHFL.IDX PT, R14, R0, 0x2, 0x181f ;  /* 0x00581f00000e7f89 */ /* 0x000e2600000e0000 */
[----:B------:R-:W-:Y:S01]  /*168a0*/  @!P2 IMAD.MOV.U32 R3, RZ, RZ, R7 ;  /* 0x000000ffff03a224 */ /* 0x000fe200078e0007 */
[----:B------:R-:W1:Y:S01]  /*168b0*/  SHFL.IDX PT, R6, R5, 0x2, 0x181f ;  /* 0x00581f0005067f89 */ /* 0x000e6200000e0000 */
[----:B------:R-:W-:-:S03]  /*168c0*/  VIADD R7, R18, 0x20 ;  /* 0x0000002012077836 */ /* 0x000fc60000000000 */
[----:B------:R-:W-:Y:S04]  /*168d0*/  @!P2 LDGSTS.E.BYPASS.LTC128B.128 [R35+0x18800], desc[UR36][R2.64], !P0 ;  /* 0x188000000223afae */ /* 0x000fe8000c101d64 */
[----:B------:R2:W-:Y:S01]  /*168e0*/  @!P2 LDGSTS.E.BYPASS.LTC128B.128 [R35+0x1c800], desc[UR36][R2.64+0x80], !P1 ;  /* 0x1c8000800223afae */ /* 0x0005e2000c901d64 */
[----:B------:R-:W-:-:S13]  /*168f0*/  ISETP.GE.AND P2, PT, R7, R4, PT ;  /* 0x000000040700720c */ /* 0x000fda0003f46270 */
[----:B0-----:R-:W-:-:S05]  /*16900*/  @!P2 IADD3 R14, P3, R28, R14, RZ ;  /* 0x0000000e1c0ea210 */ /* 0x001fca0007f7e0ff */
[----:B--2---:R-:W-:Y:S02]  /*16910*/  @!P2 IMAD.MOV.U32 R2, RZ, RZ, R14 ;  /* 0x000000ffff02a224 */ /* 0x004fe400078e000e */
[----:B-1----:R-:W-:Y:S01]  /*16920*/  @!P2 IMAD.X R7, RZ, RZ, R6, P3 ;  /* 0x000000ffff07a224 */ /* 0x002fe200018e0606 */
        /* <DEDUP_REMOVED lines=36> */
[----:B------:R-:W-:-:S03]  /*16b70*/  ISETP.GE.AND P2, PT, R7, R4, PT ;  /* 0x000000040700720c */ /* 0x000fc60003f46270 */
[----:B------:R-:W3:Y:S10]  /*16b80*/  SHFL.IDX PT, R5, R5, 0x7, 0x181f ;  /* 0x00f81f0005057f89 */ /* 0x000ef400000e0000 */
[----:B0-----:R-:W-:-:S05]  /*16b90*/  @!P2 IADD3 R14, P3, R28, R14, RZ ;  /* 0x0000000e1c0ea210 */ /* 0x001fca0007f7e0ff */
[----:B-1----:R-:W-:Y:S02]  /*16ba0*/  @!P2 IMAD.X R7, RZ, RZ, R6, P3 ;  /* 0x000000ffff07a224 */ /* 0x002fe400018e0606 */
[----:B--2---:R-:W-:Y:S02]  /*16bb0*/  @!P2 IMAD.MOV.U32 R2, RZ, RZ, R14 ;  /* 0x000000ffff02a224 */ /* 0x004fe400078e000e */
[----:B------:R-:W-:Y:S01]  /*16bc0*/  @!P2 IMAD.MOV.U32 R3, RZ, RZ, R7 ;  /* 0x000000ffff03a224 */ /* 0x000fe200078e0007 */
[----:B------:R0:W1:Y:S04]  /*16bd0*/  SHFL.IDX PT, R14, R0, 0x7, 0x181f ;  /* 0x00f81f00000e7f89 */ /* 0x00006800000e0000 */
[----:B------:R0:W-:Y:S04]  /*16be0*/  @!P2 LDGSTS.E.BYPASS.LTC128B.128 [R35+0x1b000], desc[UR36][R2.64], !P0 ;  /* 0x1b0000000223afae */ /* 0x0001e8000c101d64 */
[----:B---3--:R0:W-:Y:S02]  /*16bf0*/  @!P2 LDGSTS.E.BYPASS.LTC128B.128 [R35+0x1f000], desc[UR36][R2.64+0x80], !P1 ;  /* 0x1f0000800223afae */ /* 0x0081e4000c901d64 */
.L_x_1721:
[----:B0-----:R-:W-:Y:S01]  /*16c00*/  VIADD R3, R18, 0x70 ;  /* 0x0000007012037836 */ /* 0x001fe20000000000 */
[----:B------:R-:W-:Y:S04]  /*16c10*/  BSSY B0, `(.L_x_1618) ;  /* 0x000000a000007945 */ /* 0x000fe80003800000 */
[----:B------:R-:W-:-:S13]  /*16c20*/  ISETP.GE.AND P2, PT, R3, R4, PT ;  /* 0x000000040300720c */ /* 0x000fda0003f46270 */
[----:B------:R-:W-:Y:S05]  /*16c30*/  @P2 BRA `(.L_x_1619) ;  /* 0x00000000001c2947 */ /* 0x000fea0003800000 */
[----:B-1----:R-:W-:-:S05]  /*16c40*/  IADD3 R2, P2, R28, R14, RZ ;  /* 0x0000000e1c027210 */ /* 0x002fca0007f5e0ff */
[----:B------:R-:W-:-:S05]  /*16c50*/  IMAD.X R3, RZ, RZ, R5, P2 ;  /* 0x000000ffff037224 */ /* 0x000fca00010e0605 */
[----:B------:R-:W-:Y:S01]  /*16c60*/  @!PT LDS RZ, [RZ] ;  /* 0x00000000fffff984 */ /* 0x000fe20000000800 */
[----:B------:R-:W-:Y:S01]  /*16c70*/  @!PT LDS RZ, [RZ] ;  /* 0x00000000fffff984 */ /* 0x000fe20000000800 */
[----:B------:R-:W-:Y:S01]  /*16c80*/  @!PT LDS RZ, [RZ] ;  /* 0x00000000fffff984 */ /* 0x000fe20000000800 */
[----:B------:R0:W-:Y:S04]  /*16c90*/  LDGSTS.E.BYPASS.LTC128B.128 [R35+0x1b800], desc[UR36][R2.64], !P0 ;  /* 0x1b80000002237fae */ /* 0x0001e8000c101d64 */
[----:B------:R0:W-:Y:S02]  /*16ca0*/  LDGSTS.E.BYPASS.LTC128B.128 [R35+0x1f800], desc[UR36][R2.64+0x80], !P1 ;  /* 0x1f80008002237fae */ /* 0x0001e4000c901d64 */
.L_x_1619:
[----:B------:R-:W-:Y:S05]  /*16cb0*/  BSYNC B0 ;  /* 0x0000000000007941 */ /* 0x000fea0003800000 */
.L_x_1618:
[----:B------:R-:W-:Y:S01]  /*16cc0*/  NOP ;  /* 0x0000000000007918 */ /* 0x000fe20000000000 */
[----:B------:R-:W-:-:S13]  /*16cd0*/  PLOP3.LUT P0, PT, PT, PT, PT, 0x80, 0x0 ;  /* 0x000000000000781c */ /* 0x000fda0003f0f070 */
.L_x_1620:
[----:B------:R-:W-:Y:S02]  /*16ce0*/  PLOP3.LUT P1, PT, P1, P0, PT, 0xa2, 0x0 ;  /* 0x000000000000781c */ /* 0x000fe40000f21472 */
[----:B------:R-:W-:-:S08]  /*16cf0*/  @P0 R2UR P1, UR4, R17 ;  /* 0x00000000110402ca */ /* 0x000fd00000020000 */
[----:B------:R-:W-:-:S05]  /*16d00*/  @P0 PLOP3.LUT P0, PT, P1, PT, PT, 0x80, 0x0 ;  /* 0x000000000000081c */ /* 0x000fca0000f0f070 */
[----:B------:R-:W-:Y:S01]  /*16d10*/  @!P1 SYNCS.ARRIVE.TRANS64.RED.A0T1 RZ, [UR4+0x28400], RZ ;  /* 0x028400ffffff99a7 */ /* 0x000fe20008200404 */
[----:B------:R-:W-:Y:S07]  /*16d20*/  @!P1 ARRIVES.LDGSTSBAR.64.TRANSCNT [UR4+0x28400] ;  /* 0x02840000ff0099b0 */ /* 0x000fee0008000a84 */
[----:B------:R-:W-:Y:S05]  /*16d30*/  @P0 BRA.U.ANY `(.L_x_1620) ;  /* 0xfffffffd00e80947 */ /* 0x000fea000393ffff */
[----:B0-----:R-:W2:Y:S02]  /*16d40*/  LDL.LU R2, [R1] ;  /* 0x0000000001027983 */ /* 0x001ea40000300800 */
[----:B--2---:R-:W-:-:S05]  /*16d50*/  VIADD R2, R2, 0x1 ;  /* 0x0000000102027836 */ /* 0x004fca0000000000 */
[----:B------:R0:W-:Y:S01]  /*16d60*/  STL [R1], R2 ;  /* 0x0000000201007387 */ /* 0x0001e20000100800 */
[----:B------:R-:W-:-:S04]  /*16d70*/  LEA.HI R0, R2, R2, RZ, 0x1 ;  /* 0x0000000202007211 */ /* 0x000fc800078f08ff */
[----:B------:R-:W-:-:S05]  /*16d80*/  LOP3.LUT R0, R0, 0xfffffffe, RZ, 0xc0, !PT ;  /* 0xfffffffe00007812 */ /* 0x000fca00078ec0ff */
[----:B------:R-:W-:-:S05]  /*16d90*/  IMAD.IADD R0, R2, 0x1, -R0 ;  /* 0x0000000102007824 */ /* 0x000fca00078e0a00 */
[----:B------:R-:W-:Y:S01]  /*16da0*/  SHF.L.U32 R0, R0, 0x1f, RZ ;  /* 0x0000001f00007819 */ /* 0x000fe200000006ff */
[----:B------:R-:W-:Y:S01]  /*16db0*/  NOP ;  /* 0x0000000000007918 */ /* 0x000fe20000000000 */
[----:B------:R0:W-:Y:S01]  /*16dc0*/  SYNCS.ARRIVE.TRANS64.A1T0 RZ, [R17+URZ+0x28400], RZ ;  /* 0x028400ff11ff79a7 */ /* 0x0001e2000810003f */
[----:B------:R-:W-:Y:S01]  /*16dd0*/  BSSY B0, `(.L_x_1621) ;  /* 0x0000004000007945 */ /* 0x000fe20003800000 */
[----:B------:R-:W-:Y:S01]  /*16de0*/  VIADD R20, R37, 0xfffffffe ;  /* 0xfffffffe25147836 */ /* 0x000fe20000000000 */
[----:B------:R-:W2:Y:S02]  /*16df0*/  SYNCS.PHASECHK.TRANS64.TRYWAIT P0, [R17+URZ+0x28420], R0 ;  /* 0x02842000110075a7 */ /* 0x000ea4000800017f */
[----:B0-2---:R-:W-:Y:S05]  /*16e00*/  @!P0 BRA `(.L_x_1622) ;  /* 0x0000004400648947 */ /* 0x005fea0003800000 */
.L_x_1722:
[----:B------:R-:W-:Y:S05]  /*16e10*/  BSYNC B0 ;  /* 0x0000000000007941 */ /* 0x000fea0003800000 */
.L_x_1621:
[----:B------:R-:W-:-:S13]  /*16e20*/  ISETP.GE.AND P0, PT, R20, UR44, PT ;  /* 0x0000002c14007c0c */ /* 0x000fda000bf06270 */
[----:B------:R-:W-:Y:S05]  /*16e30*/  @!P0 BRA `(.L_x_1623) ;  /* 0x0000001000448947 */ /* 0x000fea0003800000 */
[----:B------:R-:W-:Y:S02]  /*16e40*/  IMAD.MOV.U32 R5, RZ, RZ, R22 ;  /* 0x000000ffff057224 */ /* 0x000fe400078e0016 */
[----:B------:R-:W-:-:S07]  /*16e50*/  IMAD.MOV.U32 R8, RZ, RZ, R23 ;  /* 0x000000ffff087224 */ /* 0x000fce00078e0017 */
.L_x_1643:
[----:B--2---:R-:W2:Y:S01]  /*16e60*/  S2R R2, SR_TID.X ;  /* 0x0000000000027919 */ /* 0x004ea20000002100 */
[----:B0-----:R-:W0:Y:S01]  /*16e70*/  LDC R0, c[0x0][0x430] ;  /* 0x00010c00ff007b82 */ /* 0x001e220000000800 */
[----:B------:R-:W-:Y:S02]  /*16e80*/  LOP3.LUT P2, RZ, R16, 0x8, RZ, 0xc0, !PT ;  /* 0x0000000810ff7812 */ /* 0x000fe4000784c0ff */
[----:B0-----:R-:W-:Y:S02]  /*16e90*/  ISETP.NE.AND P0, PT, R0, 0x1, PT ;  /* 0x000000010000780c */ /* 0x001fe40003f05270 */
[----:B------:R-:W-:Y:S01]  /*16ea0*/  LEA R0, R20, UR40, 0x6 ;  /* 0x0000002814007c11 */ /* 0x000fe2000f8e30ff */
[----:B--2---:R-:W-:-:S05]  /*16eb0*/  IMAD.SHL.U32 R2, R2, 0x10, RZ ;  /* 0x0000001002027824 */ /* 0x004fca00078e00ff */
[----:B------:R-:W-:-:S05]  /*16ec0*/  LOP3.LUT R2, R36, 0x70, R2, 0xf8, !PT ;  /* 0x0000007024027812 */ /* 0x000fca00078ef802 */
[----:B------:R-:W0:Y:S01]  /*16ed0*/  @P0 LDC R3, c[0x0][0x434] ;  /* 0x00010d00ff030b82 */ /* 0x000e220000000800 */
[C---:B------:R-:W-:Y:S01]  /*16ee0*/  ISETP.GT.U32.AND P1, PT, R2.reuse, 0x3f, PT ;  /* 0x0000003f0200780c */ /* 0x040fe20003f24070 */
[----:B------:R-:W-:-:S06]  /*16ef0*/  IMAD.IADD R0, R2, 0x1, R0 ;  /* 0x0000000102007824 */ /* 0x000fcc00078e0200 */
[----:B------:R-:W2:Y:S01]  /*16f00*/  @P0 LDC R9, c[0x0][0x438] ;  /* 0x00010e00ff090b82 */ /* 0x000ea20000000800 */
[----:B------:R-:W-:-:S07]  /*16f10*/  IMAD.MOV.U32 R4, RZ, RZ, R0 ;  /* 0x000000ffff047224 */ /* 0x000fce00078e0000 */
[----:B------:R-:W3:Y:S08]  /*16f20*/  @!P1 LDC.64 R6, c[0x0][0x428] ;  /* 0x00010a00ff069b82 */ /* 0x000ef00000000a00 */
[----:B------:R-:W4:Y:S01]  /*16f30*/  @!P1 LDC.64 R10, c[0x0][0x418] ;  /* 0x00010600ff0a9b82 */ /* 0x000f220000000a00 */
[----:B0-----:R-:W-:-:S05]  /*16f40*/  @P0 IMAD.HI.U32 R2, R0, R3, RZ ;  /* 0x0000000300020227 */ /* 0x001fca00078e00ff */
[----:B--2---:R-:W-:-:S04]  /*16f50*/  @P0 SHF.R.U32.HI R4, RZ, R9, R2 ;  /* 0x00000009ff040219 */ /* 0x004fc80000011602 */
[----:B------:R-:W-:Y:S01]  /*16f60*/  @!P1 SHF.R.S32.HI R3, RZ, 0x1f, R4 ;  /* 0x0000001fff039819 */ /* 0x000fe20000011404 */
[----:B---3--:R-:W-:-:S04]  /*16f70*/  @!P1 IMAD R2, R27, R6, RZ ;  /* 0x000000061b029224 */ /* 0x008fc800078e02ff */
[----:B------:R-:W-:Y:S02]  /*16f80*/  @!P1 IMAD R7, R25, R7, R2 ;  /* 0x0000000719079224 */ /* 0x000fe400078e0202 */
[----:B------:R-:W-:-:S04]  /*16f90*/  @!P1 IMAD.MOV.U32 R2, RZ, RZ, R4 ;  /* 0x000000ffff029224 */ /* 0x000fc800078e0004 */
[----:B------:R-:W-:-:S04]  /*16fa0*/  @!P1 IMAD.WIDE.U32 R2, R25, R6, R2 ;  /* 0x0000000619029225 */ /* 0x000fc800078e0002 */
[----:B------:R-:W-:Y:S01]  /*16fb0*/  @!P1 IMAD.IADD R3, R7, 0x1, R3 ;  /* 0x0000000107039824 */ /* 0x000fe200078e0203 */
[C---:B----4-:R-:W-:Y:S01]  /*16fc0*/  @!P1 LEA R10, P0, R2.reuse, R10, 0x2 ;  /* 0x0000000a020a9211 */ /* 0x050fe200078010ff */
[----:B------:R-:W-:Y:S02]  /*16fd0*/  VIADD R22, R5, 0x1 ;  /* 0x0000000105167836 */ /* 0x000fe40000000000 */
[----:B------:R-:W-:Y:S01]  /*16fe0*/  IMAD.MOV.U32 R6, RZ, RZ, RZ ;  /* 0x000000ffff067224 */ /* 0x000fe200078e00ff */
[----:B------:R-:W-:Y:S01]  /*16ff0*/  @!P1 LEA.HI.X R11, R2, R11, R3, 0x2, P0 ;  /* 0x0000000b020b9211 */ /* 0x000fe200000f1403 */
[----:B------:R-:W-:Y:S01]  /*17000*/  IMAD.MOV R7, RZ, RZ, -R4 ;  /* 0x000000ffff077224 */ /* 0x000fe200078e0a04 */
[----:B------:R-:W-:Y:S01]  /*17010*/  ISETP.NE.AND P0, PT, R22, 0x2, PT ;  /* 0x000000021600780c */ /* 0x000fe20003f05270 */
[----:B------:R-:W-:Y:S05]  /*17020*/  YIELD ;  /* 0x0000000000007946 */ /* 0x000fea0003800000 */
[----:B------:R-:W-:Y:S01]  /*17030*/  ULDC UR4, c[0x0][0x430] ;  /* 0x00010c0000047ab9 */ /* 0x000fe20000000800 */
[----:B------:R-:W-:Y:S01]  /*17040*/  SEL R23, RZ, 0x1, P0 ;  /* 0x00000001ff177807 */ /* 0x000fe20000000000 */
[----:B------:R-:W-:Y:S01]  /*17050*/  IMAD R7, R7, UR4, R0 ;  /* 0x0000000407077c24 */ /* 0x000fe2000f8e0200 */
[----:B------:R0:W5:Y:S01]  /*17060*/  @!P1 LDG.E R6, desc[UR36][R10.64] ;  /* 0x000000240a069981 */ /* 0x000162000c1e1900 */
[C---:B------:R-:W-:Y:S01]  /*17070*/  ISETP.GT.AND P1, PT, R20.reuse, UR44, PT ;  /* 0x0000002c14007c0c */ /* 0x040fe2000bf24270 */
[----:B------:R-:W-:Y:S01]  /*17080*/  VIADD R20, R20, 0xffffffff ;  /* 0xffffffff14147836 */ /* 0x000fe20000000000 */
[----:B------:R-:W-:-:S02]  /*17090*/  SEL R22, R22, RZ, P0 ;  /* 0x000000ff16167207 */ /* 0x000fc40000000000 */
[----:B------:R-:W-:Y:S01]  /*170a0*/  LOP3.LUT R23, R8, R23, RZ, 0x3c, !PT ;  /* 0x0000001708177212 */ /* 0x000fe200078e3cff */
[----:B------:R-:W-:Y:S08]  /*170b0*/  @!P2 BRA `(.L_x_1624) ;  /* 0x000000000004a947 */ /* 0x000ff00003800000 */
[----:B------:R-:W-:Y:S01]  /*170c0*/  BPT.TRAP 0x1 ;  /* 0x000000040000795c */ /* 0x000fe20000300000 */
.L_x_1624:
[----:B------:R-:W-:Y:S01]  /*170d0*/  IMAD R0, R22, 0x8, R17 ;  /* 0x0000000816007824 */ /* 0x000fe200078e0211 */
[----:B------:R-:W-:Y:S01]  /*170e0*/  SHF.L.U32 R18, R23, 0x1f, RZ ;  /* 0x0000001f17127819 */ /* 0x000fe200000006ff */
[----:B------:R-:W-:Y:S01]  /*170f0*/  BSSY B0, `(.L_x_1625) ;  /* 0x0000004000007945 */ /* 0x000fe20003800000 */
[----:B------:R-:W-:Y:S02]  /*17100*/  SHF.R.S32.HI R9, RZ, 0x1f, R7 ;  /* 0x0000001fff097819 */ /* 0x000fe40000011407 */
[----:B------:R-:W2:Y:S02]  /*17110*/  SYNCS.PHASECHK.TRANS64.TRYWAIT P0, [R0+URZ+0x28480], R18 ;  /* 0x02848012000075a7 */ /* 0x000ea4000800017f */
[----:B--2---:R-:W-:Y:S05]  /*17120*/  @!P0 BRA `(.L_x_1626) ;  /* 0x0000004000b08947 */ /* 0x004fea0003800000 */
.L_x_1723:
[----:B------:R-:W-:Y:S05]  /*17130*/  BSYNC B0 ;  /* 0x0000000000007941 */ /* 0x000fea0003800000 */
.L_x_1625:
[----:B------:R-:W-:Y:S01]  /*17140*/  ULDC.64 UR4, c[0x0][0x328] ;  /* 0x0000ca0000047ab9 */ /* 0x000fe20000000a00 */
[----:B0----5:R-:W-:Y:S01]  /*17150*/  SHF.R.S32.HI R10, RZ, 0x1f, R6 ;  /* 0x0000001fff0a7819 */ /* 0x021fe20000011406 */
[----:B------:R-:W-:Y:S01]  /*17160*/  IMAD R2, R9, UR4, RZ ;  /* 0x0000000409027c24 */ /* 0x000fe2000f8e02ff */
[----:B------:R-:W0:Y:S01]  /*17170*/  LDC R12, c[0x0][0x2f4] ;  /* 0x0000bd00ff0c7b82 */ /* 0x000e220000000800 */
[----:B------:R-:W-:Y:S01]  /*17180*/  ULDC.64 UR6, c[0x0][0x318] ;  /* 0x0000c60000067ab9 */ /* 0x000fe20000000a00 */
[----:B------:R-:W-:Y:S01]  /*17190*/  LOP3.LUT R13, R28, 0x80, RZ, 0xfc, !PT ;  /* 0x000000801c0d7812 */ /* 0x000fe200078efcff */
        /* <DEDUP_REMOVED lines=8> */
[----:B------:R-:W-:Y:S02]  /*17220*/  IMAD.IADD R3, R3, 0x1, R4 ;  /* 0x0000000103037824 */ /* 0x000fe400078e0204 */
[----:B------:R-:W-:Y:S01]  /*17230*/  IMAD R4, R22, 0x4000, R30 ;  /* 0x0000400016047824 */ /* 0x000fe200078e021e */
[-C--:B0-----:R-:W-:Y:S01]  /*17240*/  ISETP.GE.AND P2, PT, R13, R12.reuse, PT ;  /* 0x0000000c0d00720c */ /* 0x081fe20003f46270 */
[C---:B------:R-:W-:Y:S01]  /*17250*/  IMAD.WIDE.U32 R2, R19.reuse, UR4, R2 ;  /* 0x0000000413027c25 */ /* 0x040fe2000f8e0002 */
[----:B------:R-:W-:Y:S01]  /*17260*/  UMOV UR4, 0xffffffff ;  /* 0xffffffff00047882 */ /* 0x000fe20000000000 */
[----:B------:R-:W-:Y:S02]  /*17270*/  ISETP.GE.AND P3, PT, R28, R12, PT ;  /* 0x0000000c1c00720c */ /* 0x000fe40003f66270 */
[----:B------:R-:W-:Y:S01]  /*17280*/  IMAD R26, R19, UR5, R3 ;  /* 0x00000005131a7c24 */ /* 0x000fe2000f8e0203 */
[----:B------:R-:W-:-:S04]  /*17290*/  IADD3 R21, P0, R2, UR6, RZ ;  /* 0x0000000602157c10 */ /* 0x000fc8000ff1e0ff */
[----:B------:R-:W-:Y:S01]  /*172a0*/  IADD3.X R26, R26, UR7, RZ, P0, !PT ;  /* 0x000000071a1a7c10 */ /* 0x000fe200087fe4ff */
[----:B------:R-:W-:Y:S08]  /*172b0*/  BRA.DIV UR4, `(.L_x_1627) ;  /* 0x0000004204607947 */ /* 0x000ff0000b800000 */
[----:B------:R-:W0:Y:S01]  /*172c0*/  SHFL.IDX PT, R2, R21, RZ, 0x181f ;  /* 0x00181fff15027589 */ /* 0x000e2200000e0000 */
[----:B------:R-:W-:-:S03]  /*172d0*/  IMAD.IADD R4, R17, 0x1, R4 ;  /* 0x0000000111047824 */ /* 0x000fc600078e0204 */
[----:B------:R-:W3:Y:S01]  /*172e0*/  SHFL.IDX PT, R3, R26, RZ, 0x181f ;  /* 0x00181fff1a037589 */ /* 0x000ee200000e0000 */
[----:B0-----:R-:W-:-:S05]  /*172f0*/  IADD3 R2, P0, R28, R2, RZ ;  /* 0x000000021c027210 */ /* 0x001fca0007f1e0ff */
[----:B---3--:R-:W-:-:S05]  /*17300*/  IMAD.X R3, RZ, RZ, R3, P0 ;  /* 0x000000ffff037224 */ /* 0x008fca00000e0603 */
[----:B------:R-:W-:Y:S01]  /*17310*/  @!PT LDS RZ, [RZ] ;  /* 0x00000000fffff984 */ /* 0x000fe20000000800 */
[----:B------:R-:W-:Y:S04]  /*17320*/  LDGSTS.E.BYPASS.LTC128B.128 [R4+0x10000], desc[UR36][R2.64], !P3 ;  /* 0x1000000002047fae */ /* 0x000fe8000d901d64 */
[----:B------:R0:W-:Y:S04]  /*17330*/  LDGSTS.E.BYPASS.LTC128B.128 [R4+0x12000], desc[UR36][R2.64+0x80], !P2 ;  /* 0x1200008002047fae */ /* 0x0001e8000d101d64 */
[----:B0-----:R-:W0:Y:S04]  /*17340*/  SHFL.IDX PT, R2, R21, 0x1, 0x181f ;  /* 0x00381f0015027f89 */ /* 0x001e2800000e0000 */
[----:B------:R-:W3:Y:S01]  /*17350*/  SHFL.IDX PT, R3, R26, 0x1, 0x181f ;  /* 0x00381f001a037f89 */ /* 0x000ee200000e0000 */
[----:B0-----:R-:W-:-:S05]  /*17360*/  IADD3 R2, P0, R28, R2, RZ ;  /* 0x000000021c027210 */ /* 0x001fca0007f1e0ff */
[----:B---3--:R-:W-:-:S05]  /*17370*/  IMAD.X R3, RZ, RZ, R3, P0 ;  /* 0x000000ffff037224 */ /* 0x008fca00000e0603 */
[----:B------:R-:W-:Y:S04]  /*17380*/  LDGSTS.E.BYPASS.LTC128B.128 [R4+0x10800], desc[UR36][R2.64], !P3 ;  /* 0x1080000002047fae */ /* 0x000fe8000d901d64 */
[----:B------:R0:W-:Y:S04]  /*17390*/  LDGSTS.E.BYPASS.LTC128B.128 [R4+0x12800], desc[UR36][R2.64+0x80], !P2 ;  /* 0x1280008002047fae */ /* 0x0001e8000d101d64 */
[----:B0-----:R-:W0:Y:S04]  /*173a0*/  SHFL.IDX PT, R2, R21, 0x2, 0x181f ;  /* 0x00581f0015027f89 */ /* 0x001e2800000e0000 */
[----:B------:R-:W3:Y:S04]  /*173b0*/  SHFL.IDX PT, R3, R26, 0x2, 0x181f ;  /* 0x00581f001a037f89 */ /* 0x000ee800000e0000 */
[----:B------:R-:W4:Y:S01]  /*173c0*/  SHFL.IDX PT, R26, R26, 0x3, 0x181f ;  /* 0x00781f001a1a7f89 */ /* 0x000f2200000e0000 */
[----:B0-----:R-:W-:-:S05]  /*173d0*/  IADD3 R2, P0, R28, R2, RZ ;  /* 0x000000021c027210 */ /* 0x001fca0007f1e0ff */
[----:B---3--:R-:W-:-:S05]  /*173e0*/  IMAD.X R3, RZ, RZ, R3, P0 ;  /* 0x000000ffff037224 */ /* 0x008fca00000e0603 */
[----:B------:R-:W-:Y:S04]  /*173f0*/  LDGSTS.E.BYPASS.LTC128B.128 [R4+0x11000], desc[UR36][R2.64], !P3 ;  /* 0x1100000002047fae */ /* 0x000fe8000d901d64 */
[----:B------:R0:W-:Y:S04]  /*17400*/  LDGSTS.E.BYPASS.LTC128B.128 [R4+0x13000], desc[UR36][R2.64+0x80], !P2 ;  /* 0x1300008002047fae */ /* 0x0001e8000d101d64 */
[----:B0---4-:R0:W3:Y:S02]  /*17410*/  SHFL.IDX PT, R2, R21, 0x3, 0x181f ;  /* 0x00781f0015027f89 */ /* 0x0110e400000e0000 */
.L_x_1733:
        /* <DEDUP_REMOVED lines=9> */
.L_x_1628:
        /* <DEDUP_REMOVED lines=10> */
.L_x_1629:
[----:B------:R4:W-:Y:S01]  /*17550*/  SYNCS.ARRIVE.TRANS64.A1T0 RZ, [R0+URZ+0x28470], RZ ;  /* 0x028470ff00ff79a7 */ /* 0x0009e2000810003f */
[----:B------:R-:W-:Y:S05]  /*17560*/  @!P3 BRA `(.L_x_1630) ;  /* 0x000000000004b947 */ /* 0x000fea0003800000 */
[----:B------:R-:W-:Y:S01]  /*17570*/  BPT.TRAP 0x1 ;  /* 0x000000040000795c */ /* 0x000fe20000300000 */
.L_x_1630:
[----:B------:R-:W5:Y:S01]  /*17580*/  SYNCS.PHASECHK.TRANS64.TRYWAIT P0, [R0+URZ+0x28440], R18 ;  /* 0x02844012000075a7 */ /* 0x000f62000800017f */
[----:B------:R-:W-:Y:S04]  /*17590*/  BSSY B0, `(.L_x_1631) ;  /* 0x0000002000007945 */ /* 0x000fe80003800000 */
[----:B-----5:R-:W-:Y:S05]  /*175a0*/  @!P0 BRA `(.L_x_1632) ;  /* 0x0000004000cc8947 */ /* 0x020fea0003800000 */
.L_x_1734:
[----:B------:R-:W-:Y:S05]  /*175b0*/  BSYNC B0 ;  /* 0x0000000000007941 */ /* 0x000fea0003800000 */
.L_x_1631:
[----:B------:R-:W-:Y:S01]  /*175c0*/  ULDC.64 UR4, c[0x0][0x300] ;  /* 0x0000c00000047ab9 */ /* 0x000fe20000000a00 */
[----:B------:R-:W5:Y:S01]  /*175d0*/  LDC R11, c[0x0][0x2f4] ;  /* 0x0000bd00ff0b7b82 */ /* 0x000f620000000800 */
[----:B---3--:R-:W-:Y:S01]  /*175e0*/  IMAD R2, R9, UR4, RZ ;  /* 0x0000000409027c24 */ /* 0x008fe2000f8e02ff */
        /* <DEDUP_REMOVED lines=11> */
[-C--:B-----5:R-:W-:Y:S02]  /*176a0*/  ISETP.GE.AND P2, PT, R12, R11.reuse, PT ;  /* 0x0000000b0c00720c */ /* 0x0a0fe40003f46270 */
[----:B------:R-:W-:Y:S01]  /*176b0*/  ISETP.GE.AND P3, PT, R28, R11, PT ;  /* 0x0000000b1c00720c */ /* 0x000fe20003f66270 */
[----:B------:R-:W-:Y:S01]  /*176c0*/  IMAD.WIDE.U32 R2, R19, UR4, R2 ;  /* 0x0000000413027c25 */ /* 0x000fe2000f8e0002 */
[----:B------:R-:W-:-:S03]  /*176d0*/  UMOV UR4, 0xffffffff ;  /* 0xffffffff00047882 */ /* 0x000fc60000000000 */
[----:B------:R-:W-:Y:S01]  /*176e0*/  IMAD R10, R19, UR5, R3 ;  /* 0x00000005130a7c24 */ /* 0x000fe2000f8e0203 */
[----:B------:R-:W-:-:S04]  /*176f0*/  IADD3 R9, P0, R2, UR6, RZ ;  /* 0x0000000602097c10 */ /* 0x000fc8000ff1e0ff */
[----:B------:R-:W-:Y:S01]  /*17700*/  IADD3.X R10, R10, UR7, RZ, P0, !PT ;  /* 0x000000070a0a7c10 */ /* 0x000fe200087fe4ff */
[----:B------:R-:W-:Y:S08]  /*17710*/  BRA.DIV UR4, `(.L_x_1633) ;  /* 0x0000004204847947 */ /* 0x000ff0000b800000 */
[----:B-1----:R-:W1:Y:S04]  /*17720*/  SHFL.IDX PT, R14, R9, RZ, 0x181f ;  /* 0x00181fff090e7589 */ /* 0x002e6800000e0000 */
[----:B------:R-:W3:Y:S04]  /*17730*/  SHFL.IDX PT, R3, R10, RZ, 0x181f ;  /* 0x00181fff0a037589 */ /* 0x000ee800000e0000 */
[----:B------:R-:W-:Y:S01]  /*17740*/  SHFL.IDX PT, R7, R10, 0x1, 0x181f ;  /* 0x00381f000a077f89 */ /* 0x000fe200000e0000 */
[----:B-1----:R-:W-:-:S03]  /*17750*/  IADD3 R2, P0, R28, R14, RZ ;  /* 0x0000000e1c027210 */ /* 0x002fc60007f1e0ff */
[----:B------:R-:W1:Y:S02]  /*17760*/  SHFL.IDX PT, R14, R9, 0x1, 0x181f ;  /* 0x00381f00090e7f89 */ /* 0x000e6400000e0000 */
[----:B---3--:R-:W-:-:S05]  /*17770*/  IMAD.X R3, RZ, RZ, R3, P0 ;  /* 0x000000ffff037224 */ /* 0x008fca00000e0603 */
[----:B------:R-:W-:Y:S04]  /*17780*/  LDGSTS.E.BYPASS.LTC128B.128 [R4+0x20000], desc[UR36][R2.64], !P3 ;  /* 0x2000000002047fae */ /* 0x000fe8000d901d64 */
[----:B------:R3:W-:Y:S01]  /*17790*/  LDGSTS.E.BYPASS.LTC128B.128 [R4+0x22000], desc[UR36][R2.64+0x80], !P2 ;  /* 0x2200008002047fae */ /* 0x0007e2000d101d64 */
[----:B-1----:R-:W-:-:S03]  /*177a0*/  IADD3 R6, P0, R28, R14, RZ ;  /* 0x0000000e1c067210 */ /* 0x002fc60007f1e0ff */
[----:B---3--:R-:W-:Y:S04]  /*177b0*/  SHFL.IDX PT, R3, R10, 0x2, 0x181f ;  /* 0x00581f000a037f89 */ /* 0x008fe800000e0000 */
[----:B------:R-:W1:Y:S01]  /*177c0*/  SHFL.IDX PT, R14, R9, 0x2, 0x181f ;  /* 0x00581f00090e7f89 */ /* 0x000e6200000e0000 */
[----:B------:R-:W-:-:S03]  /*177d0*/  IMAD.X R7, RZ, RZ, R7, P0 ;  /* 0x000000ffff077224 */ /* 0x000fc600000e0607 */
[----:B------:R-:W3:Y:S04]  /*177e0*/  SHFL.IDX PT, R10, R10, 0x3, 0x181f ;  /* 0x00781f000a0a7f89 */ /* 0x000ee800000e0000 */
[----:B------:R0:W-:Y:S04]  /*177f0*/  LDGSTS.E.BYPASS.LTC128B.128 [R4+0x20800], desc[UR36][R6.64], !P3 ;  /* 0x2080000006047fae */ /* 0x0001e8000d901d64 */
[----:B------:R0:W-:Y:S01]  /*17800*/  LDGSTS.E.BYPASS.LTC128B.128 [R4+0x22800], desc[UR36][R6.64+0x80], !P2 ;  /* 0x2280008006047fae */ /* 0x0001e2000d101d64 */
[----:B-1----:R-:W-:-:S03]  /*17810*/  IADD3 R2, P0, R28, R14, RZ ;  /* 0x0000000e1c027210 */ /* 0x002fc60007f1e0ff */
[----:B------:R0:W1:Y:S02]  /*17820*/  SHFL.IDX PT, R14, R9, 0x3, 0x181f ;  /* 0x00781f00090e7f89 */ /* 0x00006400000e0000 */
[----:B------:R-:W-:-:S05]  /*17830*/  IMAD.X R3, RZ, RZ, R3, P0 ;  /* 0x000000ffff037224 */ /* 0x000fca00000e0603 */
[----:B------:R0:W-:Y:S04]  /*17840*/  LDGSTS.E.BYPASS.LTC128B.128 [R4+0x21000], desc[UR36][R2.64], !P3 ;  /* 0x2100000002047fae */ /* 0x0001e8000d901d64 */
[----:B---3--:R0:W-:Y:S02]  /*17850*/  LDGSTS.E.BYPASS.LTC128B.128 [R4+0x23000], desc[UR36][R2.64+0x80], !P2 ;  /* 0x2300008002047fae */ /* 0x0081e4000d101d64 */
.L_x_1744:
[----:B01----:R-:W-:-:S05]  /*17860*/  IADD3 R2, P0, R28, R14, RZ ;  /* 0x0000000e1c027210 */ /* 0x003fca0007f1e0ff */
        /* <DEDUP_REMOVED lines=8> */
.L_x_1634:
        /* <DEDUP_REMOVED lines=10> */
.L_x_1635:
[----:B------:R2:W-:Y:S02]  /*17990*/  SYNCS.ARRIVE.TRANS64.A1T0 RZ, [R0+URZ+0x28430], RZ ;  /* 0x028430ff00ff79a7 */ /* 0x0005e4000810003f */
[----:B--2-4-:R-:W-:-:S05]  /*179a0*/  IMAD.U32 R0, RZ, RZ, UR46 ;  /* 0x0000002eff007e24 */ /* 0x014fca000f8e00ff */
[----:B------:R-:W-:-:S13]  /*179b0*/  ISETP.NE.AND P0, PT, R0, 0x3, PT ;  /* 0x000000030000780c */ /* 0x000fda0003f05270 */
[----:B------:R-:W-:Y:S05]  /*179c0*/  @!P0 BRA `(.L_x_1636) ;  /* 0x0000000000048947 */ /* 0x000fea0003800000 */
[----:B------:R-:W-:Y:S01]  /*179d0*/  BPT.TRAP 0x1 ;  /* 0x000000040000795c */ /* 0x000fe20000300000 */
.L_x_1636:
[----:B0-----:R-:W-:Y:S01]  /*179e0*/  LOP3.LUT R3, R8, 0x1, RZ, 0x3c, !PT ;  /* 0x0000000108037812 */ /* 0x001fe200078e3cff */
[----:B------:R-:W-:Y:S01]  /*179f0*/  IMAD R0, R5, 0x8, R17 ;  /* 0x0000000805007824 */ /* 0x000fe200078e0211 */
[----:B------:R-:W-:Y:S02]  /*17a00*/  BSSY B0, `(.L_x_1637) ;  /* 0x0000004000007945 */ /* 0x000fe40003800000 */
[----:B------:R-:W-:-:S04]  /*17a10*/  SHF.L.U32 R3, R3, 0x1f, RZ ;  /* 0x0000001f03037819 */ /* 0x000fc800000006ff */
[----:B------:R-:W0:Y:S02]  /*17a20*/  SYNCS.PHASECHK.TRANS64.TRYWAIT P2, [R0+URZ+0x28470], R3 ;  /* 0x02847003000075a7 */ /* 0x000e24000804017f */
[----:B0-----:R-:W-:Y:S05]  /*17a30*/  @!P2 BRA `(.L_x_1638) ;  /* 0x0000004000d0a947 */ /* 0x001fea0003800000 */
.L_x_1745:
[----:B------:R-:W-:Y:S05]  /*17a40*/  BSYNC B0 ;  /* 0x0000000000007941 */ /* 0x000fea0003800000 */
.L_x_1637:
[----:B------:R-:W-:-:S13]  /*17a50*/  LOP3.LUT P2, RZ, R16, 0x8, RZ, 0xc0, !PT ;  /* 0x0000000810ff7812 */ /* 0x000fda000784c0ff */
[----:B------:R-:W-:Y:S05]  /*17a60*/  @!P2 BRA `(.L_x_1639) ;  /* 0x000000000004a947 */ /* 0x000fea0003800000 */
[----:B------:R-:W-:Y:S01]  /*17a70*/  BPT.TRAP 0x1 ;  /* 0x000000040000795c */ /* 0x000fe20000300000 */
.L_x_1639:
[----:B0-----:R-:W-:Y:S01]  /*17a80*/  SHF.L.U32 R3, R8, 0x1f, RZ ;  /* 0x0000001f08037819 */ /* 0x001fe200000006ff */
[----:B------:R-:W-:-:S03]  /*17a90*/  IMAD.SHL.U32 R2, R5, 0x4000, RZ ;  /* 0x0000400005027824 */ /* 0x000fc600078e00ff */
[----:B------:R-:W0:Y:S02]  /*17aa0*/  SYNCS.PHASECHK.TRANS64.TRYWAIT P2, [R0+URZ+0x28460], R3 ;  /* 0x02846003000075a7 */ /* 0x000e24000804017f */
[----:B0-----:R-:W-:Y:S05]  /*17ab0*/  @!P2 BRA `(.L_x_1640) ;  /* 0x0000004000c4a947 */ /* 0x001fea0003800000 */
.L_x_1746:
[----:B------:R-:W-:Y:S01]  /*17ac0*/  LOP3.LUT R4, R2, R33, RZ, 0xfc, !PT ;  /* 0x0000002102047212 */ /* 0x000fe200078efcff */
[----:B------:R-:W-:Y:S05]  /*17ad0*/  WARPSYNC.ALL ;  /* 0x0000000000007948 */ /* 0x000fea0003800000 */
[C---:B0-----:R-:W-:Y:S01]  /*17ae0*/  IMAD.IADD R3, R17.reuse, 0x1, R4 ;  /* 0x0000000111037824 */ /* 0x041fe200078e0204 */
[----:B------:R-:W-:Y:S02]  /*17af0*/  IADD3 R2, R17, R2, R31 ;  /* 0x0000000211027210 */ /* 0x000fe40007ffe01f */
[----:B------:R-:W-:Y:S01]  /*17b00*/  LOP3.LUT P2, RZ, R16, 0x8, RZ, 0xc0, !PT ;  /* 0x0000000810ff7812 */ /* 0x000fe2000784c0ff */
[----:B------:R-:W-:Y:S01]  /*17b10*/  IMAD.IADD R18, R34, 0x1, R3 ;  /* 0x0000000122127824 */ /* 0x000fe200078e0203 */
[----:B------:R-:W0:Y:S02]  /*17b20*/  LDSM.16.MT88.4 R4, [R3+0x10000] ;  /* 0x010000000304783b */ /* 0x000e240000004200 */
[----:B0-----:R-:W-:-:S02]  /*17b30*/  PRMT R8, R4, 0x6420, R5 ;  /* 0x0000642004087816 */ /* 0x001fc40000000005 */
[----:B------:R-:W-:Y:S02]  /*17b40*/  PRMT R9, R4, 0x7531, R5 ;  /* 0x0000753104097816 */ /* 0x000fe40000000005 */
[C-C-:B------:R-:W-:Y:S02]  /*17b50*/  PRMT R10, R6.reuse, 0x6420, R7.reuse ;  /* 0x00006420060a7816 */ /* 0x140fe40000000007 */
[----:B------:R-:W-:Y:S02]  /*17b60*/  PRMT R11, R6, 0x7531, R7 ;  /* 0x00007531060b7816 */ /* 0x000fe40000000007 */
[----:B------:R-:W0:Y:S04]  /*17b70*/  LDSM.16.MT88.4 R4, [R18+0x10000] ;  /* 0x010000001204783b */ /* 0x000e280000004200 */
[----:B------:R-:W-:Y:S01]  /*17b80*/  STSM.16.M88.4 [R2+0x8000], R8 ;  /* 0x0080000802007844 */ /* 0x000fe20000000200 */
        /* <DEDUP_REMOVED lines=23> */
[----:B------:R-:W-:-:S05]  /*17d00*/  PRMT R11, R14, 0x7531, R15 ;  /* 0x000075310e0b7816 */ /* 0x000fca000000000f */
[----:B------:R2:W-:Y:S02]  /*17d10*/  STSM.16.M88.4 [R2], R8 ;  /* 0x0000000802007844 */ /* 0x0005e40000000200 */
[C-C-:B--2---:R-:W-:Y:S02]  /*17d20*/  PRMT R8, R4.reuse, 0x6420, R5.reuse ;  /* 0x0000642004087816 */ /* 0x144fe40000000005 */
        /* <DEDUP_REMOVED lines=24> */
.L_x_1641:
[----:B-1----:R1:W-:Y:S01]  /*17eb0*/  SYNCS.ARRIVE.TRANS64.A1T0 RZ, [R0+URZ+0x28450], RZ ;  /* 0x028450ff00ff79a7 */ /* 0x0023e2000810003f */
[----:B------:R-:W-:Y:S06]  /*17ec0*/  BAR.SYNC.DEFER_BLOCKING 0x2, 0x80 ;  /* 0x0082000000007b1d */ /* 0x000fec0000010000 */
[----:B------:R-:W-:Y:S05]  /*17ed0*/  @!P0 BRA `(.L_x_1642) ;  /* 0x0000000000048947 */ /* 0x000fea0003800000 */
[----:B------:R-:W-:Y:S01]  /*17ee0*/  BPT.TRAP 0x1 ;  /* 0x000000040000795c */ /* 0x000fe20000300000 */
.L_x_1642:
[----:B-1----:R-:W-:Y:S02]  /*17ef0*/  VIADD R0, R0, 0x28480 ;  /* 0x0002848000007836 */ /* 0x002fe40000000000 */
[----:B0-----:R-:W-:Y:S02]  /*17f00*/  IMAD.MOV.U32 R5, RZ, RZ, R22 ;  /* 0x000000ffff057224 */ /* 0x001fe400078e0016 */
[----:B------:R-:W-:Y:S01]  /*17f10*/  IMAD.MOV.U32 R8, RZ, RZ, R23 ;  /* 0x000000ffff087224 */ /* 0x000fe200078e0017 */
[----:B------:R-:W-:-:S04]  /*17f20*/  PRMT R0, R29, 0x654, R0 ;  /* 0x000006541d007816 */ /* 0x000fc80000000000 */
[----:B------:R2:W-:Y:S01]  /*17f30*/  SYNCS.ARRIVE.TRANS64.RED.A1T0 RZ, [R0+URZ], RZ ;  /* 0x000000ff00ff79a7 */ /* 0x0005e2000810043f */
[----:B------:R-:W-:Y:S05]  /*17f40*/  @P1 BRA `(.L_x_1643) ;  /* 0xffffffec00c41947 */ /* 0x000fea000383ffff */
.L_x_1623:
[----:B0-2---:R-:W0:Y:S01]  /*17f50*/  S2R R0, SR_TID.X ;  /* 0x0000000000007919 */ /* 0x005e220000002100 */
[----:B------:R-:W-:Y:S01]  /*17f60*/  BSSY B0, `(.L_x_1644) ;  /* 0x0000012000007945 */ /* 0x000fe20003800000 */
[----:B0-----:R-:W-:Y:S01]  /*17f70*/  LOP3.LUT R2, R0, 0x7f, RZ, 0xc0, !PT ;  /* 0x0000007f00027812 */ /* 0x001fe200078ec0ff */
[----:B------:R-:W-:-:S03]  /*17f80*/  IMAD.U32 R0, RZ, RZ, UR46 ;  /* 0x0000002eff007e24 */ /* 0x000fc6000f8e00ff */
[----:B------:R-:W-:Y:S02]  /*17f90*/  ISETP.NE.AND P1, PT, R2, RZ, PT ;  /* 0x000000ff0200720c */ /* 0x000fe40003f25270 */
[----:B------:R-:W-:-:S11]  /*17fa0*/  ISETP.NE.AND P0, PT, R0, 0x3, PT ;  /* 0x000000030000780c */ /* 0x000fd60003f05270 */
[----:B------:R-:W-:Y:S05]  /*17fb0*/  @P1 BRA `(.L_x_1645) ;  /* 0x0000000000301947 */ /* 0x000fea0003800000 */
[----:B------:R-:W0:Y:S01]  /*17fc0*/  S2R R5, SR_LANEID ;  /* 0x0000000000057919 */ /* 0x000e220000000000 */
[----:B------:R-:W-:Y:S01]  /*17fd0*/  VOTEU.ANY UR4, UPT, PT ;  /* 0x0000000000047886 */ /* 0x000fe200038e0100 */
[----:B------:R-:W2:Y:S01]  /*17fe0*/  LDC.64 R2, c[0x0][0xc60] ;  /* 0x00031800ff027b82 */ /* 0x000ea20000000a00 */
[----:B------:R-:W0:Y:S02]  /*17ff0*/  FLO.U32 R0, UR4 ;  /* 0x0000000400007d00 */ /* 0x000e2400080e0000 */
[----:B0-----:R-:W-:-:S06]  /*18000*/  ISETP.EQ.U32.AND P1, PT, R0, R5, PT ;  /* 0x000000050000720c */ /* 0x001fcc0003f22070 */
[----:B------:R-:W2:Y:S07]  /*18010*/  POPC R5, UR4 ;  /* 0x0000000400057d09 */ /* 0x000eae0008000000 */
[----:B--2---:R-:W2:Y:S01]  /*18020*/  @P1 ATOMG.E.ADD.STRONG.GPU PT, R3, desc[UR36][R2.64], R5 ;  /* 0x00000005020319a8 */ /* 0x004ea200081ee1e4 */
[----:B------:R-:W0:Y:S02]  /*18030*/  S2R R4, SR_LTMASK ;  /* 0x0000000000047919 */ /* 0x000e240000003900 */
[----:B0-----:R-:W-:-:S04]  /*18040*/  LOP3.LUT R4, R4, UR4, RZ, 0xc0, !PT ;  /* 0x0000000404047c12 */ /* 0x001fc8000f8ec0ff */
[----:B------:R-:W0:Y:S01]  /*18050*/  POPC R7, R4 ;  /* 0x0000000400077309 */ /* 0x000e220000000000 */
[----:B--2---:R-:W0:Y:S02]  /*18060*/  SHFL.IDX PT, R0, R3, R0, 0x1f ;  /* 0x00001f0003007589 */ /* 0x004e2400000e0000 */
[----:B0-----:R-:W-:-:S07]  /*18070*/  IADD3 R24, R0, UR47, R7 ;  /* 0x0000002f00187c10 */ /* 0x001fce000fffe007 */
.L_x_1645:
[----:B------:R-:W-:Y:S05]  /*18080*/  BSYNC B0 ;  /* 0x0000000000007941 */ /* 0x000fea0003800000 */
.L_x_1644:
[----:B------:R-:W-:Y:S05]  /*18090*/  @!P0 BRA `(.L_x_1646) ;  /* 0x0000000000048947 */ /* 0x000fea0003800000 */
[----:B------:R-:W-:Y:S01]  /*180a0*/  BPT.TRAP 0x1 ;  /* 0x000000040000795c */ /* 0x000fe20000300000 */
.L_x_1646:
[----:B------:R-:W-:Y:S01]  /*180b0*/  LOP3.LUT R3, R23, 0x1, RZ, 0x3c, !PT ;  /* 0x0000000117037812 */ /* 0x000fe200078e3cff */
[----:B------:R-:W-:Y:S01]  /*180c0*/  IMAD R18, R22, 0x8, R17 ;  /* 0x0000000816127824 */ /* 0x000fe200078e0211 */
[----:B------:R-:W-:Y:S02]  /*180d0*/  BSSY B0, `(.L_x_1647) ;  /* 0x0000004000007945 */ /* 0x000fe40003800000 */
[----:B------:R-:W-:-:S04]  /*180e0*/  SHF.L.U32 R3, R3, 0x1f, RZ ;  /* 0x0000001f03037819 */ /* 0x000fc800000006ff */
[----:B------:R-:W0:Y:S02]  /*180f0*/  SYNCS.PHASECHK.TRANS64.TRYWAIT P1, [R18+URZ+0x28470], R3 ;  /* 0x02847003120075a7 */ /* 0x000e24000802017f */
[----:B0-----:R-:W-:Y:S05]  /*18100*/  @!P1 BRA `(.L_x_1648) ;  /* 0x0000003c00449947 */ /* 0x001fea0003800000 */
.L_x_1747:
[----:B------:R-:W-:Y:S05]  /*18110*/  BSYNC B0 ;  /* 0x0000000000007941 */ /* 0x000fea0003800000 */
.L_x_1647:
[----:B------:R-:W-:-:S13]  /*18120*/  LOP3.LUT P1, RZ, R16, 0x8, RZ, 0xc0, !PT ;  /* 0x0000000810ff7812 */ /* 0x000fda000782c0ff */
[----:B------:R-:W-:Y:S05]  /*18130*/  @!P1 BRA `(.L_x_1649) ;  /* 0x0000000000049947 */ /* 0x000fea0003800000 */
[----:B------:R-:W-:Y:S01]  /*18140*/  BPT.TRAP 0x1 ;  /* 0x000000040000795c */ /* 0x000fe20000300000 */
.L_x_1649:
[----:B0-----:R-:W-:-:S04]  /*18150*/  SHF.L.U32 R3, R23, 0x1f, RZ ;  /* 0x0000001f17037819 */ /* 0x001fc800000006ff */
[----:B------:R-:W0:Y:S02]  /*18160*/  SYNCS.PHASECHK.TRANS64.TRYWAIT P1, [R18+URZ+0x28460], R3 ;  /* 0x02846003120075a7 */ /* 0x000e24000802017f */
[----:B0-----:R-:W-:Y:S05]  /*18170*/  @!P1 BRA `(.L_x_1650) ;  /* 0x0000003c003c9947 */ /* 0x001fea0003800000 */
.L_x_1748:
[----:B------:R-:W-:Y:S01]  /*18180*/  IMAD.SHL.U32 R0, R22, 0x4000, RZ ;  /* 0x0000400016007824 */ /* 0x000fe200078e00ff */
[----:B------:R-:W-:Y:S05]  /*18190*/  WARPSYNC.ALL ;  /* 0x0000000000007948 */ /* 0x000fea0003800000 */
[----:B------:R-:W-:Y:S02]  /*181a0*/  LOP3.LUT R2, R0, R33, RZ, 0xfc, !PT ;  /* 0x0000002100027212 */ /* 0x000fe400078efcff */
[C---:B------:R-:W-:Y:S02]  /*181b0*/  IADD3 R0, R17.reuse, R0, R31 ;  /* 0x0000000011007210 */ /* 0x040fe40007ffe01f */
[----:B------:R-:W-:Y:S01]  /*181c0*/  LOP3.LUT P1, RZ, R16, 0x8, RZ, 0xc0, !PT ;  /* 0x0000000810ff7812 */ /* 0x000fe2000782c0ff */
[----:B------:R-:W-:-:S04]  /*181d0*/  IMAD.IADD R2, R17, 0x1, R2 ;  /* 0x0000000111027824 */ /* 0x000fc800078e0202 */
[----:B0-----:R-:W-:Y:S01]  /*181e0*/  IMAD.IADD R3, R34, 0x1, R2 ;  /* 0x0000000122037824 */ /* 0x001fe200078e0202 */
[----:B------:R-:W0:Y:S04]  /*181f0*/  LDSM.16.MT88.4 R4, [R2+0x10000] ;  /* 0x010000000204783b */ /* 0x000e280000004200 */
[----:B------:R-:W2:Y:S01]  /*18200*/  LDSM.16.MT88.4 R8, [R3+0x10000] ;  /* 0x010000000308783b */ /* 0x000ea20000004200 */
[C-C-:B0-----:R-:W-:Y:S02]  /*18210*/  PRMT R12, R4.reuse, 0x6420, R5.reuse ;  /* 0x00006420040c7816 */ /* 0x141fe40000000005 */
[----:B------:R-:W-:Y:S02]  /*18220*/  PRMT R13, R4, 0x7531, R5 ;  /* 0x00007531040d7816 */ /* 0x000fe40000000005 */
[----:B-1----:R-:W-:-:S02]  /*18230*/  PRMT R14, R6, 0x6420, R7 ;  /* 0x00006420060e7816 */ /* 0x002fc40000000007 */
[----:B------:R-:W-:Y:S02]  /*18240*/  PRMT R15, R6, 0x7531, R7 ;  /* 0x00007531060f7816 */ /* 0x000fe40000000007 */
[C-C-:B--2---:R-:W-:Y:S02]  /*18250*/  PRMT R4, R8.reuse, 0x6420, R9.reuse ;  /* 0x0000642008047816 */ /* 0x144fe40000000009 */
        /* <DEDUP_REMOVED lines=50> */
.L_x_1651:
[----:B-1----:R1:W-:Y:S01]  /*18580*/  SYNCS.ARRIVE.TRANS64.A1T0 RZ, [R18+URZ+0x28450], RZ ;  /* 0x028450ff12ff79a7 */ /* 0x0023e2000810003f */
[----:B------:R-:W-:Y:S06]  /*18590*/  BAR.SYNC.DEFER_BLOCKING 0x2, 0x80 ;  /* 0x0082000000007b1d */ /* 0x000fec0000010000 */
[----:B------:R-:W-:Y:S05]  /*185a0*/  @!P0 BRA `(.L_x_1652) ;  /* 0x0000000000048947 */ /* 0x000fea0003800000 */
[----:B------:R-:W-:Y:S01]  /*185b0*/  BPT.TRAP 0x1 ;  /* 0x000000040000795c */ /* 0x000fe20000300000 */
.L_x_1652:
[----:B-1----:R-:W-:Y:S02]  /*185c0*/  VIADD R18, R18, 0x28480 ;  /* 0x0002848012127836 */ /* 0x002fe40000000000 */
[----:B------:R-:W-:-:S03]  /*185d0*/  VIADD R22, R22, 0x1 ;  /* 0x0000000116167836 */ /* 0x000fc60000000000 */
[----:B------:R-:W-:Y:S02]  /*185e0*/  PRMT R18, R29, 0x654, R18 ;  /* 0x000006541d127816 */ /* 0x000fe40000000012 */
[C---:B------:R-:W-:Y:S02]  /*185f0*/  ISETP.NE.AND P0, PT, R22.reuse, 0x2, PT ;  /* 0x000000021600780c */ /* 0x040fe40003f05270 */
[----:B------:R1:W-:Y:S02]  /*18600*/  SYNCS.ARRIVE.TRANS64.RED.A1T0 RZ, [R18+URZ], RZ ;  /* 0x000000ff12ff79a7 */ /* 0x0003e4000810043f */
[----:B0-----:R-:W-:Y:S02]  /*18610*/  SEL R0, RZ, 0x1, P0 ;  /* 0x00000001ff007807 */ /* 0x001fe40000000000 */
[----:B------:R-:W-:Y:S02]  /*18620*/  SEL R22, R22, RZ, P0 ;  /* 0x000000ff16167207 */ /* 0x000fe40000000000 */
[----:B------:R-:W-:-:S07]  /*18630*/  LOP3.LUT R23, R23, R0, RZ, 0x3c, !PT ;  /* 0x0000000017177212 */ /* 0x000fce00078e3cff */
.L_x_1593:
[----:B------:R-:W-:Y:S05]  /*18640*/  BSYNC B7 ;  /* 0x0000000000077941 */ /* 0x000fea0003800000 */
.L_x_1591:
[----:B------:R-:W-:-:S13]  /*18650*/  LOP3.LUT P0, RZ, R16, 0x20, RZ, 0xc0, !PT ;  /* 0x0000002010ff7812 */ /* 0x000fda000780c0ff */
[----:B------:R-:W-:Y:S05]  /*18660*/  @!P0 BRA `(.L_x_1653) ;  /* 0x0000000000248947 */ /* 0x000fea0003800000 */
[----:B------:R-:W0:Y:S08]  /*18670*/  S2UR UR4, SR_CgaCtaId ;  /* 0x00000000000479c3 */ /* 0x000e300000008800 */
[----:B------:R-:W-:Y:S01]  /*18680*/  BAR.SYNC.DEFER_BLOCKING 0x5, 0x180 ;  /* 0x0146000000007b1d */ /* 0x000fe20000010000 */
[----:B------:R-:W-:Y:S01]  /*18690*/  MOV R0, 0x400 ;  /* 0x0000040000007802 */ /* 0x000fe20000000f00 */
[----:B0-----:R-:W-:-:S05]  /*186a0*/  IMAD.U32 R29, RZ, RZ, UR4 ;  /* 0x00000004ff1d7e24 */ /* 0x001fca000f8e00ff */
[----:B------:R-:W-:-:S05]  /*186b0*/  LEA R17, R29, R0, 0x18 ;  /* 0x000000001d117211 */ /* 0x000fca00078ec0ff */
[----:B------:R-:W0:Y:S02]  /*186c0*/  LDS.128 R24, [R17+0x284d0] ;  /* 0x0284d00011187984 */ /* 0x000e240000000c00 */
[----:B0-----:R-:W-:Y:S01]  /*186d0*/  R2UR UR42, R27 ;  /* 0x000000001b2a72ca */ /* 0x001fe200000e0000 */
[----:B------:R-:W-:Y:S06]  /*186e0*/  BAR.ARV 0x4, 0x180 ;  /* 0x0106000000007b1d */ /* 0x000fec0000002000 */
[----:B------:R-:W-:Y:S08]  /*186f0*/  BRA `(.L_x_1654) ;  /* 0x0000000c00b47947 */ /* 0x000ff00003800000 */
.L_x_1653:
[----:B------:R-:W0:Y:S01]  /*18700*/  S2R R0, SR_TID.X ;  /* 0x0000000000007919 */ /* 0x000e220000002100 */
[----:B------:R-:W-:Y:S01]  /*18710*/  ULDC UR4, c[0x0][0xc3c] ;  /* 0x00030f0000047ab9 */ /* 0x000fe20000000800 */
[----:B0-----:R-:W-:Y:S01]  /*18720*/  LOP3.LUT R9, R0, 0x1f, RZ, 0xc0, !PT ;  /* 0x0000001f00097812 */ /* 0x001fe200078ec0ff */
[----:B------:R-:W-:-:S03]  /*18730*/  IMAD.MOV.U32 R0, RZ, RZ, RZ ;  /* 0x000000ffff007224 */ /* 0x000fc600078e00ff */
[C---:B------:R-:W-:Y:S01]  /*18740*/  ISETP.NE.AND P0, PT, R9.reuse, 0x1f, PT ;  /* 0x0000001f0900780c */ /* 0x040fe20003f05270 */
[----:B------:R-:W-:-:S05]  /*18750*/  VIADD R7, R9, UR42 ;  /* 0x0000002a09077c36 */ /* 0x000fca0008000000 */
[----:B------:R-:W-:Y:S01]  /*18760*/  ISETP.GE.OR P1, PT, R7, UR4, !P0 ;  /* 0x0000000407007c0c */ /* 0x000fe2000c726670 */
[----:B------:R-:W-:-:S12]  /*18770*/  ULDC UR4, c[0x0][0xc3c] ;  /* 0x00030f0000047ab9 */ /* 0x000fd80000000800 */
[----:B------:R-:W0:Y:S08]  /*18780*/  @!P1 LDC.64 R2, c[0x0][0xc80] ;  /* 0x00032000ff029b82 */ /* 0x000e300000000a00 */
[----:B------:R-:W2:Y:S01]  /*18790*/  @!P1 LDC.64 R4, c[0x0][0xc78] ;  /* 0x00031e00ff049b82 */ /* 0x000ea20000000a00 */
[----:B0-----:R-:W-:-:S05]  /*187a0*/  @!P1 IMAD.WIDE R2, R7, 0x4, R2 ;  /* 0x0000000407029825 */ /* 0x001fca00078e0202 */
[----:B------:R2:W3:Y:S02]  /*187b0*/  @!P1 LDG.E R0, desc[UR36][R2.64] ;  /* 0x0000002402009981 */ /* 0x0004e4000c1e1900 */
[----:B--2---:R-:W-:-:S04]  /*187c0*/  @!P1 IMAD.WIDE R2, R7, 0x4, R4 ;  /* 0x0000000407029825 */ /* 0x004fc800078e0204 */
[----:B------:R-:W-:-:S06]  /*187d0*/  IMAD.MOV.U32 R5, RZ, RZ, RZ ;  /* 0x000000ffff057224 */ /* 0x000fcc00078e00ff */
[----:B------:R-:W3:Y:S01]  /*187e0*/  @!P1 LDG.E R5, desc[UR36][R2.64] ;  /* 0x0000002402059981 */ /* 0x000ee2000c1e1900 */
[C---:B------:R-:W-:Y:S02]  /*187f0*/  ISETP.NE.AND P1, PT, R9.reuse, RZ, PT ;  /* 0x000000ff0900720c */ /* 0x040fe40003f25270 */
[C---:B------:R-:W-:Y:S02]  /*18800*/  ISETP.GE.U32.AND P2, PT, R9.reuse, 0x2, PT ;  /* 0x000000020900780c */ /* 0x040fe40003f46070 */
[C---:B------:R-:W-:Y:S02]  /*18810*/  ISETP.GE.U32.AND P3, PT, R9.reuse, 0x4, PT ;  /* 0x000000040900780c */ /* 0x040fe40003f66070 */
[C---:B------:R-:W-:Y:S02]  /*18820*/  ISETP.GE.U32.AND P4, PT, R9.reuse, 0x8, PT ;  /* 0x000000080900780c */ /* 0x040fe40003f86070 */
[----:B------:R-:W-:Y:S01]  /*18830*/  ISETP.GE.U32.AND P5, PT, R9, 0x10, PT ;  /* 0x000000100900780c */ /* 0x000fe20003fa6070 */
[----:B---3--:R-:W-:-:S05]  /*18840*/  IMAD R4, R5, R0, RZ ;  /* 0x0000000005047224 */ /* 0x008fca00078e02ff */
[----:B------:R-:W0:Y:S02]  /*18850*/  SHFL.UP PT, R6, R4, 0x1, RZ ;  /* 0x0420000004067989 */ /* 0x000e2400000e00ff */
[----:B0-----:R-:W-:-:S05]  /*18860*/  SEL R7, R6, RZ, P1 ;  /* 0x000000ff06077207 */ /* 0x001fca0000800000 */
[----:B------:R-:W-:Y:S02]  /*18870*/  IMAD.IADD R7, R4, 0x1, R7 ;  /* 0x0000000104077824 */ /* 0x000fe400078e0207 */
[----:B------:R-:W0:Y:S03]  /*18880*/  LDC R4, c[0x0][0xc38] ;  /* 0x00030e00ff047b82 */ /* 0x000e260000000800 */
[----:B------:R-:W2:Y:S02]  /*18890*/  SHFL.UP PT, R6, R7, 0x2, RZ ;  /* 0x0440000007067989 */ /* 0x000ea400000e00ff */
[----:B--2---:R-:W-:-:S05]  /*188a0*/  SEL R6, R6, RZ, P2 ;  /* 0x000000ff06067207 */ /* 0x004fca0001000000 */
[----:B------:R-:W-:Y:S02]  /*188b0*/  IMAD.IADD R6, R7, 0x1, R6 ;  /* 0x0000000107067824 */ /* 0x000fe400078e0206 */
[----:B------:R-:W-:Y:S04]  /*188c0*/  SHFL.IDX PT, R7, R24, RZ, 0x1f ;  /* 0x00001fff18077589 */ /* 0x000fe800000e0000 */
[----:B------:R-:W2:Y:S02]  /*188d0*/  SHFL.UP PT, R8, R6, 0x4, RZ ;  /* 0x0480000006087989 */ /* 0x000ea400000e00ff */
[----:B--2---:R-:W-:-:S05]  /*188e0*/  SEL R3, R8, RZ, P3 ;  /* 0x000000ff08037207 */ /* 0x004fca0001800000 */
[----:B------:R-:W-:Y:S02]  /*188f0*/  IMAD.IADD R2, R6, 0x1, R3 ;  /* 0x0000000106027824 */ /* 0x000fe400078e0203 */
[----:B------:R-:W-:Y:S04]  /*18900*/  SHFL.IDX PT, R6, R24, 0x1, 0x1f ;  /* 0x00201f0018067f89 */ /* 0x000fe800000e0000 */
[----:B------:R-:W2:Y:S02]  /*18910*/  SHFL.UP PT, R3, R2, 0x8, RZ ;  /* 0x0500000002037989 */ /* 0x000ea400000e00ff */
[----:B--2---:R-:W-:-:S05]  /*18920*/  SEL R3, R3, RZ, P4 ;  /* 0x000000ff03037207 */ /* 0x004fca0002000000 */
[----:B------:R-:W-:-:S05]  /*18930*/  IMAD.IADD R8, R2, 0x1, R3 ;  /* 0x0000000102087824 */ /* 0x000fca00078e0203 */
[----:B------:R-:W2:Y:S02]  /*18940*/  SHFL.UP PT, R3, R8, 0x10, RZ ;  /* 0x0600000008037989 */ /* 0x000ea400000e00ff */
[----:B--2---:R-:W-:-:S05]  /*18950*/  SEL R3, R3, RZ, P5 ;  /* 0x000000ff03037207 */ /* 0x004fca0002800000 */
[----:B------:R-:W-:-:S05]  /*18960*/  IMAD.IADD R3, R8, 0x1, R3 ;  /* 0x0000000108037824 */ /* 0x000fca00078e0203 */
[----:B------:R-:W0:Y:S02]  /*18970*/  SHFL.IDX PT, R9, R3, 0x1f, 0x1f ;  /* 0x03e01f0003097f89 */ /* 0x000e2400000e0000 */
[----:B0-----:R-:W-:Y:S02]  /*18980*/  IMAD R11, R9, R4, RZ ;  /* 0x00000004090b7224 */ /* 0x001fe400078e02ff */
[----:B------:R-:W-:Y:S02]  /*18990*/  IMAD.MOV.U32 R9, RZ, RZ, RZ ;  /* 0x000000ffff097224 */ /* 0x000fe400078e00ff */
[----:B------:R-:W-:-:S05]  /*189a0*/  IMAD.IADD R6, R6, 0x1, R11 ;  /* 0x0000000106067824 */ /* 0x000fca00078e020b */
[----:B------:R-:W-:-:S13]  /*189b0*/  ISETP.GT.AND P6, PT, R6, R7, PT ;  /* 0x000000070600720c */ /* 0x000fda0003fc4270 */
[----:B------:R-:W-:Y:S05]  /*189c0*/  @P6 BRA `(.L_x_1655) ;  /* 0x00000000009c6947 */ /* 0x000fea0003800000 */
.L_x_1657:
        /* <DEDUP_REMOVED lines=22> */
[----:B------:R-:W-:Y:S02]  /*18b30*/  IMAD.IADD R11, R4, 0x1, R11 ;  /* 0x00000001040b7824 */ /* 0x000fe400078e020b */
[----:B------:R-:W0:Y:S03]  /*18b40*/  LDC R4, c[0x0][0xc38] ;  /* 0x00030e00ff047b82 */ /* 0x000e260000000800 */
[----:B------:R-:W2:Y:S02]  /*18b50*/  SHFL.UP PT, R8, R11, 0x4, RZ ;  /* 0x048000000b087989 */ /* 0x000ea400000e00ff */
[----:B--2---:R-:W-:-:S05]  /*18b60*/  SEL R8, R8, RZ, P3 ;  /* 0x000000ff08087207 */ /* 0x004fca0001800000 */
[----:B------:R-:W-:-:S05]  /*18b70*/  IMAD.IADD R8, R11, 0x1, R8 ;  /* 0x000000010b087824 */ /* 0x000fca00078e0208 */
[----:B------:R-:W2:Y:S02]  /*18b80*/  SHFL.UP PT, R2, R8, 0x8, RZ ;  /* 0x0500000008027989 */ /* 0x000ea400000e00ff */
[----:B--2---:R-:W-:-:S05]  /*18b90*/  SEL R3, R2, RZ, P4 ;  /* 0x000000ff02037207 */ /* 0x004fca0002000000 */
[----:B------:R-:W-:-:S05]  /*18ba0*/  IMAD.IADD R3, R8, 0x1, R3 ;  /* 0x0000000108037824 */ /* 0x000fca00078e0203 */
[----:B------:R-:W2:Y:S02]  /*18bb0*/  SHFL.UP PT, R2, R3, 0x10, RZ ;  /* 0x0600000003027989 */ /* 0x000ea400000e00ff */
[----:B--2---:R-:W-:-:S05]  /*18bc0*/  SEL R2, R2, RZ, P5 ;  /* 0x000000ff02027207 */ /* 0x004fca0002800000 */
[----:B------:R-:W-:-:S05]  /*18bd0*/  IMAD.IADD R2, R3, 0x1, R2 ;  /* 0x0000000103027824 */ /* 0x000fca00078e0202 */
[----:B------:R-:W0:Y:S02]  /*18be0*/  SHFL.IDX PT, R13, R2, 0x1f, 0x1f ;  /* 0x03e01f00020d7f89 */ /* 0x000e2400000e0000 */
[----:B0-----:R-:W-:-:S04]  /*18bf0*/  IMAD R11, R13, R4, RZ ;  /* 0x000000040d0b7224 */ /* 0x001fc800078e02ff */
[----:B------:R-:W-:-:S05]  /*18c00*/  IMAD.IADD R6, R11, 0x1, R6 ;  /* 0x000000010b067824 */ /* 0x000fca00078e0206 */
[----:B------:R-:W-:-:S13]  /*18c10*/  ISETP.GT.AND P6, PT, R6, R7, PT ;  /* 0x000000070600720c */ /* 0x000fda0003fc4270 */
[----:B------:R-:W-:Y:S05]  /*18c20*/  @!P6 BRA `(.L_x_1657) ;  /* 0xfffffffc0068e947 */ /* 0x000fea000383ffff */
[----:B------:R-:W-:-:S07]  /*18c30*/  IMAD.MOV.U32 R3, RZ, RZ, R2 ;  /* 0x000000ffff037224 */ /* 0x000fce00078e0002 */
.L_x_1655:
[----:B------:R-:W-:-:S04]  /*18c40*/  IMAD.IADD R11, R6, 0x1, -R11 ;  /* 0x00000001060b7824 */ /* 0x000fc800078e0a0b */
[----:B------:R-:W-:-:S05]  /*18c50*/  IMAD R2, R3, R4, R11 ;  /* 0x0000000403027224 */ /* 0x000fca00078e020b */
[----:B------:R-:W-:-:S13]  /*18c60*/  ISETP.GT.AND P0, PT, R2, R7, PT ;  /* 0x000000070200720c */ /* 0x000fda0003f04270 */
[----:B------:R-:W-:Y:S02]  /*18c70*/  VOTEU.ANY UR5, UPT, !P0 ;  /* 0x0000000000057886 */ /* 0x000fe400040e0100 */
[----:B------:R-:W-:Y:S02]  /*18c80*/  UPOPC UR4, UR5 ;  /* 0x00000005000472bf */ /* 0x000fe40008000000 */
[----:B------:R-:W-:-:S04]  /*18c90*/  ISETP.NE.AND P0, PT, RZ, UR5, PT ;  /* 0x00000005ff007c0c */ /* 0x000fc8000bf05270 */
[----:B------:R-:W-:Y:S02]  /*18ca0*/  IMAD.U32 R6, RZ, RZ, UR4 ;  /* 0x00000004ff067e24 */ /* 0x000fe4000f8e00ff */
[----:B------:R-:W-:-:S04]  /*18cb0*/  IMAD.U32 R13, RZ, RZ, UR4 ;  /* 0x00000004ff0d7e24 */ /* 0x000fc8000f8e00ff */
[----:B------:R0:W2:Y:S04]  /*18cc0*/  SHFL.IDX PT, R6, R5, R6, 0x1f ;  /* 0x00001f0605067589 */ /* 0x0000a800000e0000 */
[----:B------:R0:W3:Y:S01]  /*18cd0*/  SHFL.IDX PT, R0, R0, R13, 0x1f ;  /* 0x00001f0d00007589 */ /* 0x0000e200000e0000 */
[----:B------:R-:W-:Y:S05]  /*18ce0*/  @!P0 BRA `(.L_x_1658) ;  /* 0x00000000000c8947 */ /* 0x000fea0003800000 */
[----:B------:R-:W-:-:S06]  /*18cf0*/  UIADD3 UR5, UR4, -0x1, URZ ;  /* 0xffffffff04057890 */ /* 0x000fcc000fffe03f */
[----:B------:R-:W-:-:S05]  /*18d00*/  IMAD.U32 R2, RZ, RZ, UR5 ;  /* 0x00000005ff027e24 */ /* 0x000fca000f8e00ff */
[----:B------:R4:W0:Y:S02]  /*18d10*/  SHFL.IDX PT, R9, R3, R2, 0x1f ;  /* 0x00001f0203097589 */ /* 0x00082400000e0000 */
.L_x_1658:
[----:B--2---:R-:W-:Y:S01]  /*18d20*/  ISETP.NE.AND P0, PT, R6, 0x1, PT ;  /* 0x000000010600780c */ /* 0x004fe20003f05270 */
[----:B0-----:R-:W-:Y:S01]  /*18d30*/  IMAD R24, R9, R4, R11 ;  /* 0x0000000409187224 */ /* 0x001fe200078e020b */
[----:B------:R-:W-:-:S03]  /*18d40*/  UIADD3 UR42, UR4, UR42, URZ ;  /* 0x0000002a042a7290 */ /* 0x000fc6000fffe03f */
[----:B------:R-:W-:-:S08]  /*18d50*/  IMAD.IADD R5, R7, 0x1, -R24 ;  /* 0x0000000107057824 */ /* 0x000fd000078e0a18 */
[----:B------:R-:W-:Y:S05]  /*18d60*/  @!P0 BRA `(.L_x_1659) ;  /* 0x0000000000dc8947 */ /* 0x000fea0003800000 */
[----:B---3--:R-:W-:Y:S02]  /*18d70*/  IABS R4, R0 ;  /* 0x0000000000047213 */ /* 0x008fe40000000000 */
[----:B------:R-:W-:Y:S02]  /*18d80*/  IABS R7, R6 ;  /* 0x0000000600077213 */ /* 0x000fe40000000000 */
[----:B------:R-:W0:Y:S08]  /*18d90*/  I2F.RP R8, R4 ;  /* 0x0000000400087306 */ /* 0x000e300000209400 */
[----:B------:R-:W2:Y:S08]  /*18da0*/  I2F.RP R10, R7 ;  /* 0x00000007000a7306 */ /* 0x000eb00000209400 */
[----:B0-----:R-:W4:Y:S08]  /*18db0*/  MUFU.RCP R8, R8 ;  /* 0x0000000800087308 */ /* 0x001f300000001000 */
[----:B--2---:R-:W-:Y:S01]  /*18dc0*/  MUFU.RCP R10, R10 ;  /* 0x0000000a000a7308 */ /* 0x004fe20000001000 */
[----:B----4-:R-:W-:-:S07]  /*18dd0*/  VIADD R2, R8, 0xffffffe ;  /* 0x0ffffffe08027836 */ /* 0x010fce0000000000 */
[----:B------:R0:W2:Y:S02]  /*18de0*/  F2I.FTZ.U32.TRUNC.NTZ R3, R2 ;  /* 0x0000000200037305 */ /* 0x0000a4000021f000 */
[----:B0-----:R-:W-:Y:S02]  /*18df0*/  IMAD.MOV.U32 R2, RZ, RZ, RZ ;  /* 0x000000ffff027224 */ /* 0x001fe400078e00ff */
[----:B--2---:R-:W-:-:S04]  /*18e00*/  IMAD.MOV R9, RZ, RZ, -R3 ;  /* 0x000000ffff097224 */ /* 0x004fc800078e0a03 */
[----:B------:R-:W-:-:S04]  /*18e10*/  IMAD R9, R9, R4, RZ ;  /* 0x0000000409097224 */ /* 0x000fc800078e02ff */
[----:B------:R-:W-:Y:S01]  /*18e20*/  IMAD.HI.U32 R3, R3, R9, R2 ;  /* 0x0000000903037227 */ /* 0x000fe200078e0002 */
[----:B------:R-:W-:Y:S02]  /*18e30*/  IABS R9, R5 ;  /* 0x0000000500097213 */ /* 0x000fe40000000000 */
[----:B------:R-:W-:-:S03]  /*18e40*/  IABS R2, R0 ;  /* 0x0000000000027213 */ /* 0x000fc60000000000 */
[----:B------:R-:W-:-:S04]  /*18e50*/  IMAD.HI.U32 R8, R3, R9, RZ ;  /* 0x0000000903087227 */ /* 0x000fc800078e00ff */
[----:B------:R-:W-:Y:S02]  /*18e60*/  IMAD.MOV R2, RZ, RZ, -R2 ;  /* 0x000000ffff027224 */ /* 0x000fe400078e0a02 */
[----:B------:R-:W-:Y:S02]  /*18e70*/  VIADD R3, R10, 0xffffffe ;  /* 0x0ffffffe0a037836 */ /* 0x000fe40000000000 */
[----:B------:R-:W-:-:S04]  /*18e80*/  IMAD R9, R8, R2, R9 ;  /* 0x0000000208097224 */ /* 0x000fc800078e0209 */
[----:B------:R-:W0:Y:S01]  /*18e90*/  F2I.FTZ.U32.TRUNC.NTZ R3, R3 ;  /* 0x0000000300037305 */ /* 0x000e22000021f000 */
[----:B------:R-:W-:-:S13]  /*18ea0*/  ISETP.GT.U32.AND P1, PT, R4, R9, PT ;  /* 0x000000090400720c */ /* 0x000fda0003f24070 */
[----:B------:R-:W-:Y:S02]  /*18eb0*/  @!P1 IMAD.IADD R9, R9, 0x1, -R4 ;  /* 0x0000000109099824 */ /* 0x000fe400078e0a04 */
[----:B0-----:R-:W-:Y:S02]  /*18ec0*/  IMAD.MOV R2, RZ, RZ, -R3 ;  /* 0x000000ffff027224 */ /* 0x001fe400078e0a03 */
[----:B------:R-:W-:Y:S01]  /*18ed0*/  @!P1 VIADD R8, R8, 0x1 ;  /* 0x0000000108089836 */ /* 0x000fe20000000000 */
[----:B------:R-:W-:Y:S01]  /*18ee0*/  ISETP.GE.U32.AND P0, PT, R9, R4, PT ;  /* 0x000000040900720c */ /* 0x000fe20003f06070 */
[----:B------:R-:W-:Y:S01]  /*18ef0*/  IMAD R9, R2, R7, RZ ;  /* 0x0000000702097224 */ /* 0x000fe200078e02ff */
[----:B------:R-:W-:Y:S01]  /*18f00*/  ISETP.NE.AND P1, PT, R0, RZ, PT ;  /* 0x000000ff0000720c */ /* 0x000fe20003f25270 */
[----:B------:R-:W-:-:S04]  /*18f10*/  IMAD.MOV.U32 R2, RZ, RZ, RZ ;  /* 0x000000ffff027224 */ /* 0x000fc800078e00ff */
[----:B------:R-:W-:Y:S01]  /*18f20*/  IMAD.HI.U32 R4, R3, R9, R2 ;  /* 0x0000000903047227 */ /* 0x000fe200078e0002 */
[----:B------:R-:W-:-:S04]  /*18f30*/  LOP3.LUT R2, R5, R0, RZ, 0x3c, !PT ;  /* 0x0000000005027212 */ /* 0x000fc800078e3cff */
[----:B------:R-:W-:Y:S01]  /*18f40*/  ISETP.GE.AND P2, PT, R2, RZ, PT ;  /* 0x000000ff0200720c */ /* 0x000fe20003f46270 */
[----:B------:R-:W-:Y:S01]  /*18f50*/  @P0 VIADD R8, R8, 0x1 ;  /* 0x0000000108080836 */ /* 0x000fe20000000000 */
[----:B------:R-:W-:-:S05]  /*18f60*/  IABS R2, R6 ;  /* 0x0000000600027213 */ /* 0x000fca0000000000 */
[----:B------:R-:W-:-:S06]  /*18f70*/  IMAD.MOV R2, RZ, RZ, -R2 ;  /* 0x000000ffff027224 */ /* 0x000fcc00078e0a02 */
[----:B------:R-:W-:Y:S01]  /*18f80*/  @!P2 IMAD.MOV R8, RZ, RZ, -R8 ;  /* 0x000000ffff08a224 */ /* 0x000fe200078e0a08 */
[----:B------:R-:W-:-:S04]  /*18f90*/  @!P1 LOP3.LUT R8, RZ, R0, RZ, 0x33, !PT ;  /* 0x00000000ff089212 */ /* 0x000fc800078e33ff */
[----:B------:R-:W-:-:S05]  /*18fa0*/  IABS R3, R8 ;  /* 0x0000000800037213 */ /* 0x000fca0000000000 */
        /* <DEDUP_REMOVED lines=9> */
[----:B------:R-:W-:-:S04]  /*19040*/  IMAD.MOV R2, RZ, RZ, -R8 ;  /* 0x000000ffff027224 */ /* 0x000fc800078e0a08 */
[----:B------:R-:W-:Y:S02]  /*19050*/  IMAD R2, R0, R2, R5 ;  /* 0x0000000200027224 */ /* 0x000fe400078e0205 */
[----:B------:R-:W-:-:S06]  /*19060*/  @P0 VIADD R4, R4, 0x1 ;  /* 0x0000000104040836 */ /* 0x000fcc0000000000 */
[----:B------:R-:W-:Y:S01]  /*19070*/  @!P2 IMAD.MOV R4, RZ, RZ, -R4 ;  /* 0x000000ffff04a224 */ /* 0x000fe200078e0a04 */
[----:B------:R-:W-:-:S05]  /*19080*/  @!P1 LOP3.LUT R4, RZ, R6, RZ, 0x33, !PT ;  /* 0x00000006ff049212 */ /* 0x000fca00078e33ff */
[--C-:B------:R-:W-:Y:S02]  /*19090*/  IMAD.MOV R7, RZ, RZ, -R4.reuse ;  /* 0x000000ffff077224 */ /* 0x100fe400078e0a04 */
[C---:B------:R-:W-:Y:S02]  /*190a0*/  IMAD R3, R6.reuse, 0x1000000, R4 ;  /* 0x0100000006037824 */ /* 0x040fe400078e0204 */
[----:B------:R-:W-:-:S04]  /*190b0*/  IMAD R6, R6, R7, R8 ;  /* 0x0000000706067224 */ /* 0x000fc800078e0208 */
[----:B------:R-:W-:Y:S01]  /*190c0*/  IMAD R26, R6, 0x10000, R3 ;  /* 0x00010000061a7824 */ /* 0x000fe200078e0203 */
[----:B------:R-:W-:Y:S06]  /*190d0*/  BRA `(.L_x_1660) ;  /* 0x0000000000f87947 */ /* 0x000fec0003800000 */
.L_x_1659:
[----:B------:R-:W-:Y:S02]  /*190e0*/  ULDC.64 UR4, c[0x0][0xc90] ;  /* 0x0003240000047ab9 */ /* 0x000fe40000000a00 */
[----:B------:R-:W-:-:S06]  /*190f0*/  UIMAD.WIDE UR4, UR42, 0x4, UR4 ;  /* 0x000000042a0478a5 */ /* 0x000fcc000f8e0204 */
[----:B----4-:R-:W-:Y:S02]  /*19100*/  IMAD.U32 R2, RZ, RZ, UR4 ;  /* 0x00000004ff027e24 */ /* 0x010fe4000f8e00ff */
[----:B------:R-:W-:-:S05]  /*19110*/  IMAD.U32 R3, RZ, RZ, UR5 ;  /* 0x00000005ff037e24 */ /* 0x000fca000f8e00ff */
[----:B------:R0:W3:Y:S02]  /*19120*/  LDG.E R9, desc[UR36][R2.64] ;  /* 0x0000002402097981 */ /* 0x0000e4000c1e1900 */
[----:B0-----:R-:W-:Y:S02]  /*19130*/  IMAD.MOV.U32 R2, RZ, RZ, RZ ;  /* 0x000000ffff027224 */ /* 0x001fe400078e00ff */
[----:B---3--:R-:W-:-:S05]  /*19140*/  IMAD R6, R0, R9, RZ ;  /* 0x0000000900067224 */ /* 0x008fca00078e02ff */
[----:B------:R-:W-:-:S04]  /*19150*/  IABS R7, R6 ;  /* 0x0000000600077213 */ /* 0x000fc80000000000 */
[----:B------:R-:W0:Y:S08]  /*19160*/  I2F.RP R8, R7 ;  /* 0x0000000700087306 */ /* 0x000e300000209400 */
[----:B0-----:R-:W0:Y:S02]  /*19170*/  MUFU.RCP R8, R8 ;  /* 0x0000000800087308 */ /* 0x001e240000001000 */
[----:B0-----:R-:W-:-:S06]  /*19180*/  VIADD R10, R8, 0xffffffe ;  /* 0x0ffffffe080a7836 */ /* 0x001fcc0000000000 */
[----:B------:R-:W0:Y:S02]  /*19190*/  F2I.FTZ.U32.TRUNC.NTZ R3, R10 ;  /* 0x0000000a00037305 */ /* 0x000e24000021f000 */
[----:B0-----:R-:W-:-:S04]  /*191a0*/  IMAD.MOV R12, RZ, RZ, -R3 ;  /* 0x000000ffff0c7224 */ /* 0x001fc800078e0a03 */
[----:B------:R-:W-:-:S04]  /*191b0*/  IMAD R11, R12, R7, RZ ;  /* 0x000000070c0b7224 */ /* 0x000fc800078e02ff */
[----:B------:R-:W-:Y:S01]  /*191c0*/  IMAD.HI.U32 R2, R3, R11, R2 ;  /* 0x0000000b03027227 */ /* 0x000fe200078e0002 */
[----:B------:R-:W-:Y:S02]  /*191d0*/  IABS R11, R5 ;  /* 0x00000005000b7213 */ /* 0x000fe40000000000 */
[----:B------:R-:W-:-:S03]  /*191e0*/  IABS R3, R6 ;  /* 0x0000000600037213 */ /* 0x000fc60000000000 */
[----:B------:R-:W-:-:S04]  /*191f0*/  IMAD.HI.U32 R2, R2, R11, RZ ;  /* 0x0000000b02027227 */ /* 0x000fc800078e00ff */
[----:B------:R-:W-:-:S04]  /*19200*/  IMAD.MOV R3, RZ, RZ, -R3 ;  /* 0x000000ffff037224 */ /* 0x000fc800078e0a03 */
[----:B------:R-:W-:Y:S01]  /*19210*/  IMAD R8, R2, R3, R11 ;  /* 0x0000000302087224 */ /* 0x000fe200078e020b */
[----:B------:R-:W-:-:S04]  /*19220*/  LOP3.LUT R3, R5, R6, RZ, 0x3c, !PT ;  /* 0x0000000605037212 */ /* 0x000fc800078e3cff */
[----:B------:R-:W-:Y:S02]  /*19230*/  ISETP.GT.U32.AND P1, PT, R7, R8, PT ;  /* 0x000000080700720c */ /* 0x000fe40003f24070 */
[----:B------:R-:W-:-:S11]  /*19240*/  ISETP.GE.AND P2, PT, R3, RZ, PT ;  /* 0x000000ff0300720c */ /* 0x000fd60003f46270 */
[----:B------:R-:W-:Y:S02]  /*19250*/  @!P1 IMAD.IADD R8, R8, 0x1, -R7 ;  /* 0x0000000108089824 */ /* 0x000fe400078e0a07 */
[----:B------:R-:W-:Y:S01]  /*19260*/  @!P1 VIADD R2, R2, 0x1 ;  /* 0x0000000102029836 */ /* 0x000fe20000000000 */
[----:B------:R-:W-:Y:S02]  /*19270*/  ISETP.NE.AND P1, PT, R6, RZ, PT ;  /* 0x000000ff0600720c */ /* 0x000fe40003f25270 */
[----:B------:R-:W-:-:S13]  /*19280*/  ISETP.GE.U32.AND P0, PT, R8, R7, PT ;  /* 0x000000070800720c */ /* 0x000fda0003f06070 */
[----:B------:R-:W-:-:S04]  /*19290*/  @P0 VIADD R2, R2, 0x1 ;  /* 0x0000000102020836 */ /* 0x000fc80000000000 */
        /* <DEDUP_REMOVED lines=8> */
[-C--:B------:R-:W-:Y:S02]  /*19320*/  IABS R8, R4.reuse ;  /* 0x0000000400087213 */ /* 0x080fe40000000000 */
[----:B------:R-:W-:Y:S02]  /*19330*/  IABS R6, R4 ;  /* 0x0000000400067213 */ /* 0x000fe40000000000 */
[----:B------:R-:W0:Y:S08]  /*19340*/  I2F.RP R9, R8 ;  /* 0x0000000800097306 */ /* 0x000e300000209400 */
[----:B0-----:R-:W0:Y:S02]  /*19350*/  MUFU.RCP R9, R9 ;  /* 0x0000000900097308 */ /* 0x001e240000001000 */
[----:B0-----:R-:W-:Y:S01]  /*19360*/  VIADD R3, R9, 0xffffffe ;  /* 0x0ffffffe09037836 */ /* 0x001fe20000000000 */
[----:B------:R-:W-:-:S05]  /*19370*/  IABS R9, R5 ;  /* 0x0000000500097213 */ /* 0x000fca0000000000 */
        /* <DEDUP_REMOVED lines=12> */
[----:B------:R-:W-:Y:S02]  /*19440*/  LOP3.LUT R3, R5, R4, RZ, 0x3c, !PT ;  /* 0x0000000405037212 */ /* 0x000fe400078e3cff */
[----:B------:R-:W-:Y:S02]  /*19450*/  IADD3 R5, R7, 0x1000000, R5 ;  /* 0x0100000007057810 */ /* 0x000fe40007ffe005 */
[----:B------:R-:W-:-:S07]  /*19460*/  ISETP.GE.AND P2, PT, R3, RZ, PT ;  /* 0x000000ff0300720c */ /* 0x000fce0003f46270 */
[----:B------:R-:W-:-:S06]  /*19470*/  @P0 VIADD R2, R2, 0x1 ;  /* 0x0000000102020836 */ /* 0x000fcc0000000000 */
[----:B------:R-:W-:Y:S01]  /*19480*/  @!P2 IMAD.MOV R2, RZ, RZ, -R2 ;  /* 0x000000ffff02a224 */ /* 0x000fe200078e0a02 */
[----:B------:R-:W-:Y:S01]  /*19490*/  @!P1 LOP3.LUT R2, RZ, R4, RZ, 0x33, !PT ;  /* 0x00000004ff029212 */ /* 0x000fe200078e33ff */
[----:B------:R-:W-:-:S04]  /*194a0*/  IMAD.MOV R4, RZ, RZ, -R4 ;  /* 0x000000ffff047224 */ /* 0x000fc800078e0a04 */
[----:B------:R-:W-:-:S07]  /*194b0*/  IMAD R26, R2, R4, R5 ;  /* 0x00000004021a7224 */ /* 0x000fce00078e0205 */
.L_x_1660:
[----:B------:R-:W-:-:S05]  /*194c0*/  LOP3.LUT R25, RZ, R2, RZ, 0x33, !PT ;  /* 0x00000002ff197212 */ /* 0x000fca00078e33ff */
[----:B------:R-:W-:Y:S01]  /*194d0*/  IMAD.IADD R25, R0, 0x1, R25 ;  /* 0x0000000100197824 */ /* 0x000fe200078e0219 */
[----:B------:R-:W-:Y:S06]  /*194e0*/  BRA `(.L_x_1661) ;  /* 0x0000000000107947 */ /* 0x000fec0003800000 */
.L_x_1656:
[----:B------:R-:W-:Y:S01]  /*194f0*/  IMAD.MOV.U32 R24, RZ, RZ, R7 ;  /* 0x000000ffff187224 */ /* 0x000fe200078e0007 */
[----:B------:R-:W-:Y:S01]  /*19500*/  ULDC UR42, c[0x0][0xc3c] ;  /* 0x00030f00002a7ab9 */ /* 0x000fe20000000800 */
[----:B------:R-:W-:Y:S02]  /*19510*/  IMAD.MOV.U32 R25, RZ, RZ, RZ ;  /* 0x000000ffff197224 */ /* 0x000fe400078e00ff */
[----:B------:R-:W-:-:S07]  /*19520*/  IMAD.MOV.U32 R26, RZ, RZ, RZ ;  /* 0x000000ffff1a7224 */ /* 0x000fce00078e00ff */
.L_x_1661:
[----:B------:R-:W0:Y:S01]  /*19530*/  S2R R0, SR_TID.X ;  /* 0x0000000000007919 */ /* 0x000e220000002100 */
[----:B------:R-:W-:Y:S01]  /*19540*/  IMAD.U32 R27, RZ, RZ, UR42 ;  /* 0x0000002aff1b7e24 */ /* 0x000fe2000f8e00ff */
[----:B------:R-:W-:Y:S01]  /*19550*/  BAR.SYNC.DEFER_BLOCKING 0x4, 0x180 ;  /* 0x0106000000007b1d */ /* 0x000fe20000010000 */
[----:B0-----:R-:W-:-:S04]  /*19560*/  LOP3.LUT R0, R0, 0x1f, RZ, 0xc0, !PT ;  /* 0x0000001f00007812 */ /* 0x001fc800078ec0ff */
[----:B------:R-:W-:-:S13]  /*19570*/  ISETP.NE.AND P0, PT, R0, RZ, PT ;  /* 0x000000ff0000720c */ /* 0x000fda0003f05270 */
[----:B------:R-:W0:Y:S01]  /*19580*/  @!P0 S2R R29, SR_CgaCtaId ;  /* 0x00000000001d8919 */ /* 0x000e220000008800 */
[----:B------:R-:W-:-:S04]  /*19590*/  @!P0 MOV R0, 0x400 ;  /* 0x0000040000008802 */ /* 0x000fc80000000f00 */
[----:B0-----:R-:W-:-:S05]  /*195a0*/  @!P0 LEA R17, R29, R0, 0x18 ;  /* 0x000000001d118211 */ /* 0x001fca00078ec0ff */
[----:B------:R0:W-:Y:S01]  /*195b0*/  @!P0 STS.128 [R17+0x284d0], R24 ;  /* 0x0284d01811008388 */ /* 0x0001e20000000c00 */
[----:B------:R-:W-:Y:S06]  /*195c0*/  BAR.ARV 0x5, 0x180 ;  /* 0x0146000000007b1d */ /* 0x000fec0000002000 */
.L_x_1654:
[----:B------:R-:W-:Y:S02]  /*195d0*/  ULDC UR4, c[0x0][0xc3c] ;  /* 0x00030f0000047ab9 */ /* 0x000fe40000000800 */
[----:B------:R-:W-:-:S06]  /*195e0*/  UISETP.GE.AND UP0, UPT, UR42, UR4, UPT ;  /* 0x000000042a00728c */ /* 0x000fcc000bf06270 */
[----:B------:R-:W-:-:S13]  /*195f0*/  PLOP3.LUT P0, PT, PT, PT, UP0, 0x80, 0x0 ;  /* 0x000000000000781c */ /* 0x000fda0003f0f008 */
[----:B------:R-:W-:Y:S05]  /*19600*/  @!P0 BRA `(.L_x_1662) ;  /* 0xffffffa800c48947 */ /* 0x000fea000383ffff */
.L_x_1580:
[----:B0-----:R-:W2:Y:S01]  /*19610*/  LDL.LU R0, [R1] ;  /* 0x0000000001007983 */ /* 0x001ea20000300800 */
[----:B------:R-:W-:Y:S01]  /*19620*/  BSSY B0, `(.L_x_1663) ;  /* 0x000000b000007945 */ /* 0x000fe20003800000 */
[----:B------:R-:W0:Y:S01]  /*19630*/  S2R R5, SR_CgaCtaId ;  /* 0x0000000000057919 */ /* 0x000e220000008800 */
[----:B--2---:R-:W-:-:S05]  /*19640*/  VIADD R0, R0, 0x1 ;  /* 0x0000000100007836 */ /* 0x004fca0000000000 */
        /* <DEDUP_REMOVED lines=8> */
.L_x_1749:
[----:B------:R-:W-:Y:S05]  /*196d0*/  BSYNC B0 ;  /* 0x0000000000007941 */ /* 0x000fea0003800000 */
.L_x_1663:
[----:B------:R-:W-:-:S03]  /*196e0*/  UMOV UR4, 0xffffffff ;  /* 0xffffffff00047882 */ /* 0x000fc60000000000 */
[----:B------:R-:W-:Y:S05]  /*196f0*/  BRA.DIV UR4, `(.L_x_1665) ;  /* 0x0000002a04047947 */ /* 0x000fea000b800000 */
[----:B0-----:R-:W0:Y:S02]  /*19700*/  S2R R0, SR_TID.X ;  /* 0x0000000000007919 */ /* 0x001e240000002100 */
[----:B0-----:R-:W-:-:S04]  /*19710*/  SHF.R.U32.HI R0, RZ, 0x5, R0 ;  /* 0x00000005ff007819 */ /* 0x001fc80000011600 */
[----:B------:R-:W-:-:S05]  /*19720*/  LOP3.LUT R0, R0, 0x3, RZ, 0xc0, !PT ;  /* 0x0000000300007812 */ /* 0x000fca00078ec0ff */
[----:B------:R0:W2:Y:S02]  /*19730*/  SHFL.IDX PT, R14, R0, RZ, 0x1f ;  /* 0x00001fff000e7589 */ /* 0x0000a400000e0000 */
.L_x_1752:
[----:B--2---:R-:W-:Y:S01]  /*19740*/  ISETP.NE.AND P0, PT, R14, RZ, PT ;  /* 0x000000ff0e00720c */ /* 0x004fe20003f05270 */
[----:B------:R-:W-:-:S12]  /*19750*/  BSSY B0, `(.L_x_1666) ;  /* 0x000002e000007945 */ /* 0x000fd80003800000 */
[----:B------:R-:W-:Y:S05]  /*19760*/  @P0 BRA `(.L_x_1667) ;  /* 0x0000000000b00947 */ /* 0x000fea0003800000 */
[----:B------:R-:W-:-:S03]  /*19770*/  UMOV UR4, 0xffffffff ;  /* 0xffffffff00047882 */ /* 0x000fc60000000000 */
[----:B------:R-:W-:Y:S05]  /*19780*/  BRA.DIV UR4, `(.L_x_1668) ;  /* 0x0000002a04147947 */ /* 0x000fea000b800000 */
[----:B------:R-:W-:-:S13]  /*19790*/  ELECT P6, URZ, PT ;  /* 0x00000000003f782f */ /* 0x000fda00038c0000 */
.L_x_1755:
        /* <DEDUP_REMOVED lines=8> */
.L_x_1669:
[C---:B------:R-:W-:Y:S01]  /*19820*/  IMAD R3, R22.reuse, 0x8, R5 ;  /* 0x0000000816037824 */ /* 0x040fe200078e0205 */
[----:B------:R-:W-:Y:S01]  /*19830*/  SHF.L.U32 R2, R23, 0x1f, RZ ;  /* 0x0000001f17027819 */ /* 0x000fe200000006ff */
[----:B------:R-:W-:-:S03]  /*19840*/  VIADD R22, R22, 0x1 ;  /* 0x0000000116167836 */ /* 0x000fc60000000000 */
[----:B------:R-:W0:Y:S02]  /*19850*/  SYNCS.PHASECHK.TRANS64.TRYWAIT P1, [R3+URZ+0x28440], R2 ;  /* 0x02844002030075a7 */ /* 0x000e24000802017f */
[----:B------:R-:W-:-:S04]  /*19860*/  ISETP.NE.AND P2, PT, R22, 0x2, PT ;  /* 0x000000021600780c */ /* 0x000fc80003f45270 */
[----:B------:R-:W-:Y:S01]  /*19870*/  SEL R0, RZ, 0x1, P2 ;  /* 0x00000001ff007807 */ /* 0x000fe20001000000 */
[----:B0-----:R-:W-:Y:S08]  /*19880*/  @!P1 BRA `(.L_x_1670) ;  /* 0x0000002400f49947 */ /* 0x001ff00003800000 */
.L_x_1756:
[----:B------:R-:W-:Y:S02]  /*19890*/  SEL R22, R22, RZ, P2 ;  /* 0x000000ff16167207 */ /* 0x000fe40001000000 */
[----:B------:R-:W-:Y:S01]  /*198a0*/  LOP3.LUT R0, R23, R0, RZ, 0x3c, !PT ;  /* 0x0000000017007212 */ /* 0x000fe200078e3cff */
[----:B------:R-:W-:Y:S06]  /*198b0*/  @!P0 BRA `(.L_x_1671) ;  /* 0x0000000000048947 */ /* 0x000fec0003800000 */
[----:B------:R-:W-:Y:S01]  /*198c0*/  BPT.TRAP 0x1 ;  /* 0x000000040000795c */ /* 0x000fe20000300000 */
.L_x_1671:
[----:B------:R-:W-:Y:S01]  /*198d0*/  IMAD R5, R22, 0x8, R5 ;  /* 0x0000000816057824 */ /* 0x000fe200078e0205 */
[----:B------:R-:W-:-:S04]  /*198e0*/  SHF.L.U32 R0, R0, 0x1f, RZ ;  /* 0x0000001f00007819 */ /* 0x000fc800000006ff */
[----:B------:R-:W2:Y:S02]  /*198f0*/  SYNCS.PHASECHK.TRANS64.TRYWAIT P1, [R5+URZ+0x28440], R0 ;  /* 0x02844000050075a7 */ /* 0x000ea4000802017f */
[----:B--2---:R-:W-:Y:S05]  /*19900*/  @!P1 BRA `(.L_x_1672) ;  /* 0x0000002400e89947 */ /* 0x004fea0003800000 */
.L_x_1757:
[----:B------:R-:W-:Y:S05]  /*19910*/  @!P0 BRA `(.L_x_1673) ;  /* 0x0000000000048947 */ /* 0x000fea0003800000 */
[----:B------:R-:W-:Y:S01]  /*19920*/  BPT.TRAP 0x1 ;  /* 0x000000040000795c */ /* 0x000fe20000300000 */
.L_x_1673:
[----:B------:R-:W3:Y:S02]  /*19930*/  SYNCS.PHASECHK.TRANS64.TRYWAIT P1, [R3+URZ+0x28460], R2 ;  /* 0x02846002030075a7 */ /* 0x000ee4000802017f */
[----:B---3--:R-:W-:Y:S05]  /*19940*/  @!P1 BRA `(.L_x_1674) ;  /* 0x0000002400ec9947 */ /* 0x008fea0003800000 */
.L_x_1758:
[----:B------:R-:W-:Y:S05]  /*19950*/  @!P0 BRA `(.L_x_1675) ;  /* 0x0000000000048947 */ /* 0x000fea0003800000 */
[----:B------:R-:W-:Y:S01]  /*19960*/  BPT.TRAP 0x1 ;  /* 0x000000040000795c */ /* 0x000fe20000300000 */
.L_x_1675:
[----:B------:R-:W4:Y:S02]  /*19970*/  SYNCS.PHASECHK.TRANS64.TRYWAIT P1, [R5+URZ+0x28460], R0 ;  /* 0x02846000050075a7 */ /* 0x000f24000802017f */
[----:B----4-:R-:W-:Y:S05]  /*19980*/  @!P1 BRA `(.L_x_1676) ;  /* 0x0000002400f09947 */ /* 0x010fea0003800000 */
.L_x_1759:
[----:B------:R-:W-:Y:S05]  /*19990*/  @!P0 BRA `(.L_x_1677) ;  /* 0x0000000000048947 */ /* 0x000fea0003800000 */
[----:B------:R-:W-:Y:S01]  /*199a0*/  BPT.TRAP 0x1 ;  /* 0x000000040000795c */ /* 0x000fe20000300000 */
.L_x_1677:
[----:B------:R-:W5:Y:S02]  /*199b0*/  SYNCS.PHASECHK.TRANS64.TRYWAIT P1, [R3+URZ+0x28480], R2 ;  /* 0x02848002030075a7 */ /* 0x000f64000802017f */
[----:B-----5:R-:W-:Y:S05]  /*199c0*/  @!P1 BRA `(.L_x_1678) ;  /* 0x0000002400f49947 */ /* 0x020fea0003800000 */
.L_x_1760:
[----:B------:R-:W-:Y:S05]  /*199d0*/  @!P0 BRA `(.L_x_1679) ;  /* 0x0000000000048947 */ /* 0x000fea0003800000 */
[----:B------:R-:W-:Y:S01]  /*199e0*/  BPT.TRAP 0x1 ;  /* 0x000000040000795c */ /* 0x000fe20000300000 */
.L_x_1679:
[----:B------:R0:W0:Y:S02]  /*199f0*/  SYNCS.PHASECHK.TRANS64.TRYWAIT P0, [R5+URZ+0x28480], R0 ;  /* 0x02848000050075a7 */ /* 0x000024000800017f */
[----:B0-----:R-:W-:Y:S05]  /*19a00*/  @!P0 NANOSLEEP.SYNCS 0x989680 ;  /* 0x009896800000895d */ /* 0x001fea0003900000 */
[----:B------:R-:W0:Y:S02]  /*19a10*/  @!P0 SYNCS.PHASECHK.TRANS64 P0, [R5+URZ+0x28480], R0 ;  /* 0x02848000050085a7 */ /* 0x000e24000800007f */
[----:B0-----:R-:W-:Y:S05]  /*19a20*/  @!P0 BRA `(.L_x_1679) ;  /* 0xfffffffc00f08947 */ /* 0x001fea000383ffff */
.L_x_1667:
[----:B------:R-:W-:Y:S05]  /*19a30*/  BSYNC B0 ;  /* 0x0000000000007941 */ /* 0x000fea0003800000 */
.L_x_1666:
[----:B------:R-:W-:Y:S05]  /*19a40*/  EXIT ;  /* 0x000000000000794d */ /* 0x000fea0003800000 */
.L_x_1472:
[----:B0-----:R-:W-:-:S04]  /*19a50*/  IMAD.U32 R4, RZ, RZ, UR43 ;  /* 0x0000002bff047e24 */ /* 0x001fc8000f8e00ff */
[----:B------:R0:W1:Y:S03]  /*19a60*/  SYNCS.PHASECHK.TRANS64.TRYWAIT P0, [R4+URZ+0x28400], R7 ;  /* 0x02840007040075a7 */ /* 0x000066000800017f */
[----:B-1----:R-:W-:Y:S05]  /*19a70*/  @!P0 NANOSLEEP.SYNCS 0x989680 ;  /* 0x009896800000895d */ /* 0x002fea0003900000 */
[----:B------:R-:W1:Y:S02]  /*19a80*/  @!P0 SYNCS.PHASECHK.TRANS64 P0, [R4+URZ+0x28400], R7 ;  /* 0x02840007040085a7 */ /* 0x000e64000800007f */
[----:B-1----:R-:W-:Y:S05]  /*19a90*/  @!P0 BRA `(.L_x_1472) ;  /* 0xfffffffc00ec8947 */ /* 0x002fea000383ffff */
[----:B------:R-:W-:Y:S05]  /*19aa0*/  BRA `(.L_x_1680) ;  /* 0xfffffe8c001c7947 */ /* 0x000fea000383ffff */
.L_x_1476:
[----:B-1----:R-:W-:-:S04]  /*19ab0*/  IMAD.U32 R4, RZ, RZ, UR45 ;  /* 0x0000002dff047e24 */ /* 0x002fc8000f8e00ff */
[----:B------:R1:W2:Y:S03]  /*19ac0*/  SYNCS.PHASECHK.TRANS64.TRYWAIT P0, [R4+URZ+0x28430], R7 ;  /* 0x02843007040075a7 */ /* 0x0002a6000800017f */
[----:B--2---:R-:W-:Y:S05]  /*19ad0*/  @!P0 NANOSLEEP.SYNCS 0x989680 ;  /* 0x009896800000895d */ /* 0x004fea0003900000 */
[----:B------:R-:W2:Y:S02]  /*19ae0*/  @!P0 SYNCS.PHASECHK.TRANS64 P0, [R4+URZ+0x28430], R7 ;  /* 0x02843007040085a7 */ /* 0x000ea4000800007f */
[----:B--2---:R-:W-:Y:S05]  /*19af0*/  @!P0 BRA `(.L_x_1476) ;  /* 0xfffffffc00ec8947 */ /* 0x004fea000383ffff */
[----:B------:R-:W-:Y:S05]  /*19b00*/  BRA `(.L_x_1475) ;  /* 0xfffffe8c004c7947 */ /* 0x000fea000383ffff */
.L_x_1489:
[----:B0-----:R-:W-:-:S04]  /*19b10*/  IMAD.U32 R8, RZ, RZ, UR45 ;  /* 0x0000002dff087e24 */ /* 0x001fc8000f8e00ff */
[----:B------:R0:W1:Y:S03]  /*19b20*/  SYNCS.PHASECHK.TRANS64.TRYWAIT P0, [R8+URZ+0x28450], R7 ;  /* 0x02845007080075a7 */ /* 0x000066000800017f */
[----:B-1----:R-:W-:Y:S05]  /*19b30*/  @!P0 NANOSLEEP.SYNCS 0x989680 ;  /* 0x009896800000895d */ /* 0x002fea0003900000 */
[----:B------:R-:W1:Y:S02]  /*19b40*/  @!P0 SYNCS.PHASECHK.TRANS64 P0, [R8+URZ+0x28450], R7 ;  /* 0x02845007080085a7 */ /* 0x000e64000800007f */
[----:B-1----:R-:W-:Y:S05]  /*19b50*/  @!P0 BRA `(.L_x_1489) ;  /* 0xfffffffc00ec8947 */ /* 0x002fea000383ffff */
[----:B------:R-:W-:Y:S05]  /*19b60*/  BRA `(.L_x_1488) ;  /* 0xfffffeac00407947 */ /* 0x000fea000383ffff */
.L_x_1498:
[----:B-1----:R-:W-:-:S04]  /*19b70*/  IMAD.U32 R5, RZ, RZ, UR45 ;  /* 0x0000002dff057e24 */ /* 0x002fc8000f8e00ff */
[----:B------:R1:W2:Y:S03]  /*19b80*/  SYNCS.PHASECHK.TRANS64.TRYWAIT P0, [R5+URZ+0x28430], R8 ;  /* 0x02843008050075a7 */ /* 0x0002a6000800017f */
[----:B--2---:R-:W-:Y:S05]  /*19b90*/  @!P0 NANOSLEEP.SYNCS 0x989680 ;  /* 0x009896800000895d */ /* 0x004fea0003900000 */
[----:B------:R-:W2:Y:S02]  /*19ba0*/  @!P0 SYNCS.PHASECHK.TRANS64 P0, [R5+URZ+0x28430], R8 ;  /* 0x02843008050085a7 */ /* 0x000ea4000800007f */
[----:B--2---:R-:W-:Y:S05]  /*19bb0*/  @!P0 BRA `(.L_x_1498) ;  /* 0xfffffffc00ec8947 */ /* 0x004fea000383ffff */
[----:B------:R-:W-:Y:S05]  /*19bc0*/  BRA `(.L_x_1497) ;  /* 0xfffffeb0008c7947 */ /* 0x000fea000383ffff */
.L_x_1511:
[----:B0-----:R-:W-:-:S04]  /*19bd0*/  IMAD.U32 R7, RZ, RZ, UR45 ;  /* 0x0000002dff077e24 */ /* 0x001fc8000f8e00ff */
[----:B------:R0:W1:Y:S03]  /*19be0*/  SYNCS.PHASECHK.TRANS64.TRYWAIT P0, [R7+URZ+0x28450], R8 ;  /* 0x02845008070075a7 */ /* 0x000066000800017f */
[----:B-1----:R-:W-:Y:S05]  /*19bf0*/  @!P0 NANOSLEEP.SYNCS 0x989680 ;  /* 0x009896800000895d */ /* 0x002fea0003900000 */
[----:B------:R-:W1:Y:S02]  /*19c00*/  @!P0 SYNCS.PHASECHK.TRANS64 P0, [R7+URZ+0x28450], R8 ;  /* 0x02845008070085a7 */ /* 0x000e64000800007f */
[----:B-1----:R-:W-:Y:S05]  /*19c10*/  @!P0 BRA `(.L_x_1511) ;  /* 0xfffffffc00ec8947 */ /* 0x002fea000383ffff */
[----:B------:R-:W-:Y:S05]  /*19c20*/  BRA `(.L_x_1510) ;  /* 0xfffffed8006c7947 */ /* 0x000fea000383ffff */
.L_x_1521:
[----:B-1----:R-:W-:-:S04]  /*19c30*/  IMAD.U32 R5, RZ, RZ, UR43 ;  /* 0x0000002bff057e24 */ /* 0x002fc8000f8e00ff */
[----:B------:R1:W2:Y:S03]  /*19c40*/  SYNCS.PHASECHK.TRANS64.TRYWAIT P0, [R5+URZ+0x28430], R6 ;  /* 0x02843006050075a7 */ /* 0x0002a6000800017f */
[----:B--2---:R-:W-:Y:S05]  /*19c50*/  @!P0 NANOSLEEP.SYNCS 0x989680 ;  /* 0x009896800000895d */ /* 0x004fea0003900000 */
[----:B------:R-:W2:Y:S02]  /*19c60*/  @!P0 SYNCS.PHASECHK.TRANS64 P0, [R5+URZ+0x28430], R6 ;  /* 0x02843006050085a7 */ /* 0x000ea4000800007f */
[----:B--2---:R-:W-:Y:S05]  /*19c70*/  @!P0 BRA `(.L_x_1521) ;  /* 0xfffffffc00ec8947 */ /* 0x004fea000383ffff */
[----:B------:R-:W-:Y:S05]  /*19c80*/  BRA `(.L_x_1520) ;  /* 0xfffffedc00c87947 */ /* 0x000fea000383ffff */
.L_x_1526:
[----:B--2---:R-:W-:-:S04]  /*19c90*/  IMAD.U32 R11, RZ, RZ, UR43 ;  /* 0x0000002bff0b7e24 */ /* 0x004fc8000f8e00ff */
[----:B------:R2:W3:Y:S03]  /*19ca0*/  SYNCS.PHASECHK.TRANS64.TRYWAIT P0, [R11+URZ+0x28450], R6 ;  /* 0x028450060b0075a7 */ /* 0x0004e6000800017f */
[----:B---3--:R-:W-:Y:S05]  /*19cb0*/  @!P0 NANOSLEEP.SYNCS 0x989680 ;  /* 0x009896800000895d */ /* 0x008fea0003900000 */
[----:B------:R-:W3:Y:S02]  /*19cc0*/  @!P0 SYNCS.PHASECHK.TRANS64 P0, [R11+URZ+0x28450], R6 ;  /* 0x028450060b0085a7 */ /* 0x000ee4000800007f */
[----:B---3--:R-:W-:Y:S05]  /*19cd0*/  @!P0 BRA `(.L_x_1526) ;  /* 0xfffffffc00ec8947 */ /* 0x008fea000383ffff */
[----:B------:R-:W-:Y:S05]  /*19ce0*/  BRA `(.L_x_1525) ;  /* 0xfffffef800347947 */ /* 0x000fea000383ffff */
.L_x_1533:
[----:B-1----:R-:W-:-:S04]  /*19cf0*/  IMAD.U32 R5, RZ, RZ, UR44 ;  /* 0x0000002cff057e24 */ /* 0x002fc8000f8e00ff */
[----:B------:R1:W2:Y:S03]  /*19d00*/  SYNCS.PHASECHK.TRANS64.TRYWAIT P0, [R5+URZ+0x28430], R8 ;  /* 0x02843008050075a7 */ /* 0x0002a6000800017f */
[----:B--2---:R-:W-:Y:S05]  /*19d10*/  @!P0 NANOSLEEP.SYNCS 0x989680 ;  /* 0x009896800000895d */ /* 0x004fea0003900000 */
[----:B------:R-:W2:Y:S02]  /*19d20*/  @!P0 SYNCS.PHASECHK.TRANS64 P0, [R5+URZ+0x28430], R8 ;  /* 0x02843008050085a7 */ /* 0x000ea4000800007f */
[----:B--2---:R-:W-:Y:S05]  /*19d30*/  @!P0 BRA `(.L_x_1533) ;  /* 0xfffffffc00ec8947 */ /* 0x004fea000383ffff */
[----:B------:R-:W-:Y:S05]  /*19d40*/  BRA `(.L_x_1532) ;  /* 0xfffffef800f07947 */ /* 0x000fea000383ffff */
.L_x_1546:
[----:B0-----:R-:W-:-:S04]  /*19d50*/  IMAD.U32 R7, RZ, RZ, UR44 ;  /* 0x0000002cff077e24 */ /* 0x001fc8000f8e00ff */
[----:B------:R0:W1:Y:S03]  /*19d60*/  SYNCS.PHASECHK.TRANS64.TRYWAIT P0, [R7+URZ+0x28450], R8 ;  /* 0x02845008070075a7 */ /* 0x000066000800017f */
[----:B-1----:R-:W-:Y:S05]  /*19d70*/  @!P0 NANOSLEEP.SYNCS 0x989680 ;  /* 0x009896800000895d */ /* 0x002fea0003900000 */
[----:B------:R-:W1:Y:S02]  /*19d80*/  @!P0 SYNCS.PHASECHK.TRANS64 P0, [R7+URZ+0x28450], R8 ;  /* 0x02845008070085a7 */ /* 0x000e64000800007f */
[----:B-1----:R-:W-:Y:S05]  /*19d90*/  @!P0 BRA `(.L_x_1546) ;  /* 0xfffffffc00ec8947 */ /* 0x002fea000383ffff */
[----:B------:R-:W-:Y:S05]  /*19da0*/  BRA `(.L_x_1545) ;  /* 0xffffff2000cc7947 */ /* 0x000fea000383ffff */
.L_x_1602:
[----:B------:R-:W0:Y:S01]  /*19db0*/  S2R R19, SR_TID.X ;  /* 0x0000000000137919 */ /* 0x000e220000002100 */
[----:B------:R-:W-:Y:S02]  /*19dc0*/  IMAD.MOV.U32 R12, RZ, RZ, RZ ;  /* 0x000000ffff0c7224 */ /* 0x000fe400078e00ff */
        /* <DEDUP_REMOVED lines=8> */
.L_x_1681:
[----:B------:R-:W-:Y:S05]  /*19e50*/  BRA `(.L_x_1682) ;  /* 0xffffffb8006c7947 */ /* 0x000fea000383ffff */
.L_x_1605:
[----:B0-----:R0:W1:Y:S02]  /*19e60*/  SYNCS.PHASECHK.TRANS64.TRYWAIT P0, [R0+URZ+0x28480], R21 ;  /* 0x02848015000075a7 */ /* 0x001064000800017f */
[----:B-1----:R-:W-:Y:S05]  /*19e70*/  @!P0 NANOSLEEP.SYNCS 0x989680 ;  /* 0x009896800000895d */ /* 0x002fea0003900000 */
[----:B------:R-:W1:Y:S02]  /*19e80*/  @!P0 SYNCS.PHASECHK.TRANS64 P0, [R0+URZ+0x28480], R21 ;  /* 0x02848015000085a7 */ /* 0x000e64000800007f */
[----:B-1----:R-:W-:Y:S05]  /*19e90*/  @!P0 BRA `(.L_x_1605) ;  /* 0xfffffffc00f08947 */ /* 0x002fea000383ffff */
[----:B------:R-:W-:Y:S05]  /*19ea0*/  BRA `(.L_x_1683) ;  /* 0xffffffb8007c7947 */ /* 0x000fea000383ffff */
.L_x_1606:
[----:B------:R-:W-:Y:S01]  /*19eb0*/  BSSY B0, `(.L_x_1684) ;  /* 0x0000008000007945 */ /* 0x000fe20003800000 */
[----:B------:R-:W-:Y:S02]  /*19ec0*/  IMAD.MOV.U32 R13, RZ, RZ, R9 ;  /* 0x000000ffff0d7224 */ /* 0x000fe400078e0009 */
[----:B------:R-:W-:Y:S02]  /*19ed0*/  IMAD.MOV.U32 R12, RZ, RZ, RZ ;  /* 0x000000ffff0c7224 */ /* 0x000fe400078e00ff */
[----:B------:R-:W-:Y:S02]  /*19ee0*/  IMAD.MOV.U32 R11, RZ, RZ, 0x181f ;  /* 0x0000181fff0b7424 */ /* 0x000fe400078e00ff */
[----:B------:R-:W-:-:S07]  /*19ef0*/  IMAD.MOV.U32 R15, RZ, RZ, -0x1 ;  /* 0xffffffffff0f7424 */ /* 0x000fce00078e00ff */
[----:B0-----:R-:W-:Y:S05]  /*19f00*/  WARPSYNC.COLLECTIVE R15, `(.L_x_1685) ;  /* 0x000000000f087348 */ /* 0x001fea0003c00000 */
[----:B------:R1:W2:Y:S02]  /*19f10*/  SHFL.IDX P6, R14, R13, R12, R11 ;  /* 0x0000000c0d0e7389 */ /* 0x0002a400000c000b */
[----:B012---:R-:W-:Y:S01]  /*19f20*/  ENDCOLLECTIVE ;  /* 0x000000000000791b */ /* 0x007fe20003800000 */
.L_x_1685:
[----:B------:R-:W-:Y:S05]  /*19f30*/  BSYNC B0 ;  /* 0x0000000000007941 */ /* 0x000fea0003800000 */
.L_x_1684:
[----:B------:R-:W-:Y:S01]  /*19f40*/  IMAD.MOV.U32 R13, RZ, RZ, R8 ;  /* 0x000000ffff0d7224 */ /* 0x000fe200078e0008 */
[----:B------:R-:W-:Y:S01]  /*19f50*/  LOP3.LUT R26, R28, 0x80, RZ, 0xfc, !PT ;  /* 0x000000801c1a7812 */ /* 0x000fe200078efcff */
[----:B------:R-:W-:Y:S01]  /*19f60*/  IMAD.MOV.U32 R12, RZ, RZ, RZ ;  /* 0x000000ffff0c7224 */ /* 0x000fe200078e00ff */
[C---:B------:R-:W-:Y:S01]  /*19f70*/  ISETP.GE.AND P3, PT, R7.reuse, 0x11, PT ;  /* 0x000000110700780c */ /* 0x040fe20003f66270 */
[----:B------:R-:W-:Y:S01]  /*19f80*/  IMAD.MOV.U32 R11, RZ, RZ, 0x181f ;  /* 0x0000181fff0b7424 */ /* 0x000fe200078e00ff */
[----:B------:R-:W-:Y:S01]  /*19f90*/  ISETP.GE.AND P5, PT, R7, 0x31, PT ;  /* 0x000000310700780c */ /* 0x000fe20003fa6270 */
[----:B------:R-:W-:Y:S02]  /*19fa0*/  IMAD.MOV.U32 R15, RZ, RZ, -0x1 ;  /* 0xffffffffff0f7424 */ /* 0x000fe400078e00ff */
[----:B------:R-:W-:Y:S02]  /*19fb0*/  IMAD.MOV.U32 R3, RZ, RZ, R14 ;  /* 0x000000ffff037224 */ /* 0x000fe400078e000e */
[----:B------:R-:W-:-:S08]  /*19fc0*/  IMAD.IADD R4, R17, 0x1, R4 ;  /* 0x0000000111047824 */ /* 0x000fd000078e0204 */
[----:B------:R-:W-:Y:S05]  /*19fd0*/  WARPSYNC.COLLECTIVE R15, `(.L_x_1686) ;  /* 0x000000000f087348 */ /* 0x000fea0003c00000 */
[----:B------:R0:W1:Y:S02]  /*19fe0*/  SHFL.IDX P6, R14, R13, R12, R11 ;  /* 0x0000000c0d0e7389 */ /* 0x00006400000c000b */
[----:B01----:R-:W-:Y:S01]  /*19ff0*/  ENDCOLLECTIVE ;  /* 0x000000000000791b */ /* 0x003fe20003800000 */
.L_x_1686:
[----:B------:R-:W0:Y:S01]  /*1a000*/  LDC R15, c[0x0][0x2f4] ;  /* 0x0000bd00ff0f7b82 */ /* 0x000e220000000800 */
[----:B------:R-:W-:Y:S02]  /*1a010*/  IMAD.MOV.U32 R13, RZ, RZ, R9 ;  /* 0x000000ffff0d7224 */ /* 0x000fe400078e0009 */
[----:B------:R-:W-:Y:S02]  /*1a020*/  IMAD.MOV.U32 R12, RZ, RZ, 0x1 ;  /* 0x00000001ff0c7424 */ /* 0x000fe400078e00ff */
[----:B------:R-:W-:-:S05]  /*1a030*/  IMAD.MOV.U32 R2, RZ, RZ, R14 ;  /* 0x000000ffff027224 */ /* 0x000fca00078e000e */
[----:B------:R-:W-:-:S05]  /*1a040*/  IADD3 R2, P0, R28, R2, RZ ;  /* 0x000000021c027210 */ /* 0x000fca0007f1e0ff */
[----:B------:R-:W-:Y:S01]  /*1a050*/  IMAD.X R3, RZ, RZ, R3, P0 ;  /* 0x000000ffff037224 */ /* 0x000fe200000e0603 */
[-C--:B0-----:R-:W-:Y:S02]  /*1a060*/  ISETP.GE.AND P2, PT, R28, R15.reuse, PT ;  /* 0x0000000f1c00720c */ /* 0x081fe40003f46270 */
[----:B------:R-:W-:Y:S01]  /*1a070*/  ISETP.GE.AND P0, PT, R26, R15, PT ;  /* 0x0000000f1a00720c */ /* 0x000fe20003f06270 */
[----:B------:R-:W-:Y:S01]  /*1a080*/  IMAD.MOV.U32 R15, RZ, RZ, -0x1 ;  /* 0xffffffffff0f7424 */ /* 0x000fe200078e00ff */
[----:B------:R-:W-:-:S13]  /*1a090*/  ISETP.LT.OR P1, PT, R7, 0x1, P2 ;  /* 0x000000010700780c */ /* 0x000fda0001721670 */
[----:B------:R-:W-:Y:S05]  /*1a0a0*/  WARPSYNC.COLLECTIVE R15, `(.L_x_1687) ;  /* 0x000000000f087348 */ /* 0x000fea0003c00000 */
[----:B------:R0:W1:Y:S02]  /*1a0b0*/  SHFL.IDX P6, R14, R13, R12, R11 ;  /* 0x0000000c0d0e7389 */ /* 0x00006400000c000b */
[----:B01----:R-:W-:Y:S01]  /*1a0c0*/  ENDCOLLECTIVE ;  /* 0x000000000000791b */ /* 0x003fe20003800000 */
.L_x_1687:
        /* <DEDUP_REMOVED lines=11> */
.L_x_1688:
[----:B------:R-:W-:Y:S02]  /*1a180*/  IMAD.MOV.U32 R13, RZ, RZ, R9 ;  /* 0x000000ffff0d7224 */ /* 0x000fe400078e0009 */
[----:B------:R-:W-:Y:S02]  /*1a190*/  IMAD.MOV.U32 R12, RZ, RZ, 0x2 ;  /* 0x00000002ff0c7424 */ /* 0x000fe400078e00ff */
[----:B------:R-:W-:-:S07]  /*1a1a0*/  IMAD.MOV.U32 R2, RZ, RZ, R14 ;  /* 0x000000ffff027224 */ /* 0x000fce00078e000e */
[----:B------:R-:W-:Y:S05]  /*1a1b0*/  WARPSYNC.COLLECTIVE R15, `(.L_x_1689) ;  /* 0x000000000f087348 */ /* 0x000fea0003c00000 */
[----:B------:R0:W1:Y:S02]  /*1a1c0*/  SHFL.IDX P6, R14, R13, R12, R11 ;  /* 0x0000000c0d0e7389 */ /* 0x00006400000c000b */
[----:B01----:R-:W-:Y:S01]  /*1a1d0*/  ENDCOLLECTIVE ;  /* 0x000000000000791b */ /* 0x003fe20003800000 */
.L_x_1689:
        /* <DEDUP_REMOVED lines=14> */
.L_x_1690:
[----:B------:R-:W-:Y:S02]  /*1a2c0*/  IMAD.MOV.U32 R13, RZ, RZ, R9 ;  /* 0x000000ffff0d7224 */ /* 0x000fe400078e0009 */
[----:B------:R-:W-:Y:S02]  /*1a2d0*/  IMAD.MOV.U32 R12, RZ, RZ, 0x3 ;  /* 0x00000003ff0c7424 */ /* 0x000fe400078e00ff */
[----:B------:R-:W-:-:S07]  /*1a2e0*/  IMAD.MOV.U32 R2, RZ, RZ, R14 ;  /* 0x000000ffff027224 */ /* 0x000fce00078e000e */
[----:B------:R-:W-:Y:S05]  /*1a2f0*/  WARPSYNC.COLLECTIVE R15, `(.L_x_1691) ;  /* 0x000000000f087348 */ /* 0x000fea0003c00000 */
[----:B------:R0:W1:Y:S02]  /*1a300*/  SHFL.IDX P6, R14, R13, R12, R11 ;  /* 0x0000000c0d0e7389 */ /* 0x00006400000c000b */
[----:B01----:R-:W-:Y:S01]  /*1a310*/  ENDCOLLECTIVE ;  /* 0x000000000000791b */ /* 0x003fe20003800000 */
.L_x_1691:
        /* <DEDUP_REMOVED lines=13> */
.L_x_1692:
[----:B------:R-:W-:Y:S01]  /*1a3f0*/  @!PT LDS RZ, [RZ] ;  /* 0x00000000fffff984 */ /* 0x000fe20000000800 */
[----:B------:R-:W-:Y:S01]  /*1a400*/  @!PT LDS RZ, [RZ] ;  /* 0x00000000fffff984 */ /* 0x000fe20000000800 */
[----:B------:R-:W-:Y:S01]  /*1a410*/  @!PT LDS RZ, [RZ] ;  /* 0x00000000fffff984 */ /* 0x000fe20000000800 */
[----:B------:R0:W-:Y:S01]  /*1a420*/  LDGSTS.E.BYPASS.LTC128B.128 [R4+0x13000], desc[UR36][R2.64+0x80], !P1 ;  /* 0x1300008002047fae */ /* 0x0001e2000c901d64 */
[----:B------:R-:W-:Y:S01]  /*1a430*/  ISETP.GE.AND P1, PT, R7, 0x21, PT ;  /* 0x000000210700780c */ /* 0x000fe20003f26270 */
[----:B0-----:R-:W-:Y:S01]  /*1a440*/  IMAD.MOV.U32 R2, RZ, RZ, R14 ;  /* 0x000000ffff027224 */ /* 0x001fe200078e000e */
[----:B------:R-:W-:Y:S11]  /*1a450*/  BRA `(.L_x_1693) ;  /* 0xffffffb400f87947 */ /* 0x000ff6000383ffff */
.L_x_1611:
[----:B----4-:R4:W0:Y:S02]  /*1a460*/  SYNCS.PHASECHK.TRANS64.TRYWAIT P0, [R0+URZ+0x28440], R21 ;  /* 0x02844015000075a7 */ /* 0x010824000800017f */
[----:B0-----:R-:W-:Y:S05]  /*1a470*/  @!P0 NANOSLEEP.SYNCS 0x989680 ;  /* 0x009896800000895d */ /* 0x001fea0003900000 */
[----:B------:R-:W0:Y:S02]  /*1a480*/  @!P0 SYNCS.PHASECHK.TRANS64 P0, [R0+URZ+0x28440], R21 ;  /* 0x02844015000085a7 */ /* 0x000e24000800007f */
[----:B0-----:R-:W-:Y:S05]  /*1a490*/  @!P0 BRA `(.L_x_1611) ;  /* 0xfffffffc00f08947 */ /* 0x001fea000383ffff */
[----:B------:R-:W-:Y:S05]  /*1a4a0*/  BRA `(.L_x_1694) ;  /* 0xffffffb800507947 */ /* 0x000fea000383ffff */
.L_x_1612:
[----:B------:R-:W-:Y:S01]  /*1a4b0*/  BSSY B0, `(.L_x_1695) ;  /* 0x0000008000007945 */ /* 0x000fe20003800000 */
[----:B------:R-:W-:Y:S02]  /*1a4c0*/  IMAD.MOV.U32 R13, RZ, RZ, R6 ;  /* 0x000000ffff0d7224 */ /* 0x000fe400078e0006 */
[----:B------:R-:W-:Y:S02]  /*1a4d0*/  IMAD.MOV.U32 R12, RZ, RZ, RZ ;  /* 0x000000ffff0c7224 */ /* 0x000fe400078e00ff */
[----:B------:R-:W-:Y:S02]  /*1a4e0*/  IMAD.MOV.U32 R11, RZ, RZ, 0x181f ;  /* 0x0000181fff0b7424 */ /* 0x000fe400078e00ff */
[----:B------:R-:W-:-:S07]  /*1a4f0*/  IMAD.MOV.U32 R15, RZ, RZ, -0x1 ;  /* 0xffffffffff0f7424 */ /* 0x000fce00078e00ff */
[----:B0--34-:R-:W-:Y:S05]  /*1a500*/  WARPSYNC.COLLECTIVE R15, `(.L_x_1696) ;  /* 0x000000000f087348 */ /* 0x019fea0003c00000 */
[----:B------:R1:W2:Y:S02]  /*1a510*/  SHFL.IDX P6, R14, R13, R12, R11 ;  /* 0x0000000c0d0e7389 */ /* 0x0002a400000c000b */
[----:B01234-:R-:W-:Y:S01]  /*1a520*/  ENDCOLLECTIVE ;  /* 0x000000000000791b */ /* 0x01ffe20003800000 */
.L_x_1696:
[----:B------:R-:W-:Y:S05]  /*1a530*/  BSYNC B0 ;  /* 0x0000000000007941 */ /* 0x000fea0003800000 */
.L_x_1695:
        /* <DEDUP_REMOVED lines=8> */
.L_x_1697:
        /* <DEDUP_REMOVED lines=13> */
.L_x_1698:
        /* <DEDUP_REMOVED lines=10> */
.L_x_1699:
[----:B------:R-:W-:Y:S02]  /*1a730*/  IMAD.MOV.U32 R13, RZ, RZ, R6 ;  /* 0x000000ffff0d7224 */ /* 0x000fe400078e0006 */
[----:B------:R-:W-:Y:S01]  /*1a740*/  IMAD.MOV.U32 R12, RZ, RZ, 0x2 ;  /* 0x00000002ff0c7424 */ /* 0x000fe200078e00ff */
[----:B------:R-:W-:-:S05]  /*1a750*/  @P3 IADD3 R14, P0, R28, R14, RZ ;  /* 0x0000000e1c0e3210 */ /* 0x000fca0007f1e0ff */
[----:B------:R-:W-:Y:S02]  /*1a760*/  @P3 IMAD.X R7, RZ, RZ, R2, P0 ;  /* 0x000000ffff073224 */ /* 0x000fe400000e0602 */
[----:B------:R-:W-:-:S07]  /*1a770*/  @P3 IMAD.MOV.U32 R2, RZ, RZ, R14 ;  /* 0x000000ffff023224 */ /* 0x000fce00078e000e */
[----:B------:R-:W-:Y:S05]  /*1a780*/  WARPSYNC.COLLECTIVE R15, `(.L_x_1700) ;  /* 0x000000000f087348 */ /* 0x000fea0003c00000 */
[----:B------:R0:W1:Y:S02]  /*1a790*/  SHFL.IDX P6, R14, R13, R12, R11 ;  /* 0x0000000c0d0e7389 */ /* 0x00006400000c000b */
[----:B01----:R-:W-:Y:S01]  /*1a7a0*/  ENDCOLLECTIVE ;  /* 0x000000000000791b */ /* 0x003fe20003800000 */
.L_x_1700:
[----:B------:R-:W-:-:S05]  /*1a7b0*/  @P3 IMAD.MOV.U32 R3, RZ, RZ, R7 ;  /* 0x000000ffff033224 */ /* 0x000fca00078e0007 */
[----:B------:R-:W-:Y:S01]  /*1a7c0*/  @!PT LDS RZ, [RZ] ;  /* 0x00000000fffff984 */ /* 0x000fe20000000800 */
[----:B------:R-:W-:Y:S01]  /*1a7d0*/  @!PT LDS RZ, [RZ] ;  /* 0x00000000fffff984 */ /* 0x000fe20000000800 */
[----:B------:R-:W-:Y:S01]  /*1a7e0*/  @!PT LDS RZ, [RZ] ;  /* 0x00000000fffff984 */ /* 0x000fe20000000800 */
[----:B------:R-:W-:Y:S04]  /*1a7f0*/  @P3 LDGSTS.E.BYPASS.LTC128B.128 [R4+0x20800], desc[UR36][R2.64], !P4 ;  /* 0x2080000002043fae */ /* 0x000fe8000e101d64 */
[----:B------:R0:W-:Y:S01]  /*1a800*/  @P3 LDGSTS.E.BYPASS.LTC128B.128 [R4+0x22800], desc[UR36][R2.64+0x80], !P2 ;  /* 0x2280008002043fae */ /* 0x0001e2000d101d64 */
[----:B------:R-:W-:Y:S02]  /*1a810*/  IMAD.MOV.U32 R13, RZ, RZ, R5 ;  /* 0x000000ffff0d7224 */ /* 0x000fe400078e0005 */
[----:B0-----:R-:W-:-:S07]  /*1a820*/  IMAD.MOV.U32 R2, RZ, RZ, R14 ;  /* 0x000000ffff027224 */ /* 0x001fce00078e000e */
[----:B------:R-:W-:Y:S05]  /*1a830*/  WARPSYNC.COLLECTIVE R15, `(.L_x_1701) ;  /* 0x000000000f087348 */ /* 0x000fea0003c00000 */
[----:B------:R0:W1:Y:S02]  /*1a840*/  SHFL.IDX P6, R14, R13, R12, R11 ;  /* 0x0000000c0d0e7389 */ /* 0x00006400000c000b */
[----:B01----:R-:W-:Y:S01]  /*1a850*/  ENDCOLLECTIVE ;  /* 0x000000000000791b */ /* 0x003fe20003800000 */
.L_x_1701:
        /* <DEDUP_REMOVED lines=8> */
.L_x_1702:
        /* <DEDUP_REMOVED lines=11> */
.L_x_1703:
[----:B------:R-:W-:Y:S05]  /*1a990*/  BRA `(.L_x_1704) ;  /* 0xffffffb400d47947 */ /* 0x000fea000383ffff */
.L_x_1617:
[----:B------:R-:W-:Y:S02]  /*1a9a0*/  IMAD.MOV.U32 R13, RZ, RZ, R5 ;  /* 0x000000ffff0d7224 */ /* 0x000fe400078e0005 */
[----:B------:R-:W-:Y:S02]  /*1a9b0*/  IMAD.MOV.U32 R12, RZ, RZ, RZ ;  /* 0x000000ffff0c7224 */ /* 0x000fe400078e00ff */
[----:B------:R-:W-:Y:S02]  /*1a9c0*/  IMAD.MOV.U32 R11, RZ, RZ, 0x181f ;  /* 0x0000181fff0b7424 */ /* 0x000fe400078e00ff */
[----:B------:R-:W-:Y:S02]  /*1a9d0*/  IMAD.MOV.U32 R15, RZ, RZ, -0x1 ;  /* 0xffffffffff0f7424 */ /* 0x000fe400078e00ff */
[----:B------:R-:W-:Y:S02]  /*1a9e0*/  IMAD R4, R6, UR43, RZ ;  /* 0x0000002b06047c24 */ /* 0x000fe4000f8e02ff */
[----:B------:R-:W-:-:S07]  /*1a9f0*/  IMAD.IADD R18, R36, 0x1, R18 ;  /* 0x0000000124127824 */ /* 0x000fce00078e0212 */
[----:B------:R-:W-:Y:S05]  /*1aa00*/  WARPSYNC.COLLECTIVE R15, `(.L_x_1705) ;  /* 0x000000000f087348 */ /* 0x000fea0003c00000 */
[----:B------:R0:W1:Y:S02]  /*1aa10*/  SHFL.IDX P6, R14, R13, R12, R11 ;  /* 0x0000000c0d0e7389 */ /* 0x00006400000c000b */
[----:B01----:R-:W-:Y:S01]  /*1aa20*/  ENDCOLLECTIVE ;  /* 0x000000000000791b */ /* 0x003fe20003800000 */
.L_x_1705:
[C---:B------:R-:W-:Y:S01]  /*1aa30*/  VIADD R7, R18.reuse, 0x10 ;  /* 0x0000001012077836 */ /* 0x040fe20000000000 */
[----:B------:R-:W-:Y:S01]  /*1aa40*/  ISETP.GE.AND P2, PT, R18, R4, PT ;  /* 0x000000041200720c */ /* 0x000fe20003f46270 */
[----:B------:R-:W-:Y:S02]  /*1aa50*/  IMAD.MOV.U32 R13, RZ, RZ, R0 ;  /* 0x000000ffff0d7224 */ /* 0x000fe400078e0000 */
[----:B------:R-:W-:-:S10]  /*1aa60*/  IMAD.MOV.U32 R2, RZ, RZ, R14 ;  /* 0x000000ffff027224 */ /* 0x000fd400078e000e */
[----:B------:R-:W-:Y:S05]  /*1aa70*/  WARPSYNC.COLLECTIVE R15, `(.L_x_1706) ;  /* 0x000000000f087348 */ /* 0x000fea0003c00000 */
[----:B------:R0:W1:Y:S02]  /*1aa80*/  SHFL.IDX P6, R14, R13, R12, R11 ;  /* 0x0000000c0d0e7389 */ /* 0x00006400000c000b */
[----:B01----:R-:W-:Y:S01]  /*1aa90*/  ENDCOLLECTIVE ;  /* 0x000000000000791b */ /* 0x003fe20003800000 */
.L_x_1706:
        /* <DEDUP_REMOVED lines=8> */
.L_x_1707:
        /* <DEDUP_REMOVED lines=11> */
.L_x_1708:
[----:B------:R-:W-:Y:S02]  /*1abd0*/  IMAD.MOV.U32 R13, RZ, RZ, R5 ;  /* 0x000000ffff0d7224 */ /* 0x000fe400078e0005 */
[----:B------:R-:W-:Y:S01]  /*1abe0*/  IMAD.MOV.U32 R12, RZ, RZ, 0x2 ;  /* 0x00000002ff0c7424 */ /* 0x000fe200078e00ff */
[----:B------:R-:W-:-:S05]  /*1abf0*/  @!P2 IADD3 R14, P3, R28, R14, RZ ;  /* 0x0000000e1c0ea210 */ /* 0x000fca0007f7e0ff */
[----:B------:R-:W-:-:S08]  /*1ac00*/  @!P2 IMAD.MOV.U32 R2, RZ, RZ, R14 ;  /* 0x000000ffff02a224 */ /* 0x000fd000078e000e */
[----:B------:R-:W-:Y:S05]  /*1ac10*/  WARPSYNC.COLLECTIVE R15, `(.L_x_1709) ;  /* 0x000000000f087348 */ /* 0x000fea0003c00000 */
[----:B------:R0:W1:Y:S02]  /*1ac20*/  SHFL.IDX P6, R14, R13, R12, R11 ;  /* 0x0000000c0d0e7389 */ /* 0x00006400000c000b */
[----:B01----:R-:W-:Y:S01]  /*1ac30*/  ENDCOLLECTIVE ;  /* 0x000000000000791b */ /* 0x003fe20003800000 */
.L_x_1709:
[----:B------:R-:W-:-:S04]  /*1ac40*/  @!P2 IMAD.X R7, RZ, RZ, R6, P3 ;  /* 0x000000ffff07a224 */ /* 0x000fc800018e0606 */
[----:B------:R-:W-:Y:S02]  /*1ac50*/  @!P2 IMAD.MOV.U32 R3, RZ, RZ, R7 ;  /* 0x000000ffff03a224 */ /* 0x000fe400078e0007 */
[----:B------:R-:W-:-:S03]  /*1ac60*/  VIADD R7, R18, 0x20 ;  /* 0x0000002012077836 */ /* 0x000fc60000000000 */
        /* <DEDUP_REMOVED lines=11> */
.L_x_1710:
[----:B------:R-:W-:Y:S02]  /*1ad20*/  IMAD.MOV.U32 R13, RZ, RZ, R5 ;  /* 0x000000ffff0d7224 */ /* 0x000fe400078e0005 */
[----:B------:R-:W-:Y:S01]  /*1ad30*/  IMAD.MOV.U32 R12, RZ, RZ, 0x3 ;  /* 0x00000003ff0c7424 */ /* 0x000fe200078e00ff */
[----:B------:R-:W-:-:S05]  /*1ad40*/  @!P2 IADD3 R14, P3, R28, R14, RZ ;  /* 0x0000000e1c0ea210 */ /* 0x000fca0007f7e0ff */
[----:B------:R-:W-:-:S08]  /*1ad50*/  @!P2 IMAD.MOV.U32 R2, RZ, RZ, R14 ;  /* 0x000000ffff02a224 */ /* 0x000fd000078e000e */
[----:B------:R-:W-:Y:S05]  /*1ad60*/  WARPSYNC.COLLECTIVE R15, `(.L_x_1711) ;  /* 0x000000000f087348 */ /* 0x000fea0003c00000 */
[----:B------:R0:W1:Y:S02]  /*1ad70*/  SHFL.IDX P6, R14, R13, R12, R11 ;  /* 0x0000000c0d0e7389 */ /* 0x00006400000c000b */
[----:B01----:R-:W-:Y:S01]  /*1ad80*/  ENDCOLLECTIVE ;  /* 0x000000000000791b */ /* 0x003fe20003800000 */
.L_x_1711:
        /* <DEDUP_REMOVED lines=14> */
.L_x_1712:
[----:B------:R-:W-:Y:S02]  /*1ae70*/  IMAD.MOV.U32 R13, RZ, RZ, R5 ;  /* 0x000000ffff0d7224 */ /* 0x000fe400078e0005 */
[----:B------:R-:W-:Y:S01]  /*1ae80*/  IMAD.MOV.U32 R12, RZ, RZ, 0x4 ;  /* 0x00000004ff0c7424 */ /* 0x000fe200078e00ff */
[----:B------:R-:W-:-:S05]  /*1ae90*/  @!P2 IADD3 R14, P3, R28, R14, RZ ;  /* 0x0000000e1c0ea210 */ /* 0x000fca0007f7e0ff */
[----:B------:R-:W-:-:S08]  /*1aea0*/  @!P2 IMAD.MOV.U32 R2, RZ, RZ, R14 ;  /* 0x000000ffff02a224 */ /* 0x000fd000078e000e */
[----:B------:R-:W-:Y:S05]  /*1aeb0*/  WARPSYNC.COLLECTIVE R15, `(.L_x_1713) ;  /* 0x000000000f087348 */ /* 0x000fea0003c00000 */
[----:B------:R0:W1:Y:S02]  /*1aec0*/  SHFL.IDX P6, R14, R13, R12, R11 ;  /* 0x0000000c0d0e7389 */ /* 0x00006400000c000b */
[----:B01----:R-:W-:Y:S01]  /*1aed0*/  ENDCOLLECTIVE ;  /* 0x000000000000791b */ /* 0x003fe20003800000 */
.L_x_1713:
        /* <DEDUP_REMOVED lines=14> */
.L_x_1714:
[----:B------:R-:W-:Y:S02]  /*1afc0*/  IMAD.MOV.U32 R13, RZ, RZ, R5 ;  /* 0x000000ffff0d7224 */ /* 0x000fe400078e0005 */
[----:B------:R-:W-:Y:S01]  /*1afd0*/  IMAD.MOV.U32 R12, RZ, RZ, 0x5 ;  /* 0x00000005ff0c7424 */ /* 0x000fe200078e00ff */
[----:B------:R-:W-:-:S05]  /*1afe0*/  @!P2 IADD3 R14, P3, R28, R14, RZ ;  /* 0x0000000e1c0ea210 */ /* 0x000fca0007f7e0ff */
[----:B------:R-:W-:-:S08]  /*1aff0*/  @!P2 IMAD.MOV.U32 R2, RZ, RZ, R14 ;  /* 0x000000ffff02a224 */ /* 0x000fd000078e000e */
[----:B------:R-:W-:Y:S05]  /*1b000*/  WARPSYNC.COLLECTIVE R15, `(.L_x_1715) ;  /* 0x000000000f087348 */ /* 0x000fea0003c00000 */
[----:B------:R0:W1:Y:S02]  /*1b010*/  SHFL.IDX P6, R14, R13, R12, R11 ;  /* 0x0000000c0d0e7389 */ /* 0x00006400000c000b */
[----:B01----:R-:W-:Y:S01]  /*1b020*/  ENDCOLLECTIVE ;  /* 0x000000000000791b */ /* 0x003fe20003800000 */
.L_x_1715:
        /* <DEDUP_REMOVED lines=14> */
.L_x_1716:
[----:B------:R-:W-:Y:S02]  /*1b110*/  IMAD.MOV.U32 R13, RZ, RZ, R5 ;  /* 0x000000ffff0d7224 */ /* 0x000fe400078e0005 */
[----:B------:R-:W-:Y:S01]  /*1b120*/  IMAD.MOV.U32 R12, RZ, RZ, 0x6 ;  /* 0x00000006ff0c7424 */ /* 0x000fe200078e00ff */
[----:B------:R-:W-:-:S05]  /*1b130*/  @!P2 IADD3 R14, P3, R28, R14, RZ ;  /* 0x0000000e1c0ea210 */ /* 0x000fca0007f7e0ff */
[----:B------:R-:W-:-:S08]  /*1b140*/  @!P2 IMAD.MOV.U32 R2, RZ, RZ, R14 ;  /* 0x000000ffff02a224 */ /* 0x000fd000078e000e */
[----:B------:R-:W-:Y:S05]  /*1b150*/  WARPSYNC.COLLECTIVE R15, `(.L_x_1717) ;  /* 0x000000000f087348 */ /* 0x000fea0003c00000 */
[----:B------:R0:W1:Y:S02]  /*1b160*/  SHFL.IDX P6, R14, R13, R12, R11 ;  /* 0x0000000c0d0e7389 */ /* 0x00006400000c000b */
[----:B01----:R-:W-:Y:S01]  /*1b170*/  ENDCOLLECTIVE ;  /* 0x000000000000791b */ /* 0x003fe20003800000 */
.L_x_1717:
        /* <DEDUP_REMOVED lines=14> */
.L_x_1718:
[----:B------:R-:W-:Y:S02]  /*1b260*/  IMAD.MOV.U32 R13, RZ, RZ, R5 ;  /* 0x000000ffff0d7224 */ /* 0x000fe400078e0005 */
[----:B------:R-:W-:Y:S01]  /*1b270*/  IMAD.MOV.U32 R12, RZ, RZ, 0x7 ;  /* 0x00000007ff0c7424 */ /* 0x000fe200078e00ff */
[----:B------:R-:W-:-:S05]  /*1b280*/  @!P2 IADD3 R14, P3, R28, R14, RZ ;  /* 0x0000000e1c0ea210 */ /* 0x000fca0007f7e0ff */
[----:B------:R-:W-:-:S08]  /*1b290*/  @!P2 IMAD.MOV.U32 R2, RZ, RZ, R14 ;  /* 0x000000ffff02a224 */ /* 0x000fd000078e000e */
[----:B------:R-:W-:Y:S05]  /*1b2a0*/  WARPSYNC.COLLECTIVE R15, `(.L_x_1719) ;  /* 0x000000000f087348 */ /* 0x000fea0003c00000 */
[----:B------:R0:W1:Y:S02]  /*1b2b0*/  SHFL.IDX P6, R14, R13, R12, R11 ;  /* 0x0000000c0d0e7389 */ /* 0x00006400000c000b */
[----:B01----:R-:W-:Y:S01]  /*1b2c0*/  ENDCOLLECTIVE ;  /* 0x000000000000791b */ /* 0x003fe20003800000 */
.L_x_1719:
        /* <DEDUP_REMOVED lines=12> */
.L_x_1720:
[----:B------:R-:W-:Y:S05]  /*1b390*/  BRA `(.L_x_1721) ;  /* 0xffffffb800187947 */ /* 0x000fea000383ffff */
.L_x_1622:
[----:B0-----:R0:W2:Y:S02]  /*1b3a0*/  SYNCS.PHASECHK.TRANS64.TRYWAIT P0, [R17+URZ+0x28420], R0 ;  /* 0x02842000110075a7 */ /* 0x0010a4000800017f */
[----:B--2---:R-:W-:Y:S05]  /*1b3b0*/  @!P0 NANOSLEEP.SYNCS 0x989680 ;  /* 0x009896800000895d */ /* 0x004fea0003900000 */
[----:B------:R-:W2:Y:S02]  /*1b3c0*/  @!P0 SYNCS.PHASECHK.TRANS64 P0, [R17+URZ+0x28420], R0 ;  /* 0x02842000110085a7 */ /* 0x000ea4000800007f */
[----:B--2---:R-:W-:Y:S05]  /*1b3d0*/  @!P0 BRA `(.L_x_1622) ;  /* 0xfffffffc00f08947 */ /* 0x004fea000383ffff */
[----:B------:R-:W-:Y:S05]  /*1b3e0*/  BRA `(.L_x_1722) ;  /* 0xffffffb800887947 */ /* 0x000fea000383ffff */
.L_x_1626:
[----:B--2---:R2:W3:Y:S02]  /*1b3f0*/  SYNCS.PHASECHK.TRANS64.TRYWAIT P0, [R0+URZ+0x28480], R18 ;  /* 0x02848012000075a7 */ /* 0x0044e4000800017f */
[----:B---3--:R-:W-:Y:S05]  /*1b400*/  @!P0 NANOSLEEP.SYNCS 0x989680 ;  /* 0x009896800000895d */ /* 0x008fea0003900000 */
[----:B------:R-:W3:Y:S02]  /*1b410*/  @!P0 SYNCS.PHASECHK.TRANS64 P0, [R0+URZ+0x28480], R18 ;  /* 0x02848012000085a7 */ /* 0x000ee4000800007f */
[----:B---3--:R-:W-:Y:S05]  /*1b420*/  @!P0 BRA `(.L_x_1626) ;  /* 0xfffffffc00f08947 */ /* 0x008fea000383ffff */
[----:B------:R-:W-:Y:S05]  /*1b430*/  BRA `(.L_x_1723) ;  /* 0xffffffbc003c7947 */ /* 0x000fea000383ffff */
.L_x_1627:
[----:B------:R-:W-:Y:S01]  /*1b440*/  BSSY B0, `(.L_x_1724) ;  /* 0x0000008000007945 */ /* 0x000fe20003800000 */
[----:B------:R-:W-:Y:S02]  /*1b450*/  IMAD.MOV.U32 R13, RZ, RZ, R26 ;  /* 0x000000ffff0d7224 */ /* 0x000fe400078e001a */
[----:B------:R-:W-:Y:S02]  /*1b460*/  IMAD.MOV.U32 R12, RZ, RZ, RZ ;  /* 0x000000ffff0c7224 */ /* 0x000fe400078e00ff */
[----:B------:R-:W-:Y:S02]  /*1b470*/  IMAD.MOV.U32 R11, RZ, RZ, 0x181f ;  /* 0x0000181fff0b7424 */ /* 0x000fe400078e00ff */
[----:B------:R-:W-:-:S07]  /*1b480*/  IMAD.MOV.U32 R15, RZ, RZ, -0x1 ;  /* 0xffffffffff0f7424 */ /* 0x000fce00078e00ff */
[----:B-12---:R-:W-:Y:S05]  /*1b490*/  WARPSYNC.COLLECTIVE R15, `(.L_x_1725) ;  /* 0x000000000f087348 */ /* 0x006fea0003c00000 */
[----:B-1----:R0:W1:Y:S02]  /*1b4a0*/  SHFL.IDX P6, R14, R13, R12, R11 ;  /* 0x0000000c0d0e7389 */ /* 0x00206400000c000b */
[----:B012---:R-:W-:Y:S01]  /*1b4b0*/  ENDCOLLECTIVE ;  /* 0x000000000000791b */ /* 0x007fe20003800000 */
.L_x_1725:
[----:B------:R-:W-:Y:S05]  /*1b4c0*/  BSYNC B0 ;  /* 0x0000000000007941 */ /* 0x000fea0003800000 */
.L_x_1724:
        /* <DEDUP_REMOVED lines=9> */
.L_x_1726:
[----:B------:R-:W-:Y:S02]  /*1b560*/  IMAD.MOV.U32 R13, RZ, RZ, R26 ;  /* 0x000000ffff0d7224 */ /* 0x000fe400078e001a */
[----:B------:R-:W-:Y:S02]  /*1b570*/  IMAD.MOV.U32 R12, RZ, RZ, 0x1 ;  /* 0x00000001ff0c7424 */ /* 0x000fe400078e00ff */
[----:B------:R-:W-:-:S07]  /*1b580*/  IMAD.MOV.U32 R2, RZ, RZ, R14 ;  /* 0x000000ffff027224 */ /* 0x000fce00078e000e */
[----:B------:R-:W-:Y:S05]  /*1b590*/  WARPSYNC.COLLECTIVE R15, `(.L_x_1727) ;  /* 0x000000000f087348 */ /* 0x000fea0003c00000 */
[----:B------:R0:W1:Y:S02]  /*1b5a0*/  SHFL.IDX P6, R14, R13, R12, R11 ;  /* 0x0000000c0d0e7389 */ /* 0x00006400000c000b */
[----:B01----:R-:W-:Y:S01]  /*1b5b0*/  ENDCOLLECTIVE ;  /* 0x000000000000791b */ /* 0x003fe20003800000 */
.L_x_1727:
        /* <DEDUP_REMOVED lines=12> */
.L_x_1728:
[----:B------:R-:W-:Y:S02]  /*1b680*/  IMAD.MOV.U32 R13, RZ, RZ, R26 ;  /* 0x000000ffff0d7224 */ /* 0x000fe400078e001a */
[----:B------:R-:W-:Y:S02]  /*1b690*/  IMAD.MOV.U32 R12, RZ, RZ, 0x2 ;  /* 0x00000002ff0c7424 */ /* 0x000fe400078e00ff */
[----:B------:R-:W-:-:S07]  /*1b6a0*/  IMAD.MOV.U32 R2, RZ, RZ, R14 ;  /* 0x000000ffff027224 */ /* 0x000fce00078e000e */
[----:B------:R-:W-:Y:S05]  /*1b6b0*/  WARPSYNC.COLLECTIVE R15, `(.L_x_1729) ;  /* 0x000000000f087348 */ /* 0x000fea0003c00000 */
[----:B------:R0:W1:Y:S02]  /*1b6c0*/  SHFL.IDX P6, R14, R13, R12, R11 ;  /* 0x0000000c0d0e7389 */ /* 0x00006400000c000b */
[----:B01----:R-:W-:Y:S01]  /*1b6d0*/  ENDCOLLECTIVE ;  /* 0x000000000000791b */ /* 0x003fe20003800000 */
.L_x_1729:
        /* <DEDUP_REMOVED lines=12> */
.L_x_1730:
[----:B------:R-:W-:Y:S02]  /*1b7a0*/  IMAD.MOV.U32 R13, RZ, RZ, R26 ;  /* 0x000000ffff0d7224 */ /* 0x000fe400078e001a */
[----:B------:R-:W-:Y:S02]  /*1b7b0*/  IMAD.MOV.U32 R12, RZ, RZ, 0x3 ;  /* 0x00000003ff0c7424 */ /* 0x000fe400078e00ff */
[----:B------:R-:W-:-:S07]  /*1b7c0*/  IMAD.MOV.U32 R2, RZ, RZ, R14 ;  /* 0x000000ffff027224 */ /* 0x000fce00078e000e */
[----:B------:R-:W-:Y:S05]  /*1b7d0*/  WARPSYNC.COLLECTIVE R15, `(.L_x_1731) ;  /* 0x000000000f087348 */ /* 0x000fea0003c00000 */
[----:B------:R0:W1:Y:S02]  /*1b7e0*/  SHFL.IDX P6, R14, R13, R12, R11 ;  /* 0x0000000c0d0e7389 */ /* 0x00006400000c000b */
[----:B01----:R-:W-:Y:S01]  /*1b7f0*/  ENDCOLLECTIVE ;  /* 0x000000000000791b */ /* 0x003fe20003800000 */
.L_x_1731:
        /* <DEDUP_REMOVED lines=12> */
.L_x_1732:
[----:B------:R-:W-:Y:S01]  /*1b8c0*/  IMAD.MOV.U32 R2, RZ, RZ, R14 ;  /* 0x000000ffff027224 */ /* 0x000fe200078e000e */
[----:B------:R-:W-:Y:S06]  /*1b8d0*/  BRA `(.L_x_1733) ;  /* 0xffffffb800d07947 */ /* 0x000fec000383ffff */
.L_x_1632:
[----:B------:R0:W0:Y:S02]  /*1b8e0*/  SYNCS.PHASECHK.TRANS64.TRYWAIT P0, [R0+URZ+0x28440], R18 ;  /* 0x02844012000075a7 */ /* 0x000024000800017f */
[----:B0-----:R-:W-:Y:S05]  /*1b8f0*/  @!P0 NANOSLEEP.SYNCS 0x989680 ;  /* 0x009896800000895d */ /* 0x001fea0003900000 */
[----:B------:R-:W0:Y:S02]  /*1b900*/  @!P0 SYNCS.PHASECHK.TRANS64 P0, [R0+URZ+0x28440], R18 ;  /* 0x02844012000085a7 */ /* 0x000e24000800007f */
[----:B0-----:R-:W-:Y:S05]  /*1b910*/  @!P0 BRA `(.L_x_1632) ;  /* 0xfffffffc00f08947 */ /* 0x001fea000383ffff */
[----:B------:R-:W-:Y:S05]  /*1b920*/  BRA `(.L_x_1734) ;  /* 0xffffffbc00207947 */ /* 0x000fea000383ffff */
.L_x_1633:
[----:B------:R-:W-:Y:S01]  /*1b930*/  BSSY B0, `(.L_x_1735) ;  /* 0x0000008000007945 */ /* 0x000fe20003800000 */
[----:B------:R-:W-:Y:S02]  /*1b940*/  IMAD.MOV.U32 R13, RZ, RZ, R10 ;  /* 0x000000ffff0d7224 */ /* 0x000fe400078e000a */
[----:B------:R-:W-:Y:S02]  /*1b950*/  IMAD.MOV.U32 R12, RZ, RZ, RZ ;  /* 0x000000ffff0c7224 */ /* 0x000fe400078e00ff */
[----:B------:R-:W-:Y:S02]  /*1b960*/  IMAD.MOV.U32 R11, RZ, RZ, 0x181f ;  /* 0x0000181fff0b7424 */ /* 0x000fe400078e00ff */
[----:B------:R-:W-:-:S07]  /*1b970*/  IMAD.MOV.U32 R15, RZ, RZ, -0x1 ;  /* 0xffffffffff0f7424 */ /* 0x000fce00078e00ff */
[----:B012-4-:R-:W-:Y:S05]  /*1b980*/  WARPSYNC.COLLECTIVE R15, `(.L_x_1736) ;  /* 0x000000000f087348 */ /* 0x017fea0003c00000 */
[----:B-1----:R1:W3:Y:S02]  /*1b990*/  SHFL.IDX P6, R14, R13, R12, R11 ;  /* 0x0000000c0d0e7389 */ /* 0x0022e400000c000b */
[----:B01234-:R-:W-:Y:S01]  /*1b9a0*/  ENDCOLLECTIVE ;  /* 0x000000000000791b */ /* 0x01ffe20003800000 */
.L_x_1736:
[----:B------:R-:W-:Y:S05]  /*1b9b0*/  BSYNC B0 ;  /* 0x0000000000007941 */ /* 0x000fea0003800000 */
.L_x_1735:
        /* <DEDUP_REMOVED lines=8> */
.L_x_1737:
[----:B------:R-:W-:Y:S02]  /*1ba40*/  IMAD.MOV.U32 R13, RZ, RZ, R10 ;  /* 0x000000ffff0d7224 */ /* 0x000fe400078e000a */
[----:B------:R-:W-:Y:S01]  /*1ba50*/  IMAD.MOV.U32 R12, RZ, RZ, 0x1 ;  /* 0x00000001ff0c7424 */ /* 0x000fe200078e00ff */
[----:B------:R-:W-:-:S13]  /*1ba60*/  IADD3 R2, P0, R28, R14, RZ ;  /* 0x0000000e1c027210 */ /* 0x000fda0007f1e0ff */
[----:B------:R-:W-:Y:S05]  /*1ba70*/  WARPSYNC.COLLECTIVE R15, `(.L_x_1738) ;  /* 0x000000000f087348 */ /* 0x000fea0003c00000 */
[----:B------:R0:W1:Y:S02]  /*1ba80*/  SHFL.IDX P6, R14, R13, R12, R11 ;  /* 0x0000000c0d0e7389 */ /* 0x00006400000c000b */
[----:B01----:R-:W-:Y:S01]  /*1ba90*/  ENDCOLLECTIVE ;  /* 0x000000000000791b */ /* 0x003fe20003800000 */
.L_x_1738:
        /* <DEDUP_REMOVED lines=11> */
.L_x_1739:
[----:B------:R-:W-:Y:S02]  /*1bb50*/  IMAD.MOV.U32 R13, RZ, RZ, R10 ;  /* 0x000000ffff0d7224 */ /* 0x000fe400078e000a */
[----:B------:R-:W-:Y:S01]  /*1bb60*/  IMAD.MOV.U32 R12, RZ, RZ, 0x2 ;  /* 0x00000002ff0c7424 */ /* 0x000fe200078e00ff */
[----:B------:R-:W-:-:S13]  /*1bb70*/  IADD3 R2, P0, R28, R14, RZ ;  /* 0x0000000e1c027210 */ /* 0x000fda0007f1e0ff */
[----:B------:R-:W-:Y:S05]  /*1bb80*/  WARPSYNC.COLLECTIVE R15, `(.L_x_1740) ;  /* 0x000000000f087348 */ /* 0x000fea0003c00000 */
[----:B------:R0:W1:Y:S02]  /*1bb90*/  SHFL.IDX P6, R14, R13, R12, R11 ;  /* 0x0000000c0d0e7389 */ /* 0x00006400000c000b */
[----:B01----:R-:W-:Y:S01]  /*1bba0*/  ENDCOLLECTIVE ;  /* 0x000000000000791b */ /* 0x003fe20003800000 */
.L_x_1740:
        /* <DEDUP_REMOVED lines=11> */
.L_x_1741:
[----:B------:R-:W-:Y:S02]  /*1bc60*/  IMAD.MOV.U32 R13, RZ, RZ, R10 ;  /* 0x000000ffff0d7224 */ /* 0x000fe400078e000a */
[----:B------:R-:W-:Y:S01]  /*1bc70*/  IMAD.MOV.U32 R12, RZ, RZ, 0x3 ;  /* 0x00000003ff0c7424 */ /* 0x000fe200078e00ff */
[----:B------:R-:W-:-:S13]  /*1bc80*/  IADD3 R2, P0, R28, R14, RZ ;  /* 0x0000000e1c027210 */ /* 0x000fda0007f1e0ff */
[----:B------:R-:W-:Y:S05]  /*1bc90*/  WARPSYNC.COLLECTIVE R15, `(.L_x_1742) ;  /* 0x000000000f087348 */ /* 0x000fea0003c00000 */
[----:B------:R0:W1:Y:S02]  /*1bca0*/  SHFL.IDX P6, R14, R13, R12, R11 ;  /* 0x0000000c0d0e7389 */ /* 0x00006400000c000b */
[----:B01----:R-:W-:Y:S01]  /*1bcb0*/  ENDCOLLECTIVE ;  /* 0x000000000000791b */ /* 0x003fe20003800000 */
.L_x_1742:
        /* <DEDUP_REMOVED lines=11> */
.L_x_1743:
[----:B------:R-:W-:Y:S05]  /*1bd70*/  BRA `(.L_x_1744) ;  /* 0xffffffb800b87947 */ /* 0x000fea000383ffff */
.L_x_1638:
[----:B0-----:R0:W1:Y:S02]  /*1bd80*/  SYNCS.PHASECHK.TRANS64.TRYWAIT P2, [R0+URZ+0x28470], R3 ;  /* 0x02847003000075a7 */ /* 0x001064000804017f */
[----:B-1----:R-:W-:Y:S05]  /*1bd90*/  @!P2 NANOSLEEP.SYNCS 0x989680 ;  /* 0x009896800000a95d */ /* 0x002fea0003900000 */
[----:B------:R-:W1:Y:S02]  /*1bda0*/  @!P2 SYNCS.PHASECHK.TRANS64 P2, [R0+URZ+0x28470], R3 ;  /* 0x028470030000a5a7 */ /* 0x000e64000804007f */
[----:B-1----:R-:W-:Y:S05]  /*1bdb0*/  @!P2 BRA `(.L_x_1638) ;  /* 0xfffffffc00f0a947 */ /* 0x002fea000383ffff */
[----:B------:R-:W-:Y:S05]  /*1bdc0*/  BRA `(.L_x_1745) ;  /* 0xffffffbc001c7947 */ /* 0x000fea000383ffff */
.L_x_1640:
[----:B0-----:R0:W1:Y:S02]  /*1bdd0*/  SYNCS.PHASECHK.TRANS64.TRYWAIT P2, [R0+URZ+0x28460], R3 ;  /* 0x02846003000075a7 */ /* 0x001064000804017f */
[----:B-1----:R-:W-:Y:S05]  /*1bde0*/  @!P2 NANOSLEEP.SYNCS 0x989680 ;  /* 0x009896800000a95d */ /* 0x002fea0003900000 */
[----:B------:R-:W1:Y:S02]  /*1bdf0*/  @!P2 SYNCS.PHASECHK.TRANS64 P2, [R0+URZ+0x28460], R3 ;  /* 0x028460030000a5a7 */ /* 0x000e64000804007f */
[----:B-1----:R-:W-:Y:S05]  /*1be00*/  @!P2 BRA `(.L_x_1640) ;  /* 0xfffffffc00f0a947 */ /* 0x002fea000383ffff */
[----:B------:R-:W-:Y:S05]  /*1be10*/  BRA `(.L_x_1746) ;  /* 0xffffffbc00287947 */ /* 0x000fea000383ffff */
.L_x_1648:
[----:B0-----:R0:W2:Y:S02]  /*1be20*/  SYNCS.PHASECHK.TRANS64.TRYWAIT P1, [R18+URZ+0x28470], R3 ;  /* 0x02847003120075a7 */ /* 0x0010a4000802017f */
[----:B--2---:R-:W-:Y:S05]  /*1be30*/  @!P1 NANOSLEEP.SYNCS 0x989680 ;  /* 0x009896800000995d */ /* 0x004fea0003900000 */
[----:B------:R-:W2:Y:S02]  /*1be40*/  @!P1 SYNCS.PHASECHK.TRANS64 P1, [R18+URZ+0x28470], R3 ;  /* 0x02847003120095a7 */ /* 0x000ea4000802007f */
[----:B--2---:R-:W-:Y:S05]  /*1be50*/  @!P1 BRA `(.L_x_1648) ;  /* 0xfffffffc00f09947 */ /* 0x004fea000383ffff */
[----:B------:R-:W-:Y:S05]  /*1be60*/  BRA `(.L_x_1747) ;  /* 0xffffffc000a87947 */ /* 0x000fea000383ffff */
.L_x_1650:
[----:B0-----:R0:W2:Y:S02]  /*1be70*/  SYNCS.PHASECHK.TRANS64.TRYWAIT P1, [R18+URZ+0x28460], R3 ;  /* 0x02846003120075a7 */ /* 0x0010a4000802017f */
[----:B--2---:R-:W-:Y:S05]  /*1be80*/  @!P1 NANOSLEEP.SYNCS 0x989680 ;  /* 0x009896800000995d */ /* 0x004fea0003900000 */
[----:B------:R-:W2:Y:S02]  /*1be90*/  @!P1 SYNCS.PHASECHK.TRANS64 P1, [R18+URZ+0x28460], R3 ;  /* 0x02846003120095a7 */ /* 0x000ea4000802007f */
[----:B--2---:R-:W-:Y:S05]  /*1bea0*/  @!P1 BRA `(.L_x_1650) ;  /* 0xfffffffc00f09947 */ /* 0x004fea000383ffff */
[----:B------:R-:W-:Y:S05]  /*1beb0*/  BRA `(.L_x_1748) ;  /* 0xffffffc000b07947 */ /* 0x000fea000383ffff */
.L_x_1664:
[----:B0-----:R0:W2:Y:S02]  /*1bec0*/  SYNCS.PHASECHK.TRANS64.TRYWAIT P0, [R5+URZ+0x28420], R0 ;  /* 0x02842000050075a7 */ /* 0x0010a4000800017f */
[----:B--2---:R-:W-:Y:S05]  /*1bed0*/  @!P0 NANOSLEEP.SYNCS 0x989680 ;  /* 0x009896800000895d */ /* 0x004fea0003900000 */
[----:B------:R-:W2:Y:S02]  /*1bee0*/  @!P0 SYNCS.PHASECHK.TRANS64 P0, [R5+URZ+0x28420], R0 ;  /* 0x02842000050085a7 */ /* 0x000ea4000800007f */
[----:B--2---:R-:W-:Y:S05]  /*1bef0*/  @!P0 BRA `(.L_x_1664) ;  /* 0xfffffffc00f08947 */ /* 0x004fea000383ffff */
[----:B------:R-:W-:Y:S05]  /*1bf00*/  BRA `(.L_x_1749) ;  /* 0xffffffd400f07947 */ /* 0x000fea000383ffff */
.L_x_1665:
[----:B------:R-:W2:Y:S01]  /*1bf10*/  S2R R2, SR_TID.X ;  /* 0x0000000000027919 */ /* 0x000ea20000002100 */
[----:B------:R-:W-:Y:S01]  /*1bf20*/  BSSY B0, `(.L_x_1750) ;  /* 0x000000a000007945 */ /* 0x000fe20003800000 */
[----:B------:R-:W-:Y:S02]  /*1bf30*/  IMAD.MOV.U32 R12, RZ, RZ, RZ ;  /* 0x000000ffff0c7224 */ /* 0x000fe400078e00ff */
[----:B------:R-:W-:Y:S02]  /*1bf40*/  IMAD.MOV.U32 R11, RZ, RZ, 0x1f ;  /* 0x0000001fff0b7424 */ /* 0x000fe400078e00ff */
[----:B------:R-:W-:Y:S01]  /*1bf50*/  IMAD.MOV.U32 R15, RZ, RZ, -0x1 ;  /* 0xffffffffff0f7424 */ /* 0x000fe200078e00ff */
[----:B--2---:R-:W-:-:S04]  /*1bf60*/  SHF.R.U32.HI R2, RZ, 0x5, R2 ;  /* 0x00000005ff027819 */ /* 0x004fc80000011602 */
[----:B------:R-:W-:-:S05]  /*1bf70*/  LOP3.LUT R2, R2, 0x3, RZ, 0xc0, !PT ;  /* 0x0000000302027812 */ /* 0x000fca00078ec0ff */
[----:B------:R-:W-:-:S07]  /*1bf80*/  IMAD.MOV.U32 R13, RZ, RZ, R2 ;  /* 0x000000ffff0d7224 */ /* 0x000fce00078e0002 */
[----:B01----:R-:W-:Y:S05]  /*1bf90*/  WARPSYNC.COLLECTIVE R15, `(.L_x_1751) ;  /* 0x000000000f087348 */ /* 0x003fea0003c00000 */
[----:B------:R2:W3:Y:S02]  /*1bfa0*/  SHFL.IDX P6, R14, R13, R12, R11 ;  /* 0x0000000c0d0e7389 */ /* 0x0004e400000c000b */
[----:B0123--:R-:W-:Y:S01]  /*1bfb0*/  ENDCOLLECTIVE ;  /* 0x000000000000791b */ /* 0x00ffe20003800000 */
.L_x_1751:
[----:B------:R-:W-:Y:S05]  /*1bfc0*/  BSYNC B0 ;  /* 0x0000000000007941 */ /* 0x000fea0003800000 */
.L_x_1750:
[----:B------:R-:W-:Y:S05]  /*1bfd0*/  BRA `(.L_x_1752) ;  /* 0xffffffd400d87947 */ /* 0x000fea000383ffff */
.L_x_1668:
[----:B------:R-:W-:Y:S01]  /*1bfe0*/  BSSY B1, `(.L_x_1753) ;  /* 0x0000006000017945 */ /* 0x000fe20003800000 */
[----:B------:R-:W-:-:S07]  /*1bff0*/  IMAD.MOV.U32 R15, RZ, RZ, -0x1 ;  /* 0xffffffffff0f7424 */ /* 0x000fce00078e00ff */
[----:B01----:R-:W-:Y:S05]  /*1c000*/  WARPSYNC.COLLECTIVE R15, `(.L_x_1754) ;  /* 0x000000000f0c7348 */ /* 0x003fea0003c00000 */
[----:B------:R-:W-:Y:S02]  /*1c010*/  ELECT P6, UR62, PT ;  /* 0x00000000003e782f */ /* 0x000fe400038c0000 */
[----:B------:R-:W-:Y:S01]  /*1c020*/  MOV R14, UR62 ;  /* 0x0000003e000e7c02 */ /* 0x000fe20008000f00 */
[----:B01----:R-:W-:Y:S10]  /*1c030*/  ENDCOLLECTIVE ;  /* 0x000000000000791b */ /* 0x003ff40003800000 */
.L_x_1754:
[----:B------:R-:W-:Y:S05]  /*1c040*/  BSYNC B1 ;  /* 0x0000000000017941 */ /* 0x000fea0003800000 */
.L_x_1753:
[----:B------:R-:W-:Y:S05]  /*1c050*/  BRA `(.L_x_1755) ;  /* 0xffffffd400d07947 */ /* 0x000fea000383ffff */
.L_x_1670:
[----:B0-----:R0:W2:Y:S02]  /*1c060*/  SYNCS.PHASECHK.TRANS64.TRYWAIT P1, [R3+URZ+0x28440], R2 ;  /* 0x02844002030075a7 */ /* 0x0010a4000802017f */
[----:B--2---:R-:W-:Y:S05]  /*1c070*/  @!P1 NANOSLEEP.SYNCS 0x989680 ;  /* 0x009896800000995d */ /* 0x004fea0003900000 */
[----:B------:R-:W2:Y:S02]  /*1c080*/  @!P1 SYNCS.PHASECHK.TRANS64 P1, [R3+URZ+0x28440], R2 ;  /* 0x02844002030095a7 */ /* 0x000ea4000802007f */
[----:B--2---:R-:W-:Y:S05]  /*1c090*/  @!P1 BRA `(.L_x_1670) ;  /* 0xfffffffc00f09947 */ /* 0x004fea000383ffff */
[----:B------:R-:W-:Y:S05]  /*1c0a0*/  BRA `(.L_x_1756) ;  /* 0xffffffd400f87947 */ /* 0x000fea000383ffff */
.L_x_1672:
[----:B--2---:R2:W3:Y:S02]  /*1c0b0*/  SYNCS.PHASECHK.TRANS64.TRYWAIT P1, [R5+URZ+0x28440], R0 ;  /* 0x02844000050075a7 */ /* 0x0044e4000802017f */
[----:B---3--:R-:W-:Y:S05]  /*1c0c0*/  @!P1 NANOSLEEP.SYNCS 0x989680 ;  /* 0x009896800000995d */ /* 0x008fea0003900000 */
[----:B------:R-:W3:Y:S02]  /*1c0d0*/  @!P1 SYNCS.PHASECHK.TRANS64 P1, [R5+URZ+0x28440], R0 ;  /* 0x02844000050095a7 */ /* 0x000ee4000802007f */
[----:B---3--:R-:W-:Y:S05]  /*1c0e0*/  @!P1 BRA `(.L_x_1672) ;  /* 0xfffffffc00f09947 */ /* 0x008fea000383ffff */
[----:B------:R-:W-:Y:S05]  /*1c0f0*/  BRA `(.L_x_1757) ;  /* 0xffffffd800047947 */ /* 0x000fea000383ffff */
.L_x_1674:
[----:B---3--:R3:W4:Y:S02]  /*1c100*/  SYNCS.PHASECHK.TRANS64.TRYWAIT P1, [R3+URZ+0x28460], R2 ;  /* 0x02846002030075a7 */ /* 0x008724000802017f */
[----:B----4-:R-:W-:Y:S05]  /*1c110*/  @!P1 NANOSLEEP.SYNCS 0x989680 ;  /* 0x009896800000995d */ /* 0x010fea0003900000 */
[----:B------:R-:W4:Y:S02]  /*1c120*/  @!P1 SYNCS.PHASECHK.TRANS64 P1, [R3+URZ+0x28460], R2 ;  /* 0x02846002030095a7 */ /* 0x000f24000802007f */
[----:B----4-:R-:W-:Y:S05]  /*1c130*/  @!P1 BRA `(.L_x_1674) ;  /* 0xfffffffc00f09947 */ /* 0x010fea000383ffff */
[----:B------:R-:W-:Y:S05]  /*1c140*/  BRA `(.L_x_1758) ;  /* 0xffffffd800007947 */ /* 0x000fea000383ffff */
.L_x_1676:
[----:B----4-:R4:W0:Y:S02]  /*1c150*/  SYNCS.PHASECHK.TRANS64.TRYWAIT P1, [R5+URZ+0x28460], R0 ;  /* 0x02846000050075a7 */ /* 0x010824000802017f */
[----:B0-----:R-:W-:Y:S05]  /*1c160*/  @!P1 NANOSLEEP.SYNCS 0x989680 ;  /* 0x009896800000995d */ /* 0x001fea0003900000 */
[----:B------:R-:W0:Y:S02]  /*1c170*/  @!P1 SYNCS.PHASECHK.TRANS64 P1, [R5+URZ+0x28460], R0 ;  /* 0x02846000050095a7 */ /* 0x000e24000802007f */
[----:B0-----:R-:W-:Y:S05]  /*1c180*/  @!P1 BRA `(.L_x_1676) ;  /* 0xfffffffc00f09947 */ /* 0x001fea000383ffff */
[----:B------:R-:W-:Y:S05]  /*1c190*/  BRA `(.L_x_1759) ;  /* 0xffffffd400fc7947 */ /* 0x000fea000383ffff */
.L_x_1678:
[----:B------:R0:W0:Y:S02]  /*1c1a0*/  SYNCS.PHASECHK.TRANS64.TRYWAIT P1, [R3+URZ+0x28480], R2 ;  /* 0x02848002030075a7 */ /* 0x000024000802017f */
[----:B0-----:R-:W-:Y:S05]  /*1c1b0*/  @!P1 NANOSLEEP.SYNCS 0x989680 ;  /* 0x009896800000995d */ /* 0x001fea0003900000 */
[----:B------:R-:W0:Y:S02]  /*1c1c0*/  @!P1 SYNCS.PHASECHK.TRANS64 P1, [R3+URZ+0x28480], R2 ;  /* 0x02848002030095a7 */ /* 0x000e24000802007f */
[----:B0-----:R-:W-:Y:S05]  /*1c1d0*/  @!P1 BRA `(.L_x_1678) ;  /* 0xfffffffc00f09947 */ /* 0x001fea000383ffff */
[----:B------:R-:W-:Y:S05]  /*1c1e0*/  BRA `(.L_x_1760) ;  /* 0xffffffd400f87947 */ /* 0x000fea000383ffff */
.L_x_1761:
        /* <DEDUP_REMOVED lines=9> */
.L_x_3856:


//--------------------- .text._ZN7cutlass13device_kernelIN5flash11enable_sm90INS1_16FlashAttnFwdSm90INS1_25CollectiveMainloopFwdSm90ILi2EN4cute5tupleIJNS5_1CILi1EEES8_S8_EEENS6_IJNS7_ILi128EEENS7_ILi64EEENS7_ILi256EEEEEELi256ENS_12float_e4m3_tEfNS_4arch4Sm90ELb0ELb1ELb1ELb1ELb1ELb1ELb0ELb1ELb0ELb1ELb1ELb0EEENS1_21CollectiveEpilogueFwdINS6_IJSA_SC_SB_EEES9_NS_10bfloat16_tESG_Li256ELb1ELb1ELb1ELb1EEENS1_36VarlenDynamicPersistentTileSchedulerILi128ELi64ELi256ELi128ELb1ELb1ELb1ELb1ELb0ELb1EEEEEEEEEvNT_6ParamsE --------------------------
	.section	.text._ZN7cutlass13device_kernelIN5flash11enable_sm90INS1_16FlashAttnFwdSm90INS1_25CollectiveMainloopFwdSm90ILi2EN4cute5tupleIJNS5_1CILi1EEES8_S8_EEENS6_IJNS7_ILi128EEENS7_ILi64EEENS7_ILi256EEEEEELi256ENS_12float_e4m3_tEfNS_4arch4Sm90ELb0ELb1ELb1ELb1ELb1ELb1ELb0ELb1ELb0ELb1ELb1ELb0EEENS1_21CollectiveEpilogueFwdINS6_IJSA_SC_SB_EEES9_NS_10bfloat16_tESG_Li256ELb1ELb1ELb1ELb1EEENS1_36VarlenDynamicPersistentTileSchedulerILi128ELi64ELi256ELi128ELb1ELb1ELb1ELb1ELb0ELb1EEEEEEEEEvNT_6ParamsE,"ax",@progbits
	.align	128
.text._ZN7cutlass13device_kernelIN5flash11enable_sm90INS1_16FlashAttnFwdSm90INS1_25CollectiveMainloopFwdSm90ILi2EN4cute5tupleIJNS5_1CILi1EEES8_S8_EEENS6_IJNS7_ILi128EEENS7_ILi64EEENS7_ILi256EEEEEELi256ENS_12float_e4m3_tEfNS_4arch4Sm90ELb0ELb1ELb1ELb1ELb1ELb1ELb0ELb1ELb0ELb1ELb1ELb0EEENS1_21CollectiveEpilogueFwdINS6_IJSA_SC_SB_EEES9_NS_10bfloat16_tESG_Li256ELb1ELb1ELb1ELb1EEENS1_36VarlenDynamicPersistentTileSchedulerILi128ELi64ELi256ELi128ELb1ELb1ELb1ELb1ELb0ELb1EEEEEEEEEvNT_6ParamsE:
        .type           _ZN7cutlass13device_kernelIN5flash11enable_sm90INS1_16FlashAttnFwdSm90INS1_25CollectiveMainloopFwdSm90ILi2EN4cute5tupleIJNS5_1CILi1EEES8_S8_EEENS6_IJNS7_ILi128EEENS7_ILi64EEENS7_ILi256EEEEEELi256ENS_12float_e4m3_tEfNS_4arch4Sm90ELb0ELb1ELb1ELb1ELb1ELb1ELb0ELb1ELb0ELb1ELb1ELb0EEENS1_21CollectiveEpilogueFwdINS6_IJSA_SC_SB_EEES9_NS_10bfloat16_tESG_Li256ELb1ELb1ELb1ELb1EEENS1_36VarlenDynamicPersistentTileSchedulerILi128ELi64ELi256ELi128ELb1ELb1ELb1ELb1ELb0ELb1EEEEEEEEEvNT_6ParamsE,@function
        .size           _ZN7cutlass13device_kernelIN5flash11enable_sm90INS1_16FlashAttnFwdSm90INS1_25CollectiveMainloopFwdSm90ILi2EN4cute5tupleIJNS5_1CILi1EEES8_S8_EEENS6_IJNS7_ILi128EEENS7_ILi64EEENS7_ILi256EEEEEELi256ENS_12float_e4m3_tEfNS_4arch4Sm90ELb0ELb1ELb1ELb1ELb1ELb1ELb0ELb1ELb0ELb1ELb1ELb0EEENS1_21CollectiveEpilogueFwdINS6_IJSA_SC_SB_EEES9_NS_10bfloat16_tESG_Li256ELb1ELb1ELb1ELb1EEENS1_36VarlenDynamicPersistentTileSchedulerILi128ELi64ELi256ELi128ELb1ELb1ELb1ELb1ELb0ELb1EEEEEEEEEvNT_6ParamsE,(.L_x_3857 - _ZN7cutlass13device_kernelIN5flash11enable_sm90INS1_16FlashAttnFwdSm90INS1_25CollectiveMainloopFwdSm90ILi2EN4cute5tupleIJNS5_1CILi1EEES8_S8_EEENS6_IJNS7_ILi128EEENS7_ILi64EEENS7_ILi256EEEEEELi256ENS_12float_e4m3_tEfNS_4arch4Sm90ELb0ELb1ELb1ELb1ELb1ELb1ELb0ELb1ELb0ELb1ELb1ELb0EEENS1_21CollectiveEpilogueFwdINS6_IJSA_SC_SB_EEES9_NS_10bfloat16_tESG_Li256ELb1ELb1ELb1ELb1EEENS1_36VarlenDynamicPersistentTileSchedulerILi128ELi64ELi256ELi128ELb1ELb1ELb1ELb1ELb0ELb1EEEEEEEEEvNT_6ParamsE)
        .other          _ZN7cutlass13device_kernelIN5flash11enable_sm90INS1_16FlashAttnFwdSm90INS1_25CollectiveMainloopFwdSm90ILi2EN4cute5tupleIJNS5_1CILi1EEES8_S8_EEENS6_IJNS7_ILi128EEENS7_ILi64EEENS7_ILi256EEEEEELi256ENS_12float_e4m3_tEfNS_4arch4Sm90ELb0ELb1ELb1ELb1ELb1ELb1ELb0ELb1ELb0ELb1ELb1ELb0EEENS1_21CollectiveEpilogueFwdINS6_IJSA_SC_SB_EEES9_NS_10bfloat16_tESG_Li256ELb1ELb1ELb1ELb1EEENS1_36VarlenDynamicPersistentTileSchedulerILi128ELi64ELi256ELi128ELb1ELb1ELb1ELb1ELb0ELb1EEEEEEEEEvNT_6ParamsE,@"STO_CUDA_ENTRY STV_DEFAULT"
_ZN7cutlass13device_kernelIN5flash11enable_sm90INS1_16FlashAttnFwdSm90INS1_25CollectiveMainloopFwdSm90ILi2EN4cute5tupleIJNS5_1CILi1EEES8_S8_EEENS6_IJNS7_ILi128EEENS7_ILi64EEENS7_ILi256EEEEEELi256ENS_12float_e4m3_tEfNS_4arch4Sm90ELb0ELb1ELb1ELb1ELb1ELb1ELb0ELb1ELb0ELb1ELb1ELb0EEENS1_21CollectiveEpilogueFwdINS6_IJSA_SC_SB_EEES9_NS_10bfloat16_tESG_Li256ELb1ELb1ELb1ELb1EEENS1_36VarlenDynamicPersistentTileSchedulerILi128ELi64ELi256ELi128ELb1ELb1ELb1ELb1ELb0ELb1EEEEEEEEEvNT_6ParamsE:
        /* <DEDUP_REMOVED lines=18> */
.L_x_1763:
[----:B------:R-:W-:Y:S05]  /*0120*/  BSYNC B0 ;  /* 0x0000000000007941 */ /* 0x000fea0003800000 */
.L_x_1762:
        /* <DEDUP_REMOVED lines=41> */
.L_x_1764:
        /* <DEDUP_REMOVED lines=22> */
.L_x_1765:
        /* <DEDUP_REMOVED lines=18> */
.L_x_1766:
        /* <DEDUP_REMOVED lines=22> */
.L_x_1767:
        /* <DEDUP_REMOVED lines=23> */
.L_x_1768:
        /* <DEDUP_REMOVED lines=10> */
.L_x_1771:
        /* <DEDUP_REMOVED lines=8> */
[----:B--2---:R-:W-:-:S06]  /*0a30*/  ULEA UR4, UR39, UR4, 0x18 ;  /* 0x0000000427047291 */ /* 0x004fcc000f8ec03f */
[----:B------:R-:W-:Y:S01]  /*0a40*/  IMAD.U32 R22, RZ, RZ, UR4 ;  /* 0x00000004ff167e24 */ /* 0x000fe2000f8e00ff */
[----:B-1----:R-:W-:Y:S01]  /*0a50*/  SHF.R.U32.HI R0, RZ, 0x7, R0 ;  /* 0x00000007ff007819 */ /* 0x002fe20000011600 */
[----:B------:R-:W-:-:S03]  /*0a60*/  ULDC UR4, c[0x0][0xc3c] ;  /* 0x00030f0000047ab9 */ /* 0x000fc60000000800 */
[----:B------:R-:W-:-:S13]  /*0a70*/  ISETP.NE.AND P0, PT, R0, 0x1, PT ;  /* 0x000000010000780c */ /* 0x000fda0003f05270 */
[----:B------:R-:W-:Y:S08]  /*0a80*/  @!P0 BAR.ARV 0x9, 0x100 ;  /* 0x0244000000008b1d */ /* 0x000ff00000002000 */
[----:B------:R-:W-:Y:S06]  /*0a90*/  BAR.SYNC.DEFER_BLOCKING 0x5, 0x180 ;  /* 0x0146000000007b1d */ /* 0x000fec0000010000 */
[----:B------:R-:W1:Y:S02]  /*0aa0*/  LDS.128 R204, [R22+0x284d0] ;  /* 0x0284d00016cc7984 */ /* 0x000e640000000c00 */
[----:B------:R-:W-:Y:S06]  /*0ab0*/  BAR.ARV 0x4, 0x180 ;  /* 0x0106000000007b1d */ /* 0x000fec0000002000 */
[----:B-1----:R-:W-:-:S13]  /*0ac0*/  ISETP.GE.AND P0, PT, R207, UR4, PT ;  /* 0x00000004cf007c0c */ /* 0x002fda000bf06270 */
[----:B------:R-:W-:Y:S05]  /*0ad0*/  @P0 BRA `(.L_x_1772) ;  /* 0x000002b400080947 */ /* 0x000fea0003800000 */
[----:B------:R-:W2:Y:S01]  /*0ae0*/  LDL R2, [R1+0x88] ;  /* 0x0000880001027983 */ /* 0x000ea20000100800 */
[----:B------:R-:W-:Y:S01]  /*0af0*/  R2UR UR4, R22 ;  /* 0x00000000160472ca */ /* 0x000fe200000e0000 */
[----:B------:R-:W-:Y:S01]  /*0b00*/  IMAD.MOV.U32 R217, RZ, RZ, RZ ;  /* 0x000000ffffd97224 */ /* 0x000fe200078e00ff */
[----:B------:R-:W1:Y:S01]  /*0b10*/  S2R R0, SR_TID.X ;  /* 0x0000000000007919 */ /* 0x000e620000002100 */
[----:B------:R-:W-:Y:S02]  /*0b20*/  IMAD.MOV.U32 R185, RZ, RZ, RZ ;  /* 0x000000ffffb97224 */ /* 0x000fe400078e00ff */
[----:B------:R-:W-:Y:S02]  /*0b30*/  IMAD.MOV.U32 R200, RZ, RZ, RZ ;  /* 0x000000ffffc87224 */ /* 0x000fe400078e00ff */
[----:B------:R-:W-:Y:S02]  /*0b40*/  IMAD.MOV.U32 R186, RZ, RZ, RZ ;  /* 0x000000ffffba7224 */ /* 0x000fe400078e00ff */
[----:B------:R-:W-:-:S04]  /*0b50*/  IMAD.MOV.U32 R23, RZ, RZ, RZ ;  /* 0x000000ffff177224 */ /* 0x000fc800078e00ff */
[----:B------:R-:W-:Y:S01]  /*0b60*/  UIADD3 UR4, UR4, 0x18000, URZ ;  /* 0x0001800004047890 */ /* 0x000fe2000fffe03f */
[----:B-1----:R-:W-:-:S05]  /*0b70*/  VIADD R0, R0, 0xffffff80 ;  /* 0xffffff8000007836 */ /* 0x002fca0000000000 */
[----:B0-----:R-:W-:-:S04]  /*0b80*/  SHF.R.S32.HI R3, RZ, 0x1f, R0 ;  /* 0x0000001fff037819 */ /* 0x001fc80000011400 */
[CC--:B------:R-:W-:Y:S02]  /*0b90*/  LEA.HI R5, R3.reuse, R0.reuse, RZ, 0x4 ;  /* 0x0000000003057211 */ /* 0x0c0fe400078f20ff */
[CC--:B------:R-:W-:Y:S02]  /*0ba0*/  LEA.HI R187, R3.reuse, R0.reuse, RZ, 0x3 ;  /* 0x0000000003bb7211 */ /* 0x0c0fe400078f18ff */
[CC--:B------:R-:W-:Y:S02]  /*0bb0*/  LEA.HI R8, R3.reuse, R0.reuse, RZ, 0x2 ;  /* 0x0000000003087211 */ /* 0x0c0fe400078f10ff */
[CC--:B------:R-:W-:Y:S02]  /*0bc0*/  LEA.HI R6, R3.reuse, R0.reuse, RZ, 0x5 ;  /* 0x0000000003067211 */ /* 0x0c0fe400078f28ff */
[----:B------:R-:W-:Y:S02]  /*0bd0*/  LEA.HI R4, R3, R0, RZ, 0x6 ;  /* 0x0000000003047211 */ /* 0x000fe400078f30ff */
[----:B------:R-:W-:Y:S01]  /*0be0*/  LOP3.LUT R7, R5, 0x3fffff0, RZ, 0xc0, !PT ;  /* 0x03fffff005077812 */ /* 0x000fe200078ec0ff */
[----:B------:R-:W-:Y:S01]  /*0bf0*/  IMAD.SHL.U32 R6, R6, 0x20, RZ ;  /* 0x0000002006067824 */ /* 0x000fe200078e00ff */
[----:B------:R-:W-:Y:S01]  /*0c00*/  LOP3.LUT R11, R8, 0xfffffffc, RZ, 0xc0, !PT ;  /* 0xfffffffc080b7812 */ /* 0x000fe200078ec0ff */
[----:B------:R-:W-:-:S02]  /*0c10*/  IMAD.SHL.U32 R4, R4, 0x10, RZ ;  /* 0x0000001004047824 */ /* 0x000fc400078e00ff */
[----:B------:R-:W-:Y:S01]  /*0c20*/  IMAD.IADD R7, R0, 0x1, -R7 ;  /* 0x0000000100077824 */ /* 0x000fe200078e0a07 */
[----:B------:R-:W-:Y:S01]  /*0c30*/  LOP3.LUT R6, R6, 0xfffffc00, RZ, 0xc0, !PT ;  /* 0xfffffc0006067812 */ /* 0x000fe200078ec0ff */
[----:B------:R-:W-:Y:S01]  /*0c40*/  IMAD.IADD R11, R0, 0x1, -R11 ;  /* 0x00000001000b7824 */ /* 0x000fe200078e0a0b */
[----:B------:R-:W-:-:S03]  /*0c50*/  LOP3.LUT R203, R4, 0xfffffc00, RZ, 0xc0, !PT ;  /* 0xfffffc0004cb7812 */ /* 0x000fc600078ec0ff */
[----:B------:R-:W-:Y:S01]  /*0c60*/  IMAD R6, R7, 0x40, R6 ;  /* 0x0000004007067824 */ /* 0x000fe200078e0206 */
[----:B--2---:R-:W-:Y:S02]  /*0c70*/  R2UR UR5, R2 ;  /* 0x00000000020572ca */ /* 0x004fe400000e0000 */
[----:B------:R-:W-:Y:S02]  /*0c80*/  LEA.HI R2, R3, R0, RZ, 0x7 ;  /* 0x0000000003027211 */ /* 0x000fe400078f38ff */
[----:B------:R-:W-:Y:S02]  /*0c90*/  LOP3.LUT R3, R187, 0xfffffff8, RZ, 0xc0, !PT ;  /* 0xfffffff8bb037812 */ /* 0x000fe400078ec0ff */
[----:B------:R-:W-:Y:S02]  /*0ca0*/  LOP3.LUT R9, R2, 0xffffff80, RZ, 0xc0, !PT ;  /* 0xffffff8002097812 */ /* 0x000fe400078ec0ff */
[----:B------:R-:W-:Y:S01]  /*0cb0*/  SHF.R.S32.HI R187, RZ, 0x3, R187 ;  /* 0x00000003ffbb7819 */ /* 0x000fe200000114bb */
[C---:B------:R-:W-:Y:S01]  /*0cc0*/  IMAD.IADD R18, R0.reuse, 0x1, -R3 ;  /* 0x0000000100127824 */ /* 0x040fe200078e0a03 */
[----:B------:R-:W-:Y:S01]  /*0cd0*/  SHF.R.S32.HI R3, RZ, 0x7, R2 ;  /* 0x00000007ff037819 */ /* 0x000fe20000011402 */
[----:B------:R-:W-:Y:S01]  /*0ce0*/  IMAD.IADD R20, R0, 0x1, -R9 ;  /* 0x0000000100147824 */ /* 0x000fe200078e0a09 */
[----:B------:R-:W-:Y:S01]  /*0cf0*/  SHF.R.S32.HI R0, RZ, 0x4, R5 ;  /* 0x00000004ff007819 */ /* 0x000fe20000011405 */
[C---:B------:R-:W-:Y:S01]  /*0d00*/  VIADD R12, R187.reuse, 0x60 ;  /* 0x00000060bb0c7836 */ /* 0x040fe20000000000 */
[----:B------:R-:W-:Y:S01]  /*0d10*/  LEA.HI R2, R2, R3, RZ, 0x1 ;  /* 0x0000000302027211 */ /* 0x000fe200078f08ff */
[----:B------:R-:W-:Y:S01]  /*0d20*/  VIADD R21, R187, 0x20 ;  /* 0x00000020bb157836 */ /* 0x000fe20000000000 */
[----:B------:R-:W-:Y:S01]  /*0d30*/  SHF.R.S32.HI R8, RZ, 0x1f, R20 ;  /* 0x0000001fff087819 */ /* 0x000fe20000011414 */
[----:B------:R-:W-:Y:S01]  /*0d40*/  STL [R1+0x6c], R20 ;  /* 0x00006c1401007387 */ /* 0x000fe20000100800 */
[----:B------:R-:W-:Y:S01]  /*0d50*/  LEA.HI R5, R5, R0, RZ, 0x1 ;  /* 0x0000000005057211 */ /* 0x000fe200078f08ff */
[----:B------:R-:W-:Y:S01]  /*0d60*/  IMAD.SHL.U32 R16, R18, 0x10, RZ ;  /* 0x0000001012107824 */ /* 0x000fe200078e00ff */
[-C--:B------:R-:W-:Y:S01]  /*0d70*/  LEA.HI R9, R8, R20.reuse, RZ, 0x2 ;  /* 0x0000001408097211 */ /* 0x080fe200078f10ff */
[----:B------:R-:W-:Y:S01]  /*0d80*/  IMAD.SHL.U32 R202, R187, 0x80, RZ ;  /* 0x00000080bbca7824 */ /* 0x000fe200078e00ff */
[----:B------:R-:W-:Y:S01]  /*0d90*/  LOP3.LUT R5, R5, 0x1ffffffe, RZ, 0xc0, !PT ;  /* 0x1ffffffe05057812 */ /* 0x000fe200078ec0ff */
[----:B------:R-:W-:Y:S01]  /*0da0*/  IMAD.SHL.U32 R209, R21, 0x80, RZ ;  /* 0x0000008015d17824 */ /* 0x000fe200078e00ff */
[--C-:B------:R-:W-:Y:S01]  /*0db0*/  SHF.R.S32.HI R7, RZ, 0x2, R9.reuse ;  /* 0x00000002ff077819 */ /* 0x100fe20000011409 */
[----:B------:R-:W-:Y:S01]  /*0dc0*/  IMAD.SHL.U32 R18, R18, 0x8, RZ ;  /* 0x0000000812127824 */ /* 0x000fe200078e00ff */
[----:B------:R-:W-:Y:S01]  /*0dd0*/  SHF.R.S32.HI R10, RZ, 0x1f, R9 ;  /* 0x0000001fff0a7819 */ /* 0x000fe20000011409 */
[----:B------:R-:W-:Y:S01]  /*0de0*/  VIADD R184, R16, 0x80 ;  /* 0x0000008010b87836 */ /* 0x000fe20000000000 */
[----:B------:R-:W-:Y:S01]  /*0df0*/  IADD3 R5, R0, -R5, RZ ;  /* 0x8000000500057210 */ /* 0x000fe20007ffe0ff */
[----:B------:R-:W-:Y:S01]  /*0e00*/  VIADD R0, R187, 0x40 ;  /* 0x00000040bb007836 */ /* 0x000fe20000000000 */
[----:B------:R-:W-:Y:S01]  /*0e10*/  LOP3.LUT R2, R2, 0x3fffffe, RZ, 0xc0, !PT ;  /* 0x03fffffe02027812 */ /* 0x000fe200078ec0ff */
[----:B------:R-:W-:Y:S01]  /*0e20*/  VIADD R190, R18, 0x40 ;  /* 0x0000004012be7836 */ /* 0x000fe20000000000 */
[----:B------:R-:W-:Y:S01]  /*0e30*/  LEA.HI R10, R10, R7, RZ, 0x3 ;  /* 0x000000070a0a7211 */ /* 0x000fe200078f18ff */
[----:B------:R-:W-:Y:S01]  /*0e40*/  IMAD R5, R5, 0x8, R6 ;  /* 0x0000000805057824 */ /* 0x000fe200078e0206 */
[----:B------:R-:W-:Y:S01]  /*0e50*/  LEA.HI R8, R8, R20, RZ, 0x5 ;  /* 0x0000001408087211 */ /* 0x000fe200078f28ff */
[----:B------:R-:W-:Y:S01]  /*0e60*/  IMAD.IADD R2, R3, 0x1, -R2 ;  /* 0x0000000103027824 */ /* 0x000fe200078e0a02 */
[----:B------:R-:W-:Y:S01]  /*0e70*/  LOP3.LUT R10, R10, 0xfffffff8, RZ, 0xc0, !PT ;  /* 0xfffffff80a0a7812 */ /* 0x000fe200078ec0ff */
[C---:B------:R-:W-:Y:S01]  /*0e80*/  VIADD R210, R18.reuse, 0x80 ;  /* 0x0000008012d27836 */ /* 0x040fe20000000000 */
[----:B------:R-:W-:Y:S01]  /*0e90*/  SHF.R.S32.HI R3, RZ, 0x1f, R0 ;  /* 0x0000001fff037819 */ /* 0x000fe20000011400 */
[----:B------:R0:W-:Y:S01]  /*0ea0*/  STL [R1+0x84], R5 ;  /* 0x0000840501007387 */ /* 0x0001e20000100800 */
[----:B------:R-:W-:Y:S01]  /*0eb0*/  SHF.R.S32.HI R8, RZ, 0x5, R8 ;  /* 0x00000005ff087819 */ /* 0x000fe20000011408 */
[----:B------:R-:W-:Y:S01]  /*0ec0*/  IMAD.IADD R7, R7, 0x1, -R10 ;  /* 0x0000000107077824 */ /* 0x000fe200078e0a0a */
[----:B------:R-:W-:Y:S01]  /*0ed0*/  SHF.R.S32.HI R13, RZ, 0x1f, R12 ;  /* 0x0000001fff0d7819 */ /* 0x000fe2000001140c */
[----:B------:R-:W-:Y:S01]  /*0ee0*/  VIADD R211, R18, 0xc0 ;  /* 0x000000c012d37836 */ /* 0x000fe20000000000 */
[----:B------:R-:W-:Y:S01]  /*0ef0*/  LOP3.LUT R9, R9, 0x7ffffffc, RZ, 0xc0, !PT ;  /* 0x7ffffffc09097812 */ /* 0x000fe200078ec0ff */
[----:B------:R-:W-:Y:S01]  /*0f00*/  IMAD R7, R8, 0x10, R7 ;  /* 0x0000001008077824 */ /* 0x000fe200078e0207 */
[----:B------:R-:W-:Y:S01]  /*0f10*/  LEA.HI R10, R13, R12, RZ, 0x3 ;  /* 0x0000000c0d0a7211 */ /* 0x000fe200078f18ff */
[----:B------:R-:W-:Y:S01]  /*0f20*/  IMAD.SHL.U32 R12, R12, 0x80, RZ ;  /* 0x000000800c0c7824 */ /* 0x000fe200078e00ff */
[----:B------:R-:W-:Y:S01]  /*0f30*/  LOP3.LUT R202, R202, 0x380, RZ, 0xc0, !PT ;  /* 0x00000380caca7812 */ /* 0x000fe200078ec0ff */
[----:B------:R-:W-:Y:S01]  /*0f40*/  IMAD R15, R2, 0x40, R7 ;  /* 0x00000040020f7824 */ /* 0x000fe200078e0207 */
[----:B0-----:R-:W-:Y:S01]  /*0f50*/  LEA.HI R5, R3, R0, RZ, 0x3 ;  /* 0x0000000003057211 */ /* 0x001fe200078f18ff */
[----:B------:R-:W-:Y:S01]  /*0f60*/  IMAD.SHL.U32 R3, R0, 0x80, RZ ;  /* 0x0000008000037824 */ /* 0x000fe200078e00ff */
[----:B------:R-:W-:Y:S01]  /*0f70*/  LEA.HI R0, R11, R11, RZ, 0x1 ;  /* 0x0000000b0b007211 */ /* 0x000fe200078f08ff */
[----:B------:R-:W-:Y:S01]  /*0f80*/  IMAD.IADD R9, R20, 0x1, -R9 ;  /* 0x0000000114097824 */ /* 0x000fe200078e0a09 */
[----:B------:R-:W-:Y:S01]  /*0f90*/  MOV R2, UR4 ;  /* 0x0000000400027c02 */ /* 0x000fe20008000f00 */
[----:B------:R-:W-:Y:S01]  /*0fa0*/  IMAD.SHL.U32 R6, R5, 0x80, RZ ;  /* 0x0000008005067824 */ /* 0x000fe200078e00ff */
[----:B------:R-:W-:Y:S01]  /*0fb0*/  LOP3.LUT R0, R0, 0x1ffffffe, RZ, 0xc0, !PT ;  /* 0x1ffffffe00007812 */ /* 0x000fe200078ec0ff */
[----:B------:R-:W-:Y:S01]  /*0fc0*/  STL [R1+0x80], R15 ;  /* 0x0000800f01007387 */ /* 0x000fe20000100800 */
[----:B------:R-:W-:Y:S01]  /*0fd0*/  LOP3.LUT R3, R3, 0x380, RZ, 0xc0, !PT ;  /* 0x0000038003037812 */ /* 0x000fe200078ec0ff */
[----:B------:R-:W-:Y:S01]  /*0fe0*/  IMAD.SHL.U32 R191, R9, 0x2, RZ ;  /* 0x0000000209bf7824 */ /* 0x000fe200078e00ff */
[----:B------:R-:W-:Y:S01]  /*0ff0*/  IADD3 R208, R11, -R0, RZ ;  /* 0x800000000bd07210 */ /* 0x000fe20007ffe0ff */
[----:B------:R0:W-:Y:S01]  /*1000*/  STL [R1+0x7c], R2 ;  /* 0x00007c0201007387 */ /* 0x0001e20000100800 */
[----:B------:R-:W-:Y:S01]  /*1010*/  SHF.R.S32.HI R0, RZ, 0x1f, R21 ;  /* 0x0000001fff007819 */ /* 0x000fe20000011415 */
[----:B------:R-:W-:Y:S01]  /*1020*/  VIADD R33, R191, 0x8 ;  /* 0x00000008bf217836 */ /* 0x000fe20000000000 */
[--C-:B------:R-:W-:Y:S01]  /*1030*/  LOP3.LUT R5, R3, 0x70, R16.reuse, 0xf8, !PT ;  /* 0x0000007003057812 */ /* 0x100fe200078ef810 */
[C---:B------:R-:W-:Y:S01]  /*1040*/  VIADD R32, R191.reuse, 0x10 ;  /* 0x00000010bf207836 */ /* 0x040fe20000000000 */
[----:B------:R-:W-:Y:S01]  /*1050*/  SHF.R.U32.HI R3, RZ, 0x3, R3 ;  /* 0x00000003ff037819 */ /* 0x000fe20000011603 */
[C---:B------:R-:W-:Y:S01]  /*1060*/  VIADD R31, R191.reuse, 0x18 ;  /* 0x00000018bf1f7836 */ /* 0x040fe20000000000 */
[----:B------:R-:W-:Y:S01]  /*1070*/  LOP3.LUT R6, R6, 0xfffffc00, RZ, 0xc0, !PT ;  /* 0xfffffc0006067812 */ /* 0x000fe200078ec0ff */
[C---:B------:R-:W-:Y:S01]  /*1080*/  VIADD R30, R191.reuse, 0x20 ;  /* 0x00000020bf1e7836 */ /* 0x040fe20000000000 */
[----:B------:R-:W-:Y:S01]  /*1090*/  LOP3.LUT R13, R12, 0x380, RZ, 0xc0, !PT ;  /* 0x000003800c0d7812 */ /* 0x000fe200078ec0ff */
[----:B------:R-:W-:Y:S01]  /*10a0*/  IMAD.SHL.U32 R12, R10, 0x80, RZ ;  /* 0x000000800a0c7824 */ /* 0x000fe200078e00ff */
[----:B0-----:R-:W-:Y:S01]  /*10b0*/  LEA.HI R2, R0, R21, RZ, 0x3 ;  /* 0x0000001500027211 */ /* 0x001fe200078f18ff */
[C---:B------:R-:W-:Y:S01]  /*10c0*/  VIADD R29, R191.reuse, 0x28 ;  /* 0x00000028bf1d7836 */ /* 0x040fe20000000000 */
[----:B------:R-:W-:Y:S01]  /*10d0*/  LOP3.LUT R5, R6, R5, R3, 0xf6, !PT ;  /* 0x0000000506057212 */ /* 0x000fe200078ef603 */
[C---:B------:R-:W-:Y:S01]  /*10e0*/  VIADD R28, R191.reuse, 0x30 ;  /* 0x00000030bf1c7836 */ /* 0x040fe20000000000 */
[----:B------:R-:W-:Y:S01]  /*10f0*/  LOP3.LUT R0, R202, 0x70, R16, 0xf8, !PT ;  /* 0x00000070ca007812 */ /* 0x000fe200078ef810 */
[----:B------:R-:W-:Y:S01]  /*1100*/  IMAD.SHL.U32 R2, R2, 0x80, RZ ;  /* 0x0000008002027824 */ /* 0x000fe200078e00ff */
[----:B------:R-:W-:Y:S01]  /*1110*/  SHF.R.U32.HI R3, RZ, 0x3, R202 ;  /* 0x00000003ff037819 */ /* 0x000fe200000116ca */
[----:B------:R-:W-:Y:S01]  /*1120*/  VIADD R27, R191, 0x38 ;  /* 0x00000038bf1b7836 */ /* 0x000fe20000000000 */
[----:B------:R-:W-:Y:S01]  /*1130*/  LOP3.LUT R209, R209, 0x380, RZ, 0xc0, !PT ;  /* 0x00000380d1d17812 */ /* 0x000fe200078ec0ff */
[----:B------:R-:W-:Y:S01]  /*1140*/  VIADD R26, R191, 0x40 ;  /* 0x00000040bf1a7836 */ /* 0x000fe20000000000 */
[--C-:B------:R-:W-:Y:S01]  /*1150*/  LOP3.LUT R10, R13, 0x70, R16.reuse, 0xf8, !PT ;  /* 0x000000700d0a7812 */ /* 0x100fe200078ef810 */
[C---:B------:R-:W-:Y:S01]  /*1160*/  VIADD R24, R191.reuse, 0x50 ;  /* 0x00000050bf187836 */ /* 0x040fe20000000000 */
[----:B------:R-:W-:Y:S01]  /*1170*/  SHF.R.U32.HI R14, RZ, 0x3, R13 ;  /* 0x00000003ff0e7819 */ /* 0x000fe2000001160d */
[C---:B------:R-:W-:Y:S01]  /*1180*/  VIADD R21, R191.reuse, 0x58 ;  /* 0x00000058bf157836 */ /* 0x040fe20000000000 */
[----:B------:R-:W-:Y:S01]  /*1190*/  LOP3.LUT R13, R12, 0xfffffc00, RZ, 0xc0, !PT ;  /* 0xfffffc000c0d7812 */ /* 0x000fe200078ec0ff */
[----:B------:R-:W-:Y:S01]  /*11a0*/  VIADD R20, R191, 0x60 ;  /* 0x00000060bf147836 */ /* 0x000fe20000000000 */
[----:B------:R-:W-:Y:S01]  /*11b0*/  LOP3.LUT R213, R203, R0, R3, 0xf6, !PT ;  /* 0x00000000cbd57212 */ /* 0x000fe200078ef603 */
[C---:B------:R-:W-:Y:S01]  /*11c0*/  VIADD R12, R191.reuse, 0x78 ;  /* 0x00000078bf0c7836 */ /* 0x040fe20000000000 */
[----:B------:R-:W-:Y:S01]  /*11d0*/  SHF.R.U32.HI R4, RZ, 0x3, R209 ;  /* 0x00000003ff047819 */ /* 0x000fe200000116d1 */
[----:B------:R-:W-:Y:S01]  /*11e0*/  VIADD R11, R191, 0x80 ;  /* 0x00000080bf0b7836 */ /* 0x000fe20000000000 */
[----:B------:R-:W-:Y:S01]  /*11f0*/  LOP3.LUT R3, R209, 0x70, R16, 0xf8, !PT ;  /* 0x00000070d1037812 */ /* 0x000fe200078ef810 */
[C---:B------:R-:W-:Y:S01]  /*1200*/  VIADD R9, R191.reuse, 0x90 ;  /* 0x00000090bf097836 */ /* 0x040fe20000000000 */
[----:B------:R-:W-:Y:S01]  /*1210*/  LOP3.LUT R212, R2, 0xfffffc00, RZ, 0xc0, !PT ;  /* 0xfffffc0002d47812 */ /* 0x000fe200078ec0ff */
[----:B------:R-:W-:Y:S01]  /*1220*/  VIADD R8, R191, 0x98 ;  /* 0x00000098bf087836 */ /* 0x000fe20000000000 */
[----:B------:R-:W-:Y:S01]  /*1230*/  LOP3.LUT R13, R13, R10, R14, 0xf6, !PT ;  /* 0x0000000a0d0d7212 */ /* 0x000fe200078ef60e */
[C---:B------:R-:W-:Y:S01]  /*1240*/  VIADD R14, R191.reuse, 0x68 ;  /* 0x00000068bf0e7836 */ /* 0x040fe20000000000 */
[----:B------:R-:W-:Y:S01]  /*1250*/  LOP3.LUT R3, R212, R3, R4, 0xf6, !PT ;  /* 0x00000003d4037212 */ /* 0x000fe200078ef604 */
[C---:B------:R-:W-:Y:S01]  /*1260*/  VIADD R10, R191.reuse, 0x88 ;  /* 0x00000088bf0a7836 */ /* 0x040fe20000000000 */
[C---:B------:R-:W-:Y:S01]  /*1270*/  IADD3 R0, R22.reuse, R5, RZ ;  /* 0x0000000516007210 */ /* 0x040fe20007ffe0ff */
[C---:B------:R-:W-:Y:S01]  /*1280*/  IMAD.IADD R4, R22.reuse, 0x1, R13 ;  /* 0x0000000116047824 */ /* 0x040fe200078e020d */
[C---:B------:R-:W-:Y:S01]  /*1290*/  IADD3 R25, R191.reuse, 0x48, RZ ;  /* 0x00000048bf197810 */ /* 0x040fe20007ffe0ff */
[C---:B------:R-:W-:Y:S01]  /*12a0*/  IMAD.IADD R2, R22.reuse, 0x1, R3 ;  /* 0x0000000116027824 */ /* 0x040fe200078e0203 */
[----:B------:R-:W-:Y:S01]  /*12b0*/  SHF.R.S32.HI R35, RZ, 0x1f, R33 ;  /* 0x0000001fff237819 */ /* 0x000fe20000011421 */
[C---:B------:R-:W-:Y:S01]  /*12c0*/  VIADD R13, R191.reuse, 0x70 ;  /* 0x00000070bf0d7836 */ /* 0x040fe20000000000 */
[----:B------:R-:W-:Y:S01]  /*12d0*/  SHF.R.S32.HI R34, RZ, 0x1f, R32 ;  /* 0x0000001fff227819 */ /* 0x000fe20000011420 */
[----:B------:R-:W-:Y:S01]  /*12e0*/  STL [R1+0x74], R0 ;  /* 0x0000740001007387 */ /* 0x000fe20000100800 */
[----:B------:R-:W-:Y:S01]  /*12f0*/  SHF.R.S32.HI R33, RZ, 0x1f, R31 ;  /* 0x0000001fff217819 */ /* 0x000fe2000001141f */
[C---:B------:R-:W-:Y:S01]  /*1300*/  VIADD R6, R191.reuse, 0xa8 ;  /* 0x000000a8bf067836 */ /* 0x040fe20000000000 */
[----:B------:R-:W-:Y:S01]  /*1310*/  SHF.R.S32.HI R32, RZ, 0x1f, R30 ;  /* 0x0000001fff207819 */ /* 0x000fe2000001141e */
[----:B------:R0:W-:Y:S01]  /*1320*/  STL [R1+0x70], R4 ;  /* 0x0000700401007387 */ /* 0x0001e20000100800 */
[----:B------:R-:W-:Y:S01]  /*1330*/  SHF.R.S32.HI R31, RZ, 0x1f, R29 ;  /* 0x0000001fff1f7819 */ /* 0x000fe2000001141d */
[C---:B------:R-:W-:Y:S01]  /*1340*/  VIADD R5, R191.reuse, 0xb0 ;  /* 0x000000b0bf057836 */ /* 0x040fe20000000000 */
[----:B------:R-:W-:Y:S01]  /*1350*/  SHF.R.S32.HI R30, RZ, 0x1f, R28 ;  /* 0x0000001fff1e7819 */ /* 0x000fe2000001141c */
[----:B------:R1:W-:Y:S01]  /*1360*/  STL [R1+0x78], R2 ;  /* 0x0000780201007387 */ /* 0x0003e20000100800 */
[----:B------:R-:W-:Y:S01]  /*1370*/  SHF.R.S32.HI R29, RZ, 0x1f, R27 ;  /* 0x0000001fff1d7819 */ /* 0x000fe2000001141b */
[C---:B------:R-:W-:Y:S01]  /*1380*/  VIADD R3, R191.reuse, 0xc0 ;  /* 0x000000c0bf037836 */ /* 0x040fe20000000000 */
[----:B------:R-:W-:Y:S01]  /*1390*/  SHF.R.S32.HI R28, RZ, 0x1f, R26 ;  /* 0x0000001fff1c7819 */ /* 0x000fe2000001141a */
[C---:B------:R-:W-:Y:S01]  /*13a0*/  VIADD R225, R191.reuse, 0xd8 ;  /* 0x000000d8bfe17836 */ /* 0x040fe20000000000 */
[----:B------:R-:W-:Y:S01]  /*13b0*/  SHF.R.S32.HI R27, RZ, 0x1f, R25 ;  /* 0x0000001fff1b7819 */ /* 0x000fe20000011419 */
[C---:B0-----:R-:W-:Y:S01]  /*13c0*/  VIADD R4, R191.reuse, 0xb8 ;  /* 0x000000b8bf047836 */ /* 0x041fe20000000000 */
[----:B------:R-:W-:Y:S01]  /*13d0*/  SHF.R.S32.HI R26, RZ, 0x1f, R24 ;  /* 0x0000001fff1a7819 */ /* 0x000fe20000011418 */
[C---:B------:R-:W-:Y:S01]  /*13e0*/  VIADD R224, R191.reuse, 0xe0 ;  /* 0x000000e0bfe07836 */ /* 0x040fe20000000000 */
[C---:B------:R-:W-:Y:S01]  /*13f0*/  IADD3 R7, R191.reuse, 0xa0, RZ ;  /* 0x000000a0bf077810 */ /* 0x040fe20007ffe0ff */
[C---:B-1----:R-:W-:Y:S01]  /*1400*/  VIADD R2, R191.reuse, 0xc8 ;  /* 0x000000c8bf027836 */ /* 0x042fe20000000000 */
[----:B------:R-:W-:Y:S01]  /*1410*/  SHF.R.S32.HI R25, RZ, 0x1f, R21 ;  /* 0x0000001fff197819 */ /* 0x000fe20000011415 */
[C---:B------:R-:W-:Y:S01]  /*1420*/  VIADD R223, R191.reuse, 0xe8 ;  /* 0x000000e8bfdf7836 */ /* 0x040fe20000000000 */
[----:B------:R-:W-:Y:S01]  /*1430*/  SHF.R.S32.HI R24, RZ, 0x1f, R20 ;  /* 0x0000001fff187819 */ /* 0x000fe20000011414 */
[C---:B------:R-:W-:Y:S01]  /*1440*/  VIADD R222, R191.reuse, 0xf0 ;  /* 0x000000f0bfde7836 */ /* 0x040fe20000000000 */
[----:B------:R-:W-:Y:S01]  /*1450*/  SHF.R.S32.HI R0, RZ, 0x1f, R191 ;  /* 0x0000001fff007819 */ /* 0x000fe200000114bf */
[----:B------:R-:W-:Y:S01]  /*1460*/  VIADD R0, R191, 0xd0 ;  /* 0x000000d0bf007836 */ /* 0x000fe20000000000 */
[----:B------:R-:W-:Y:S01]  /*1470*/  SHF.R.S32.HI R21, RZ, 0x1f, R14 ;  /* 0x0000001fff157819 */ /* 0x000fe2000001140e */
[----:B------:R-:W-:Y:S01]  /*1480*/  IMAD.IADD R213, R22, 0x1, R213 ;  /* 0x0000000116d57824 */ /* 0x000fe200078e02d5 */
[----:B------:R-:W-:Y:S01]  /*1490*/  SHF.R.S32.HI R20, RZ, 0x1f, R13 ;  /* 0x0000001fff147819 */ /* 0x000fe2000001140d */
[----:B------:R-:W-:Y:S01]  /*14a0*/  IMAD R208, R208, 0x8, R15 ;  /* 0x00000008d0d07824 */ /* 0x000fe200078e020f */
[----:B------:R-:W-:Y:S01]  /*14b0*/  SHF.R.S32.HI R14, RZ, 0x1f, R12 ;  /* 0x0000001fff0e7819 */ /* 0x000fe2000001140c */
[----:B------:R-:W-:Y:S01]  /*14c0*/  ULOP3.LUT UR61, UR5, 0x1, URZ, 0xfc, !UPT ;  /* 0x00000001053d7892 */ /* 0x000fe2000f8efc3f */
[----:B------:R-:W-:-:S02]  /*14d0*/  SHF.R.S32.HI R13, RZ, 0x1f, R11 ;  /* 0x0000001fff0d7819 */ /* 0x000fc4000001140b */
[----:B------:R-:W-:Y:S02]  /*14e0*/  SHF.R.S32.HI R12, RZ, 0x1f, R10 ;  /* 0x0000001fff0c7819 */ /* 0x000fe4000001140a */
[----:B------:R-:W-:Y:S02]  /*14f0*/  SHF.R.S32.HI R11, RZ, 0x1f, R9 ;  /* 0x0000001fff0b7819 */ /* 0x000fe40000011409 */
[----:B------:R-:W-:Y:S02]  /*1500*/  SHF.R.S32.HI R10, RZ, 0x1f, R8 ;  /* 0x0000001fff0a7819 */ /* 0x000fe40000011408 */
[----:B------:R-:W-:Y:S02]  /*1510*/  SHF.R.S32.HI R9, RZ, 0x1f, R7 ;  /* 0x0000001fff097819 */ /* 0x000fe40000011407 */
[----:B------:R-:W-:Y:S02]  /*1520*/  IADD3 R221, R191, 0xf8, RZ ;  /* 0x000000f8bfdd7810 */ /* 0x000fe40007ffe0ff */
[----:B------:R-:W-:-:S02]  /*1530*/  SHF.R.S32.HI R8, RZ, 0x1f, R6 ;  /* 0x0000001fff087819 */ /* 0x000fc40000011406 */
[----:B------:R-:W-:Y:S02]  /*1540*/  SHF.R.S32.HI R7, RZ, 0x1f, R5 ;  /* 0x0000001fff077819 */ /* 0x000fe40000011405 */
[----:B------:R-:W-:Y:S02]  /*1550*/  SHF.R.S32.HI R6, RZ, 0x1f, R4 ;  /* 0x0000001fff067819 */ /* 0x000fe40000011404 */
[----:B------:R-:W-:Y:S02]  /*1560*/  SHF.R.S32.HI R5, RZ, 0x1f, R3 ;  /* 0x0000001fff057819 */ /* 0x000fe40000011403 */
[----:B------:R-:W-:Y:S02]  /*1570*/  SHF.R.S32.HI R4, RZ, 0x1f, R2 ;  /* 0x0000001fff047819 */ /* 0x000fe40000011402 */
[----:B------:R-:W-:Y:S02]  /*1580*/  SHF.R.S32.HI R3, RZ, 0x1f, R0 ;  /* 0x0000001fff037819 */ /* 0x000fe40000011400 */
        /* <DEDUP_REMOVED lines=10> */
[----:B------:R-:W-:-:S07]  /*1630*/  SHF.R.S32.HI R0, RZ, 0x1f, R221 ;  /* 0x0000001fff007819 */ /* 0x000fce00000114dd */
.L_x_2025:
[----:B------:R-:W-:Y:S05]  /*1640*/  YIELD ;  /* 0x0000000000007946 */ /* 0x000fea0003800000 */
[----:B------:R-:W-:Y:S01]  /*1650*/  ULDC.64 UR4, c[0x0][0xa28] ;  /* 0x00028a0000047ab9 */ /* 0x000fe20000000a00 */
[----:B0--3--:R-:W0:Y:S01]  /*1660*/  LDC.64 R2, c[0x0][0xa08] ;  /* 0x00028200ff027b82 */ /* 0x009e220000000a00 */
[----:B------:R-:W-:Y:S01]  /*1670*/  ISETP.NE.U32.AND P1, PT, RZ, UR4, PT ;  /* 0x00000004ff007c0c */ /* 0x000fe2000bf25070 */
[----:B-1--4-:R-:W-:Y:S02]  /*1680*/  IMAD.MOV.U32 R9, RZ, RZ, RZ ;  /* 0x000000ffff097224 */ /* 0x012fe400078e00ff */
[----:B-----5:R-:W-:Y:S01]  /*1690*/  IMAD.MOV.U32 R45, RZ, RZ, RZ ;  /* 0x000000ffff2d7224 */ /* 0x020fe200078e00ff */
[----:B------:R-:W-:Y:S01]  /*16a0*/  ISETP.NE.AND.EX P1, PT, RZ, UR5, PT, P1 ;  /* 0x00000005ff007c0c */ /* 0x000fe2000bf25310 */
[----:B------:R-:W-:-:S02]  /*16b0*/  ULDC.64 UR4, c[0x0][0xa18] ;  /* 0x0002860000047ab9 */ /* 0x000fc40000000a00 */
[----:B------:R-:W-:-:S04]  /*16c0*/  ISETP.NE.U32.AND P2, PT, RZ, UR4, PT ;  /* 0x00000004ff007c0c */ /* 0x000fc8000bf45070 */
[----:B------:R-:W-:Y:S01]  /*16d0*/  ISETP.NE.AND.EX P2, PT, RZ, UR5, PT, P2 ;  /* 0x00000005ff007c0c */ /* 0x000fe2000bf45320 */
[----:B------:R-:W-:Y:S02]  /*16e0*/  ULDC.64 UR4, c[0x0][0xa08] ;  /* 0x0002820000047ab9 */ /* 0x000fe40000000a00 */
[----:B------:R-:W-:-:S03]  /*16f0*/  ISETP.NE.U32.AND P0, PT, RZ, UR4, PT ;  /* 0x00000004ff007c0c */ /* 0x000fc6000bf05070 */
[----:B------:R-:W1:Y:S01]  /*1700*/  @P1 LDC.64 R4, c[0x0][0xa28] ;  /* 0x00028a00ff041b82 */ /* 0x000e620000000a00 */
[----:B------:R-:W-:Y:S01]  /*1710*/  ISETP.NE.AND.EX P0, PT, RZ, UR5, PT, P0 ;  /* 0x00000005ff007c0c */ /* 0x000fe2000bf05300 */
[----:B0-----:R-:W-:-:S06]  /*1720*/  IMAD.WIDE R2, R207, 0x4, R2 ;  /* 0x00000004cf027825 */ /* 0x001fcc00078e0202 */
[----:B------:R-:W0:Y:S01]  /*1730*/  @P2 LDC.64 R6, c[0x0][0xa18] ;  /* 0x00028600ff062b82 */ /* 0x000e220000000a00 */
[----:B------:R-:W-:Y:S02]  /*1740*/  ULDC UR4, c[0x0][0x288] ;  /* 0x0000a20000047ab9 */ /* 0x000fe40000000800 */
[----:B------:R-:W-:Y:S01]  /*1750*/  IMAD.U32 R189, RZ, RZ, UR4 ;  /* 0x00000004ffbd7e24 */ /* 0x000fe2000f8e00ff */
[----:B------:R-:W-:Y:S02]  /*1760*/  ULDC.64 UR4, c[0x0][0x418] ;  /* 0x0001060000047ab9 */ /* 0x000fe40000000a00 */
[----:B------:R2:W5:Y:S01]  /*1770*/  @P0 LDG.E R45, desc[UR36][R2.64] ;  /* 0x00000024022d0981 */ /* 0x000562000c1e1900 */
[----:B-1----:R-:W-:-:S05]  /*1780*/  @P1 IMAD.WIDE R4, R207, 0x4, R4 ;  /* 0x00000004cf041825 */ /* 0x002fca00078e0204 */
[----:B------:R2:W5:Y:S01]  /*1790*/  @P1 LDG.E R9, desc[UR36][R4.64] ;  /* 0x0000002404091981 */ /* 0x000562000c1e1900 */
[----:B0-----:R-:W-:-:S05]  /*17a0*/  @P2 IMAD.WIDE R6, R207, 0x4, R6 ;  /* 0x00000004cf062825 */ /* 0x001fca00078e0206 */
[----:B------:R2:W5:Y:S01]  /*17b0*/  @P2 LDG.E R189, desc[UR36][R6.64] ;  /* 0x0000002406bd2981 */ /* 0x000562000c1e1900 */
[----:B------:R-:W-:-:S03]  /*17c0*/  UISETP.NE.U32.AND UP0, UPT, UR4, URZ, UPT ;  /* 0x0000003f0400728c */ /* 0x000fc6000bf05070 */
[----:B------:R-:W-:Y:S01]  /*17d0*/  ULDC UR4, c[0x0][0x424] ;  /* 0x0001090000047ab9 */ /* 0x000fe20000000800 */
[----:B------:R-:W-:-:S03]  /*17e0*/  UISETP.NE.AND.EX UP0, UPT, UR5, URZ, UPT, UP0 ;  /* 0x0000003f0500728c */ /* 0x000fc6000bf05300 */
[----:B------:R-:W-:Y:S01]  /*17f0*/  ULDC UR5, c[0x0][0x2f0] ;  /* 0x0000bc0000057ab9 */ /* 0x000fe20000000800 */
[----:B------:R-:W-:-:S04]  /*1800*/  USEL UR4, UR4, 0x1, UP0 ;  /* 0x0000000104047887 */ /* 0x000fc80008000000 */
[----:B------:R-:W-:-:S03]  /*1810*/  UIMAD UR4, UR4, UR5, URZ ;  /* 0x00000005040472a4 */ /* 0x000fc6000f8e023f */
[----:B------:R-:W-:Y:S02]  /*1820*/  ULDC UR5, c[0x0][0x348] ;  /* 0x0000d20000057ab9 */ /* 0x000fe40000000800 */
[----:B------:R-:W-:Y:S02]  /*1830*/  IMAD.U32 R39, RZ, RZ, UR5 ;  /* 0x00000005ff277e24 */ /* 0x000fe4000f8e00ff */
[----:B------:R-:W-:Y:S01]  /*1840*/  IMAD.U32 R24, RZ, RZ, UR4 ;  /* 0x00000004ff187e24 */ /* 0x000fe2000f8e00ff */
[----:B--2---:R-:W-:Y:S06]  /*1850*/  @P2 BRA `(.L_x_1773) ;  /* 0x0000000000242947 */ /* 0x004fec0003800000 */
        /* <DEDUP_REMOVED lines=9> */
.L_x_1773:
[----:B------:R-:W-:Y:S01]  /*18f0*/  ULDC.64 UR4, c[0x0][0xa20] ;  /* 0x0002880000047ab9 */ /* 0x000fe20000000a00 */
[C---:B------:R-:W-:Y:S01]  /*1900*/  LOP3.LUT R4, R206.reuse, 0xff000000, RZ, 0xc0, !PT ;  /* 0xff000000ce047812 */ /* 0x040fe200078ec0ff */
[----:B------:R-:W-:Y:S01]  /*1910*/  IMAD.MOV.U32 R216, RZ, RZ, R207 ;  /* 0x000000ffffd87224 */ /* 0x000fe200078e00cf */
[----:B------:R-:W-:Y:S02]  /*1920*/  ISETP.NE.U32.AND P1, PT, RZ, UR4, PT ;  /* 0x00000004ff007c0c */ /* 0x000fe4000bf25070 */
[C---:B------:R-:W-:Y:S02]  /*1930*/  LOP3.LUT R0, R206.reuse, 0xff0000, RZ, 0xc0, !PT ;  /* 0x00ff0000ce007812 */ /* 0x040fe400078ec0ff */
[----:B------:R-:W-:Y:S02]  /*1940*/  ISETP.NE.AND.EX P1, PT, RZ, UR5, PT, P1 ;  /* 0x00000005ff007c0c */ /* 0x000fe4000bf25310 */
[----:B------:R-:W-:Y:S02]  /*1950*/  SHF.R.U32.HI R5, RZ, 0x8, R4 ;  /* 0x00000008ff057819 */ /* 0x000fe40000011604 */
[----:B------:R-:W-:-:S02]  /*1960*/  LOP3.LUT R188, R206, 0xffff, RZ, 0xc0, !PT ;  /* 0x0000ffffcebc7812 */ /* 0x000fc400078ec0ff */
[----:B------:R-:W-:-:S07]  /*1970*/  LEA.HI R215, R0, R5, RZ, 0x10 ;  /* 0x0000000500d77211 */ /* 0x000fce00078f80ff */
[----:B------:R-:W-:Y:S05]  /*1980*/  @!P1 BRA `(.L_x_1774) ;  /* 0x0000000000109947 */ /* 0x000fea0003800000 */
[----:B------:R-:W0:Y:S02]  /*1990*/  LDC.64 R24, c[0x0][0xa20] ;  /* 0x00028800ff187b82 */ /* 0x000e240000000a00 */
[----:B0-----:R-:W-:-:S06]  /*19a0*/  IMAD.WIDE R24, R207, 0x4, R24 ;  /* 0x00000004cf187825 */ /* 0x001fcc00078e0218 */
[----:B------:R0:W5:Y:S01]  /*19b0*/  LDG.E R24, desc[UR36][R24.64] ;  /* 0x0000002418187981 */ /* 0x000162000c1e1900 */
[----:B------:R-:W-:Y:S05]  /*19c0*/  BRA `(.L_x_1775) ;  /* 0x0000000000107947 */ /* 0x000fea0003800000 */
.L_x_1774:
[----:B------:R-:W-:Y:S05]  /*19d0*/  @!P0 BRA `(.L_x_1775) ;  /* 0x00000000000c8947 */ /* 0x000fea0003800000 */
[----:B------:R-:W2:Y:S04]  /*19e0*/  LDG.E R5, desc[UR36][R2.64] ;  /* 0x0000002402057981 */ /* 0x000ea8000c1e1900 */
[----:B------:R-:W2:Y:S02]  /*19f0*/  LDG.E R24, desc[UR36][R2.64+0x4] ;  /* 0x0000042402187981 */ /* 0x000ea4000c1e1900 */
[----:B--2---:R-:W-:-:S07]  /*1a00*/  IMAD.IADD R24, R24, 0x1, -R5 ;  /* 0x0000000118187824 */ /* 0x004fce00078e0a05 */
.L_x_1775:
[----:B------:R-:W-:Y:S02]  /*1a10*/  ULDC.64 UR4, c[0x0][0xa10] ;  /* 0x0002840000047ab9 */ /* 0x000fe40000000a00 */
[----:B------:R-:W-:-:S04]  /*1a20*/  ISETP.NE.U32.AND P0, PT, RZ, UR4, PT ;  /* 0x00000004ff007c0c */ /* 0x000fc8000bf05070 */
[----:B------:R-:W-:Y:S01]  /*1a30*/  ISETP.NE.AND.EX P0, PT, RZ, UR5, PT, P0 ;  /* 0x00000005ff007c0c */ /* 0x000fe2000bf05300 */
[----:B------:R-:W-:Y:S02]  /*1a40*/  ULDC.64 UR4, c[0x0][0xa30] ;  /* 0x00028c0000047ab9 */ /* 0x000fe40000000a00 */
[----:B------:R-:W-:-:S04]  /*1a50*/  ISETP.NE.U32.AND P1, PT, RZ, UR4, PT ;  /* 0x00000004ff007c0c */ /* 0x000fc8000bf25070 */
[----:B------:R-:W-:-:S06]  /*1a60*/  ISETP.NE.AND.EX P1, PT, RZ, UR5, PT, P1 ;  /* 0x00000005ff007c0c */ /* 0x000fcc000bf25310 */
[----:B------:R-:W1:Y:S08]  /*1a70*/  @P0 LDC.64 R4, c[0x0][0xa10] ;  /* 0x00028400ff040b82 */ /* 0x000e700000000a00 */
[----:B------:R-:W2:Y:S01]  /*1a80*/  @P1 LDC.64 R2, c[0x0][0xa30] ;  /* 0x00028c00ff021b82 */ /* 0x000ea20000000a00 */
[----:B-1----:R-:W-:-:S05]  /*1a90*/  @P0 IMAD.WIDE R4, R207, 0x4, R4 ;  /* 0x00000004cf040825 */ /* 0x002fca00078e0204 */
[----:B------:R-:W3:Y:S04]  /*1aa0*/  @P0 LDG.E R0, desc[UR36][R4.64] ;  /* 0x0000002404000981 */ /* 0x000ee8000c1e1900 */
[----:B------:R-:W3:Y:S01]  /*1ab0*/  @P0 LDG.E R11, desc[UR36][R4.64+0x4] ;  /* 0x00000424040b0981 */ /* 0x000ee2000c1e1900 */
[----:B--2---:R-:W-:Y:S02]  /*1ac0*/  @P1 IMAD.WIDE R6, R207, 0x4, R2 ;  /* 0x00000004cf061825 */ /* 0x004fe400078e0202 */
[----:B------:R-:W1:Y:S02]  /*1ad0*/  LDC R2, c[0x0][0x448] ;  /* 0x00011200ff027b82 */ /* 0x000e640000000800 */
[----:B-----5:R-:W-:-:S06]  /*1ae0*/  IMAD.MOV.U32 R38, RZ, RZ, R24 ;  /* 0x000000ffff267224 */ /* 0x020fcc00078e0018 */
[----:B------:R2:W5:Y:S01]  /*1af0*/  @P1 LDG.E R38, desc[UR36][R6.64] ;  /* 0x0000002406261981 */ /* 0x000562000c1e1900 */
[----:B------:R-:W-:Y:S01]  /*1b00*/  SHF.L.U32 R201, R205, 0x7, RZ ;  /* 0x00000007cdc97819 */ /* 0x000fe200000006ff */
[----:B------:R-:W-:Y:S01]  /*1b10*/  IMAD.IADD R10, R24, 0x1, -R9 ;  /* 0x00000001180a7824 */ /* 0x000fe200078e0a09 */
[----:B-1----:R-:W-:Y:S02]  /*1b20*/  ISETP.NE.AND P1, PT, R2, 0x1, PT ;  /* 0x000000010200780c */ /* 0x002fe40003f25270 */
[----:B------:R-:W1:Y:S11]  /*1b30*/  LDC.64 R2, c[0x0][0x9e0] ;  /* 0x00027800ff027b82 */ /* 0x000e760000000a00 */
[----:B------:R-:W4:Y:S08]  /*1b40*/  @P1 LDC R13, c[0x0][0x44c] ;  /* 0x00011300ff0d1b82 */ /* 0x000f300000000800 */
[----:B------:R-:W0:Y:S01]  /*1b50*/  @P1 LDC R8, c[0x0][0x450] ;  /* 0x00011400ff081b82 */ /* 0x000e220000000800 */
[----:B-1----:R-:W-:Y:S01]  /*1b60*/  ISETP.GE.AND P2, PT, R3, 0x1, PT ;  /* 0x000000010300780c */ /* 0x002fe20003f46270 */
[----:B---3--:R-:W-:-:S02]  /*1b70*/  @P0 IMAD.IADD R39, R11, 0x1, -R0 ;  /* 0x000000010b270824 */ /* 0x008fc400078e0a00 */
[----:B------:R-:W-:Y:S02]  /*1b80*/  VIADD R0, R201, 0x7f ;  /* 0x0000007fc9007836 */ /* 0x000fe40000000000 */
[----:B------:R-:W-:Y:S02]  /*1b90*/  IMAD.IADD R192, R10, 0x1, R39 ;  /* 0x000000010ac07824 */ /* 0x000fe400078e0227 */
[----:B----4-:R-:W-:-:S03]  /*1ba0*/  @P1 IMAD.HI.U32 R5, R0, R13, RZ ;  /* 0x0000000d00051227 */ /* 0x010fc600078e00ff */
[C---:B--2---:R-:W-:Y:S01]  /*1bb0*/  IADD3 R7, R192.reuse, 0x1, -R189 ;  /* 0x00000001c0077810 */ /* 0x044fe20007ffe8bd */
[----:B------:R-:W-:Y:S01]  /*1bc0*/  IMAD.MOV.U32 R4, RZ, RZ, R0 ;  /* 0x000000ffff047224 */ /* 0x000fe200078e0000 */
[----:B0-----:R-:W-:Y:S01]  /*1bd0*/  @P1 SHF.R.U32.HI R4, RZ, R8, R5 ;  /* 0x00000008ff041219 */ /* 0x001fe20000011605 */
[----:B------:R-:W-:-:S04]  /*1be0*/  VIADD R0, R192, 0x3f ;  /* 0x0000003fc0007836 */ /* 0x000fc80000000000 */
[----:B------:R-:W-:Y:S01]  /*1bf0*/  IMAD.IADD R7, R7, 0x1, R4 ;  /* 0x0000000107077824 */ /* 0x000fe200078e0204 */
[----:B------:R-:W-:-:S03]  /*1c00*/  SHF.R.S32.HI R5, RZ, 0x1f, R0 ;  /* 0x0000001fff057819 */ /* 0x000fc60000011400 */
[----:B------:R-:W-:Y:S01]  /*1c10*/  IMAD.IADD R2, R7, 0x1, R2 ;  /* 0x0000000107027824 */ /* 0x000fe200078e0202 */
[----:B------:R-:W-:-:S04]  /*1c20*/  LEA.HI R5, R5, R0, RZ, 0x6 ;  /* 0x0000000005057211 */ /* 0x000fc800078f30ff */
[----:B------:R-:W-:Y:S01]  /*1c30*/  SHF.R.S32.HI R44, RZ, 0x6, R5 ;  /* 0x00000006ff2c7819 */ /* 0x000fe20000011405 */
[----:B------:R-:W-:Y:S06]  /*1c40*/  @!P2 BRA `(.L_x_1776) ;  /* 0x000000000048a947 */ /* 0x000fec0003800000 */
[C---:B------:R-:W-:Y:S01]  /*1c50*/  ISETP.GT.AND P0, PT, R7.reuse, RZ, PT ;  /* 0x000000ff0700720c */ /* 0x040fe20003f04270 */
[----:B------:R-:W-:Y:S01]  /*1c60*/  BSSY B0, `(.L_x_1777) ;  /* 0x000000e000007945 */ /* 0x000fe20003800000 */
[----:B------:R-:W-:-:S11]  /*1c70*/  VIADD R0, R7, 0xffffffff ;  /* 0xffffffff07007836 */ /* 0x000fd60000000000 */
[----:B------:R-:W-:Y:S05]  /*1c80*/  @P0 BRA `(.L_x_1778) ;  /* 0x00000000001c0947 */ /* 0x000fea0003800000 */
[----:B------:R-:W-:Y:S01]  /*1c90*/  ISETP.NE.AND P0, PT, R3, 0x1, PT ;  /* 0x000000010300780c */ /* 0x000fe20003f05270 */
[----:B------:R-:W-:-:S12]  /*1ca0*/  IMAD.MOV R7, RZ, RZ, -R7 ;  /* 0x000000ffff077224 */ /* 0x000fd800078e0a07 */
[----:B------:R-:W0:Y:S02]  /*1cb0*/  @P0 LDC.64 R4, c[0x0][0x9e8] ;  /* 0x00027a00ff040b82 */ /* 0x000e240000000a00 */
[----:B0-----:R-:W-:-:S05]  /*1cc0*/  @P0 IMAD.HI.U32 R4, R7, R4, RZ ;  /* 0x0000000407040227 */ /* 0x001fca00078e00ff */
[----:B------:R-:W-:-:S04]  /*1cd0*/  @P0 SHF.R.U32.HI R7, RZ, R5, R4 ;  /* 0x00000005ff070219 */ /* 0x000fc80000011604 */
[----:B------:R-:W-:Y:S01]  /*1ce0*/  LOP3.LUT R0, RZ, R7, RZ, 0x33, !PT ;  /* 0x00000007ff007212 */ /* 0x000fe200078e33ff */
[----:B------:R-:W-:Y:S06]  /*1cf0*/  BRA `(.L_x_1779) ;  /* 0x0000000000107947 */ /* 0x000fec0003800000 */
.L_x_1778:
[----:B------:R-:W-:-:S13]  /*1d00*/  ISETP.NE.AND P0, PT, R3, 0x1, PT ;  /* 0x000000010300780c */ /* 0x000fda0003f05270 */
[----:B------:R-:W0:Y:S02]  /*1d10*/  @P0 LDC.64 R4, c[0x0][0x9e8] ;  /* 0x00027a00ff040b82 */ /* 0x000e240000000a00 */
[----:B0-----:R-:W-:-:S05]  /*1d20*/  @P0 IMAD.HI.U32 R4, R0, R4, RZ ;  /* 0x0000000400040227 */ /* 0x001fca00078e00ff */
[----:B------:R-:W-:-:S07]  /*1d30*/  @P0 SHF.R.U32.HI R0, RZ, R5, R4 ;  /* 0x00000005ff000219 */ /* 0x000fce0000011604 */
.L_x_1779:
[----:B------:R-:W-:Y:S05]  /*1d40*/  BSYNC B0 ;  /* 0x0000000000007941 */ /* 0x000fea0003800000 */
.L_x_1777:
[----:B------:R-:W-:-:S05]  /*1d50*/  IMAD R5, R0, R3, R3 ;  /* 0x0000000300057224 */ /* 0x000fca00078e0203 */
[----:B------:R-:W-:-:S07]  /*1d60*/  VIMNMX R2, R2, R5, PT ;  /* 0x0000000502027248 */ /* 0x000fce0003fe0100 */
.L_x_1776:
[----:B------:R-:W0:Y:S01]  /*1d70*/  @P1 LDC R4, c[0x0][0x44c] ;  /* 0x00011300ff041b82 */ /* 0x000e220000000800 */
[----:B------:R-:W-:Y:S01]  /*1d80*/  IADD3 R2, R2, 0x3f, RZ ;  /* 0x0000003f02027810 */ /* 0x000fe20007ffe0ff */
[----:B------:R-:W-:Y:S01]  /*1d90*/  IMAD.MOV.U32 R0, RZ, RZ, R201 ;  /* 0x000000ffff007224 */ /* 0x000fe200078e00c9 */
[----:B------:R-:W-:Y:S01]  /*1da0*/  ULDC UR4, c[0x0][0x9dc] ;  /* 0x0002770000047ab9 */ /* 0x000fe20000000800 */
[----:B------:R-:W-:Y:S01]  /*1db0*/  IMAD.IADD R161, R192, 0x1, -R189 ;  /* 0x00000001c0a17824 */ /* 0x000fe200078e0abd */
[----:B------:R-:W-:-:S03]  /*1dc0*/  SHF.R.S32.HI R5, RZ, 0x1f, R2 ;  /* 0x0000001fff057819 */ /* 0x000fc60000011402 */
[----:B------:R-:W1:Y:S01]  /*1dd0*/  @P1 LDC R7, c[0x0][0x450] ;  /* 0x00011400ff071b82 */ /* 0x000e620000000800 */
[----:B------:R-:W-:-:S04]  /*1de0*/  LEA.HI R5, R5, R2, RZ, 0x6 ;  /* 0x0000000205057211 */ /* 0x000fc800078f30ff */
[----:B------:R-:W-:-:S04]  /*1df0*/  SHF.R.S32.HI R5, RZ, 0x6, R5 ;  /* 0x00000006ff057819 */ /* 0x000fc80000011405 */
[----:B------:R-:W-:Y:S01]  /*1e00*/  VIMNMX R6, R44, R5, PT ;  /* 0x000000052c067248 */ /* 0x000fe20003fe0100 */
[----:B0-----:R-:W-:-:S05]  /*1e10*/  @P1 IMAD.HI.U32 R4, R201, R4, RZ ;  /* 0x00000004c9041227 */ /* 0x001fca00078e00ff */
[----:B-1----:R-:W-:-:S05]  /*1e20*/  @P1 SHF.R.U32.HI R0, RZ, R7, R4 ;  /* 0x00000007ff001219 */ /* 0x002fca0000011604 */
[----:B------:R-:W-:-:S04]  /*1e30*/  IMAD.IADD R0, R161, 0x1, R0 ;  /* 0x00000001a1007824 */ /* 0x000fc800078e0200 */
[----:B------:R-:W-:Y:S01]  /*1e40*/  VIADD R2, R0, -UR4 ;  /* 0x8000000400027c36 */ /* 0x000fe20008000000 */
[----:B------:R-:W-:Y:S06]  /*1e50*/  @!P2 BRA `(.L_x_1780) ;  /* 0x000000000044a947 */ /* 0x000fec0003800000 */
[----:B------:R-:W-:Y:S01]  /*1e60*/  ISETP.GT.AND P0, PT, R0, -0x1, PT ;  /* 0xffffffff0000780c */ /* 0x000fe20003f04270 */
[----:B------:R-:W-:-:S12]  /*1e70*/  BSSY B0, `(.L_x_1781) ;  /* 0x000000d000007945 */ /* 0x000fd80003800000 */
[----:B------:R-:W-:Y:S05]  /*1e80*/  @P0 BRA `(.L_x_1782) ;  /* 0x00000000001c0947 */ /* 0x000fea0003800000 */
[----:B------:R-:W-:Y:S02]  /*1e90*/  ISETP.NE.AND P0, PT, R3, 0x1, PT ;  /* 0x000000010300780c */ /* 0x000fe40003f05270 */
[----:B------:R-:W-:-:S11]  /*1ea0*/  LOP3.LUT R7, RZ, R0, RZ, 0x33, !PT ;  /* 0x00000000ff077212 */ /* 0x000fd600078e33ff */
[----:B------:R-:W0:Y:S02]  /*1eb0*/  @P0 LDC.64 R4, c[0x0][0x9e8] ;  /* 0x00027a00ff040b82 */ /* 0x000e240000000a00 */
[----:B0-----:R-:W-:-:S05]  /*1ec0*/  @P0 IMAD.HI.U32 R4, R7, R4, RZ ;  /* 0x0000000407040227 */ /* 0x001fca00078e00ff */
[----:B------:R-:W-:-:S04]  /*1ed0*/  @P0 SHF.R.U32.HI R7, RZ, R5, R4 ;  /* 0x00000005ff070219 */ /* 0x000fc80000011604 */
[----:B------:R-:W-:Y:S01]  /*1ee0*/  LOP3.LUT R0, RZ, R7, RZ, 0x33, !PT ;  /* 0x00000007ff007212 */ /* 0x000fe200078e33ff */
[----:B------:R-:W-:Y:S06]  /*1ef0*/  BRA `(.L_x_1783) ;  /* 0x0000000000107947 */ /* 0x000fec0003800000 */
.L_x_1782:
[----:B------:R-:W-:-:S13]  /*1f00*/  ISETP.NE.AND P0, PT, R3, 0x1, PT ;  /* 0x000000010300780c */ /* 0x000fda0003f05270 */
[----:B------:R-:W0:Y:S02]  /*1f10*/  @P0 LDC.64 R4, c[0x0][0x9e8] ;  /* 0x00027a00ff040b82 */ /* 0x000e240000000a00 */
[----:B0-----:R-:W-:-:S05]  /*1f20*/  @P0 IMAD.HI.U32 R4, R0, R4, RZ ;  /* 0x0000000400040227 */ /* 0x001fca00078e00ff */
[----:B------:R-:W-:-:S07]  /*1f30*/  @P0 SHF.R.U32.HI R0, RZ, R5, R4 ;  /* 0x00000005ff000219 */ /* 0x000fce0000011604 */
.L_x_1783:
[----:B------:R-:W-:Y:S05]  /*1f40*/  BSYNC B0 ;  /* 0x0000000000007941 */ /* 0x000fea0003800000 */
.L_x_1781:
[----:B------:R-:W-:-:S05]  /*1f50*/  IMAD R3, R0, R3, RZ ;  /* 0x0000000300037224 */ /* 0x000fca00078e02ff */
[----:B------:R-:W-:-:S07]  /*1f60*/  VIMNMX R2, R2, R3, !PT ;  /* 0x0000000302027248 */ /* 0x000fce0007fe0100 */
.L_x_1780:
[----:B------:R-:W-:Y:S01]  /*1f70*/  SHF.R.S32.HI R3, RZ, 0x1f, R2 ;  /* 0x0000001fff037819 */ /* 0x000fe20000011402 */
[----:B------:R-:W-:Y:S01]  /*1f80*/  BSSY B0, `(.L_x_1784) ;  /* 0x0000027000007945 */ /* 0x000fe20003800000 */
[----:B------:R-:W-:Y:S02]  /*1f90*/  LOP3.LUT R220, R215, 0xff, RZ, 0xc0, !PT ;  /* 0x000000ffd7dc7812 */ /* 0x000fe400078ec0ff */
[----:B------:R-:W-:Y:S02]  /*1fa0*/  LEA.HI R3, R3, R2, RZ, 0x6 ;  /* 0x0000000203037211 */ /* 0x000fe400078f30ff */
[----:B------:R-:W-:Y:S02]  /*1fb0*/  SHF.R.U32.HI R215, RZ, 0x10, R215 ;  /* 0x00000010ffd77819 */ /* 0x000fe400000116d7 */
[----:B------:R-:W-:-:S04]  /*1fc0*/  SHF.R.S32.HI R3, RZ, 0x6, R3 ;  /* 0x00000006ff037819 */ /* 0x000fc80000011403 */
[----:B------:R-:W-:Y:S01]  /*1fd0*/  VIMNMX R9, RZ, R3, !PT ;  /* 0x00000003ff097248 */ /* 0x000fe20007fe0100 */
[----:B------:R-:W-:-:S03]  /*1fe0*/  IMAD.MOV.U32 R3, RZ, RZ, RZ ;  /* 0x000000ffff037224 */ /* 0x000fc600078e00ff */
[----:B------:R-:W-:-:S13]  /*1ff0*/  ISETP.GT.AND P0, PT, R6, R9, PT ;  /* 0x000000090600720c */ /* 0x000fda0003f04270 */
[----:B------:R-:W-:Y:S05]  /*2000*/  @!P0 BRA `(.L_x_1785) ;  /* 0x0000000000788947 */ /* 0x000fea0003800000 */
[----:B------:R-:W-:Y:S01]  /*2010*/  ISETP.NE.AND P0, PT, R215, RZ, PT ;  /* 0x000000ffd700720c */ /* 0x000fe20003f05270 */
[----:B------:R-:W-:-:S03]  /*2020*/  ULDC UR4, c[0x0][0x9f0] ;  /* 0x00027c0000047ab9 */ /* 0x000fc60000000800 */
[----:B------:R-:W-:-:S04]  /*2030*/  SEL R11, R215, UR4, P0 ;  /* 0x00000004d70b7c07 */ /* 0x000fc80008000000 */
[-C--:B------:R-:W-:Y:S02]  /*2040*/  IABS R5, R11.reuse ;  /* 0x0000000b00057213 */ /* 0x080fe40000000000 */
[----:B------:R-:W-:Y:S02]  /*2050*/  IADD3 R0, R11, -0x1, R6 ;  /* 0xffffffff0b007810 */ /* 0x000fe40007ffe006 */
[----:B------:R-:W0:Y:S01]  /*2060*/  I2F.RP R4, R5 ;  /* 0x0000000500047306 */ /* 0x000e220000209400 */
[----:B------:R-:W-:Y:S02]  /*2070*/  IABS R12, R11 ;  /* 0x0000000b000c7213 */ /* 0x000fe40000000000 */
[----:B------:R-:W-:-:S05]  /*2080*/  IMAD.IADD R0, R0, 0x1, -R9 ;  /* 0x0000000100007824 */ /* 0x000fca00078e0a09 */
[----:B0-----:R-:W0:Y:S02]  /*2090*/  MUFU.RCP R4, R4 ;  /* 0x0000000400047308 */ /* 0x001e240000001000 */
[----:B0-----:R-:W-:Y:S02]  /*20a0*/  VIADD R2, R4, 0xffffffe ;  /* 0x0ffffffe04027836 */ /* 0x001fe40000000000 */
[----:B------:R-:W-:-:S04]  /*20b0*/  IMAD.MOV R4, RZ, RZ, -R12 ;  /* 0x000000ffff047224 */ /* 0x000fc800078e0a0c */
[----:B------:R0:W1:Y:S02]  /*20c0*/  F2I.FTZ.U32.TRUNC.NTZ R3, R2 ;  /* 0x0000000200037305 */ /* 0x000064000021f000 */
[----:B0-----:R-:W-:Y:S02]  /*20d0*/  IMAD.MOV.U32 R2, RZ, RZ, RZ ;  /* 0x000000ffff027224 */ /* 0x001fe400078e00ff */
[----:B-1----:R-:W-:-:S04]  /*20e0*/  IMAD.MOV R8, RZ, RZ, -R3 ;  /* 0x000000ffff087224 */ /* 0x002fc800078e0a03 */
[----:B------:R-:W-:Y:S01]  /*20f0*/  IMAD R7, R8, R5, RZ ;  /* 0x0000000508077224 */ /* 0x000fe200078e02ff */
[----:B------:R-:W-:Y:S02]  /*2100*/  IABS R8, R0 ;  /* 0x0000000000087213 */ /* 0x000fe40000000000 */
[----:B------:R-:W-:Y:S01]  /*2110*/  LOP3.LUT R0, R0, R11, RZ, 0x3c, !PT ;  /* 0x0000000b00007212 */ /* 0x000fe200078e3cff */
[----:B------:R-:W-:Y:S01]  /*2120*/  IMAD.HI.U32 R3, R3, R7, R2 ;  /* 0x0000000703037227 */ /* 0x000fe200078e0002 */
[----:B------:R-:W-:Y:S02]  /*2130*/  MOV R2, R8 ;  /* 0x0000000800027202 */ /* 0x000fe40000000f00 */
[----:B------:R-:W-:-:S03]  /*2140*/  ISETP.GE.AND P2, PT, R0, RZ, PT ;  /* 0x000000ff0000720c */ /* 0x000fc60003f46270 */
[----:B------:R-:W-:-:S04]  /*2150*/  IMAD.HI.U32 R3, R3, R2, RZ ;  /* 0x0000000203037227 */ /* 0x000fc800078e00ff */
[----:B------:R-:W-:-:S05]  /*2160*/  IMAD R2, R3, R4, R2 ;  /* 0x0000000403027224 */ /* 0x000fca00078e0202 */
[----:B------:R-:W-:-:S13]  /*2170*/  ISETP.GT.U32.AND P1, PT, R5, R2, PT ;  /* 0x000000020500720c */ /* 0x000fda0003f24070 */
[----:B------:R-:W-:Y:S02]  /*2180*/  @!P1 IMAD.IADD R2, R2, 0x1, -R5 ;  /* 0x0000000102029824 */ /* 0x000fe400078e0a05 */
[----:B------:R-:W-:Y:S01]  /*2190*/  @!P1 VIADD R3, R3, 0x1 ;  /* 0x0000000103039836 */ /* 0x000fe20000000000 */
[----:B------:R-:W-:Y:S02]  /*21a0*/  ISETP.NE.AND P1, PT, R11, RZ, PT ;  /* 0x000000ff0b00720c */ /* 0x000fe40003f25270 */
[----:B------:R-:W-:-:S13]  /*21b0*/  ISETP.GE.U32.AND P0, PT, R2, R5, PT ;  /* 0x000000050200720c */ /* 0x000fda0003f06070 */
[----:B------:R-:W-:-:S04]  /*21c0*/  @P0 VIADD R3, R3, 0x1 ;  /* 0x0000000103030836 */ /* 0x000fc80000000000 */
[----:B------:R-:W-:Y:S01]  /*21d0*/  @!P2 IMAD.MOV R3, RZ, RZ, -R3 ;  /* 0x000000ffff03a224 */ /* 0x000fe200078e0a03 */
[----:B------:R-:W-:-:S07]  /*21e0*/  @!P1 LOP3.LUT R3, RZ, R11, RZ, 0x33, !PT ;  /* 0x0000000bff039212 */ /* 0x000fce00078e33ff */
.L_x_1785:
[----:B------:R-:W-:Y:S05]  /*21f0*/  BSYNC B0 ;  /* 0x0000000000007941 */ /* 0x000fea0003800000 */
.L_x_1784:
[----:B------:R-:W-:-:S05]  /*2200*/  IMAD R0, R220, R3, R9 ;  /* 0x00000003dc007224 */ /* 0x000fca00078e0209 */
[C---:B------:R-:W-:Y:S01]  /*2210*/  VIADDMNMX R3, R0.reuse, R3, R6, PT ;  /* 0x0000000300037246 */ /* 0x040fe20003800106 */
[----:B------:R-:W-:-:S04]  /*2220*/  IMAD R0, R0, 0x40, -R10 ;  /* 0x0000004000007824 */ /* 0x000fc800078e0a0a */
[----:B------:R-:W-:Y:S01]  /*2230*/  IMAD R2, R3, 0x40, -R10 ;  /* 0x0000004003027824 */ /* 0x000fe200078e0a0a */
[----:B------:R-:W-:-:S04]  /*2240*/  VIMNMX R0, RZ, R0, !PT ;  /* 0x00000000ff007248 */ /* 0x000fc80007fe0100 */
        /* <DEDUP_REMOVED lines=31> */
.L_x_1788:
[----:B------:R-:W-:Y:S05]  /*2440*/  BSYNC B6 ;  /* 0x0000000000067941 */ /* 0x000fea0003800000 */
.L_x_1787:
[----:B------:R-:W-:Y:S01]  /*2450*/  VIADD R0, R22, 0x10000 ;  /* 0x0001000016007836 */ /* 0x000fe20000000000 */
[----:B------:R-:W-:Y:S04]  /*2460*/  BSSY B6, `(.L_x_1789) ;  /* 0x0000013000067945 */ /* 0x000fe80003800000 */
        /* <DEDUP_REMOVED lines=18> */
.L_x_1790:
[----:B------:R-:W-:Y:S05]  /*2590*/  BSYNC B6 ;  /* 0x0000000000067941 */ /* 0x000fea0003800000 */
.L_x_1789:
[----:B------:R-:W-:Y:S01]  /*25a0*/  ULDC.64 UR4, c[0x0][0x9f8] ;  /* 0x00027e0000047ab9 */ /* 0x000fe20000000a00 */
[----:B------:R-:W-:Y:S01]  /*25b0*/  IMAD.MOV.U32 R0, RZ, RZ, R207 ;  /* 0x000000ffff007224 */ /* 0x000fe200078e00cf */
[----:B------:R-:W-:Y:S01]  /*25c0*/  ISETP.NE.U32.AND P0, PT, RZ, UR4, PT ;  /* 0x00000004ff007c0c */ /* 0x000fe2000bf05070 */
[----:B------:R-:W0:Y:S01]  /*25d0*/  S2R R25, SR_TID.X ;  /* 0x0000000000197919 */ /* 0x000e220000002100 */
[----:B------:R-:W1:Y:S02]  /*25e0*/  LDC.64 R6, c[0x0][0x3f8] ;  /* 0x0000fe00ff067b82 */ /* 0x000e640000000a00 */
[----:B------:R-:W-:-:S06]  /*25f0*/  ISETP.NE.AND.EX P0, PT, RZ, UR5, PT, P0 ;  /* 0x00000005ff007c0c */ /* 0x000fcc000bf05300 */
[----:B------:R-:W2:Y:S08]  /*2600*/  LDC R57, c[0x0][0x3f4] ;  /* 0x0000fd00ff397b82 */ /* 0x000eb00000000800 */
[----:B------:R-:W3:Y:S08]  /*2610*/  @P0 LDC.64 R2, c[0x0][0x9f8] ;  /* 0x00027e00ff020b82 */ /* 0x000ef00000000a00 */
[----:B------:R-:W4:Y:S01]  /*2620*/  LDC.64 R4, c[0x0][0x408] ;  /* 0x00010200ff047b82 */ /* 0x000f220000000a00 */
[----:B---3--:R-:W-:-:S05]  /*2630*/  @P0 IMAD.WIDE R2, R207, 0x4, R2 ;  /* 0x00000004cf020825 */ /* 0x008fca00078e0202 */
[----:B------:R3:W3:Y:S01]  /*2640*/  @P0 LDG.E R0, desc[UR36][R2.64] ;  /* 0x0000002402000981 */ /* 0x0006e2000c1e1900 */
[----:B0-----:R-:W-:Y:S01]  /*2650*/  VIADD R10, R25, 0xffffff80 ;  /* 0xffffff80190a7836 */ /* 0x001fe20000000000 */
[----:B------:R-:W-:Y:S01]  /*2660*/  SHF.R.U32.HI R14, RZ, 0x7, R25 ;  /* 0x00000007ff0e7819 */ /* 0x000fe20000011619 */
[CC--:B----4-:R-:W-:Y:S01]  /*2670*/  IMAD.WIDE.U32 R36, R187.reuse, R4.reuse, R18 ;  /* 0x00000004bb247225 */ /* 0x0d0fe200078e0012 */
[----:B------:R-:W-:Y:S02]  /*2680*/  SHF.R.S32.HI R9, RZ, 0x1f, R187 ;  /* 0x0000001fff097819 */ /* 0x000fe400000114bb */
[----:B------:R-:W-:Y:S01]  /*2690*/  ISETP.NE.AND P6, PT, R14, 0x1, PT ;  /* 0x000000010e00780c */ /* 0x000fe20003fc5270 */
[----:B------:R-:W-:Y:S01]  /*26a0*/  IMAD.WIDE.U32 R40, R187, R4, R16 ;  /* 0x00000004bb287225 */ /* 0x000fe200078e0010 */
[----:B------:R-:W-:Y:S02]  /*26b0*/  SHF.R.S32.HI R11, RZ, 0x1f, R10 ;  /* 0x0000001fff0b7819 */ /* 0x000fe4000001140a */
[----:B--2---:R-:W-:Y:S01]  /*26c0*/  ISETP.GE.AND P0, PT, R16, R57, PT ;  /* 0x000000391000720c */ /* 0x004fe20003f06270 */
[----:B-1----:R-:W-:Y:S01]  /*26d0*/  IMAD R8, R9, R6, RZ ;  /* 0x0000000609087224 */ /* 0x002fe200078e02ff */
[----:B------:R-:W-:Y:S01]  /*26e0*/  LEA.HI R12, R11, R10, RZ, 0x3 ;  /* 0x0000000a0b0c7211 */ /* 0x000fe200078f18ff */
[----:B---3--:R-:W-:Y:S01]  /*26f0*/  IMAD.WIDE.U32 R2, R187, R6, R18 ;  /* 0x00000006bb027225 */ /* 0x008fe200078e0012 */
[----:B------:R-:W-:-:S02]  /*2700*/  SHF.R.U32.HI R27, RZ, 0x3, R202 ;  /* 0x00000003ff1b7819 */ /* 0x000fc400000116ca */
[----:B------:R-:W-:Y:S01]  /*2710*/  LOP3.LUT R15, R12, 0xfffffff8, RZ, 0xc0, !PT ;  /* 0xfffffff80c0f7812 */ /* 0x000fe200078ec0ff */
[----:B------:R-:W-:Y:S01]  /*2720*/  IMAD R11, R187, R7, R8 ;  /* 0x00000007bb0b7224 */ /* 0x000fe200078e0208 */
[----:B------:R-:W-:Y:S01]  /*2730*/  SHF.R.U32.HI R26, RZ, 0x3, R209 ;  /* 0x00000003ff1a7819 */ /* 0x000fe200000116d1 */
[----:B------:R-:W-:Y:S01]  /*2740*/  IMAD R8, R9, R4, RZ ;  /* 0x0000000409087224 */ /* 0x000fe200078e02ff */
[----:B------:R-:W-:Y:S01]  /*2750*/  SEL R9, R57, RZ, P0 ;  /* 0x000000ff39097207 */ /* 0x000fe20000000000 */
[----:B------:R-:W-:Y:S05]  /*2760*/  @!P6 WARPSYNC.ALL ;  /* 0x000000000000e948 */ /* 0x000fea0003800000 */
[----:B------:R-:W-:Y:S01]  /*2770*/  IADD3 R9, R16, R9, RZ ;  /* 0x0000000910097210 */ /* 0x000fe20007ffe0ff */
[----:B------:R-:W-:Y:S01]  /*2780*/  IMAD R13, R187, R5, R8 ;  /* 0x00000005bb0d7224 */ /* 0x000fe200078e0208 */
[----:B------:R-:W-:Y:S01]  /*2790*/  ULDC UR4, c[0x0][0x2f4] ;  /* 0x0000bd0000047ab9 */ /* 0x000fe20000000800 */
[----:B------:R-:W-:Y:S01]  /*27a0*/  IMAD.IADD R58, R10, 0x1, -R15 ;  /* 0x000000010a3a7824 */ /* 0x000fe200078e0a0f */
[----:B------:R-:W-:Y:S01]  /*27b0*/  SHF.R.S32.HI R8, RZ, 0x1f, R9 ;  /* 0x0000001fff087819 */ /* 0x000fe20000011409 */
[----:B------:R-:W-:Y:S01]  /*27c0*/  IMAD.IADD R37, R37, 0x1, R13 ;  /* 0x0000000125257824 */ /* 0x000fe200078e020d */
[----:B------:R-:W-:Y:S01]  /*27d0*/  SHF.L.U64.HI R48, R6, 0x6, R7 ;  /* 0x0000000606307819 */ /* 0x000fe20000010207 */
[----:B------:R-:W-:Y:S01]  /*27e0*/  IMAD.IADD R41, R13, 0x1, R41 ;  /* 0x000000010d297824 */ /* 0x000fe200078e0229 */
[----:B------:R-:W-:Y:S01]  /*27f0*/  LEA.HI R10, R8, R9, RZ, 0x7 ;  /* 0x00000009080a7211 */ /* 0x000fe200078f38ff */
[----:B------:R-:W-:Y:S01]  /*2800*/  IMAD.WIDE.U32 R20, R187, R6, R16 ;  /* 0x00000006bb147225 */ /* 0x000fe200078e0010 */
[----:B-----5:R-:W-:-:S02]  /*2810*/  SHF.R.S32.HI R13, RZ, 0x1f, R38 ;  /* 0x0000001fff0d7819 */ /* 0x020fc40000011426 */
[----:B------:R-:W-:Y:S01]  /*2820*/  LEA.HI R8, R8, R9, RZ, 0x4 ;  /* 0x0000000908087211 */ /* 0x000fe200078f20ff */
[----:B------:R-:W-:Y:S01]  /*2830*/  IMAD.IADD R3, R3, 0x1, R11 ;  /* 0x0000000103037824 */ /* 0x000fe200078e020b */
[----:B------:R-:W-:Y:S01]  /*2840*/  SHF.L.U64.HI R49, R6, 0x5, R7 ;  /* 0x0000000506317819 */ /* 0x000fe20000010207 */
[----:B------:R-:W-:Y:S01]  /*2850*/  IMAD.IADD R21, R11, 0x1, R21 ;  /* 0x000000010b157824 */ /* 0x000fe200078e0215 */
[--C-:B------:R-:W-:Y:S01]  /*2860*/  LOP3.LUT R9, R202, 0x70, R8.reuse, 0xf8, !PT ;  /* 0x00000070ca097812 */ /* 0x100fe200078ef808 */
[----:B------:R-:W-:Y:S01]  /*2870*/  IMAD.SHL.U32 R10, R10, 0x40, RZ ;  /* 0x000000400a0a7824 */ /* 0x000fe200078e00ff */
[----:B------:R-:W-:Y:S01]  /*2880*/  LOP3.LUT R11, R209, 0x70, R8, 0xf8, !PT ;  /* 0x00000070d10b7812 */ /* 0x000fe200078ef808 */
[----:B------:R-:W-:Y:S01]  /*2890*/  IMAD R12, R13, R6, RZ ;  /* 0x000000060d0c7224 */ /* 0x000fe200078e02ff */
[----:B------:R-:W-:Y:S01]  /*28a0*/  LOP3.LUT R9, R9, R27, RZ, 0x3c, !PT ;  /* 0x0000001b09097212 */ /* 0x000fe200078e3cff */
[----:B------:R-:W-:Y:S01]  /*28b0*/  IMAD R13, R13, R4, RZ ;  /* 0x000000040d0d7224 */ /* 0x000fe200078e02ff */
[----:B------:R-:W-:Y:S01]  /*28c0*/  LOP3.LUT R10, R10, 0xffffe000, RZ, 0xc0, !PT ;  /* 0xffffe0000a0a7812 */ /* 0x000fe200078ec0ff */
[C---:B------:R-:W-:Y:S01]  /*28d0*/  IMAD R61, R38.reuse, R7, R12 ;  /* 0x00000007263d7224 */ /* 0x040fe200078e020c */
[----:B------:R-:W-:Y:S01]  /*28e0*/  LOP3.LUT R11, R11, R26, RZ, 0x3c, !PT ;  /* 0x0000001a0b0b7212 */ /* 0x000fe200078e3cff */
[----:B------:R-:W-:Y:S01]  /*28f0*/  IMAD.WIDE.U32 R2, R38, R6, R2 ;  /* 0x0000000626027225 */ /* 0x000fe200078e0002 */
[----:B------:R-:W-:-:S02]  /*2900*/  LOP3.LUT R62, R8, 0xfffffff0, RZ, 0xc0, !PT ;  /* 0xfffffff0083e7812 */ /* 0x000fc400078ec0ff */
[----:B------:R-:W-:Y:S01]  /*2910*/  IADD3 R46, R9, R10, R203 ;  /* 0x0000000a092e7210 */ /* 0x000fe20007ffe0cb */
[----:B------:R-:W-:Y:S01]  /*2920*/  IMAD.WIDE.U32 R20, R38, R6, R20 ;  /* 0x0000000626147225 */ /* 0x000fe200078e0014 */
[----:B------:R-:W-:Y:S02]  /*2930*/  IADD3 R47, R11, R10, R212 ;  /* 0x0000000a0b2f7210 */ /* 0x000fe40007ffe0d4 */
[----:B------:R-:W-:Y:S01]  /*2940*/  SHF.L.U64.HI R52, R4, 0x6, R5 ;  /* 0x0000000604347819 */ /* 0x000fe20000010205 */
[----:B------:R-:W-:Y:S01]  /*2950*/  IMAD R13, R38, R5, R13 ;  /* 0x00000005260d7224 */ /* 0x000fe200078e020d */
[----:B------:R-:W-:Y:S01]  /*2960*/  SHF.L.U64.HI R53, R4, 0x5, R5 ;  /* 0x0000000504357819 */ /* 0x000fe20000010205 */
[-C--:B------:R-:W-:Y:S01]  /*2970*/  IMAD.WIDE.U32 R36, R38, R4.reuse, R36 ;  /* 0x0000000426247225 */ /* 0x080fe200078e0024 */
[----:B------:R-:W-:Y:S02]  /*2980*/  SHF.L.U32 R57, R57, 0x1, RZ ;  /* 0x0000000139397819 */ /* 0x000fe400000006ff */
[----:B------:R-:W-:Y:S01]  /*2990*/  ISETP.GE.AND P1, PT, R16, UR4, PT ;  /* 0x0000000410007c0c */ /* 0x000fe2000bf26270 */
[----:B------:R-:W-:Y:S01]  /*29a0*/  IMAD.WIDE.U32 R40, R38, R4, R40 ;  /* 0x0000000426287225 */ /* 0x000fe200078e0028 */
[----:B------:R-:W-:-:S02]  /*29b0*/  ISETP.GE.AND P2, PT, R184, UR4, PT ;  /* 0x00000004b8007c0c */ /* 0x000fc4000bf46270 */
[----:B------:R-:W-:Y:S01]  /*29c0*/  SHF.R.S32.HI R65, RZ, 0x4, R8 ;  /* 0x00000004ff417819 */ /* 0x000fe20000011408 */
[----:B------:R-:W-:Y:S01]  /*29d0*/  IMAD.IADD R60, R3, 0x1, R61 ;  /* 0x00000001033c7824 */ /* 0x000fe200078e023d */
[----:B------:R-:W-:Y:S01]  /*29e0*/  SHF.R.S32.HI R66, RZ, 0x1f, R62 ;  /* 0x0000001fff427819 */ /* 0x000fe2000001143e */
[----:B------:R-:W-:Y:S02]  /*29f0*/  IMAD.IADD R45, R45, 0x1, R24 ;  /* 0x000000012d2d7824 */ /* 0x000fe400078e0218 */
[C---:B------:R-:W-:Y:S02]  /*2a00*/  IMAD.SHL.U32 R50, R6.reuse, 0x40, RZ ;  /* 0x0000004006327824 */ /* 0x040fe400078e00ff */
[----:B------:R-:W-:Y:S02]  /*2a10*/  IMAD.SHL.U32 R51, R6, 0x20, RZ ;  /* 0x0000002006337824 */ /* 0x000fe400078e00ff */
[C---:B------:R-:W-:Y:S02]  /*2a20*/  IMAD.SHL.U32 R54, R4.reuse, 0x40, RZ ;  /* 0x0000004004367824 */ /* 0x040fe400078e00ff */
[----:B------:R-:W-:-:S02]  /*2a30*/  IMAD.SHL.U32 R55, R4, 0x20, RZ ;  /* 0x0000002004377824 */ /* 0x000fc400078e00ff */
[----:B------:R-:W-:Y:S02]  /*2a40*/  VIADD R56, R14, 0x8 ;  /* 0x000000080e387836 */ /* 0x000fe40000000000 */
[----:B------:R-:W-:Y:S02]  /*2a50*/  IMAD R58, R58, 0x20, R187 ;  /* 0x000000203a3a7824 */ /* 0x000fe400078e02bb */
[----:B------:R-:W-:Y:S02]  /*2a60*/  IMAD.IADD R61, R61, 0x1, R21 ;  /* 0x000000013d3d7824 */ /* 0x000fe400078e0215 */
[----:B------:R-:W-:Y:S02]  /*2a70*/  IMAD.IADD R63, R37, 0x1, R13 ;  /* 0x00000001253f7824 */ /* 0x000fe400078e020d */
[----:B------:R-:W-:Y:S01]  /*2a80*/  IMAD.IADD R64, R13, 0x1, R41 ;  /* 0x000000010d407824 */ /* 0x000fe200078e0229 */
[----:B------:R-:W-:Y:S01]  /*2a90*/  @!P6 BAR.SYNC.DEFER_BLOCKING 0x9, 0x100 ;  /* 0x024400000000eb1d */ /* 0x000fe20000010000 */
[----:B------:R-:W-:-:S07]  /*2aa0*/  SHF.R.S32.HI R59, RZ, 0x1f, R0 ;  /* 0x0000001fff3b7819 */ /* 0x000fce0000011400 */
.L_x_1844:
[----:B------:R-:W0:Y:S01]  /*2ab0*/  LDC R72, c[0x0][0x430] ;  /* 0x00010c00ff487b82 */ /* 0x000e220000000800 */
[----:B------:R-:W-:Y:S01]  /*2ac0*/  VIADD R42, R42, 0xffffffff ;  /* 0xffffffff2a2a7836 */ /* 0x000fe20000000000 */
[----:B------:R-:W-:-:S03]  /*2ad0*/  MOV R71, RZ ;  /* 0x000000ff00477202 */ /* 0x000fc60000000f00 */
[----:B------:R-:W-:-:S03]  /*2ae0*/  IMAD R4, R42, 0x40, R58 ;  /* 0x000000402a047824 */ /* 0x000fc600078e023a */
[----:B------:R-:W1:Y:S01]  /*2af0*/  LDC R78, c[0x0][0x3f4] ;  /* 0x0000fd00ff4e7b82 */ /* 0x000e620000000800 */
[----:B------:R-:W-:Y:S01]  /*2b00*/  IMAD.IADD R12, R45, 0x1, R4 ;  /* 0x000000012d0c7824 */ /* 0x000fe200078e0204 */
[----:B------:R-:W-:-:S03]  /*2b10*/  ISETP.GE.AND P3, PT, R4, R39, PT ;  /* 0x000000270400720c */ /* 0x000fc60003f66270 */
[----:B------:R-:W-:Y:S01]  /*2b20*/  IMAD.MOV.U32 R8, RZ, RZ, R12 ;  /* 0x000000ffff087224 */ /* 0x000fe200078e000c */
[----:B------:R-:W-:Y:S02]  /*2b30*/  ISETP.GT.OR P3, PT, R58, 0x3f, P3 ;  /* 0x0000003f3a00780c */ /* 0x000fe40001f64670 */
[----:B0-----:R-:W-:-:S11]  /*2b40*/  ISETP.NE.AND P4, PT, R72, 0x1, PT ;  /* 0x000000014800780c */ /* 0x001fd60003f85270 */
[----:B------:R-:W0:Y:S08]  /*2b50*/  @!P3 LDC.64 R6, c[0x0][0x428] ;  /* 0x00010a00ff06bb82 */ /* 0x000e300000000a00 */
[----:B--2---:R-:W2:Y:S08]  /*2b60*/  @!P3 LDC.64 R4, c[0x0][0x418] ;  /* 0x00010600ff04bb82 */ /* 0x004eb00000000a00 */
[----:B----4-:R-:W3:Y:S08]  /*2b70*/  @P4 LDC R9, c[0x0][0x434] ;  /* 0x00010d00ff094b82 */ /* 0x010ef00000000800 */
[----:B------:R-:W4:Y:S01]  /*2b80*/  @P4 LDC R10, c[0x0][0x438] ;  /* 0x00010e00ff0a4b82 */ /* 0x000f220000000800 */
[----:B---3--:R-:W-:-:S05]  /*2b90*/  @P4 IMAD.HI.U32 R9, R12, R9, RZ ;  /* 0x000000090c094227 */ /* 0x008fca00078e00ff */
[----:B----4-:R-:W-:Y:S01]  /*2ba0*/  @P4 SHF.R.U32.HI R8, RZ, R10, R9 ;  /* 0x0000000aff084219 */ /* 0x010fe20000011609 */
[----:B0-----:R-:W-:-:S03]  /*2bb0*/  @!P3 IMAD R10, R59, R6, RZ ;  /* 0x000000063b0ab224 */ /* 0x001fc600078e02ff */
[----:B------:R-:W-:Y:S01]  /*2bc0*/  @!P3 SHF.R.S32.HI R9, RZ, 0x1f, R8 ;  /* 0x0000001fff09b819 */ /* 0x000fe20000011408 */
[C---:B------:R-:W-:Y:S02]  /*2bd0*/  @!P3 IMAD R11, R0.reuse, R7, R10 ;  /* 0x00000007000bb224 */ /* 0x040fe400078e020a */
[----:B------:R-:W-:-:S04]  /*2be0*/  @!P3 IMAD.WIDE.U32 R6, R0, R6, R8 ;  /* 0x000000060006b225 */ /* 0x000fc800078e0008 */
[----:B------:R-:W-:Y:S01]  /*2bf0*/  @!P3 IMAD.IADD R7, R7, 0x1, R11 ;  /* 0x000000010707b824 */ /* 0x000fe200078e020b */
[----:B--2---:R-:W-:-:S04]  /*2c00*/  @!P3 LEA R4, P4, R6, R4, 0x2 ;  /* 0x000000040604b211 */ /* 0x004fc800078810ff */
[----:B------:R-:W-:Y:S02]  /*2c10*/  @!P3 LEA.HI.X R5, R6, R5, R7, 0x2, P4 ;  /* 0x000000050605b211 */ /* 0x000fe400020f1407 */
[----:B------:R-:W-:-:S03]  /*2c20*/  SHF.R.U32.HI R13, RZ, 0x3, R202 ;  /* 0x00000003ff0d7819 */ /* 0x000fc600000116ca */
[----:B------:R0:W5:Y:S01]  /*2c30*/  @!P3 LDG.E R71, desc[UR36][R4.64] ;  /* 0x000000240447b981 */ /* 0x000162000c1e1900 */
[----:B-1----:R-:W-:Y:S01]  /*2c40*/  ISETP.GE.AND P3, PT, R78, 0x1, PT ;  /* 0x000000014e00780c */ /* 0x002fe20003f66270 */
[----:B------:R-:W-:Y:S01]  /*2c50*/  IMAD.MOV R7, RZ, RZ, -R8 ;  /* 0x000000ffff077224 */ /* 0x000fe200078e0a08 */
[----:B------:R-:W-:Y:S01]  /*2c60*/  LOP3.LUT R6, R202, 0x70, R16, 0xf8, !PT ;  /* 0x00000070ca067812 */ /* 0x000fe200078ef810 */
[----:B------:R-:W-:Y:S05]  /*2c70*/  YIELD ;  /* 0x0000000000007946 */ /* 0x000fea0003800000 */
[----:B------:R-:W-:Y:S01]  /*2c80*/  LOP3.LUT R6, R203, R6, R13, 0xf6, !PT ;  /* 0x00000006cb067212 */ /* 0x000fe200078ef60d */
[----:B------:R-:W-:Y:S01]  /*2c90*/  IMAD R72, R72, R7, R12 ;  /* 0x0000000748487224 */ /* 0x000fe200078e020c */
[----:B------:R-:W-:Y:S01]  /*2ca0*/  ISETP.GT.AND P4, PT, R42, R43, PT ;  /* 0x0000002b2a00720c */ /* 0x000fe20003f84270 */
[----:B------:R-:W-:Y:S02]  /*2cb0*/  BSSY B0, `(.L_x_1791) ;  /* 0x00004a3000007945 */ /* 0x000fe40003800000 */
[----:B------:R-:W-:Y:S01]  /*2cc0*/  IMAD R7, R185, 0x4000, R6 ;  /* 0x00004000b9077824 */ /* 0x000fe200078e0206 */
[----:B------:R-:W-:-:S03]  /*2cd0*/  P2R R67, PR, RZ, 0x10 ;  /* 0x00000010ff437803 */ /* 0x000fc60000000000 */
[----:B------:R-:W-:Y:S01]  /*2ce0*/  IMAD.IADD R70, R22, 0x1, R7 ;  /* 0x0000000116467824 */ /* 0x000fe200078e0207 */
[----:B0-----:R-:W-:Y:S06]  /*2cf0*/  @!P3 BRA `(.L_x_1792) ;  /* 0x00000044006cb947 */ /* 0x001fec0003800000 */
[----:B------:R-:W-:Y:S01]  /*2d00*/  SHF.R.S32.HI R73, RZ, 0x1f, R72 ;  /* 0x0000001fff497819 */ /* 0x000fe20000011448 */
[----:B------:R-:W-:Y:S01]  /*2d10*/  ULDC.64 UR4, c[0x0][0x300] ;  /* 0x0000c00000047ab9 */ /* 0x000fe20000000a00 */
[----:B-----5:R-:W-:Y:S01]  /*2d20*/  SHF.R.S32.HI R74, RZ, 0x1f, R71 ;  /* 0x0000001fff4a7819 */ /* 0x020fe20000011447 */
[----:B------:R-:W-:Y:S01]  /*2d30*/  IMAD.WIDE.U32 R4, R72, UR4, RZ ;  /* 0x0000000448047c25 */ /* 0x000fe2000f8e00ff */
[----:B------:R-:W-:-:S03]  /*2d40*/  ULDC.64 UR6, c[0x0][0x2e8] ;  /* 0x0000ba0000067ab9 */ /* 0x000fc60000000a00 */
[----:B------:R-:W-:Y:S02]  /*2d50*/  IMAD R7, R73, UR4, RZ ;  /* 0x0000000449077c24 */ /* 0x000fe4000f8e02ff */
[----:B------:R-:W-:Y:S02]  /*2d60*/  IMAD R8, R52, R42, RZ ;  /* 0x0000002a34087224 */ /* 0x000fe400078e02ff */
[----:B------:R-:W-:Y:S01]  /*2d70*/  IMAD R7, R72, UR5, R7 ;  /* 0x0000000548077c24 */ /* 0x000fe2000f8e0207 */
[----:B------:R-:W-:Y:S01]  /*2d80*/  ULDC.64 UR4, c[0x0][0x310] ;  /* 0x0000c40000047ab9 */ /* 0x000fe20000000a00 */
[----:B------:R-:W-:Y:S02]  /*2d90*/  IMAD R75, R42, -0x40, R39 ;  /* 0xffffffc02a4b7824 */ /* 0x000fe400078e0227 */
[----:B------:R-:W-:Y:S02]  /*2da0*/  IMAD R6, R74, UR4, RZ ;  /* 0x000000044a067c24 */ /* 0x000fe4000f8e02ff */
[----:B------:R-:W-:Y:S01]  /*2db0*/  IMAD.IADD R5, R5, 0x1, R7 ;  /* 0x0000000105057824 */ /* 0x000fe200078e0207 */
[----:B------:R-:W-:Y:S01]  /*2dc0*/  VIMNMX R75, R75, 0x40, PT ;  /* 0x000000404b4b7848 */ /* 0x000fe20003fe0100 */
[----:B------:R-:W-:-:S02]  /*2dd0*/  IMAD R7, R71, UR5, R6 ;  /* 0x0000000547077c24 */ /* 0x000fc4000f8e0206 */
[----:B------:R-:W-:Y:S01]  /*2de0*/  IMAD.WIDE.U32 R4, R71, UR4, R4 ;  /* 0x0000000447047c25 */ /* 0x000fe2000f8e0004 */
[----:B------:R-:W-:-:S03]  /*2df0*/  ULDC.64 UR4, c[0x0][0x308] ;  /* 0x0000c20000047ab9 */ /* 0x000fc60000000a00 */
[----:B------:R-:W-:Y:S01]  /*2e00*/  IMAD.IADD R5, R5, 0x1, R7 ;  /* 0x0000000105057824 */ /* 0x000fe200078e0207 */
[----:B------:R-:W-:Y:S01]  /*2e10*/  SHF.R.S32.HI R7, RZ, 0x1f, R42 ;  /* 0x0000001fff077819 */ /* 0x000fe2000001142a */
[----:B------:R-:W-:Y:S02]  /*2e20*/  IMAD R6, R48, R42, RZ ;  /* 0x0000002a30067224 */ /* 0x000fe400078e02ff */
[C---:B------:R-:W-:Y:S01]  /*2e30*/  IMAD.WIDE.U32 R4, R188.reuse, UR4, R4 ;  /* 0x00000004bc047c25 */ /* 0x040fe2000f8e0004 */
[----:B------:R-:W-:Y:S02]  /*2e40*/  ULDC.U8 UR4, c[0x0][0x410] ;  /* 0x0001040000047ab9 */ /* 0x000fe40000000000 */
[----:B------:R-:W-:Y:S01]  /*2e50*/  ISETP.NE.AND P3, PT, RZ, UR4, PT ;  /* 0x00000004ff007c0c */ /* 0x000fe2000bf65270 */
[----:B------:R-:W-:Y:S01]  /*2e60*/  IMAD R80, R188, UR5, R5 ;  /* 0x00000005bc507c24 */ /* 0x000fe2000f8e0205 */
[----:B------:R-:W-:Y:S01]  /*2e70*/  IADD3 R79, P4, R4, UR6, RZ ;  /* 0x00000006044f7c10 */ /* 0x000fe2000ff9e0ff */
[----:B------:R-:W-:-:S02]  /*2e80*/  IMAD R9, R7, R50, R6 ;  /* 0x0000003207097224 */ /* 0x000fc400078e0206 */
[----:B------:R-:W-:Y:S01]  /*2e90*/  IMAD R11, R7, R54, R8 ;  /* 0x00000036070b7224 */ /* 0x000fe200078e0208 */
[----:B------:R-:W-:Y:S01]  /*2ea0*/  IADD3.X R80, R80, UR7, RZ, P4, !PT ;  /* 0x0000000750507c10 */ /* 0x000fe2000a7fe4ff */
[----:B------:R-:W-:-:S04]  /*2eb0*/  IMAD.WIDE.U32 R6, R50, R42, RZ ;  /* 0x0000002a32067225 */ /* 0x000fc800078e00ff */
[----:B------:R-:W-:-:S04]  /*2ec0*/  IMAD.WIDE.U32 R4, R54, R42, RZ ;  /* 0x0000002a36047225 */ /* 0x000fc800078e00ff */
[----:B------:R-:W-:Y:S02]  /*2ed0*/  IMAD.IADD R14, R7, 0x1, R9 ;  /* 0x00000001070e7824 */ /* 0x000fe400078e0209 */
[----:B------:R-:W-:Y:S01]  /*2ee0*/  IMAD.IADD R76, R5, 0x1, R11 ;  /* 0x00000001054c7824 */ /* 0x000fe200078e020b */
[----:B------:R-:W-:Y:S06]  /*2ef0*/  @!P3 BRA `(.L_x_1793) ;  /* 0x000000200064b947 */ /* 0x000fec0003800000 */
[----:B------:R-:W-:Y:S01]  /*2f00*/  ISETP.GE.AND P3, PT, R187, R75, PT ;  /* 0x0000004bbb00720c */ /* 0x000fe20003f66270 */
[----:B------:R-:W-:Y:S01]  /*2f10*/  BSSY B1, `(.L_x_1794) ;  /* 0x0000017000017945 */ /* 0x000fe20003800000 */
[----:B------:R-:W-:Y:S02]  /*2f20*/  CS2R R8, SRZ ;  /* 0x0000000000087805 */ /* 0x000fe4000001ff00 */
[----:B------:R-:W-:Y:S02]  /*2f30*/  CS2R R30, SRZ ;  /* 0x00000000001e7805 */ /* 0x000fe4000001ff00 */
[----:B------:R-:W-:Y:S02]  /*2f40*/  CS2R R34, SRZ ;  /* 0x0000000000227805 */ /* 0x000fe4000001ff00 */
[----:B------:R-:W-:Y:S02]  /*2f50*/  CS2R R32, SRZ ;  /* 0x0000000000207805 */ /* 0x000fe4000001ff00 */
[----:B------:R-:W-:-:S03]  /*2f60*/  CS2R R68, SRZ ;  /* 0x0000000000447805 */ /* 0x000fc6000001ff00 */
[----:B------:R-:W-:Y:S05]  /*2f70*/  @P3 BRA `(.L_x_1795) ;  /* 0x0000000000403947 */ /* 0x000fea0003800000 */
        /* <DEDUP_REMOVED lines=16> */
.L_x_1795:
[----:B------:R-:W-:Y:S05]  /*3080*/  BSYNC B1 ;  /* 0x0000000000017941 */ /* 0x000fea0003800000 */
.L_x_1794:
[----:B0-----:R-:W-:Y:S01]  /*3090*/  VIADD R10, R187, 0x20 ;  /* 0x00000020bb0a7836 */ /* 0x001fe20000000000 */
[----:B------:R-:W-:Y:S01]  /*30a0*/  BSSY B1, `(.L_x_1796) ;  /* 0x000001c000017945 */ /* 0x000fe20003800000 */
[----:B------:R-:W-:Y:S02]  /*30b0*/  CS2R R26, SRZ ;  /* 0x00000000001a7805 */ /* 0x000fe4000001ff00 */
[----:B------:R-:W-:Y:S01]  /*30c0*/  CS2R R24, SRZ ;  /* 0x0000000000187805 */ /* 0x000fe2000001ff00 */
[----:B-----5:R-:W-:Y:S01]  /*30d0*/  IMAD.MOV.U32 R86, RZ, RZ, R30 ;  /* 0x000000ffff567224 */ /* 0x020fe200078e001e */
[----:B------:R-:W-:Y:S01]  /*30e0*/  ISETP.GE.AND P4, PT, R10, R75, PT ;  /* 0x0000004b0a00720c */ /* 0x000fe20003f86270 */
[----:B------:R-:W-:Y:S01]  /*30f0*/  IMAD.MOV.U32 R88, RZ, RZ, R34 ;  /* 0x000000ffff587224 */ /* 0x000fe200078e0022 */
[----:B------:R-:W-:-:S11]  /*3100*/  CS2R R28, SRZ ;  /* 0x00000000001c7805 */ /* 0x000fd6000001ff00 */
        /* <DEDUP_REMOVED lines=21> */
.L_x_1797:
[----:B------:R-:W-:Y:S05]  /*3260*/  BSYNC B1 ;  /* 0x0000000000017941 */ /* 0x000fea0003800000 */
.L_x_1796:
[----:B------:R-:W-:Y:S01]  /*3270*/  UISETP.NE.AND UP0, UPT, UR61, 0x3, UPT ;  /* 0x000000033d00788c */ /* 0x000fe2000bf05270 */
[----:B------:R-:W-:Y:S01]  /*3280*/  MOV R87, R32 ;  /* 0x0000002000577202 */ /* 0x000fe20000000f00 */
[----:B------:R-:W-:Y:S02]  /*3290*/  IMAD.MOV.U32 R89, RZ, RZ, R68 ;  /* 0x000000ffff597224 */ /* 0x000fe400078e0044 */
[----:B-----5:R-:W-:Y:S02]  /*32a0*/  IMAD.MOV.U32 R82, RZ, RZ, R8 ;  /* 0x000000ffff527224 */ /* 0x020fe400078e0008 */
[----:B------:R-:W-:Y:S01]  /*32b0*/  PLOP3.LUT P5, PT, PT, PT, UP0, 0x80, 0x0 ;  /* 0x000000000000781c */ /* 0x000fe20003faf008 */
[----:B------:R-:W-:Y:S02]  /*32c0*/  IMAD.MOV.U32 R84, RZ, RZ, R26 ;  /* 0x000000ffff547224 */ /* 0x000fe400078e001a */
[----:B------:R-:W-:Y:S02]  /*32d0*/  IMAD.MOV.U32 R83, RZ, RZ, R24 ;  /* 0x000000ffff537224 */ /* 0x000fe400078e0018 */
[----:B------:R-:W-:-:S08]  /*32e0*/  IMAD.MOV.U32 R85, RZ, RZ, R28 ;  /* 0x000000ffff557224 */ /* 0x000fd000078e001c */
[----:B------:R-:W-:Y:S05]  /*32f0*/  @!P5 BRA `(.L_x_1798) ;  /* 0x000000000004d947 */ /* 0x000fea0003800000 */
[----:B------:R-:W-:Y:S01]  /*3300*/  BPT.TRAP 0x1 ;  /* 0x000000040000795c */ /* 0x000fe20000300000 */
.L_x_1798:
[----:B------:R-:W-:Y:S01]  /*3310*/  IMAD R76, R185, 0x8, R22 ;  /* 0x00000008b94c7824 */ /* 0x000fe200078e0216 */
[----:B------:R-:W-:Y:S01]  /*3320*/  SHF.L.U32 R77, R200, 0x1f, RZ ;  /* 0x0000001fc84d7819 */ /* 0x000fe200000006ff */
[----:B------:R-:W-:Y:S03]  /*3330*/  BSSY B1, `(.L_x_1799) ;  /* 0x0000003000017945 */ /* 0x000fe60003800000 */
[----:B------:R-:W1:Y:S02]  /*3340*/  SYNCS.PHASECHK.TRANS64.TRYWAIT P6, [R76+URZ+0x28490], R77 ;  /* 0x0284904d4c0075a7 */ /* 0x000e6400080c017f */
[----:B-1----:R-:W-:Y:S05]  /*3350*/  @!P6 BRA `(.L_x_1800) ;  /* 0x0000028800f0e947 */ /* 0x002fea0003800000 */
.L_x_2184:
[----:B------:R-:W-:Y:S05]  /*3360*/  BSYNC B1 ;  /* 0x0000000000017941 */ /* 0x000fea0003800000 */
.L_x_1799:
[----:B------:R-:W-:-:S03]  /*3370*/  UMOV UR4, 0xffffffff ;  /* 0xffffffff00047882 */ /* 0x000fc60000000000 */
[----:B------:R-:W-:Y:S05]  /*3380*/  BRA.DIV UR4, `(.L_x_1801) ;  /* 0x0000028a04f87947 */ /* 0x000fea000b800000 */
[----:B------:R2:W3:Y:S04]  /*3390*/  SHFL.IDX PT, R81, R80, RZ, 0x181f ;  /* 0x00181fff50517589 */ /* 0x0004e800000e0000 */
[----:B------:R2:W4:Y:S02]  /*33a0*/  SHFL.IDX PT, R14, R79, RZ, 0x181f ;  /* 0x00181fff4f0e7589 */ /* 0x00052400000e0000 */
.L_x_2188:
[----:B------:R-:W-:Y:S04]  /*33b0*/  BSSY B1, `(.L_x_1802) ;  /* 0x00000e4000017945 */ /* 0x000fe80003800000 */
[----:B------:R-:W-:Y:S05]  /*33c0*/  @P3 BRA `(.L_x_1803) ;  /* 0x0000000c00883947 */ /* 0x000fea0003800000 */
[----:B------:R-:W-:Y:S04]  /*33d0*/  BSSY B2, `(.L_x_1804) ;  /* 0x0000071000027945 */ /* 0x000fe80003800000 */
[----:B------:R-:W-:Y:S05]  /*33e0*/  @P1 BRA `(.L_x_1805) ;  /* 0x0000000400bc1947 */ /* 0x000fea0003800000 */
[----:B0-----:R0:W0:Y:S01]  /*33f0*/  LDS.128 R4, [R70+0x20000] ;  /* 0x0200000046047984 */ /* 0x0010220000000c00 */
[----:B----4-:R-:W-:Y:S01]  /*3400*/  IADD3 R10, P3, R16, R14, RZ ;  /* 0x0000000e100a7210 */ /* 0x010fe20007f7e0ff */
[----:B------:R-:W-:Y:S04]  /*3410*/  BSSY B3, `(.L_x_1806) ;  /* 0x000006b000037945 */ /* 0x000fe80003800000 */
[----:B---3--:R-:W-:Y:S01]  /*3420*/  IMAD.X R11, R81, 0x1, R17, P3 ;  /* 0x00000001510b7824 */ /* 0x008fe200018e0611 */
[----:B------:R-:W-:-:S13]  /*3430*/  ISETP.GE.AND P3, PT, R18, R78, PT ;  /* 0x0000004e1200720c */ /* 0x000fda0003f66270 */
[----:B------:R-:W-:Y:S05]  /*3440*/  @P3 BRA `(.L_x_1807) ;  /* 0x00000004009c3947 */ /* 0x000fea0003800000 */
[----:B------:R-:W-:Y:S01]  /*3450*/  SHF.R.U32.HI R12, RZ, 0x8, R35 ;  /* 0x00000008ff0c7819 */ /* 0x000fe20000011623 */
[----:B0-----:R-:W-:Y:S01]  /*3460*/  IMAD.MOV.U32 R15, RZ, RZ, R4 ;  /* 0x000000ffff0f7224 */ /* 0x001fe200078e0004 */
[----:B------:R-:W-:Y:S02]  /*3470*/  SHF.R.U32.HI R34, RZ, 0x8, R69 ;  /* 0x00000008ff227819 */ /* 0x000fe40000011645 */
[----:B------:R-:W-:Y:S01]  /*3480*/  SHF.R.U32.HI R90, RZ, 0x10, R35 ;  /* 0x00000010ff5a7819 */ /* 0x000fe20000011623 */
[----:B------:R-:W-:Y:S01]  /*3490*/  IMAD.SHL.U32 R12, R12, 0x100, RZ ;  /* 0x000001000c0c7824 */ /* 0x000fe200078e00ff */
[----:B------:R-:W-:Y:S01]  /*34a0*/  LOP3.LUT R13, R35, 0xff0000ff, RZ, 0xc0, !PT ;  /* 0xff0000ff230d7812 */ /* 0x000fe200078ec0ff */
[----:B------:R-:W-:Y:S01]  /*34b0*/  IMAD.SHL.U32 R34, R34, 0x100, RZ ;  /* 0x0000010022227824 */ /* 0x000fe200078e00ff */
[----:B------:R-:W-:Y:S02]  /*34c0*/  SHF.R.U32.HI R68, RZ, 0x10, R69 ;  /* 0x00000010ff447819 */ /* 0x000fe40000011645 */
[----:B------:R-:W-:-:S02]  /*34d0*/  LOP3.LUT R35, R69, 0xff0000ff, RZ, 0xc0, !PT ;  /* 0xff0000ff45237812 */ /* 0x000fc400078ec0ff */
[----:B------:R-:W-:Y:S02]  /*34e0*/  LOP3.LUT R13, R13, 0xff00, R12, 0xf8, !PT ;  /* 0x0000ff000d0d7812 */ /* 0x000fe400078ef80c */
[----:B------:R-:W-:Y:S01]  /*34f0*/  LOP3.LUT R69, R35, 0xff00, R34, 0xf8, !PT ;  /* 0x0000ff0023457812 */ /* 0x000fe200078ef822 */
[----:B------:R-:W-:Y:S01]  /*3500*/  IMAD.U32 R34, R68, 0x10000, RZ ;  /* 0x0001000044227824 */ /* 0x000fe200078e00ff */
[----:B------:R-:W-:Y:S02]  /*3510*/  SHF.L.U32 R12, R90, 0x10, RZ ;  /* 0x000000105a0c7819 */ /* 0x000fe400000006ff */
[----:B------:R-:W-:Y:S02]  /*3520*/  F2FP.F16.E4M3.UNPACK_B R4, R5 ;  /* 0x00000005ff04723e */ /* 0x000fe400020006ff */
[----:B------:R-:W-:Y:S02]  /*3530*/  F2FP.F16.E4M3.UNPACK_B R35, R89.H1 ;  /* 0x00000059ff23723e */ /* 0x000fe400030006ff */
[----:B------:R-:W-:-:S02]  /*3540*/  LOP3.LUT R12, R13, 0xff0000, R12, 0xf8, !PT ;  /* 0x00ff00000d0c7812 */ /* 0x000fc400078ef80c */
[----:B------:R-:W-:Y:S01]  /*3550*/  LOP3.LUT R13, R69, 0xff0000, R34, 0xf8, !PT ;  /* 0x00ff0000450d7812 */ /* 0x000fe200078ef822 */
[--C-:B------:R-:W-:Y:S01]  /*3560*/  HADD2.F32 R34, -RZ, R4.reuse.H1_H1 ;  /* 0x30000004ff227230 */ /* 0x100fe20000004100 */
[-C--:B------:R-:W-:Y:S01]  /*3570*/  F2FP.F16.E4M3.UNPACK_B R69, R88.reuse.H1 ;  /* 0x00000058ff45723e */ /* 0x080fe200030006ff */
[--C-:B------:R-:W-:Y:S01]  /*3580*/  HADD2.F32 R93, -RZ, R35.reuse.H0_H0 ;  /* 0x20000023ff5d7230 */ /* 0x100fe20000004100 */
[----:B------:R-:W-:Y:S01]  /*3590*/  F2FP.F16.E4M3.UNPACK_B R5, R5.H1 ;  /* 0x00000005ff05723e */ /* 0x000fe200030006ff */
[----:B------:R-:W-:Y:S01]  /*35a0*/  HADD2.F32 R4, -RZ, R4.H0_H0 ;  /* 0x20000004ff047230 */ /* 0x000fe20000004100 */
[----:B------:R-:W-:Y:S01]  /*35b0*/  F2FP.F16.E4M3.UNPACK_B R89, R89 ;  /* 0x00000059ff59723e */ /* 0x000fe200020006ff */
[----:B------:R-:W-:Y:S02]  /*35c0*/  HADD2.F32 R90, -RZ, R35.H1_H1 ;  /* 0x30000023ff5a7230 */ /* 0x000fe40000004100 */
[----:B------:R-:W-:Y:S01]  /*35d0*/  FMUL.FTZ R95, R34, R93 ;  /* 0x0000005d225f7220 */ /* 0x000fe20000410000 */
[----:B------:R-:W-:Y:S01]  /*35e0*/  HADD2.F32 R91, -RZ, R69.H0_H0 ;  /* 0x20000045ff5b7230 */ /* 0x000fe20000004100 */
[----:B------:R-:W-:Y:S01]  /*35f0*/  F2FP.F16.E4M3.UNPACK_B R88, R88 ;  /* 0x00000058ff58723e */ /* 0x000fe200020006ff */
[----:B------:R-:W-:-:S02]  /*3600*/  HADD2.F32 R68, -RZ, R5.H1_H1 ;  /* 0x30000005ff447230 */ /* 0x000fc40000004100 */
[----:B------:R-:W-:Y:S02]  /*3610*/  HADD2.F32 R35, -RZ, R5.H0_H0 ;  /* 0x20000005ff237230 */ /* 0x000fe40000004100 */
[----:B------:R-:W-:Y:S01]  /*3620*/  FMUL.FTZ R5, R4, R93 ;  /* 0x0000005d04057220 */ /* 0x000fe20000410000 */
[----:B------:R-:W-:Y:S02]  /*3630*/  HADD2.F32 R69, -RZ, R69.H1_H1 ;  /* 0x30000045ff457230 */ /* 0x000fe40000004100 */
[-C--:B------:R-:W-:Y:S01]  /*3640*/  FMUL.FTZ R92, R68, R90.reuse ;  /* 0x0000005a445c7220 */ /* 0x080fe20000410000 */
[-C--:B------:R-:W-:Y:S01]  /*3650*/  FFMA.FTZ R4, R4, R91.reuse, -R95 ;  /* 0x0000005b04047223 */ /* 0x080fe2000001085f */
[----:B------:R-:W-:Y:S01]  /*3660*/  FFMA.FTZ R5, R34, R91, R5 ;  /* 0x0000005b22057223 */ /* 0x000fe20000010005 */
[C---:B------:R-:W-:Y:S01]  /*3670*/  FMUL.FTZ R93, R35.reuse, R90 ;  /* 0x0000005a235d7220 */ /* 0x040fe20000410000 */
[----:B------:R-:W-:Y:S01]  /*3680*/  F2FP.F16.E4M3.UNPACK_B R34, R15.H1 ;  /* 0x0000000fff22723e */ /* 0x000fe200030006ff */
[----:B------:R-:W-:Y:S01]  /*3690*/  FFMA.FTZ R94, R35, R69, -R92 ;  /* 0x00000045235e7223 */ /* 0x000fe2000001085c */
[----:B------:R-:W-:Y:S01]  /*36a0*/  F2FP.F16.E4M3.UNPACK_B R15, R15 ;  /* 0x0000000fff0f723e */ /* 0x000fe200020006ff */
[----:B------:R-:W-:Y:S01]  /*36b0*/  FFMA.FTZ R95, R68, R69, R93 ;  /* 0x00000045445f7223 */ /* 0x000fe2000001005d */
[----:B------:R-:W-:-:S02]  /*36c0*/  HADD2.F32 R90, -RZ, R89.H1_H1 ;  /* 0x30000059ff5a7230 */ /* 0x000fc40000004100 */
[--C-:B------:R-:W-:Y:S02]  /*36d0*/  HADD2.F32 R68, -RZ, R34.reuse.H0_H0 ;  /* 0x20000022ff447230 */ /* 0x100fe40000004100 */
[----:B------:R-:W-:Y:S02]  /*36e0*/  HADD2.F32 R69, -RZ, R34.H1_H1 ;  /* 0x30000022ff457230 */ /* 0x000fe40000004100 */
        /* <DEDUP_REMOVED lines=11> */
[-C--:B------:R-:W-:Y:S01]  /*37a0*/  FFMA.FTZ R15, R34, R88.reuse, -R91 ;  /* 0x00000058220f7223 */ /* 0x080fe2000001085b */
[----:B------:R-:W-:Y:S01]  /*37b0*/  FFMA.FTZ R34, R35, R88, R90 ;  /* 0x0000005823227223 */ /* 0x000fe2000001005a */
[----:B------:R-:W-:-:S02]  /*37c0*/  F2FP.F16.E4M3.UNPACK_B R88, R7.H1 ;  /* 0x00000007ff58723e */ /* 0x000fc400030006ff */
[----:B------:R-:W-:Y:S02]  /*37d0*/  F2FP.SATFINITE.E4M3.F32.PACK_AB_MERGE_C R35, R95, R94, RZ ;  /* 0x0000005e5f23723e */ /* 0x000fe400048070ff */
[----:B------:R-:W-:Y:S01]  /*37e0*/  F2FP.SATFINITE.E4M3.F32.PACK_AB_MERGE_C R68, R69, R68, RZ ;  /* 0x000000444544723e */ /* 0x000fe200048070ff */
[--C-:B------:R-:W-:Y:S01]  /*37f0*/  HADD2.F32 R89, -RZ, R88.reuse.H0_H0 ;  /* 0x20000058ff597230 */ /* 0x100fe20000004100 */
[-C--:B------:R-:W-:Y:S01]  /*3800*/  F2FP.F16.E4M3.UNPACK_B R95, R13.reuse.H1 ;  /* 0x0000000dff5f723e */ /* 0x080fe200030006ff */
[----:B------:R-:W-:Y:S01]  /*3810*/  HADD2.F32 R88, -RZ, R88.H1_H1 ;  /* 0x30000058ff587230 */ /* 0x000fe20000004100 */
[----:B------:R-:W-:Y:S02]  /*3820*/  F2FP.F16.E4M3.UNPACK_B R69, R6.H1 ;  /* 0x00000006ff45723e */ /* 0x000fe400030006ff */
[----:B------:R-:W-:Y:S01]  /*3830*/  F2FP.F16.E4M3.UNPACK_B R94, R13 ;  /* 0x0000000dff5e723e */ /* 0x000fe200020006ff */
[----:B------:R-:W-:Y:S01]  /*3840*/  HADD2.F32 R92, -RZ, R95.H1_H1 ;  /* 0x3000005fff5c7230 */ /* 0x000fe20000004100 */
[-C--:B------:R-:W-:Y:S01]  /*3850*/  F2FP.F16.E4M3.UNPACK_B R91, R12.reuse.H1 ;  /* 0x0000000cff5b723e */ /* 0x080fe200030006ff */
[----:B------:R-:W-:Y:S01]  /*3860*/  HADD2.F32 R13, -RZ, R69.H1_H1 ;  /* 0x30000045ff0d7230 */ /* 0x000fe20000004100 */
[----:B------:R-:W-:Y:S01]  /*3870*/  F2FP.F16.E4M3.UNPACK_B R90, R12 ;  /* 0x0000000cff5a723e */ /* 0x000fe200020006ff */
[----:B------:R-:W-:-:S02]  /*3880*/  HADD2.F32 R96, -RZ, R94.H1_H1 ;  /* 0x3000005eff607230 */ /* 0x000fc40000004100 */
[CC--:B------:R-:W-:Y:S01]  /*3890*/  FMUL.FTZ R12, R88.reuse, R92.reuse ;  /* 0x0000005c580c7220 */ /* 0x0c0fe20000410000 */
[----:B------:R-:W-:Y:S02]  /*38a0*/  HADD2.F32 R69, -RZ, R69.H0_H0 ;  /* 0x20000045ff457230 */ /* 0x000fe40000004100 */
[----:B------:R-:W-:Y:S01]  /*38b0*/  FMUL.FTZ R97, R89, R92 ;  /* 0x0000005c59617220 */ /* 0x000fe20000410000 */
[----:B------:R-:W-:Y:S02]  /*38c0*/  HADD2.F32 R93, -RZ, R91.H1_H1 ;  /* 0x3000005bff5d7230 */ /* 0x000fe40000004100 */
[-C--:B------:R-:W-:Y:S01]  /*38d0*/  FMUL.FTZ R98, R13, R96.reuse ;  /* 0x000000600d627220 */ /* 0x080fe20000410000 */
[----:B------:R-:W-:Y:S01]  /*38e0*/  HADD2.F32 R92, -RZ, R90.H1_H1 ;  /* 0x3000005aff5c7230 */ /* 0x000fe20000004100 */
[----:B------:R-:W-:Y:S01]  /*38f0*/  F2FP.F16.E4M3.UNPACK_B R7, R7 ;  /* 0x00000007ff07723e */ /* 0x000fe200020006ff */
[----:B------:R-:W-:Y:S01]  /*3900*/  FMUL.FTZ R96, R69, R96 ;  /* 0x0000006045607220 */ /* 0x000fe20000410000 */
[----:B------:R-:W-:Y:S01]  /*3910*/  F2FP.F16.E4M3.UNPACK_B R6, R6 ;  /* 0x00000006ff06723e */ /* 0x000fe200020006ff */
[-C--:B------:R-:W-:Y:S01]  /*3920*/  FFMA.FTZ R12, R89, R93.reuse, -R12 ;  /* 0x0000005d590c7223 */ /* 0x080fe2000001080c */
[----:B------:R-:W-:Y:S01]  /*3930*/  FFMA.FTZ R97, R88, R93, R97 ;  /* 0x0000005d58617223 */ /* 0x000fe20000010061 */
[-C--:B------:R-:W-:Y:S01]  /*3940*/  FFMA.FTZ R98, R69, R92.reuse, -R98 ;  /* 0x0000005c45627223 */ /* 0x080fe20000010862 */
[----:B------:R-:W-:Y:S01]  /*3950*/  FFMA.FTZ R93, R13, R92, R96 ;  /* 0x0000005c0d5d7223 */ /* 0x000fe20000010060 */
[--C-:B------:R-:W-:Y:S01]  /*3960*/  HADD2.F32 R13, -RZ, R7.reuse.H0_H0 ;  /* 0x20000007ff0d7230 */ /* 0x100fe20000004100 */
[----:B------:R-:W-:Y:S01]  /*3970*/  F2FP.SATFINITE.E4M3.F32.PACK_AB_MERGE_C R5, R5, R4, R35 ;  /* 0x000000040505723e */ /* 0x000fe20004807023 */
[----:B------:R-:W-:Y:S01]  /*3980*/  HADD2.F32 R69, -RZ, R7.H1_H1 ;  /* 0x30000007ff457230 */ /* 0x000fe20000004100 */
[----:B------:R-:W-:Y:S01]  /*3990*/  F2FP.SATFINITE.E4M3.F32.PACK_AB_MERGE_C R12, R97, R12, RZ ;  /* 0x0000000c610c723e */ /* 0x000fe200048070ff */
[----:B------:R-:W-:Y:S01]  /*39a0*/  HADD2.F32 R92, -RZ, R95.H0_H0 ;  /* 0x2000005fff5c7230 */ /* 0x000fe20000004100 */
[----:B------:R-:W-:Y:S01]  /*39b0*/  F2FP.SATFINITE.E4M3.F32.PACK_AB_MERGE_C R93, R93, R98, RZ ;  /* 0x000000625d5d723e */ /* 0x000fe200048070ff */
[--C-:B------:R-:W-:Y:S01]  /*39c0*/  HADD2.F32 R7, -RZ, R6.reuse.H0_H0 ;  /* 0x20000006ff077230 */ /* 0x100fe20000004100 */
[----:B------:R-:W-:Y:S01]  /*39d0*/  F2FP.SATFINITE.E4M3.F32.PACK_AB_MERGE_C R4, R34, R15, R68 ;  /* 0x0000000f2204723e */ /* 0x000fe20004807044 */
[----:B------:R-:W-:-:S02]  /*39e0*/  HADD2.F32 R6, -RZ, R6.H1_H1 ;  /* 0x30000006ff067230 */ /* 0x000fc40000004100 */
[-C--:B------:R-:W-:Y:S01]  /*39f0*/  FMUL.FTZ R96, R69, R92.reuse ;  /* 0x0000005c45607220 */ /* 0x080fe20000410000 */
[----:B------:R-:W-:Y:S02]  /*3a00*/  HADD2.F32 R94, -RZ, R94.H0_H0 ;  /* 0x2000005eff5e7230 */ /* 0x000fe40000004100 */
[----:B------:R-:W-:Y:S01]  /*3a10*/  FMUL.FTZ R100, R13, R92 ;  /* 0x0000005c0d647220 */ /* 0x000fe20000410000 */
[----:B------:R-:W-:Y:S02]  /*3a20*/  HADD2.F32 R88, -RZ, R91.H0_H0 ;  /* 0x2000005bff587230 */ /* 0x000fe40000004100 */
[----:B------:R-:W-:Y:S02]  /*3a30*/  HADD2.F32 R90, -RZ, R90.H0_H0 ;  /* 0x2000005aff5a7230 */ /* 0x000fe40000004100 */
[CC--:B------:R-:W-:Y:S01]  /*3a40*/  FMUL.FTZ R92, R6.reuse, R94.reuse ;  /* 0x0000005e065c7220 */ /* 0x0c0fe20000410000 */
[----:B------:R-:W-:Y:S01]  /*3a50*/  FMUL.FTZ R89, R7, R94 ;  /* 0x0000005e07597220 */ /* 0x000fe20000410000 */
[-C--:B------:R-:W-:Y:S01]  /*3a60*/  FFMA.FTZ R96, R13, R88.reuse, -R96 ;  /* 0x000000580d607223 */ /* 0x080fe20000010860 */
[----:B------:R-:W-:Y:S01]  /*3a70*/  FFMA.FTZ R69, R69, R88, R100 ;  /* 0x0000005845457223 */ /* 0x000fe20000010064 */
[-C--:B------:R-:W-:Y:S01]  /*3a80*/  FFMA.FTZ R92, R7, R90.reuse, -R92 ;  /* 0x0000005a075c7223 */ /* 0x080fe2000001085c */
[----:B------:R-:W-:-:S03]  /*3a90*/  FFMA.FTZ R89, R6, R90, R89 ;  /* 0x0000005a06597223 */ /* 0x000fc60000010059 */
[----:B------:R-:W-:Y:S02]  /*3aa0*/  F2FP.SATFINITE.E4M3.F32.PACK_AB_MERGE_C R7, R69, R96, R12 ;  /* 0x000000604507723e */ /* 0x000fe4000480700c */
[----:B------:R-:W-:-:S07]  /*3ab0*/  F2FP.SATFINITE.E4M3.F32.PACK_AB_MERGE_C R6, R89, R92, R93 ;  /* 0x0000005c5906723e */ /* 0x000fce000480705d */
.L_x_1807:
[----:B------:R-:W-:Y:S05]  /*3ac0*/  BSYNC B3 ;  /* 0x0000000000037941 */ /* 0x000fea0003800000 */
.L_x_1806:
[----:B0-----:R0:W-:Y:S02]  /*3ad0*/  ST.E.128 desc[UR36][R10.64], R4 ;  /* 0x000000040a007985 */ /* 0x0011e4000c101d24 */
.L_x_1805:
[----:B------:R-:W-:Y:S05]  /*3ae0*/  BSYNC B2 ;  /* 0x0000000000027941 */ /* 0x000fea0003800000 */
.L_x_1804:
        /* <DEDUP_REMOVED lines=10> */
[----:B------:R-:W-:Y:S01]  /*3b90*/  LOP3.LUT R12, R31, 0xff0000ff, RZ, 0xc0, !PT ;  /* 0xff0000ff1f0c7812 */ /* 0x000fe200078ec0ff */
[----:B------:R-:W-:Y:S01]  /*3ba0*/  IMAD.SHL.U32 R13, R13, 0x100, RZ ;  /* 0x000001000d0d7824 */ /* 0x000fe200078e00ff */
[----:B------:R-:W-:Y:S01]  /*3bb0*/  SHF.R.U32.HI R31, RZ, 0x10, R31 ;  /* 0x00000010ff1f7819 */ /* 0x000fe2000001161f */
[----:B------:R-:W-:Y:S01]  /*3bc0*/  IMAD.SHL.U32 R30, R30, 0x100, RZ ;  /* 0x000001001e1e7824 */ /* 0x000fe200078e00ff */
[----:B------:R-:W-:Y:S02]  /*3bd0*/  SHF.R.U32.HI R32, RZ, 0x10, R33 ;  /* 0x00000010ff207819 */ /* 0x000fe40000011621 */
[----:B------:R-:W-:-:S02]  /*3be0*/  LOP3.LUT R15, R33, 0xff0000ff, RZ, 0xc0, !PT ;  /* 0xff0000ff210f7812 */ /* 0x000fc400078ec0ff */
[----:B------:R-:W-:Y:S01]  /*3bf0*/  LOP3.LUT R12, R12, 0xff00, R13, 0xf8, !PT ;  /* 0x0000ff000c0c7812 */ /* 0x000fe200078ef80d */
[----:B------:R-:W-:Y:S01]  /*3c00*/  IMAD.U32 R13, R31, 0x10000, RZ ;  /* 0x000100001f0d7824 */ /* 0x000fe200078e00ff */
[----:B------:R-:W-:Y:S01]  /*3c10*/  LOP3.LUT R15, R15, 0xff00, R30, 0xf8, !PT ;  /* 0x0000ff000f0f7812 */ /* 0x000fe200078ef81e */
[----:B------:R-:W-:Y:S01]  /*3c20*/  IMAD.U32 R32, R32, 0x10000, RZ ;  /* 0x0001000020207824 */ /* 0x000fe200078e00ff */
[----:B------:R-:W-:Y:S02]  /*3c30*/  F2FP.F16.E4M3.UNPACK_B R30, R87.H1 ;  /* 0x00000057ff1e723e */ /* 0x000fe400030006ff */
[-C--:B------:R-:W-:Y:S02]  /*3c40*/  F2FP.F16.E4M3.UNPACK_B R4, R5.reuse ;  /* 0x00000005ff04723e */ /* 0x080fe400020006ff */
[----:B------:R-:W-:Y:S01]  /*3c50*/  LOP3.LUT R12, R12, 0xff0000, R13, 0xf8, !PT ;  /* 0x00ff00000c0c7812 */ /* 0x000fe200078ef80d */
[----:B------:R-:W-:Y:S01]  /*3c60*/  HADD2.F32 R34, -RZ, R30.H0_H0 ;  /* 0x2000001eff227230 */ /* 0x000fe20000004100 */
[----:B------:R-:W-:Y:S01]  /*3c70*/  LOP3.LUT R13, R15, 0xff0000, R32, 0xf8, !PT ;  /* 0x00ff00000f0d7812 */ /* 0x000fe200078ef820 */
[--C-:B------:R-:W-:Y:S01]  /*3c80*/  HADD2.F32 R15, -RZ, R4.reuse.H1_H1 ;  /* 0x30000004ff0f7230 */ /* 0x100fe20000004100 */
[----:B------:R-:W-:Y:S01]  /*3c90*/  F2FP.F16.E4M3.UNPACK_B R32, R86.H1 ;  /* 0x00000056ff20723e */ /* 0x000fe200030006ff */
[----:B------:R-:W-:Y:S01]  /*3ca0*/  HADD2.F32 R4, -RZ, R4.H0_H0 ;  /* 0x20000004ff047230 */ /* 0x000fe20000004100 */
[----:B------:R-:W-:Y:S01]  /*3cb0*/  F2FP.F16.E4M3.UNPACK_B R5, R5.H1 ;  /* 0x00000005ff05723e */ /* 0x000fe200030006ff */
[----:B------:R-:W-:-:S02]  /*3cc0*/  HADD2.F32 R35, -RZ, R30.H1_H1 ;  /* 0x3000001eff237230 */ /* 0x000fc40000004100 */
[CC--:B------:R-:W-:Y:S01]  /*3cd0*/  FMUL.FTZ R69, R15.reuse, R34.reuse ;  /* 0x000000220f457220 */ /* 0x0c0fe20000410000 */
[--C-:B------:R-:W-:Y:S02]  /*3ce0*/  HADD2.F32 R33, -RZ, R32.reuse.H0_H0 ;  /* 0x20000020ff217230 */ /* 0x100fe40000004100 */
        /* <DEDUP_REMOVED lines=15> */
[--C-:B------:R-:W-:Y:S01]  /*3de0*/  HADD2.F32 R32, -RZ, R15.reuse.H1_H1 ;  /* 0x3000000fff207230 */ /* 0x100fe20000004100 */
[----:B------:R-:W-:Y:S01]  /*3df0*/  F2FP.F16.E4M3.UNPACK_B R81, R13 ;  /* 0x0000000dff51723e */ /* 0x000fe200020006ff */
[----:B------:R-:W-:Y:S01]  /*3e00*/  HADD2.F32 R31, -RZ, R15.H0_H0 ;  /* 0x2000000fff1f7230 */ /* 0x000fe20000004100 */
[----:B------:R-:W-:Y:S01]  /*3e10*/  F2FP.F16.E4M3.UNPACK_B R35, R12 ;  /* 0x0000000cff23723e */ /* 0x000fe200020006ff */
[----:B------:R-:W-:-:S02]  /*3e20*/  HADD2.F32 R87, -RZ, R87.H0_H0 ;  /* 0x20000057ff577230 */ /* 0x000fc40000004100 */
[-C--:B------:R-:W-:Y:S01]  /*3e30*/  FMUL.FTZ R68, R32, R33.reuse ;  /* 0x0000002120447220 */ /* 0x080fe20000410000 */
[--C-:B------:R-:W-:Y:S02]  /*3e40*/  HADD2.F32 R30, -RZ, R14.reuse.H1_H1 ;  /* 0x3000000eff1e7230 */ /* 0x100fe40000004100 */
[----:B------:R-:W-:Y:S01]  /*3e50*/  FMUL.FTZ R33, R31, R33 ;  /* 0x000000211f217220 */ /* 0x000fe20000410000 */
[----:B------:R-:W-:Y:S02]  /*3e60*/  HADD2.F32 R15, -RZ, R14.H0_H0 ;  /* 0x2000000eff0f7230 */ /* 0x000fe40000004100 */
        /* <DEDUP_REMOVED lines=8> */
[----:B------:R-:W-:Y:S01]  /*3ef0*/  F2FP.F16.E4M3.UNPACK_B R33, R7.H1 ;  /* 0x00000007ff21723e */ /* 0x000fe200030006ff */
[--C-:B------:R-:W-:Y:S01]  /*3f00*/  HADD2.F32 R87, -RZ, R81.reuse.H1_H1 ;  /* 0x30000051ff577230 */ /* 0x100fe20000004100 */
[----:B------:R-:W-:Y:S01]  /*3f10*/  F2FP.F16.E4M3.UNPACK_B R86, R13.H1 ;  /* 0x0000000dff56723e */ /* 0x000fe200030006ff */
[----:B------:R-:W-:Y:S01]  /*3f20*/  HADD2.F32 R81, -RZ, R81.H0_H0 ;  /* 0x20000051ff517230 */ /* 0x000fe20000004100 */
[----:B------:R-:W-:Y:S01]  /*3f30*/  F2FP.SATFINITE.E4M3.F32.PACK_AB_MERGE_C R31, R32, R31, RZ ;  /* 0x0000001f201f723e */ /* 0x000fe200048070ff */
[--C-:B------:R-:W-:Y:S01]  /*3f40*/  HADD2.F32 R34, -RZ, R33.reuse.H0_H0 ;  /* 0x20000021ff227230 */ /* 0x100fe20000004100 */
[----:B------:R-:W-:Y:S01]  /*3f50*/  F2FP.SATFINITE.E4M3.F32.PACK_AB_MERGE_C R30, R88, R69, RZ ;  /* 0x00000045581e723e */ /* 0x000fe200048070ff */
[----:B------:R-:W-:Y:S01]  /*3f60*/  HADD2.F32 R33, -RZ, R33.H1_H1 ;  /* 0x30000021ff217230 */ /* 0x000fe20000004100 */
[----:B------:R-:W-:Y:S01]  /*3f70*/  F2FP.F16.E4M3.UNPACK_B R32, R6.H1 ;  /* 0x00000006ff20723e */ /* 0x000fe200030006ff */
[----:B------:R-:W-:Y:S01]  /*3f80*/  HADD2.F32 R88, -RZ, R86.H1_H1 ;  /* 0x30000056ff587230 */ /* 0x000fe20000004100 */
[----:B------:R-:W-:Y:S01]  /*3f90*/  F2FP.F16.E4M3.UNPACK_B R68, R12.H1 ;  /* 0x0000000cff44723e */ /* 0x000fe200030006ff */
[----:B------:R-:W-:Y:S01]  /*3fa0*/  HADD2.F32 R12, -RZ, R35.H1_H1 ;  /* 0x30000023ff0c7230 */ /* 0x000fe20000004100 */
[----:B------:R-:W-:Y:S01]  /*3fb0*/  F2FP.F16.E4M3.UNPACK_B R7, R7 ;  /* 0x00000007ff07723e */ /* 0x000fe200020006ff */
[----:B------:R-:W-:-:S02]  /*3fc0*/  HADD2.F32 R13, -RZ, R32.H1_H1 ;  /* 0x30000020ff0d7230 */ /* 0x000fc40000004100 */
[-C--:B------:R-:W-:Y:S01]  /*3fd0*/  FMUL.FTZ R89, R33, R88.reuse ;  /* 0x0000005821597220 */ /* 0x080fe20000410000 */
[----:B------:R-:W-:Y:S02]  /*3fe0*/  HADD2.F32 R69, -RZ, R68.H1_H1 ;  /* 0x30000044ff457230 */ /* 0x000fe40000004100 */
[C---:B------:R-:W-:Y:S01]  /*3ff0*/  FMUL.FTZ R90, R34.reuse, R88 ;  /* 0x00000058225a7220 */ /* 0x040fe20000410000 */
[----:B------:R-:W-:Y:S01]  /*4000*/  HADD2.F32 R32, -RZ, R32.H0_H0 ;  /* 0x20000020ff207230 */ /* 0x000fe20000004100 */
[----:B------:R-:W-:Y:S01]  /*4010*/  F2FP.F16.E4M3.UNPACK_B R6, R6 ;  /* 0x00000006ff06723e */ /* 0x000fe200020006ff */
[----:B------:R-:W-:Y:S02]  /*4020*/  HADD2.F32 R86, -RZ, R86.H0_H0 ;  /* 0x20000056ff567230 */ /* 0x000fe40000004100 */
[----:B------:R-:W-:Y:S01]  /*4030*/  FFMA.FTZ R88, R34, R69, -R89 ;  /* 0x0000004522587223 */ /* 0x000fe20000010859 */
[-C--:B------:R-:W-:Y:S01]  /*4040*/  FMUL.FTZ R89, R13, R87.reuse ;  /* 0x000000570d597220 */ /* 0x080fe20000410000 */
[----:B------:R-:W-:Y:S01]  /*4050*/  FMUL.FTZ R34, R32, R87 ;  /* 0x0000005720227220 */ /* 0x000fe20000410000 */
[----:B------:R-:W-:Y:S01]  /*4060*/  FFMA.FTZ R69, R33, R69, R90 ;  /* 0x0000004521457223 */ /* 0x000fe2000001005a */
[----:B------:R-:W-:-:S02]  /*4070*/  HADD2.F32 R68, -RZ, R68.H0_H0 ;  /* 0x20000044ff447230 */ /* 0x000fc40000004100 */
[-C--:B------:R-:W-:Y:S01]  /*4080*/  FFMA.FTZ R89, R32, R12.reuse, -R89 ;  /* 0x0000000c20597223 */ /* 0x080fe20000010859 */
[----:B------:R-:W-:Y:S01]  /*4090*/  FFMA.FTZ R34, R13, R12, R34 ;  /* 0x0000000c0d227223 */ /* 0x000fe20000010022 */
[--C-:B------:R-:W-:Y:S01]  /*40a0*/  HADD2.F32 R12, -RZ, R7.reuse.H0_H0 ;  /* 0x20000007ff0c7230 */ /* 0x100fe20000004100 */
[----:B------:R-:W-:Y:S01]  /*40b0*/  F2FP.SATFINITE.E4M3.F32.PACK_AB_MERGE_C R69, R69, R88, RZ ;  /* 0x000000584545723e */ /* 0x000fe200048070ff */
[----:B------:R-:W-:Y:S01]  /*40c0*/  HADD2.F32 R13, -RZ, R7.H1_H1 ;  /* 0x30000007ff0d7230 */ /* 0x000fe20000004100 */
[----:B------:R-:W-:Y:S01]  /*40d0*/  F2FP.SATFINITE.E4M3.F32.PACK_AB_MERGE_C R5, R5, R4, R30 ;  /* 0x000000040505723e */ /* 0x000fe2000480701e */
[--C-:B------:R-:W-:Y:S01]  /*40e0*/  HADD2.F32 R7, -RZ, R6.reuse.H0_H0 ;  /* 0x20000006ff077230 */ /* 0x100fe20000004100 */
[----:B------:R-:W-:Y:S01]  /*40f0*/  F2FP.SATFINITE.E4M3.F32.PACK_AB_MERGE_C R34, R34, R89, RZ ;  /* 0x000000592222723e */ /* 0x000fe200048070ff */
[----:B------:R-:W-:Y:S02]  /*4100*/  HADD2.F32 R6, -RZ, R6.H1_H1 ;  /* 0x30000006ff067230 */ /* 0x000fe40000004100 */
[----:B------:R-:W-:Y:S01]  /*4110*/  FMUL.FTZ R33, R13, R86 ;  /* 0x000000560d217220 */ /* 0x000fe20000410000 */
[----:B------:R-:W-:-:S02]  /*4120*/  HADD2.F32 R35, -RZ, R35.H0_H0 ;  /* 0x20000023ff237230 */ /* 0x000fc40000004100 */
[----:B------:R-:W-:Y:S01]  /*4130*/  FMUL.FTZ R86, R12, R86 ;  /* 0x000000560c567220 */ /* 0x000fe20000410000 */
[----:B------:R-:W-:Y:S01]  /*4140*/  F2FP.SATFINITE.E4M3.F32.PACK_AB_MERGE_C R4, R15, R14, R31 ;  /* 0x0000000e0f04723e */ /* 0x000fe2000480701f */
[-C--:B------:R-:W-:Y:S01]  /*4150*/  FMUL.FTZ R32, R6, R81.reuse ;  /* 0x0000005106207220 */ /* 0x080fe20000410000 */
[----:B------:R-:W-:Y:S01]  /*4160*/  FMUL.FTZ R81, R7, R81 ;  /* 0x0000005107517220 */ /* 0x000fe20000410000 */
[-C--:B------:R-:W-:Y:S01]  /*4170*/  FFMA.FTZ R33, R12, R68.reuse, -R33 ;  /* 0x000000440c217223 */ /* 0x080fe20000010821 */
[----:B------:R-:W-:Y:S01]  /*4180*/  FFMA.FTZ R86, R13, R68, R86 ;  /* 0x000000440d567223 */ /* 0x000fe20000010056 */
[-C--:B------:R-:W-:Y:S01]  /*4190*/  FFMA.FTZ R32, R7, R35.reuse, -R32 ;  /* 0x0000002307207223 */ /* 0x080fe20000010820 */
[----:B------:R-:W-:-:S03]  /*41a0*/  FFMA.FTZ R81, R6, R35, R81 ;  /* 0x0000002306517223 */ /* 0x000fc60000010051 */
[----:B------:R-:W-:Y:S02]  /*41b0*/  F2FP.SATFINITE.E4M3.F32.PACK_AB_MERGE_C R7, R86, R33, R69 ;  /* 0x000000215607723e */ /* 0x000fe40004807045 */
[----:B------:R-:W-:-:S07]  /*41c0*/  F2FP.SATFINITE.E4M3.F32.PACK_AB_MERGE_C R6, R81, R32, R34 ;  /* 0x000000205106723e */ /* 0x000fce0004807022 */
.L_x_1809:
[----:B------:R-:W-:Y:S05]  /*41d0*/  BSYNC B2 ;  /* 0x0000000000027941 */ /* 0x000fea0003800000 */
.L_x_1808:
[----:B0-----:R0:W-:Y:S02]  /*41e0*/  ST.E.128 desc[UR36][R10.64], R4 ;  /* 0x000000040a007985 */ /* 0x0011e4000c101d24 */
.L_x_1803:
[----:B------:R-:W-:Y:S05]  /*41f0*/  BSYNC B1 ;  /* 0x0000000000017941 */ /* 0x000fea0003800000 */
.L_x_1802:
[----:B------:R-:W-:-:S03]  /*4200*/  UMOV UR4, 0xffffffff ;  /* 0xffffffff00047882 */ /* 0x000fc60000000000 */
[----:B------:R-:W-:Y:S05]  /*4210*/  BRA.DIV UR4, `(.L_x_1810) ;  /* 0x0000027e049c7947 */ /* 0x000fea000b800000 */
[----:B--2---:R-:W2:Y:S04]  /*4220*/  SHFL.IDX PT, R80, R80, 0x1, 0x181f ;  /* 0x00381f0050507f89 */ /* 0x004ea800000e0000 */
[----:B----4-:R4:W0:Y:S02]  /*4230*/  SHFL.IDX PT, R14, R79, 0x1, 0x181f ;  /* 0x00381f004f0e7f89 */ /* 0x01082400000e0000 */
.L_x_2192:
[----:B------:R-:W-:Y:S05]  /*4240*/  @P4 BRA `(.L_x_1811) ;  /* 0x0000003400244947 */ /* 0x000fea0003800000 */
[----:B------:R-:W-:Y:S04]  /*4250*/  BSSY B1, `(.L_x_1812) ;  /* 0x0000072000017945 */ /* 0x000fe80003800000 */
[----:B------:R-:W-:Y:S05]  /*4260*/  @P1 BRA `(.L_x_1813) ;  /* 0x0000000400c01947 */ /* 0x000fea0003800000 */
[----:B0-----:R0:W0:Y:S01]  /*4270*/  LDS.128 R4, [R70+0x21000] ;  /* 0x0210000046047984 */ /* 0x0010220000000c00 */
[----:B------:R-:W-:Y:S01]  /*4280*/  IADD3 R10, P3, R16, R14, RZ ;  /* 0x0000000e100a7210 */ /* 0x000fe20007f7e0ff */
[----:B------:R-:W-:Y:S04]  /*4290*/  BSSY B2, `(.L_x_1814) ;  /* 0x000006c000027945 */ /* 0x000fe80003800000 */
[----:B--2---:R-:W-:Y:S01]  /*42a0*/  IMAD.X R11, R80, 0x1, R17, P3 ;  /* 0x00000001500b7824 */ /* 0x004fe200018e0611 */
[----:B------:R-:W-:-:S13]  /*42b0*/  ISETP.GE.AND P3, PT, R18, R78, PT ;  /* 0x0000004e1200720c */ /* 0x000fda0003f66270 */
[----:B------:R-:W-:Y:S05]  /*42c0*/  @P3 BRA `(.L_x_1815) ;  /* 0x0000000400a03947 */ /* 0x000fea0003800000 */
[----:B------:R-:W-:Y:S02]  /*42d0*/  SHF.R.U32.HI R15, RZ, 0x8, R27 ;  /* 0x00000008ff0f7819 */ /* 0x000fe4000001161b */
[----:B------:R-:W-:Y:S02]  /*42e0*/  SHF.R.U32.HI R13, RZ, 0x8, R29 ;  /* 0x00000008ff0d7819 */ /* 0x000fe4000001161d */
[----:B------:R-:W-:Y:S02]  /*42f0*/  LOP3.LUT R12, R27, 0xff0000ff, RZ, 0xc0, !PT ;  /* 0xff0000ff1b0c7812 */ /* 0x000fe400078ec0ff */
[----:B------:R-:W-:Y:S01]  /*4300*/  SHF.R.U32.HI R30, RZ, 0x10, R27 ;  /* 0x00000010ff1e7819 */ /* 0x000fe2000001161b */
[----:B------:R-:W-:Y:S01]  /*4310*/  IMAD.SHL.U32 R27, R15, 0x100, RZ ;  /* 0x000001000f1b7824 */ /* 0x000fe200078e00ff */
[----:B------:R-:W-:Y:S01]  /*4320*/  LOP3.LUT R26, R29, 0xff0000ff, RZ, 0xc0, !PT ;  /* 0xff0000ff1d1a7812 */ /* 0x000fe200078ec0ff */
[----:B0-----:R-:W-:Y:S01]  /*4330*/  IMAD.MOV.U32 R15, RZ, RZ, R4 ;  /* 0x000000ffff0f7224 */ /* 0x001fe200078e0004 */
[----:B------:R-:W-:Y:S01]  /*4340*/  SHF.R.U32.HI R28, RZ, 0x10, R29 ;  /* 0x00000010ff1c7819 */ /* 0x000fe2000001161d */
[----:B------:R-:W-:Y:S01]  /*4350*/  IMAD.SHL.U32 R29, R13, 0x100, RZ ;  /* 0x000001000d1d7824 */ /* 0x000fe200078e00ff */
[----:B------:R-:W-:-:S02]  /*4360*/  MOV R13, R5 ;  /* 0x00000005000d7202 */ /* 0x000fc40000000f00 */
[----:B------:R-:W-:Y:S01]  /*4370*/  LOP3.LUT R5, R12, 0xff00, R27, 0xf8, !PT ;  /* 0x0000ff000c057812 */ /* 0x000fe200078ef81b */
[----:B------:R-:W-:Y:S01]  /*4380*/  IMAD.U32 R12, R30, 0x10000, RZ ;  /* 0x000100001e0c7824 */ /* 0x000fe200078e00ff */
[----:B------:R-:W-:Y:S01]  /*4390*/  LOP3.LUT R26, R26, 0xff00, R29, 0xf8, !PT ;  /* 0x0000ff001a1a7812 */ /* 0x000fe200078ef81d */
[----:B------:R-:W-:Y:S01]  /*43a0*/  IMAD.U32 R29, R28, 0x10000, RZ ;  /* 0x000100001c1d7824 */ /* 0x000fe200078e00ff */
[----:B------:R-:W-:Y:S02]  /*43b0*/  F2FP.F16.E4M3.UNPACK_B R4, R13 ;  /* 0x0000000dff04723e */ /* 0x000fe400020006ff */
[----:B------:R-:W-:Y:S02]  /*43c0*/  F2FP.F16.E4M3.UNPACK_B R27, R85.H1 ;  /* 0x00000055ff1b723e */ /* 0x000fe400030006ff */
[----:B------:R-:W-:Y:S02]  /*43d0*/  LOP3.LUT R5, R5, 0xff0000, R12, 0xf8, !PT ;  /* 0x00ff000005057812 */ /* 0x000fe400078ef80c */
[----:B------:R-:W-:Y:S01]  /*43e0*/  LOP3.LUT R12, R26, 0xff0000, R29, 0xf8, !PT ;  /* 0x00ff00001a0c7812 */ /* 0x000fe200078ef81d */
[--C-:B------:R-:W-:Y:S01]  /*43f0*/  HADD2.F32 R26, -RZ, R4.reuse.H1_H1 ;  /* 0x30000004ff1a7230 */ /* 0x100fe20000004100 */
[----:B------:R-:W-:Y:S01]  /*4400*/  F2FP.F16.E4M3.UNPACK_B R29, R84.H1 ;  /* 0x00000054ff1d723e */ /* 0x000fe200030006ff */
[--C-:B------:R-:W-:Y:S01]  /*4410*/  HADD2.F32 R33, -RZ, R27.reuse.H0_H0 ;  /* 0x2000001bff217230 */ /* 0x100fe20000004100 */
[----:B------:R-:W-:Y:S01]  /*4420*/  F2FP.F16.E4M3.UNPACK_B R13, R13.H1 ;  /* 0x0000000dff0d723e */ /* 0x000fe200030006ff */
[----:B------:R-:W-:Y:S01]  /*4430*/  HADD2.F32 R4, -RZ, R4.H0_H0 ;  /* 0x20000004ff047230 */ /* 0x000fe20000004100 */
[----:B------:R-:W-:Y:S01]  /*4440*/  F2FP.F16.E4M3.UNPACK_B R85, R85 ;  /* 0x00000055ff55723e */ /* 0x000fe200020006ff */
[----:B------:R-:W-:-:S02]  /*4450*/  HADD2.F32 R30, -RZ, R27.H1_H1 ;  /* 0x3000001bff1e7230 */ /* 0x000fc40000004100 */
[-C--:B------:R-:W-:Y:S01]  /*4460*/  FMUL.FTZ R35, R26, R33.reuse ;  /* 0x000000211a237220 */ /* 0x080fe20000410000 */
[----:B------:R-:W-:Y:S01]  /*4470*/  HADD2.F32 R31, -RZ, R29.H0_H0 ;  /* 0x2000001dff1f7230 */ /* 0x000fe20000004100 */
[----:B------:R-:W-:Y:S01]  /*4480*/  F2FP.F16.E4M3.UNPACK_B R84, R84 ;  /* 0x00000054ff54723e */ /* 0x000fe200020006ff */
[--C-:B------:R-:W-:Y:S02]  /*4490*/  HADD2.F32 R28, -RZ, R13.reuse.H1_H1 ;  /* 0x3000000dff1c7230 */ /* 0x100fe40000004100 */
        /* <DEDUP_REMOVED lines=13> */
[----:B------:R-:W-:Y:S01]  /*4570*/  HADD2.F32 R29, -RZ, R26.H1_H1 ;  /* 0x3000001aff1d7230 */ /* 0x000fe20000004100 */
[----:B---3--:R-:W-:Y:S01]  /*4580*/  F2FP.SATFINITE.E4M3.F32.PACK_AB_MERGE_C R81, R35, R34, RZ ;  /* 0x000000222351723e */ /* 0x008fe200048070ff */
[--C-:B------:R-:W-:Y:S02]  /*4590*/  HADD2.F32 R26, -RZ, R15.reuse.H0_H0 ;  /* 0x2000000fff1a7230 */ /* 0x100fe40000004100 */
[-C--:B------:R-:W-:Y:S01]  /*45a0*/  FMUL.FTZ R32, R28, R30.reuse ;  /* 0x0000001e1c207220 */ /* 0x080fe20000410000 */
[----:B------:R-:W-:Y:S02]  /*45b0*/  HADD2.F32 R27, -RZ, R15.H1_H1 ;  /* 0x3000000fff1b7230 */ /* 0x000fe40000004100 */
[----:B------:R-:W-:Y:S01]  /*45c0*/  FMUL.FTZ R33, R29, R30 ;  /* 0x0000001e1d217220 */ /* 0x000fe20000410000 */
[----:B------:R-:W-:Y:S01]  /*45d0*/  HADD2.F32 R85, -RZ, R85.H0_H0 ;  /* 0x20000055ff557230 */ /* 0x000fe20000004100 */
[----:B------:R-:W-:Y:S01]  /*45e0*/  F2FP.F16.E4M3.UNPACK_B R34, R12.H1 ;  /* 0x0000000cff22723e */ /* 0x000fe200030006ff */
[----:B------:R-:W-:-:S02]  /*45f0*/  HADD2.F32 R15, -RZ, R84.H1_H1 ;  /* 0x30000054ff0f7230 */ /* 0x000fc40000004100 */
[----:B------:R-:W-:Y:S02]  /*4600*/  HADD2.F32 R84, -RZ, R84.H0_H0 ;  /* 0x20000054ff547230 */ /* 0x000fe40000004100 */
[-C--:B------:R-:W-:Y:S01]  /*4610*/  FMUL.FTZ R31, R27, R85.reuse ;  /* 0x000000551b1f7220 */ /* 0x080fe20000410000 */
[----:B------:R-:W-:Y:S01]  /*4620*/  FMUL.FTZ R30, R26, R85 ;  /* 0x000000551a1e7220 */ /* 0x000fe20000410000 */
[-C--:B------:R-:W-:Y:S01]  /*4630*/  FFMA.FTZ R33, R28, R15.reuse, -R33 ;  /* 0x0000000f1c217223 */ /* 0x080fe20000010821 */
[----:B------:R-:W-:Y:S01]  /*4640*/  FFMA.FTZ R32, R29, R15, R32 ;  /* 0x0000000f1d207223 */ /* 0x000fe20000010020 */
[-C--:B------:R-:W-:Y:S01]  /*4650*/  FFMA.FTZ R15, R26, R84.reuse, -R31 ;  /* 0x000000541a0f7223 */ /* 0x080fe2000001081f */
[----:B------:R-:W-:Y:S01]  /*4660*/  F2FP.F16.E4M3.UNPACK_B R28, R7.H1 ;  /* 0x00000007ff1c723e */ /* 0x000fe200030006ff */
[----:B------:R-:W-:Y:S01]  /*4670*/  FFMA.FTZ R26, R27, R84, R30 ;  /* 0x000000541b1a7223 */ /* 0x000fe2000001001e */
[----:B------:R-:W-:Y:S01]  /*4680*/  F2FP.F16.E4M3.UNPACK_B R27, R6.H1 ;  /* 0x00000006ff1b723e */ /* 0x000fe200030006ff */
[----:B------:R-:W-:Y:S01]  /*4690*/  HADD2.F32 R68, -RZ, R34.H1_H1 ;  /* 0x30000022ff447230 */ /* 0x000fe20000004100 */
[----:B----4-:R-:W-:Y:S01]  /*46a0*/  F2FP.SATFINITE.E4M3.F32.PACK_AB_MERGE_C R79, R32, R33, RZ ;  /* 0x00000021204f723e */ /* 0x010fe200048070ff */
[--C-:B------:R-:W-:Y:S01]  /*46b0*/  HADD2.F32 R29, -RZ, R28.reuse.H0_H0 ;  /* 0x2000001cff1d7230 */ /* 0x100fe20000004100 */
[----:B------:R-:W-:Y:S01]  /*46c0*/  F2FP.F16.E4M3.UNPACK_B R33, R12 ;  /* 0x0000000cff21723e */ /* 0x000fe200020006ff */
[----:B------:R-:W-:Y:S01]  /*46d0*/  HADD2.F32 R28, -RZ, R28.H1_H1 ;  /* 0x3000001cff1c7230 */ /* 0x000fe20000004100 */
[-C--:B------:R-:W-:Y:S01]  /*46e0*/  F2FP.F16.E4M3.UNPACK_B R30, R5.reuse ;  /* 0x00000005ff1e723e */ /* 0x080fe200020006ff */
[----:B------:R-:W-:Y:S01]  /*46f0*/  HADD2.F32 R12, -RZ, R27.H1_H1 ;  /* 0x3000001bff0c7230 */ /* 0x000fe20000004100 */
[----:B------:R-:W-:Y:S01]  /*4700*/  F2FP.F16.E4M3.UNPACK_B R31, R5.H1 ;  /* 0x00000005ff1f723e */ /* 0x000fe200030006ff */
[----:B------:R-:W-:-:S02]  /*4710*/  HADD2.F32 R35, -RZ, R33.H1_H1 ;  /* 0x30000021ff237230 */ /* 0x000fc40000004100 */
        /* <DEDUP_REMOVED lines=12> */
[----:B------:R-:W-:Y:S02]  /*47e0*/  HADD2.F32 R5, -RZ, R6.H0_H0 ;  /* 0x20000006ff057230 */ /* 0x000fe40000004100 */
[-C--:B------:R-:W-:Y:S01]  /*47f0*/  FFMA.FTZ R69, R28, R32.reuse, R69 ;  /* 0x000000201c457223 */ /* 0x080fe20000010045 */
[----:B------:R-:W-:Y:S02]  /*4800*/  HADD2.F32 R7, -RZ, R7.H1_H1 ;  /* 0x30000007ff077230 */ /* 0x000fe40000004100 */
[----:B------:R-:W-:Y:S01]  /*4810*/  FFMA.FTZ R84, R29, R32, -R84 ;  /* 0x000000201d547223 */ /* 0x000fe20000010854 */
[----:B------:R-:W-:Y:S01]  /*4820*/  HADD2.F32 R34, -RZ, R34.H0_H0 ;  /* 0x20000022ff227230 */ /* 0x000fe20000004100 */
[----:B------:R-:W-:Y:S01]  /*4830*/  F2FP.SATFINITE.E4M3.F32.PACK_AB_MERGE_C R35, R35, R68, RZ ;  /* 0x000000442323723e */ /* 0x000fe200048070ff */
[----:B------:R-:W-:-:S02]  /*4840*/  HADD2.F32 R6, -RZ, R6.H1_H1 ;  /* 0x30000006ff067230 */ /* 0x000fc40000004100 */
[----:B------:R-:W-:Y:S02]  /*4850*/  HADD2.F32 R33, -RZ, R33.H0_H0 ;  /* 0x20000021ff217230 */ /* 0x000fe40000004100 */
        /* <DEDUP_REMOVED lines=15> */
.L_x_1815:
[----:B------:R-:W-:Y:S05]  /*4950*/  BSYNC B2 ;  /* 0x0000000000027941 */ /* 0x000fea0003800000 */
.L_x_1814:
[----:B0-----:R0:W-:Y:S02]  /*4960*/  ST.E.128 desc[UR36][R10.64], R4 ;  /* 0x000000040a007985 */ /* 0x0011e4000c101d24 */
.L_x_1813:
[----:B------:R-:W-:Y:S05]  /*4970*/  BSYNC B1 ;  /* 0x0000000000017941 */ /* 0x000fea0003800000 */
.L_x_1812:
        /* <DEDUP_REMOVED lines=9> */
[----:B------:R-:W-:Y:S02]  /*4a10*/  SHF.R.U32.HI R26, RZ, 0x10, R9 ;  /* 0x00000010ff1a7819 */ /* 0x000fe40000011609 */
[----:B------:R-:W-:Y:S01]  /*4a20*/  LOP3.LUT R12, R9, 0xff0000ff, RZ, 0xc0, !PT ;  /* 0xff0000ff090c7812 */ /* 0x000fe200078ec0ff */
[----:B------:R-:W-:Y:S01]  /*4a30*/  IMAD.SHL.U32 R9, R8, 0x100, RZ ;  /* 0x0000010008097824 */ /* 0x000fe200078e00ff */
[----:B------:R-:W-:Y:S01]  /*4a40*/  SHF.R.U32.HI R24, RZ, 0x10, R25 ;  /* 0x00000010ff187819 */ /* 0x000fe20000011619 */
[----:B------:R-:W-:Y:S01]  /*4a50*/  IMAD.SHL.U32 R13, R13, 0x100, RZ ;  /* 0x000001000d0d7824 */ /* 0x000fe200078e00ff */
[----:B------:R-:W-:Y:S01]  /*4a60*/  LOP3.LUT R14, R25, 0xff0000ff, RZ, 0xc0, !PT ;  /* 0xff0000ff190e7812 */ /* 0x000fe200078ec0ff */
[----:B0-----:R-:W-:Y:S01]  /*4a70*/  IMAD.MOV.U32 R8, RZ, RZ, R4 ;  /* 0x000000ffff087224 */ /* 0x001fe200078e0004 */
[----:B------:R-:W-:Y:S01]  /*4a80*/  LOP3.LUT R12, R12, 0xff00, R9, 0xf8, !PT ;  /* 0x0000ff000c0c7812 */ /* 0x000fe200078ef809 */
[----:B------:R-:W-:Y:S01]  /*4a90*/  IMAD.U32 R9, R26, 0x10000, RZ ;  /* 0x000100001a097824 */ /* 0x000fe200078e00ff */
[----:B------:R-:W-:Y:S01]  /*4aa0*/  LOP3.LUT R15, R14, 0xff00, R13, 0xf8, !PT ;  /* 0x0000ff000e0f7812 */ /* 0x000fe200078ef80d */
[----:B------:R-:W-:Y:S01]  /*4ab0*/  IMAD.U32 R14, R24, 0x10000, RZ ;  /* 0x00010000180e7824 */ /* 0x000fe200078e00ff */
[----:B------:R-:W-:-:S02]  /*4ac0*/  F2FP.F16.E4M3.UNPACK_B R4, R5 ;  /* 0x00000005ff04723e */ /* 0x000fc400020006ff */
[----:B------:R-:W-:Y:S02]  /*4ad0*/  F2FP.F16.E4M3.UNPACK_B R13, R83.H1 ;  /* 0x00000053ff0d723e */ /* 0x000fe400030006ff */
[----:B------:R-:W-:Y:S01]  /*4ae0*/  LOP3.LUT R24, R12, 0xff0000, R9, 0xf8, !PT ;  /* 0x00ff00000c187812 */ /* 0x000fe200078ef809 */
[--C-:B------:R-:W-:Y:S01]  /*4af0*/  HADD2.F32 R9, -RZ, R4.reuse.H1_H1 ;  /* 0x30000004ff097230 */ /* 0x100fe20000004100 */
[----:B------:R-:W-:Y:S01]  /*4b00*/  LOP3.LUT R27, R15, 0xff0000, R14, 0xf8, !PT ;  /* 0x00ff00000f1b7812 */ /* 0x000fe200078ef80e */
[--C-:B------:R-:W-:Y:S01]  /*4b10*/  HADD2.F32 R25, -RZ, R13.reuse.H0_H0 ;  /* 0x2000000dff197230 */ /* 0x100fe20000004100 */
[----:B------:R-:W-:Y:S01]  /*4b20*/  F2FP.F16.E4M3.UNPACK_B R14, R82.H1 ;  /* 0x00000052ff0e723e */ /* 0x000fe200030006ff */
[----:B------:R-:W-:Y:S01]  /*4b30*/  HADD2.F32 R4, -RZ, R4.H0_H0 ;  /* 0x20000004ff047230 */ /* 0x000fe20000004100 */
[----:B------:R-:W-:Y:S01]  /*4b40*/  F2FP.F16.E4M3.UNPACK_B R5, R5.H1 ;  /* 0x00000005ff05723e */ /* 0x000fe200030006ff */
[----:B------:R-:W-:Y:S02]  /*4b50*/  HADD2.F32 R26, -RZ, R13.H1_H1 ;  /* 0x3000000dff1a7230 */ /* 0x000fe40000004100 */
[----:B------:R-:W-:Y:S01]  /*4b60*/  FMUL.FTZ R29, R9, R25 ;  /* 0x00000019091d7220 */ /* 0x000fe20000410000 */
[----:B------:R-:W-:-:S02]  /*4b70*/  HADD2.F32 R15, -RZ, R14.H0_H0 ;  /* 0x2000000eff0f7230 */ /* 0x000fc40000004100 */
[----:B------:R-:W-:Y:S01]  /*4b80*/  FMUL.FTZ R28, R4, R25 ;  /* 0x00000019041c7220 */ /* 0x000fe20000410000 */
[--C-:B------:R-:W-:Y:S01]  /*4b90*/  HADD2.F32 R13, -RZ, R5.reuse.H1_H1 ;  /* 0x30000005ff0d7230 */ /* 0x100fe20000004100 */
[----:B------:R-:W-:Y:S01]  /*4ba0*/  F2FP.F16.E4M3.UNPACK_B R83, R83 ;  /* 0x00000053ff53723e */ /* 0x000fe200020006ff */
[----:B------:R-:W-:Y:S02]  /*4bb0*/  HADD2.F32 R12, -RZ, R5.H0_H0 ;  /* 0x20000005ff0c7230 */ /* 0x000fe40000004100 */
[-C--:B------:R-:W-:Y:S01]  /*4bc0*/  FFMA.FTZ R5, R9, R15.reuse, R28 ;  /* 0x0000000f09057223 */ /* 0x080fe2000001001c */
[----:B------:R-:W-:Y:S02]  /*4bd0*/  HADD2.F32 R14, -RZ, R14.H1_H1 ;  /* 0x3000000eff0e7230 */ /* 0x000fe40000004100 */
[C---:B------:R-:W-:Y:S01]  /*4be0*/  FMUL.FTZ R25, R13.reuse, R26 ;  /* 0x0000001a0d197220 */ /* 0x040fe20000410000 */
[----:B------:R-:W-:Y:S01]  /*4bf0*/  F2FP.F16.E4M3.UNPACK_B R9, R8.H1 ;  /* 0x00000008ff09723e */ /* 0x000fe200030006ff */
[----:B------:R-:W-:Y:S01]  /*4c00*/  FMUL.FTZ R26, R12, R26 ;  /* 0x0000001a0c1a7220 */ /* 0x000fe20000410000 */
[----:B------:R-:W-:Y:S01]  /*4c10*/  FFMA.FTZ R4, R4, R15, -R29 ;  /* 0x0000000f04047223 */ /* 0x000fe2000001081d */
[----:B------:R-:W-:Y:S01]  /*4c20*/  FFMA.FTZ R30, R12, R14, -R25 ;  /* 0x0000000e0c1e7223 */ /* 0x000fe20000010819 */
[----:B------:R-:W-:Y:S01]  /*4c30*/  F2FP.F16.E4M3.UNPACK_B R8, R8 ;  /* 0x00000008ff08723e */ /* 0x000fe200020006ff */
[----:B------:R-:W-:Y:S01]  /*4c40*/  FFMA.FTZ R31, R13, R14, R26 ;  /* 0x0000000e0d1f7223 */ /* 0x000fe2000001001a */
[----:B------:R-:W-:Y:S01]  /*4c50*/  F2FP.F16.E4M3.UNPACK_B R82, R82 ;  /* 0x00000052ff52723e */ /* 0x000fe200020006ff */
[----:B------:R-:W-:-:S02]  /*4c60*/  HADD2.F32 R15, -RZ, R83.H1_H1 ;  /* 0x30000053ff0f7230 */ /* 0x000fc40000004100 */
[--C-:B------:R-:W-:Y:S01]  /*4c70*/  HADD2.F32 R12, -RZ, R9.reuse.H0_H0 ;  /* 0x20000009ff0c7230 */ /* 0x100fe20000004100 */
[----:B------:R-:W-:Y:S01]  /*4c80*/  F2FP.SATFINITE.E4M3.F32.PACK_AB_MERGE_C R33, R31, R30, RZ ;  /* 0x0000001e1f21723e */ /* 0x000fe200048070ff */
[----:B------:R-:W-:Y:S02]  /*4c90*/  HADD2.F32 R13, -RZ, R9.H1_H1 ;  /* 0x30000009ff0d7230 */ /* 0x000fe40000004100 */
[----:B------:R-:W-:Y:S02]  /*4ca0*/  HADD2.F32 R9, -RZ, R8.H0_H0 ;  /* 0x20000008ff097230 */ /* 0x000fe40000004100 */
[-C--:B------:R-:W-:Y:S01]  /*4cb0*/  FMUL.FTZ R28, R12, R15.reuse ;  /* 0x0000000f0c1c7220 */ /* 0x080fe20000410000 */
[----:B------:R-:W-:Y:S02]  /*4cc0*/  HADD2.F32 R14, -RZ, R82.H1_H1 ;  /* 0x30000052ff0e7230 */ /* 0x000fe40000004100 */
[----:B------:R-:W-:Y:S01]  /*4cd0*/  FMUL.FTZ R25, R13, R15 ;  /* 0x0000000f0d197220 */ /* 0x000fe20000410000 */
[----:B------:R-:W-:Y:S01]  /*4ce0*/  HADD2.F32 R83, -RZ, R83.H0_H0 ;  /* 0x20000053ff537230 */ /* 0x000fe20000004100 */
[----:B------:R-:W-:Y:S01]  /*4cf0*/  F2FP.SATFINITE.E4M3.F32.PACK_AB_MERGE_C R5, R5, R4, R33 ;  /* 0x000000040505723e */ /* 0x000fe20004807021 */
[----:B------:R-:W-:-:S02]  /*4d00*/  HADD2.F32 R8, -RZ, R8.H1_H1 ;  /* 0x30000008ff087230 */ /* 0x000fc40000004100 */
[-C--:B------:R-:W-:Y:S01]  /*4d10*/  FFMA.FTZ R25, R12, R14.reuse, -R25 ;  /* 0x0000000e0c197223 */ /* 0x080fe20000010819 */
[----:B------:R-:W-:Y:S02]  /*4d20*/  HADD2.F32 R82, -RZ, R82.H0_H0 ;  /* 0x20000052ff527230 */ /* 0x000fe40000004100 */
[----:B------:R-:W-:Y:S01]  /*4d30*/  FFMA.FTZ R28, R13, R14, R28 ;  /* 0x0000000e0d1c7223 */ /* 0x000fe2000001001c */
[-C--:B------:R-:W-:Y:S01]  /*4d40*/  F2FP.F16.E4M3.UNPACK_B R14, R24.reuse.H1 ;  /* 0x00000018ff0e723e */ /* 0x080fe200030006ff */
[-C--:B------:R-:W-:Y:S01]  /*4d50*/  FMUL.FTZ R26, R8, R83.reuse ;  /* 0x00000053081a7220 */ /* 0x080fe20000410000 */
[C---:B------:R-:W-:Y:S01]  /*4d60*/  FMUL.FTZ R83, R9.reuse, R83 ;  /* 0x0000005309537220 */ /* 0x040fe20000410000 */
[----:B------:R-:W-:Y:S02]  /*4d70*/  F2FP.F16.E4M3.UNPACK_B R24, R24 ;  /* 0x00000018ff18723e */ /* 0x000fe400020006ff */
[-C--:B------:R-:W-:Y:S01]  /*4d80*/  FFMA.FTZ R29, R9, R82.reuse, -R26 ;  /* 0x00000052091d7223 */ /* 0x080fe2000001081a */
[----:B------:R-:W-:Y:S01]  /*4d90*/  F2FP.SATFINITE.E4M3.F32.PACK_AB_MERGE_C R32, R28, R25, RZ ;  /* 0x000000191c20723e */ /* 0x000fe200048070ff */
[----:B------:R-:W-:Y:S01]  /*4da0*/  FFMA.FTZ R82, R8, R82, R83 ;  /* 0x0000005208527223 */ /* 0x000fe20000010053 */
[----:B------:R-:W-:Y:S01]  /*4db0*/  F2FP.F16.E4M3.UNPACK_B R9, R7.H1 ;  /* 0x00000007ff09723e */ /* 0x000fe200030006ff */
[--C-:B------:R-:W-:Y:S01]  /*4dc0*/  HADD2.F32 R15, -RZ, R14.reuse.H1_H1 ;  /* 0x3000000eff0f7230 */ /* 0x100fe20000004100 */
[-C--:B------:R-:W-:Y:S01]  /*4dd0*/  F2FP.F16.E4M3.UNPACK_B R25, R27.reuse.H1 ;  /* 0x0000001bff19723e */ /* 0x080fe200030006ff */
[----:B------:R-:W-:Y:S01]  /*4de0*/  HADD2.F32 R14, -RZ, R14.H0_H0 ;  /* 0x2000000eff0e7230 */ /* 0x000fe20000004100 */
[-C--:B------:R-:W-:Y:S01]  /*4df0*/  F2FP.F16.E4M3.UNPACK_B R8, R6.reuse.H1 ;  /* 0x00000006ff08723e */ /* 0x080fe200030006ff */
[----:B------:R-:W-:Y:S01]  /*4e00*/  HADD2.F32 R13, -RZ, R9.H1_H1 ;  /* 0x30000009ff0d7230 */ /* 0x000fe20000004100 */
[----:B------:R-:W-:Y:S01]  /*4e10*/  F2FP.F16.E4M3.UNPACK_B R27, R27 ;  /* 0x0000001bff1b723e */ /* 0x000fe200020006ff */
[----:B------:R-:W-:Y:S01]  /*4e20*/  HADD2.F32 R28, -RZ, R25.H1_H1 ;  /* 0x30000019ff1c7230 */ /* 0x000fe20000004100 */
[----:B------:R-:W-:Y:S01]  /*4e30*/  F2FP.F16.E4M3.UNPACK_B R7, R7 ;  /* 0x00000007ff07723e */ /* 0x000fe200020006ff */
[----:B------:R-:W-:Y:S01]  /*4e40*/  HADD2.F32 R12, -RZ, R9.H0_H0 ;  /* 0x20000009ff0c7230 */ /* 0x000fe20000004100 */
[----:B------:R-:W-:Y:S01]  /*4e50*/  F2FP.F16.E4M3.UNPACK_B R6, R6 ;  /* 0x00000006ff06723e */ /* 0x000fe200020006ff */
[----:B------:R-:W-:-:S02]  /*4e60*/  HADD2.F32 R9, -RZ, R8.H1_H1 ;  /* 0x30000008ff097230 */ /* 0x000fc40000004100 */
[-C--:B------:R-:W-:Y:S01]  /*4e70*/  FMUL.FTZ R31, R13, R28.reuse ;  /* 0x0000001c0d1f7220 */ /* 0x080fe20000410000 */
[--C-:B------:R-:W-:Y:S02]  /*4e80*/  HADD2.F32 R26, -RZ, R27.reuse.H1_H1 ;  /* 0x3000001bff1a7230 */ /* 0x100fe40000004100 */
[C---:B------:R-:W-:Y:S01]  /*4e90*/  FMUL.FTZ R28, R12.reuse, R28 ;  /* 0x0000001c0c1c7220 */ /* 0x040fe20000410000 */
[----:B------:R-:W-:Y:S02]  /*4ea0*/  HADD2.F32 R8, -RZ, R8.H0_H0 ;  /* 0x20000008ff087230 */ /* 0x000fe40000004100 */
[----:B------:R-:W-:Y:S01]  /*4eb0*/  FFMA.FTZ R30, R12, R15, -R31 ;  /* 0x0000000f0c1e7223 */ /* 0x000fe2000001081f */
[----:B------:R-:W-:Y:S02]  /*4ec0*/  HADD2.F32 R12, -RZ, R24.H1_H1 ;  /* 0x30000018ff0c7230 */ /* 0x000fe40000004100 */
[----:B------:R-:W-:Y:S01]  /*4ed0*/  FMUL.FTZ R31, R9, R26 ;  /* 0x0000001a091f7220 */ /* 0x000fe20000410000 */
[----:B------:R-:W-:-:S02]  /*4ee0*/  HADD2.F32 R27, -RZ, R27.H0_H0 ;  /* 0x2000001bff1b7230 */ /* 0x000fc40000004100 */
[C---:B------:R-:W-:Y:S01]  /*4ef0*/  FMUL.FTZ R26, R8.reuse, R26 ;  /* 0x0000001a081a7220 */ /* 0x040fe20000410000 */
[----:B------:R-:W-:Y:S02]  /*4f00*/  HADD2.F32 R25, -RZ, R25.H0_H0 ;  /* 0x20000019ff197230 */ /* 0x000fe40000004100 */
[-C--:B------:R-:W-:Y:S01]  /*4f10*/  FFMA.FTZ R31, R8, R12.reuse, -R31 ;  /* 0x0000000c081f7223 */ /* 0x080fe2000001081f */
[--C-:B------:R-:W-:Y:S02]  /*4f20*/  HADD2.F32 R8, -RZ, R7.reuse.H0_H0 ;  /* 0x20000007ff087230 */ /* 0x100fe40000004100 */
[----:B------:R-:W-:Y:S01]  /*4f30*/  FFMA.FTZ R26, R9, R12, R26 ;  /* 0x0000000c091a7223 */ /* 0x000fe2000001001a */
[----:B------:R-:W-:Y:S02]  /*4f40*/  HADD2.F32 R9, -RZ, R7.H1_H1 ;  /* 0x30000007ff097230 */ /* 0x000fe40000004100 */
[----:B------:R-:W-:Y:S01]  /*4f50*/  FFMA.FTZ R15, R13, R15, R28 ;  /* 0x0000000f0d0f7223 */ /* 0x000fe2000001001c */
[----:B------:R-:W-:-:S02]  /*4f60*/  HADD2.F32 R7, -RZ, R6.H0_H0 ;  /* 0x20000006ff077230 */ /* 0x000fc40000004100 */
[-C--:B------:R-:W-:Y:S01]  /*4f70*/  FMUL.FTZ R28, R8, R25.reuse ;  /* 0x00000019081c7220 */ /* 0x080fe20000410000 */
[----:B------:R-:W-:Y:S02]  /*4f80*/  HADD2.F32 R6, -RZ, R6.H1_H1 ;  /* 0x30000006ff067230 */ /* 0x000fe40000004100 */
[C---:B------:R-:W-:Y:S01]  /*4f90*/  FMUL.FTZ R13, R9.reuse, R25 ;  /* 0x00000019090d7220 */ /* 0x040fe20000410000 */
[----:B------:R-:W-:Y:S02]  /*4fa0*/  HADD2.F32 R24, -RZ, R24.H0_H0 ;  /* 0x20000018ff187230 */ /* 0x000fe40000004100 */
[-C--:B------:R-:W-:Y:S01]  /*4fb0*/  FFMA.FTZ R28, R9, R14.reuse, R28 ;  /* 0x0000000e091c7223 */ /* 0x080fe2000001001c */
[----:B------:R-:W-:Y:S01]  /*4fc0*/  F2FP.SATFINITE.E4M3.F32.PACK_AB_MERGE_C R26, R26, R31, RZ ;  /* 0x0000001f1a1a723e */ /* 0x000fe200048070ff */
[-C--:B------:R-:W-:Y:S01]  /*4fd0*/  FMUL.FTZ R12, R6, R27.reuse ;  /* 0x0000001b060c7220 */ /* 0x080fe20000410000 */
[----:B------:R-:W-:Y:S01]  /*4fe0*/  FMUL.FTZ R27, R7, R27 ;  /* 0x0000001b071b7220 */ /* 0x000fe20000410000 */
[----:B------:R-:W-:Y:S01]  /*4ff0*/  FFMA.FTZ R13, R8, R14, -R13 ;  /* 0x0000000e080d7223 */ /* 0x000fe2000001080d */
[----:B------:R-:W-:Y:S01]  /*5000*/  F2FP.SATFINITE.E4M3.F32.PACK_AB_MERGE_C R15, R15, R30, RZ ;  /* 0x0000001e0f0f723e */ /* 0x000fe200048070ff */
[-C--:B------:R-:W-:Y:S01]  /*5010*/  FFMA.FTZ R12, R7, R24.reuse, -R12 ;  /* 0x00000018070c7223 */ /* 0x080fe2000001080c */
[----:B------:R-:W-:Y:S01]  /*5020*/  FFMA.FTZ R27, R6, R24, R27 ;  /* 0x00000018061b7223 */ /* 0x000fe2000001001b */
[----:B------:R-:W-:-:S02]  /*5030*/  F2FP.SATFINITE.E4M3.F32.PACK_AB_MERGE_C R4, R82, R29, R32 ;  /* 0x0000001d5204723e */ /* 0x000fc40004807020 */
[----:B------:R-:W-:Y:S02]  /*5040*/  F2FP.SATFINITE.E4M3.F32.PACK_AB_MERGE_C R7, R28, R13, R15 ;  /* 0x0000000d1c07723e */ /* 0x000fe4000480700f */
[----:B------:R-:W-:-:S07]  /*5050*/  F2FP.SATFINITE.E4M3.F32.PACK_AB_MERGE_C R6, R27, R12, R26 ;  /* 0x0000000c1b06723e */ /* 0x000fce000480701a */
.L_x_1817:
[----:B------:R-:W-:Y:S05]  /*5060*/  BSYNC B1 ;  /* 0x0000000000017941 */ /* 0x000fea0003800000 */
.L_x_1816:
[----:B0-----:R0:W-:Y:S01]  /*5070*/  ST.E.128 desc[UR36][R10.64], R4 ;  /* 0x000000040a007985 */ /* 0x0011e2000c101d24 */
[----:B------:R-:W-:Y:S05]  /*5080*/  BRA `(.L_x_1811) ;  /* 0x0000002400947947 */ /* 0x000fea0003800000 */
.L_x_1793:
[----:B------:R-:W-:Y:S01]  /*5090*/  VIADD R8, R187, 0x20 ;  /* 0x00000020bb087836 */ /* 0x000fe20000000000 */
[----:B------:R-:W-:Y:S02]  /*50a0*/  CS2R R26, SRZ ;  /* 0x00000000001a7805 */ /* 0x000fe4000001ff00 */
[----:B------:R-:W-:Y:S02]  /*50b0*/  CS2R R24, SRZ ;  /* 0x0000000000187805 */ /* 0x000fe4000001ff00 */
[----:B------:R-:W-:-:S04]  /*50c0*/  ISETP.GE.AND P3, PT, R8, R75, PT ;  /* 0x0000004b0800720c */ /* 0x000fc80003f66270 */
[----:B------:R-:W-:-:S13]  /*50d0*/  ISETP.GE.OR P3, PT, R16, R78, P3 ;  /* 0x0000004e1000720c */ /* 0x000fda0001f66670 */
[----:B------:R-:W-:Y:S01]  /*50e0*/  @!P3 IADD3 R31, P4, P5, R20, R6, R51 ;  /* 0x00000006141fb210 */ /* 0x000fe20007d9e033 */
[----:B------:R-:W0:Y:S03]  /*50f0*/  @!P3 LDC.64 R10, c[0x0][0x400] ;  /* 0x00010000ff0abb82 */ /* 0x000e260000000a00 */
[----:B------:R-:W-:Y:S02]  /*5100*/  @!P3 IADD3.X R30, R61, R14, R49, P4, P5 ;  /* 0x0000000e3d1eb210 */ /* 0x000fe400027ea431 */
[----:B------:R-:W-:-:S04]  /*5110*/  ISETP.GE.AND P4, PT, R187, R75, PT ;  /* 0x0000004bbb00720c */ /* 0x000fc80003f86270 */
[----:B------:R-:W-:-:S13]  /*5120*/  ISETP.GE.OR P4, PT, R16, R78, P4 ;  /* 0x0000004e1000720c */ /* 0x000fda0002786670 */
[----:B------:R-:W1:Y:S08]  /*5130*/  @!P4 LDC.64 R8, c[0x0][0x3e8] ;  /* 0x0000fa00ff08cb82 */ /* 0x000e700000000a00 */
[----:B------:R-:W2:Y:S01]  /*5140*/  @!P4 LDC.64 R12, c[0x0][0x400] ;  /* 0x00010000ff0ccb82 */ /* 0x000ea20000000a00 */
[----:B-1----:R-:W-:Y:S02]  /*5150*/  @!P4 IADD3 R8, P5, P6, R20, R8, R6 ;  /* 0x000000081408c210 */ /* 0x002fe40007ebe006 */
[----:B------:R-:W-:-:S02]  /*5160*/  CS2R R6, SRZ ;  /* 0x0000000000067805 */ /* 0x000fc4000001ff00 */
[----:B------:R-:W-:-:S03]  /*5170*/  @!P4 IADD3.X R9, R61, R9, R14, P5, P6 ;  /* 0x000000093d09c210 */ /* 0x000fc60002fec40e */
[----:B------:R-:W1:Y:S01]  /*5180*/  @!P3 LDC.64 R14, c[0x0][0x3e8] ;  /* 0x0000fa00ff0ebb82 */ /* 0x000e620000000a00 */
[----:B--2---:R-:W-:-:S04]  /*5190*/  @!P4 IADD3 R12, P5, P6, R40, R12, R4 ;  /* 0x0000000c280cc210 */ /* 0x004fc80007ebe004 */
[----:B------:R-:W-:Y:S02]  /*51a0*/  @!P4 IADD3.X R13, R64, R13, R76, P5, P6 ;  /* 0x0000000d400dc210 */ /* 0x000fe40002fec44c */
[----:B------:R-:W-:Y:S02]  /*51b0*/  @!P3 IADD3 R29, P5, P6, R40, R4, R55 ;  /* 0x00000004281db210 */ /* 0x000fe40007ebe037 */
[----:B------:R-:W-:Y:S01]  /*51c0*/  CS2R R4, SRZ ;  /* 0x0000000000047805 */ /* 0x000fe2000001ff00 */
[----:B------:R-:W2:Y:S01]  /*51d0*/  @!P4 LDG.E.128 R24, desc[UR36][R12.64] ;  /* 0x000000240c18c981 */ /* 0x000ea2000c1e1d00 */
[----:B------:R-:W-:-:S04]  /*51e0*/  @!P3 IADD3.X R28, R64, R76, R53, P5, P6 ;  /* 0x0000004c401cb210 */ /* 0x000fc80002fec435 */
[----:B------:R1:W3:Y:S02]  /*51f0*/  @!P4 LDG.E.128 R4, desc[UR36][R8.64] ;  /* 0x000000240804c981 */ /* 0x0002e4000c1e1d00 */
[----:B-1----:R-:W-:-:S04]  /*5200*/  @!P3 IADD3 R8, P4, R31, R14, RZ ;  /* 0x0000000e1f08b210 */ /* 0x002fc80007f9e0ff */
[----:B------:R-:W-:Y:S02]  /*5210*/  @!P3 IADD3.X R9, R30, R15, RZ, P4, !PT ;  /* 0x0000000f1e09b210 */ /* 0x000fe400027fe4ff */
[----:B0-----:R-:W-:Y:S02]  /*5220*/  @!P3 IADD3 R10, P4, R29, R10, RZ ;  /* 0x0000000a1d0ab210 */ /* 0x001fe40007f9e0ff */
[----:B------:R-:W-:Y:S02]  /*5230*/  CS2R R30, SRZ ;  /* 0x00000000001e7805 */ /* 0x000fe4000001ff00 */
[----:B------:R-:W-:Y:S02]  /*5240*/  CS2R R34, SRZ ;  /* 0x0000000000227805 */ /* 0x000fe4000001ff00 */
[----:B------:R-:W-:Y:S01]  /*5250*/  CS2R R32, SRZ ;  /* 0x0000000000207805 */ /* 0x000fe2000001ff00 */
[----:B------:R-:W-:Y:S01]  /*5260*/  @!P3 IMAD.X R11, R28, 0x1, R11, P4 ;  /* 0x000000011c0bb824 */ /* 0x000fe200020e060b */
[----:B------:R-:W-:-:S04]  /*5270*/  CS2R R28, SRZ ;  /* 0x00000000001c7805 */ /* 0x000fc8000001ff00 */
[----:B------:R-:W4:Y:S04]  /*5280*/  @!P3 LDG.E.128 R32, desc[UR36][R10.64] ;  /* 0x000000240a20b981 */ /* 0x000f28000c1e1d00 */
[----:B------:R-:W5:Y:S01]  /*5290*/  @!P3 LDG.E.128 R28, desc[UR36][R8.64] ;  /* 0x00000024081cb981 */ /* 0x000f62000c1e1d00 */
[----:B------:R-:W-:-:S06]  /*52a0*/  UISETP.NE.AND UP0, UPT, UR61, 0x3, UPT ;  /* 0x000000033d00788c */ /* 0x000fcc000bf05270 */
[----:B------:R-:W-:Y:S02]  /*52b0*/  PLOP3.LUT P5, PT, PT, PT, UP0, 0x80, 0x0 ;  /* 0x000000000000781c */ /* 0x000fe40003faf008 */
[----:B------:R-:W-:Y:S01]  /*52c0*/  ISETP.GE.AND P3, PT, R16, R78, PT ;  /* 0x0000004e1000720c */ /* 0x000fe20003f66270 */
[----:B--2---:R-:W-:Y:S02]  /*52d0*/  IMAD.MOV.U32 R89, RZ, RZ, R26 ;  /* 0x000000ffff597224 */ /* 0x004fe400078e001a */
[----:B------:R-:W-:Y:S02]  /*52e0*/  IMAD.MOV.U32 R92, RZ, RZ, R24 ;  /* 0x000000ffff5c7224 */ /* 0x000fe400078e0018 */
[----:B---3--:R-:W-:Y:S02]  /*52f0*/  IMAD.MOV.U32 R90, RZ, RZ, R6 ;  /* 0x000000ffff5a7224 */ /* 0x008fe400078e0006 */
[----:B------:R-:W-:Y:S02]  /*5300*/  IMAD.MOV.U32 R91, RZ, RZ, R4 ;  /* 0x000000ffff5b7224 */ /* 0x000fe400078e0004 */
[----:B----4-:R-:W-:-:S02]  /*5310*/  IMAD.MOV.U32 R84, RZ, RZ, R34 ;  /* 0x000000ffff547224 */ /* 0x010fc400078e0022 */
[----:B------:R-:W-:Y:S02]  /*5320*/  IMAD.MOV.U32 R85, RZ, RZ, R32 ;  /* 0x000000ffff557224 */ /* 0x000fe400078e0020 */
[----:B-----5:R-:W-:Y:S02]  /*5330*/  IMAD.MOV.U32 R78, RZ, RZ, R30 ;  /* 0x000000ffff4e7224 */ /* 0x020fe400078e001e */
[----:B------:R-:W-:Y:S01]  /*5340*/  IMAD.MOV.U32 R82, RZ, RZ, R28 ;  /* 0x000000ffff527224 */ /* 0x000fe200078e001c */
[----:B------:R-:W-:Y:S06]  /*5350*/  @!P5 BRA `(.L_x_1818) ;  /* 0x000000000004d947 */ /* 0x000fec0003800000 */
[----:B------:R-:W-:Y:S01]  /*5360*/  BPT.TRAP 0x1 ;  /* 0x000000040000795c */ /* 0x000fe20000300000 */
.L_x_1818:
[----:B------:R-:W-:Y:S01]  /*5370*/  IMAD R76, R185, 0x8, R22 ;  /* 0x00000008b94c7824 */ /* 0x000fe200078e0216 */
[----:B------:R-:W-:Y:S01]  /*5380*/  SHF.L.U32 R77, R200, 0x1f, RZ ;  /* 0x0000001fc84d7819 */ /* 0x000fe200000006ff */
[----:B------:R-:W0:Y:S01]  /*5390*/  LDC R86, c[0x0][0x2f4] ;  /* 0x0000bd00ff567b82 */ /* 0x000e220000000800 */
[----:B------:R-:W-:Y:S02]  /*53a0*/  BSSY B1, `(.L_x_1819) ;  /* 0x0000003000017945 */ /* 0x000fe40003800000 */
[----:B------:R-:W1:Y:S02]  /*53b0*/  SYNCS.PHASECHK.TRANS64.TRYWAIT P4, [R76+URZ+0x28490], R77 ;  /* 0x0284904d4c0075a7 */ /* 0x000e64000808017f */
[----:B-1----:R-:W-:Y:S05]  /*53c0*/  @!P4 BRA `(.L_x_1820) ;  /* 0x0000026c0078c947 */ /* 0x002fea0003800000 */
.L_x_2193:
[----:B------:R-:W-:Y:S05]  /*53d0*/  BSYNC B1 ;  /* 0x0000000000017941 */ /* 0x000fea0003800000 */
.L_x_1819:
[----:B------:R-:W-:Y:S01]  /*53e0*/  UMOV UR4, 0xffffffff ;  /* 0xffffffff00047882 */ /* 0x000fe20000000000 */
[----:B0-----:R-:W-:Y:S02]  /*53f0*/  IADD3 R88, -R57, R86, RZ ;  /* 0x0000005639587210 */ /* 0x001fe40007ffe1ff */
[----:B------:R-:W-:Y:S05]  /*5400*/  BRA.DIV UR4, `(.L_x_1821) ;  /* 0x0000026e047c7947 */ /* 0x000fea000b800000 */
[----:B------:R0:W2:Y:S04]  /*5410*/  SHFL.IDX PT, R81, R80, RZ, 0x181f ;  /* 0x00181fff50517589 */ /* 0x0000a800000e0000 */
[----:B------:R0:W3:Y:S02]  /*5420*/  SHFL.IDX PT, R83, R79, RZ, 0x181f ;  /* 0x00181fff4f537589 */ /* 0x0000e400000e0000 */
.L_x_2197:
[----:B------:R-:W-:Y:S01]  /*5430*/  ISETP.GE.OR P4, PT, R187, R75, P1 ;  /* 0x0000004bbb00720c */ /* 0x000fe20000f86670 */
[----:B------:R-:W-:-:S12]  /*5440*/  BSSY B1, `(.L_x_1822) ;  /* 0x00000ed000017945 */ /* 0x000fd80003800000 */
[----:B------:R-:W-:Y:S05]  /*5450*/  @P4 BRA `(.L_x_1823) ;  /* 0x0000000c00ac4947 */ /* 0x000fea0003800000 */
[----:B------:R-:W-:Y:S01]  /*5460*/  SEL R8, R57, R88, !P0 ;  /* 0x0000005839087207 */ /* 0x000fe20004000000 */
[----:B------:R-:W-:Y:S01]  /*5470*/  BSSY B2, `(.L_x_1824) ;  /* 0x00000e4000027945 */ /* 0x000fe20003800000 */
[----:B------:R-:W-:Y:S02]  /*5480*/  SHF.R.U32.HI R10, RZ, 0x3, R202 ;  /* 0x00000003ff0a7819 */ /* 0x000fe400000116ca */
[----:B------:R-:W-:Y:S02]  /*5490*/  SHF.R.S32.HI R9, RZ, 0x1f, R8 ;  /* 0x0000001fff097819 */ /* 0x000fe40000011408 */
[----:B---3--:R-:W-:Y:S02]  /*54a0*/  IADD3 R68, P4, R62, R83, RZ ;  /* 0x000000533e447210 */ /* 0x008fe40007f9e0ff */
[----:B------:R-:W-:-:S03]  /*54b0*/  LEA.HI R8, R9, R8, RZ, 0x5 ;  /* 0x0000000809087211 */ /* 0x000fc600078f28ff */
[----:B--2---:R-:W-:Y:S01]  /*54c0*/  IMAD.X R69, R81, 0x1, R66, P4 ;  /* 0x0000000151457824 */ /* 0x004fe200020e0642 */
[----:B------:R-:W-:-:S04]  /*54d0*/  LEA.HI.SX32 R8, R8, R65, 0x1b ;  /* 0x0000004108087211 */ /* 0x000fc800078fdaff */
[----:B------:R-:W-:Y:S01]  /*54e0*/  SHF.R.S32.HI R9, RZ, 0x1f, R8 ;  /* 0x0000001fff097819 */ /* 0x000fe20000011408 */
[----:B------:R-:W-:-:S03]  /*54f0*/  IMAD.SHL.U32 R87, R8, 0x10, RZ ;  /* 0x0000001008577824 */ /* 0x000fc600078e00ff */
[----:B------:R-:W-:Y:S02]  /*5500*/  LEA.HI R9, R9, R8, RZ, 0x3 ;  /* 0x0000000809097211 */ /* 0x000fe400078f18ff */
[----:B------:R-:W-:-:S03]  /*5510*/  LOP3.LUT R8, R202, 0x70, R87, 0xf8, !PT ;  /* 0x00000070ca087812 */ /* 0x000fc600078ef857 */
[----:B------:R-:W-:Y:S01]  /*5520*/  IMAD.SHL.U32 R9, R9, 0x400, RZ ;  /* 0x0000040009097824 */ /* 0x000fe200078e00ff */
[----:B------:R-:W-:-:S04]  /*5530*/  LOP3.LUT R10, R8, R10, RZ, 0x3c, !PT ;  /* 0x0000000a080a7212 */ /* 0x000fc800078e3cff */
[----:B------:R-:W-:Y:S01]  /*5540*/  LOP3.LUT R8, R9, 0xffffe000, RZ, 0xc0, !PT ;  /* 0xffffe00009087812 */ /* 0x000fe200078ec0ff */
[----:B------:R-:W-:-:S03]  /*5550*/  IMAD R9, R185, 0x4000, R46 ;  /* 0x00004000b9097824 */ /* 0x000fc600078e022e */
[----:B------:R-:W-:Y:S01]  /*5560*/  IADD3 R8, R10, R8, R203 ;  /* 0x000000080a087210 */ /* 0x000fe20007ffe0cb */
[----:B------:R-:W-:-:S04]  /*5570*/  IMAD.IADD R9, R22, 0x1, R9 ;  /* 0x0000000116097824 */ /* 0x000fc800078e0209 */
[----:B------:R-:W-:-:S04]  /*5580*/  IMAD R11, R185, 0x4000, R8 ;  /* 0x00004000b90b7824 */ /* 0x000fc800078e0208 */
[----:B------:R-:W-:Y:S02]  /*5590*/  IMAD.IADD R12, R22, 0x1, R11 ;  /* 0x00000001160c7824 */ /* 0x000fe400078e020b */
[----:B------:R-:W2:Y:S04]  /*55a0*/  LDS.128 R8, [R9+0x20000] ;  /* 0x0200000009087984 */ /* 0x000ea80000000c00 */
[----:B------:R-:W3:Y:S01]  /*55b0*/  LDS.128 R12, [R12+0x20000] ;  /* 0x020000000c0c7984 */ /* 0x000ee20000000c00 */
[----:B------:R-:W-:Y:S05]  /*55c0*/  @P3 BRA `(.L_x_1825) ;  /* 0x0000000c00383947 */ /* 0x000fea0003800000 */
[----:B------:R-:W-:Y:S01]  /*55d0*/  SHF.R.U32.HI R98, RZ, 0x8, R5 ;  /* 0x00000008ff627819 */ /* 0x000fe20000011605 */
[----:B--2---:R-:W-:Y:S01]  /*55e0*/  IMAD.MOV.U32 R24, RZ, RZ, R8 ;  /* 0x000000ffff187224 */ /* 0x004fe200078e0008 */
[--C-:B------:R-:W-:Y:S02]  /*55f0*/  SHF.R.U32.HI R93, RZ, 0x8, R7.reuse ;  /* 0x00000008ff5d7819 */ /* 0x100fe40000011607 */
[----:B------:R-:W-:Y:S02]  /*5600*/  LOP3.LUT R6, R7, 0xff0000ff, RZ, 0xc0, !PT ;  /* 0xff0000ff07067812 */ /* 0x000fe400078ec0ff */
[----:B------:R-:W-:Y:S02]  /*5610*/  SHF.R.U32.HI R99, RZ, 0x10, R7 ;  /* 0x00000010ff637819 */ /* 0x000fe40000011607 */
[----:B------:R-:W-:Y:S02]  /*5620*/  SHF.R.U32.HI R97, RZ, 0x8, R27 ;  /* 0x00000008ff617819 */ /* 0x000fe4000001161b */
[----:B------:R-:W-:-:S02]  /*5630*/  LOP3.LUT R96, R27, 0xff0000ff, RZ, 0xc0, !PT ;  /* 0xff0000ff1b607812 */ /* 0x000fc400078ec0ff */
[----:B------:R-:W-:Y:S01]  /*5640*/  SHF.R.U32.HI R7, RZ, 0x10, R27 ;  /* 0x00000010ff077819 */ /* 0x000fe2000001161b */
[----:B------:R-:W-:Y:S01]  /*5650*/  IMAD.SHL.U32 R27, R98, 0x100, RZ ;  /* 0x00000100621b7824 */ /* 0x000fe200078e00ff */
[----:B------:R-:W-:Y:S01]  /*5660*/  LOP3.LUT R4, R5, 0xff0000ff, RZ, 0xc0, !PT ;  /* 0xff0000ff05047812 */ /* 0x000fe200078ec0ff */
[----:B------:R-:W-:Y:S01]  /*5670*/  IMAD.SHL.U32 R97, R97, 0x100, RZ ;  /* 0x0000010061617824 */ /* 0x000fe200078e00ff */
[----:B------:R-:W-:Y:S02]  /*5680*/  SHF.R.U32.HI R94, RZ, 0x10, R5 ;  /* 0x00000010ff5e7819 */ /* 0x000fe40000011605 */
[----:B------:R-:W-:Y:S02]  /*5690*/  SHF.R.U32.HI R95, RZ, 0x8, R25 ;  /* 0x00000008ff5f7819 */ /* 0x000fe40000011619 */
[----:B------:R-:W-:Y:S01]  /*56a0*/  LOP3.LUT R4, R4, 0xff00, R27, 0xf8, !PT ;  /* 0x0000ff0004047812 */ /* 0x000fe200078ef81b */
[----:B------:R-:W-:Y:S01]  /*56b0*/  IMAD.U32 R27, R94, 0x10000, RZ ;  /* 0x000100005e1b7824 */ /* 0x000fe200078e00ff */
[----:B------:R-:W-:Y:S01]  /*56c0*/  SHF.L.U32 R93, R93, 0x8, RZ ;  /* 0x000000085d5d7819 */ /* 0x000fe200000006ff */
[----:B------:R-:W-:Y:S01]  /*56d0*/  IMAD.SHL.U32 R95, R95, 0x100, RZ ;  /* 0x000001005f5f7824 */ /* 0x000fe200078e00ff */
[----:B------:R-:W-:-:S02]  /*56e0*/  LOP3.LUT R26, R25, 0xff0000ff, RZ, 0xc0, !PT ;  /* 0xff0000ff191a7812 */ /* 0x000fc400078ec0ff */
[----:B------:R-:W-:Y:S01]  /*56f0*/  SHF.R.U32.HI R5, RZ, 0x10, R25 ;  /* 0x00000010ff057819 */ /* 0x000fe20000011619 */
[----:B---3--:R-:W-:Y:S01]  /*5700*/  IMAD.MOV.U32 R25, RZ, RZ, R12 ;  /* 0x000000ffff197224 */ /* 0x008fe200078e000c */
[----:B------:R-:W-:Y:S02]  /*5710*/  LOP3.LUT R93, R6, 0xff00, R93, 0xf8, !PT ;  /* 0x0000ff00065d7812 */ /* 0x000fe400078ef85d */
[----:B------:R-:W-:Y:S01]  /*5720*/  LOP3.LUT R6, R4, 0xff0000, R27, 0xf8, !PT ;  /* 0x00ff000004067812 */ /* 0x000fe200078ef81b */
[----:B------:R-:W-:Y:S01]  /*5730*/  IMAD.U32 R4, R99, 0x10000, RZ ;  /* 0x0001000063047824 */ /* 0x000fe200078e00ff */
[----:B------:R-:W-:Y:S01]  /*5740*/  LOP3.LUT R98, R96, 0xff00, R97, 0xf8, !PT ;  /* 0x0000ff0060627812 */ /* 0x000fe200078ef861 */
[----:B------:R-:W-:Y:S01]  /*5750*/  IMAD.U32 R5, R5, 0x10000, RZ ;  /* 0x0001000005057824 */ /* 0x000fe200078e00ff */
[----:B------:R-:W-:Y:S01]  /*5760*/  LOP3.LUT R94, R26, 0xff00, R95, 0xf8, !PT ;  /* 0x0000ff001a5e7812 */ /* 0x000fe200078ef85f */
[----:B------:R-:W-:Y:S01]  /*5770*/  IMAD.U32 R99, R7, 0x10000, RZ ;  /* 0x0001000007637824 */ /* 0x000fe200078e00ff */
[----:B------:R-:W-:-:S02]  /*5780*/  F2FP.F16.E4M3.UNPACK_B R96, R92.H1 ;  /* 0x0000005cff60723e */ /* 0x000fc400030006ff */
[----:B------:R-:W-:Y:S02]  /*5790*/  F2FP.F16.E4M3.UNPACK_B R27, R25.H1 ;  /* 0x00000019ff1b723e */ /* 0x000fe400030006ff */
[----:B------:R-:W-:Y:S01]  /*57a0*/  F2FP.F16.E4M3.UNPACK_B R26, R24.H1 ;  /* 0x00000018ff1a723e */ /* 0x000fe200030006ff */
[----:B------:R-:W-:Y:S01]  /*57b0*/  HADD2.F32 R97, -RZ, R96.H0_H0 ;  /* 0x20000060ff617230 */ /* 0x000fe20000004100 */
[----:B------:R-:W-:Y:S01]  /*57c0*/  LOP3.LUT R4, R93, 0xff0000, R4, 0xf8, !PT ;  /* 0x00ff00005d047812 */ /* 0x000fe200078ef804 */
[----:B------:R-:W-:Y:S01]  /*57d0*/  HADD2.F32 R12, -RZ, R27.H0_H0 ;  /* 0x2000001bff0c7230 */ /* 0x000fe20000004100 */
[----:B------:R-:W-:Y:S01]  /*57e0*/  F2FP.F16.E4M3.UNPACK_B R93, R91.H1 ;  /* 0x0000005bff5d723e */ /* 0x000fe200030006ff */
[--C-:B------:R-:W-:Y:S01]  /*57f0*/  HADD2.F32 R8, -RZ, R26.reuse.H0_H0 ;  /* 0x2000001aff087230 */ /* 0x100fe20000004100 */
[----:B------:R-:W-:Y:S01]  /*5800*/  LOP3.LUT R7, R94, 0xff0000, R5, 0xf8, !PT ;  /* 0x00ff00005e077812 */ /* 0x000fe200078ef805 */
[----:B------:R-:W-:Y:S02]  /*5810*/  HADD2.F32 R26, -RZ, R26.H1_H1 ;  /* 0x3000001aff1a7230 */ /* 0x000fe40000004100 */
[----:B------:R-:W-:Y:S01]  /*5820*/  FMUL.FTZ R101, R12, R97 ;  /* 0x000000610c657220 */ /* 0x000fe20000410000 */
[----:B------:R-:W-:-:S02]  /*5830*/  HADD2.F32 R95, -RZ, R93.H0_H0 ;  /* 0x2000005dff5f7230 */ /* 0x000fc40000004100 */
[----:B------:R-:W-:Y:S01]  /*5840*/  FMUL.FTZ R97, R8, R97 ;  /* 0x0000006108617220 */ /* 0x000fe20000410000 */
[----:B------:R-:W-:Y:S01]  /*5850*/  HADD2.F32 R94, -RZ, R93.H1_H1 ;  /* 0x3000005dff5e7230 */ /* 0x000fe20000004100 */
[----:B------:R-:W-:Y:S01]  /*5860*/  LOP3.LUT R5, R98, 0xff0000, R99, 0xf8, !PT ;  /* 0x00ff000062057812 */ /* 0x000fe200078ef863 */
[----:B------:R-:W-:Y:S02]  /*5870*/  HADD2.F32 R93, -RZ, R96.H1_H1 ;  /* 0x30000060ff5d7230 */ /* 0x000fe40000004100 */
[-C--:B------:R-:W-:Y:S01]  /*5880*/  FFMA.FTZ R8, R8, R95.reuse, -R101 ;  /* 0x0000005f08087223 */ /* 0x080fe20000010865 */
[----:B------:R-:W-:Y:S02]  /*5890*/  HADD2.F32 R27, -RZ, R27.H1_H1 ;  /* 0x3000001bff1b7230 */ /* 0x000fe40000004100 */
[----:B------:R-:W-:Y:S01]  /*58a0*/  FFMA.FTZ R12, R12, R95, R97 ;  /* 0x0000005f0c0c7223 */ /* 0x000fe20000010061 */
[----:B------:R-:W-:Y:S01]  /*58b0*/  F2FP.F16.E4M3.UNPACK_B R96, R92 ;  /* 0x0000005cff60723e */ /* 0x000fe200020006ff */
[----:B------:R-:W-:Y:S01]  /*58c0*/  FMUL.FTZ R98, R26, R93 ;  /* 0x0000005d1a627220 */ /* 0x000fe20000410000 */
[----:B------:R-:W-:-:S02]  /*58d0*/  F2FP.F16.E4M3.UNPACK_B R95, R91 ;  /* 0x0000005bff5f723e */ /* 0x000fc400020006ff */
[----:B------:R-:W-:Y:S01]  /*58e0*/  F2FP.F16.E4M3.UNPACK_B R92, R25 ;  /* 0x00000019ff5c723e */ /* 0x000fe200020006ff */
[C---:B------:R-:W-:Y:S01]  /*58f0*/  FMUL.FTZ R25, R27.reuse, R93 ;  /* 0x0000005d1b197220 */ /* 0x040fe20000410000 */
[----:B------:R-:W-:Y:S01]  /*5900*/  F2FP.F16.E4M3.UNPACK_B R91, R24 ;  /* 0x00000018ff5b723e */ /* 0x000fe200020006ff */
[----:B------:R-:W-:Y:S02]  /*5910*/  HADD2.F32 R97, -RZ, R96.H0_H0 ;  /* 0x20000060ff617230 */ /* 0x000fe40000004100 */
[-C--:B------:R-:W-:Y:S01]  /*5920*/  FFMA.FTZ R27, R27, R94.reuse, R98 ;  /* 0x0000005e1b1b7223 */ /* 0x080fe20000010062 */
[----:B------:R-:W-:Y:S02]  /*5930*/  HADD2.F32 R93, -RZ, R92.H0_H0 ;  /* 0x2000005cff5d7230 */ /* 0x000fe40000004100 */
[----:B------:R-:W-:Y:S01]  /*5940*/  FFMA.FTZ R25, R26, R94, -R25 ;  /* 0x0000005e1a197223 */ /* 0x000fe20000010819 */
[----:B------:R-:W-:Y:S02]  /*5950*/  HADD2.F32 R24, -RZ, R91.H0_H0 ;  /* 0x2000005bff187230 */ /* 0x000fe40000004100 */
[----:B------:R-:W-:-:S02]  /*5960*/  HADD2.F32 R96, -RZ, R96.H1_H1 ;  /* 0x30000060ff607230 */ /* 0x000fc40000004100 */
[-C--:B------:R-:W-:Y:S01]  /*5970*/  FMUL.FTZ R99, R93, R97.reuse ;  /* 0x000000615d637220 */ /* 0x080fe20000410000 */
[----:B------:R-:W-:Y:S02]  /*5980*/  HADD2.F32 R94, -RZ, R92.H1_H1 ;  /* 0x3000005cff5e7230 */ /* 0x000fe40000004100 */
[----:B------:R-:W-:Y:S01]  /*5990*/  FMUL.FTZ R98, R24, R97 ;  /* 0x0000006118627220 */ /* 0x000fe20000410000 */
[----:B------:R-:W-:Y:S01]  /*59a0*/  HADD2.F32 R26, -RZ, R95.H0_H0 ;  /* 0x2000005fff1a7230 */ /* 0x000fe20000004100 */
[----:B------:R-:W-:Y:S01]  /*59b0*/  F2FP.SATFINITE.E4M3.F32.PACK_AB_MERGE_C R8, R25, R8, RZ ;  /* 0x000000081908723e */ /* 0x000fe200048070ff */
[----:B------:R-:W-:Y:S02]  /*59c0*/  HADD2.F32 R91, -RZ, R91.H1_H1 ;  /* 0x3000005bff5b7230 */ /* 0x000fe40000004100 */
[----:B------:R-:W-:Y:S01]  /*59d0*/  FMUL.FTZ R92, R94, R96 ;  /* 0x000000605e5c7220 */ /* 0x000fe20000410000 */
[----:B------:R-:W-:Y:S02]  /*59e0*/  HADD2.F32 R97, -RZ, R95.H1_H1 ;  /* 0x3000005fff617230 */ /* 0x000fe40000004100 */
[-C--:B------:R-:W-:Y:S01]  /*59f0*/  FFMA.FTZ R24, R24, R26.reuse, -R99 ;  /* 0x0000001a18187223 */ /* 0x080fe20000010863 */
[----:B------:R-:W-:Y:S01]  /*5a00*/  FFMA.FTZ R26, R93, R26, R98 ;  /* 0x0000001a5d1a7223 */ /* 0x000fe20000010062 */
[----:B------:R-:W-:Y:S01]  /*5a10*/  F2FP.F16.E4M3.UNPACK_B R99, R89.H1 ;  /* 0x00000059ff63723e */ /* 0x000fe200030006ff */
[C---:B------:R-:W-:Y:S01]  /*5a20*/  FMUL.FTZ R103, R91.reuse, R96 ;  /* 0x000000605b677220 */ /* 0x040fe20000410000 */
[----:B------:R-:W-:Y:S01]  /*5a30*/  F2FP.F16.E4M3.UNPACK_B R95, R14.H1 ;  /* 0x0000000eff5f723e */ /* 0x000fe200030006ff */
[----:B------:R-:W-:Y:S01]  /*5a40*/  FFMA.FTZ R93, R91, R97, -R92 ;  /* 0x000000615b5d7223 */ /* 0x000fe2000001085c */
[----:B------:R-:W-:Y:S01]  /*5a50*/  F2FP.F16.E4M3.UNPACK_B R92, R10.H1 ;  /* 0x0000000aff5c723e */ /* 0x000fe200030006ff */
[----:B------:R-:W-:Y:S01]  /*5a60*/  HADD2.F32 R101, -RZ, R99.H0_H0 ;  /* 0x20000063ff657230 */ /* 0x000fe20000004100 */
[----:B------:R-:W-:Y:S01]  /*5a70*/  F2FP.F16.E4M3.UNPACK_B R98, R90.H1 ;  /* 0x0000005aff62723e */ /* 0x000fe200030006ff */
[----:B------:R-:W-:-:S02]  /*5a80*/  HADD2.F32 R96, -RZ, R95.H0_H0 ;  /* 0x2000005fff607230 */ /* 0x000fc40000004100 */
        /* <DEDUP_REMOVED lines=8> */
[----:B------:R-:W-:Y:S01]  /*5b10*/  F2FP.SATFINITE.E4M3.F32.PACK_AB_MERGE_C R12, R27, R12, RZ ;  /* 0x0000000c1b0c723e */ /* 0x000fe200048070ff */
[----:B------:R-:W-:-:S02]  /*5b20*/  HADD2.F32 R95, -RZ, R92.H1_H1 ;  /* 0x3000005cff5f7230 */ /* 0x000fc40000004100 */
[-C--:B------:R-:W-:Y:S01]  /*5b30*/  FMUL.FTZ R102, R97, R100.reuse ;  /* 0x0000006461667220 */ /* 0x080fe20000410000 */
[----:B------:R-:W-:Y:S02]  /*5b40*/  HADD2.F32 R98, -RZ, R98.H1_H1 ;  /* 0x30000062ff627230 */ /* 0x000fe40000004100 */
[-C--:B------:R-:W-:Y:S01]  /*5b50*/  FFMA.FTZ R92, R94, R99.reuse, -R103 ;  /* 0x000000635e5c7223 */ /* 0x080fe20000010867 */
[----:B------:R-:W-:Y:S01]  /*5b60*/  FFMA.FTZ R94, R96, R99, R101 ;  /* 0x00000063605e7223 */ /* 0x000fe20000010065 */
[C---:B------:R-:W-:Y:S01]  /*5b70*/  FMUL.FTZ R100, R95.reuse, R100 ;  /* 0x000000645f647220 */ /* 0x040fe20000410000 */
[----:B------:R-:W-:Y:S01]  /*5b80*/  F2FP.F16.E4M3.UNPACK_B R96, R89 ;  /* 0x00000059ff60723e */ /* 0x000fe200020006ff */
[----:B------:R-:W-:Y:S01]  /*5b90*/  FFMA.FTZ R89, R95, R98, -R102 ;  /* 0x000000625f597223 */ /* 0x000fe20000010866 */
[----:B------:R-:W-:Y:S01]  /*5ba0*/  F2FP.F16.E4M3.UNPACK_B R95, R14 ;  /* 0x0000000eff5f723e */ /* 0x000fe200020006ff */
[----:B------:R-:W-:Y:S01]  /*5bb0*/  FFMA.FTZ R105, R97, R98, R100 ;  /* 0x0000006261697223 */ /* 0x000fe20000010064 */
[----:B------:R-:W-:Y:S01]  /*5bc0*/  HADD2.F32 R14, -RZ, R10.H0_H0 ;  /* 0x2000000aff0e7230 */ /* 0x000fe20000004100 */
[----:B------:R-:W-:Y:S01]  /*5bd0*/  F2FP.SATFINITE.E4M3.F32.PACK_AB_MERGE_C R8, R93, R24, R8 ;  /* 0x000000185d08723e */ /* 0x000fe20004807008 */
[--C-:B------:R-:W-:Y:S01]  /*5be0*/  HADD2.F32 R99, -RZ, R96.reuse.H0_H0 ;  /* 0x20000060ff637230 */ /* 0x100fe20000004100 */
[----:B------:R-:W-:Y:S01]  /*5bf0*/  F2FP.F16.E4M3.UNPACK_B R27, R13 ;  /* 0x0000000dff1b723e */ /* 0x000fe200020006ff */
[----:B------:R-:W-:Y:S01]  /*5c00*/  HADD2.F32 R98, -RZ, R96.H1_H1 ;  /* 0x30000060ff627230 */ /* 0x000fe20000004100 */
[----:B------:R-:W-:Y:S01]  /*5c10*/  F2FP.F16.E4M3.UNPACK_B R96, R90 ;  /* 0x0000005aff60723e */ /* 0x000fe200020006ff */
[--C-:B------:R-:W-:Y:S01]  /*5c20*/  HADD2.F32 R90, -RZ, R95.reuse.H0_H0 ;  /* 0x2000005fff5a7230 */ /* 0x100fe20000004100 */
[----:B------:R-:W-:Y:S01]  /*5c30*/  F2FP.F16.E4M3.UNPACK_B R93, R7 ;  /* 0x00000007ff5d723e */ /* 0x000fe200020006ff */
[----:B------:R-:W-:Y:S01]  /*5c40*/  HADD2.F32 R95, -RZ, R95.H1_H1 ;  /* 0x3000005fff5f7230 */ /* 0x000fe20000004100 */
[----:B------:R-:W-:Y:S01]  /*5c50*/  F2FP.F16.E4M3.UNPACK_B R25, R9 ;  /* 0x00000009ff19723e */ /* 0x000fe200020006ff */
[----:B------:R-:W-:-:S02]  /*5c60*/  HADD2.F32 R10, -RZ, R10.H1_H1 ;  /* 0x3000000aff0a7230 */ /* 0x000fc40000004100 */
[-C--:B------:R-:W-:Y:S01]  /*5c70*/  FMUL.FTZ R101, R90, R99.reuse ;  /* 0x000000635a657220 */ /* 0x080fe20000410000 */
[--C-:B------:R-:W-:Y:S02]  /*5c80*/  HADD2.F32 R97, -RZ, R96.reuse.H0_H0 ;  /* 0x20000060ff617230 */ /* 0x100fe40000004100 */
[-C--:B------:R-:W-:Y:S01]  /*5c90*/  FMUL.FTZ R103, R95, R98.reuse ;  /* 0x000000625f677220 */ /* 0x080fe20000410000 */
[----:B------:R-:W-:Y:S02]  /*5ca0*/  HADD2.F32 R96, -RZ, R96.H1_H1 ;  /* 0x30000060ff607230 */ /* 0x000fe40000004100 */
[----:B------:R-:W-:Y:S01]  /*5cb0*/  FMUL.FTZ R99, R14, R99 ;  /* 0x000000630e637220 */ /* 0x000fe20000410000 */
[----:B------:R-:W-:Y:S01]  /*5cc0*/  FMUL.FTZ R98, R10, R98 ;  /* 0x000000620a627220 */ /* 0x000fe20000410000 */
[-C--:B------:R-:W-:Y:S01]  /*5cd0*/  FFMA.FTZ R101, R14, R97.reuse, -R101 ;  /* 0x000000610e657223 */ /* 0x080fe20000010865 */
[----:B------:R-:W-:Y:S01]  /*5ce0*/  F2FP.SATFINITE.E4M3.F32.PACK_AB_MERGE_C R12, R91, R26, R12 ;  /* 0x0000001a5b0c723e */ /* 0x000fe2000480700c */
[-C--:B------:R-:W-:Y:S01]  /*5cf0*/  FFMA.FTZ R10, R10, R96.reuse, -R103 ;  /* 0x000000600a0a7223 */ /* 0x080fe20000010867 */
[----:B------:R-:W-:Y:S01]  /*5d00*/  FFMA.FTZ R14, R90, R97, R99 ;  /* 0x000000615a0e7223 */ /* 0x000fe20000010063 */
[----:B------:R-:W-:Y:S01]  /*5d10*/  FFMA.FTZ R95, R95, R96, R98 ;  /* 0x000000605f5f7223 */ /* 0x000fe20000010062 */
[----:B------:R-:W-:Y:S01]  /*5d20*/  F2FP.SATFINITE.E4M3.F32.PACK_AB_MERGE_C R92, R89, R92, RZ ;  /* 0x0000005c595c723e */ /* 0x000fe200048070ff */
[----:B------:R-:W-:Y:S01]  /*5d30*/  HADD2.F32 R89, -RZ, R27.H0_H0 ;  /* 0x2000001bff597230 */ /* 0x000fe20000004100 */
[----:B------:R-:W-:Y:S01]  /*5d40*/  F2FP.F16.E4M3.UNPACK_B R91, R6 ;  /* 0x00000006ff5b723e */ /* 0x000fe200020006ff */
[----:B------:R-:W-:Y:S01]  /*5d50*/  HADD2.F32 R26, -RZ, R93.H0_H0 ;  /* 0x2000005dff1a7230 */ /* 0x000fe20000004100 */
[----:B------:R-:W-:Y:S01]  /*5d60*/  F2FP.SATFINITE.E4M3.F32.PACK_AB_MERGE_C R94, R105, R94, RZ ;  /* 0x0000005e695e723e */ /* 0x000fe200048070ff */
[----:B------:R-:W-:Y:S01]  /*5d70*/  HADD2.F32 R24, -RZ, R25.H0_H0 ;  /* 0x20000019ff187230 */ /* 0x000fe20000004100 */
[----:B------:R-:W-:Y:S01]  /*5d80*/  F2FP.SATFINITE.E4M3.F32.PACK_AB_MERGE_C R10, R10, R101, R92 ;  /* 0x000000650a0a723e */ /* 0x000fe2000480705c */
[----:B------:R-:W-:Y:S01]  /*5d90*/  HADD2.F32 R92, -RZ, R91.H0_H0 ;  /* 0x2000005bff5c7230 */ /* 0x000fe20000004100 */
[----:B------:R-:W-:Y:S01]  /*5da0*/  F2FP.SATFINITE.E4M3.F32.PACK_AB_MERGE_C R14, R95, R14, R94 ;  /* 0x0000000e5f0e723e */ /* 0x000fe2000480705e */
        /* <DEDUP_REMOVED lines=21> */
[----:B------:R-:W-:-:S02]  /*5f00*/  HADD2.F32 R90, -RZ, R13.H1_H1 ;  /* 0x3000000dff5a7230 */ /* 0x000fc40000004100 */
[-C--:B------:R-:W-:Y:S01]  /*5f10*/  FMUL.FTZ R96, R89, R94.reuse ;  /* 0x0000005e59607220 */ /* 0x080fe20000410000 */
[----:B------:R-:W-:Y:S02]  /*5f20*/  HADD2.F32 R13, -RZ, R92.H1_H1 ;  /* 0x3000005cff0d7230 */ /* 0x000fe40000004100 */
[C---:B------:R-:W-:Y:S01]  /*5f30*/  FMUL.FTZ R94, R7.reuse, R94 ;  /* 0x0000005e075e7220 */ /* 0x040fe20000410000 */
[--C-:B------:R-:W-:Y:S01]  /*5f40*/  HADD2.F32 R92, -RZ, R6.reuse.H0_H0 ;  /* 0x20000006ff5c7230 */ /* 0x100fe20000004100 */
[----:B------:R-:W-:Y:S01]  /*5f50*/  F2FP.F16.E4M3.UNPACK_B R100, R5.H1 ;  /* 0x00000005ff64723e */ /* 0x000fe200030006ff */
[----:B------:R-:W-:Y:S02]  /*5f60*/  HADD2.F32 R27, -RZ, R27.H1_H1 ;  /* 0x3000001bff1b7230 */ /* 0x000fe40000004100 */
[CC--:B------:R-:W-:Y:S01]  /*5f70*/  FMUL.FTZ R98, R90.reuse, R13.reuse ;  /* 0x0000000d5a627220 */ /* 0x0c0fe20000410000 */
[----:B------:R-:W-:Y:S02]  /*5f80*/  HADD2.F32 R93, -RZ, R6.H1_H1 ;  /* 0x30000006ff5d7230 */ /* 0x000fe40000004100 */
[-C--:B------:R-:W-:Y:S01]  /*5f90*/  FFMA.FTZ R6, R7, R92.reuse, -R96 ;  /* 0x0000005c07067223 */ /* 0x080fe20000010860 */
[----:B------:R-:W-:Y:S01]  /*5fa0*/  FFMA.FTZ R7, R89, R92, R94 ;  /* 0x0000005c59077223 */ /* 0x000fe2000001005e */
[C---:B------:R-:W-:Y:S01]  /*5fb0*/  FMUL.FTZ R89, R27.reuse, R13 ;  /* 0x0000000d1b597220 */ /* 0x040fe20000410000 */
[----:B------:R-:W-:Y:S01]  /*5fc0*/  F2FP.F16.E4M3.UNPACK_B R92, R15.H1 ;  /* 0x0000000fff5c723e */ /* 0x000fe200030006ff */
[----:B------:R-:W-:Y:S01]  /*5fd0*/  FFMA.FTZ R13, R27, R93, -R98 ;  /* 0x0000005d1b0d7223 */ /* 0x000fe20000010862 */
[----:B------:R-:W-:Y:S01]  /*5fe0*/  F2FP.F16.E4M3.UNPACK_B R27, R11 ;  /* 0x0000000bff1b723e */ /* 0x000fe200020006ff */
[----:B------:R-:W-:Y:S01]  /*5ff0*/  FFMA.FTZ R90, R90, R93, R89 ;  /* 0x0000005d5a5a7223 */ /* 0x000fe20000010059 */
[----:B------:R-:W-:Y:S01]  /*6000*/  F2FP.F16.E4M3.UNPACK_B R11, R11.H1 ;  /* 0x0000000bff0b723e */ /* 0x000fe200030006ff */
[----:B------:R-:W-:Y:S01]  /*6010*/  HADD2.F32 R93, -RZ, R91.H0_H0 ;  /* 0x2000005bff5d7230 */ /* 0x000fe20000004100 */
[-C--:B------:R-:W-:Y:S01]  /*6020*/  F2FP.F16.E4M3.UNPACK_B R95, R4.reuse ;  /* 0x00000004ff5f723e */ /* 0x080fe200020006ff */
[----:B------:R-:W-:Y:S01]  /*6030*/  HADD2.F32 R15, -RZ, R27.H0_H0 ;  /* 0x2000001bff0f7230 */ /* 0x000fe20000004100 */
[----:B------:R-:W-:Y:S01]  /*6040*/  F2FP.F16.E4M3.UNPACK_B R96, R4.H1 ;  /* 0x00000004ff60723e */ /* 0x000fe200030006ff */
[----:B------:R-:W-:Y:S01]  /*6050*/  HADD2.F32 R4, -RZ, R99.H0_H0 ;  /* 0x20000063ff047230 */ /* 0x000fe20000004100 */
[----:B------:R-:W-:Y:S01]  /*6060*/  F2FP.SATFINITE.E4M3.F32.PACK_AB_MERGE_C R6, R13, R6, RZ ;  /* 0x000000060d06723e */ /* 0x000fe200048070ff */
[----:B------:R-:W-:Y:S01]  /*6070*/  HADD2.F32 R89, -RZ, R11.H0_H0 ;  /* 0x2000000bff597230 */ /* 0x000fe20000004100 */
[----:B------:R-:W-:Y:S01]  /*6080*/  F2FP.SATFINITE.E4M3.F32.PACK_AB_MERGE_C R7, R90, R7, RZ ;  /* 0x000000075a07723e */ /* 0x000fe200048070ff */
[----:B------:R-:W-:-:S02]  /*6090*/  HADD2.F32 R94, -RZ, R92.H0_H0 ;  /* 0x2000005cff5e7230 */ /* 0x000fc40000004100 */
[-C--:B------:R-:W-:Y:S01]  /*60a0*/  FMUL.FTZ R102, R93, R4.reuse ;  /* 0x000000045d667220 */ /* 0x080fe20000410000 */
[----:B------:R-:W-:Y:S02]  /*60b0*/  HADD2.F32 R5, -RZ, R100.H0_H0 ;  /* 0x20000064ff057230 */ /* 0x000fe40000004100 */
[----:B------:R-:W-:Y:S01]  /*60c0*/  FMUL.FTZ R104, R15, R4 ;  /* 0x000000040f687220 */ /* 0x000fe20000410000 */
[----:B------:R-:W-:Y:S01]  /*60d0*/  HADD2.F32 R98, -RZ, R95.H0_H0 ;  /* 0x2000005fff627230 */ /* 0x000fe20000004100 */
[----:B------:R-:W-:Y:S01]  /*60e0*/  F2FP.SATFINITE.E4M3.F32.PACK_AB_MERGE_C R9, R9, R24, R6 ;  /* 0x000000180909723e */ /* 0x000fe20004807006 */
[----:B------:R-:W-:Y:S02]  /*60f0*/  HADD2.F32 R92, -RZ, R92.H1_H1 ;  /* 0x3000005cff5c7230 */ /* 0x000fe40000004100 */
[-C--:B------:R-:W-:Y:S01]  /*6100*/  FMUL.FTZ R106, R94, R5.reuse ;  /* 0x000000055e6a7220 */ /* 0x080fe20000410000 */
[----:B------:R-:W-:Y:S02]  /*6110*/  HADD2.F32 R100, -RZ, R100.H1_H1 ;  /* 0x30000064ff647230 */ /* 0x000fe40000004100 */
[----:B------:R-:W-:Y:S01]  /*6120*/  FMUL.FTZ R101, R89, R5 ;  /* 0x0000000559657220 */ /* 0x000fe20000410000 */
[----:B------:R-:W-:-:S02]  /*6130*/  HADD2.F32 R11, -RZ, R11.H1_H1 ;  /* 0x3000000bff0b7230 */ /* 0x000fc40000004100 */
[-C--:B------:R-:W-:Y:S01]  /*6140*/  FFMA.FTZ R4, R15, R98.reuse, -R102 ;  /* 0x000000620f047223 */ /* 0x080fe20000010866 */
[----:B------:R-:W-:Y:S02]  /*6150*/  HADD2.F32 R97, -RZ, R96.H0_H0 ;  /* 0x20000060ff617230 */ /* 0x000fe40000004100 */
[----:B------:R-:W-:Y:S01]  /*6160*/  FFMA.FTZ R5, R93, R98, R104 ;  /* 0x000000625d057223 */ /* 0x000fe20000010068 */
[----:B------:R-:W-:Y:S02]  /*6170*/  HADD2.F32 R91, -RZ, R91.H1_H1 ;  /* 0x3000005bff5b7230 */ /* 0x000fe40000004100 */
[-C--:B------:R-:W-:Y:S01]  /*6180*/  FMUL.FTZ R102, R92, R100.reuse ;  /* 0x000000645c667220 */ /* 0x080fe20000410000 */
[----:B------:R-:W-:Y:S02]  /*6190*/  HADD2.F32 R98, -RZ, R99.H1_H1 ;  /* 0x30000063ff627230 */ /* 0x000fe40000004100 */
[----:B------:R-:W-:Y:S01]  /*61a0*/  FMUL.FTZ R15, R11, R100 ;  /* 0x000000640b0f7220 */ /* 0x000fe20000410000 */
[----:B------:R-:W-:-:S02]  /*61b0*/  HADD2.F32 R27, -RZ, R27.H1_H1 ;  /* 0x3000001bff1b7230 */ /* 0x000fc40000004100 */
[-C--:B------:R-:W-:Y:S01]  /*61c0*/  FFMA.FTZ R101, R94, R97.reuse, R101 ;  /* 0x000000615e657223 */ /* 0x080fe20000010065 */
[----:B------:R-:W-:Y:S02]  /*61d0*/  HADD2.F32 R96, -RZ, R96.H1_H1 ;  /* 0x30000060ff607230 */ /* 0x000fe40000004100 */
[-C--:B------:R-:W-:Y:S01]  /*61e0*/  FMUL.FTZ R100, R91, R98.reuse ;  /* 0x000000625b647220 */ /* 0x080fe20000410000 */
[----:B------:R-:W-:Y:S02]  /*61f0*/  HADD2.F32 R94, -RZ, R95.H1_H1 ;  /* 0x3000005fff5e7230 */ /* 0x000fe40000004100 */
[----:B------:R-:W-:Y:S01]  /*6200*/  FFMA.FTZ R106, R89, R97, -R106 ;  /* 0x00000061596a7223 */ /* 0x000fe2000001086a */
[----:B------:R-:W-:Y:S01]  /*6210*/  FMUL.FTZ R98, R27, R98 ;  /* 0x000000621b627220 */ /* 0x000fe20000410000 */
[-C--:B------:R-:W-:Y:S01]  /*6220*/  FFMA.FTZ R11, R11, R96.reuse, -R102 ;  /* 0x000000600b0b7223 */ /* 0x080fe20000010866 */
[----:B------:R-:W-:Y:S01]  /*6230*/  FFMA.FTZ R92, R92, R96, R15 ;  /* 0x000000605c5c7223 */ /* 0x000fe2000001000f */
[-C--:B------:R-:W-:Y:S01]  /*6240*/  FFMA.FTZ R27, R27, R94.reuse, -R100 ;  /* 0x0000005e1b1b7223 */ /* 0x080fe20000010864 */
[----:B------:R-:W-:Y:S01]  /*6250*/  FFMA.FTZ R98, R91, R94, R98 ;  /* 0x0000005e5b627223 */ /* 0x000fe20000010062 */
[----:B------:R-:W-:-:S02]  /*6260*/  F2FP.SATFINITE.E4M3.F32.PACK_AB_MERGE_C R13, R26, R25, R7 ;  /* 0x000000191a0d723e */ /* 0x000fc40004807007 */
[----:B------:R-:W-:Y:S02]  /*6270*/  F2FP.SATFINITE.E4M3.F32.PACK_AB_MERGE_C R11, R11, R106, RZ ;  /* 0x0000006a0b0b723e */ /* 0x000fe400048070ff */
[----:B------:R-:W-:Y:S02]  /*6280*/  F2FP.SATFINITE.E4M3.F32.PACK_AB_MERGE_C R92, R92, R101, RZ ;  /* 0x000000655c5c723e */ /* 0x000fe400048070ff */
[----:B------:R-:W-:Y:S02]  /*6290*/  F2FP.SATFINITE.E4M3.F32.PACK_AB_MERGE_C R11, R27, R4, R11 ;  /* 0x000000041b0b723e */ /* 0x000fe4000480700b */
[----:B------:R-:W-:-:S07]  /*62a0*/  F2FP.SATFINITE.E4M3.F32.PACK_AB_MERGE_C R15, R98, R5, R92 ;  /* 0x00000005620f723e */ /* 0x000fce000480705c */
.L_x_1825:
[----:B------:R-:W-:Y:S05]  /*62b0*/  BSYNC B2 ;  /* 0x0000000000027941 */ /* 0x000fea0003800000 */
.L_x_1824:
[----:B------:R-:W-:Y:S01]  /*62c0*/  ISETP.GE.AND P4, PT, R87, R86, PT ;  /* 0x000000565700720c */ /* 0x000fe20003f86270 */
[----:B--2---:R4:W-:-:S12]  /*62d0*/  ST.E.128 desc[UR36][R68.64], R8 ;  /* 0x0000000844007985 */ /* 0x0049d8000c101d24 */
[----:B------:R-:W-:-:S04]  /*62e0*/  @!P4 IADD3 R4, P6, R83, R87, RZ ;  /* 0x000000575304c210 */ /* 0x000fc80007fde0ff */
[----:B------:R-:W-:-:S05]  /*62f0*/  @!P4 LEA.HI.X.SX32 R5, R87, R81, 0x1, P6 ;  /* 0x000000515705c211 */ /* 0x000fca00030f0eff */
[----:B---3--:R4:W-:Y:S04]  /*6300*/  @!P4 ST.E.128 desc[UR36][R4.64], R12 ;  /* 0x0000000c0400c985 */ /* 0x0089e8000c101d24 */
.L_x_1823:
[----:B------:R-:W-:Y:S05]  /*6310*/  BSYNC B1 ;  /* 0x0000000000017941 */ /* 0x000fea0003800000 */
.L_x_1822:
[----:B------:R-:W-:-:S03]  /*6320*/  UMOV UR4, 0xffffffff ;  /* 0xffffffff00047882 */ /* 0x000fc60000000000 */
[----:B------:R-:W-:Y:S05]  /*6330*/  BRA.DIV UR4, `(.L_x_1826) ;  /* 0x0000025e04fc7947 */ /* 0x000fea000b800000 */
[----:B------:R0:W0:Y:S04]  /*6340*/  SHFL.IDX PT, R25, R80, 0x1, 0x181f ;  /* 0x00381f0050197f89 */ /* 0x00002800000e0000 */
[----:B----4-:R4:W0:Y:S02]  /*6350*/  SHFL.IDX PT, R14, R79, 0x1, 0x181f ;  /* 0x00381f004f0e7f89 */ /* 0x01082400000e0000 */
.L_x_2201:
[----:B------:R-:W-:-:S05]  /*6360*/  VIADD R4, R187, 0x20 ;  /* 0x00000020bb047836 */ /* 0x000fca0000000000 */
[----:B------:R-:W-:-:S13]  /*6370*/  ISETP.GE.OR P4, PT, R4, R75, P1 ;  /* 0x0000004b0400720c */ /* 0x000fda0000f86670 */
[----:B------:R-:W-:Y:S05]  /*6380*/  @P4 BRA `(.L_x_1811) ;  /* 0x0000001000d44947 */ /* 0x000fea0003800000 */
[----:B------:R-:W-:Y:S01]  /*6390*/  SEL R88, R57, R88, !P0 ;  /* 0x0000005839587207 */ /* 0x000fe20004000000 */
[----:B------:R-:W-:Y:S01]  /*63a0*/  BSSY B1, `(.L_x_1827) ;  /* 0x00000e9000017945 */ /* 0x000fe20003800000 */
[----:B------:R-:W-:Y:S02]  /*63b0*/  SHF.R.U32.HI R7, RZ, 0x3, R209 ;  /* 0x00000003ff077819 */ /* 0x000fe400000116d1 */
[----:B------:R-:W-:Y:S02]  /*63c0*/  SHF.R.S32.HI R5, RZ, 0x1f, R88 ;  /* 0x0000001fff057819 */ /* 0x000fe40000011458 */
[----:B0-----:R-:W-:Y:S02]  /*63d0*/  IADD3 R12, P4, R62, R14, RZ ;  /* 0x0000000e3e0c7210 */ /* 0x001fe40007f9e0ff */
[----:B------:R-:W-:-:S03]  /*63e0*/  LEA.HI R88, R5, R88, RZ, 0x5 ;  /* 0x0000005805587211 */ /* 0x000fc600078f28ff */
[----:B------:R-:W-:Y:S01]  /*63f0*/  IMAD.X R13, R25, 0x1, R66, P4 ;  /* 0x00000001190d7824 */ /* 0x000fe200020e0642 */
[----:B------:R-:W-:-:S04]  /*6400*/  LEA.HI.SX32 R88, R88, R65, 0x1b ;  /* 0x0000004158587211 */ /* 0x000fc800078fdaff */
[----:B------:R-:W-:Y:S01]  /*6410*/  SHF.R.S32.HI R5, RZ, 0x1f, R88 ;  /* 0x0000001fff057819 */ /* 0x000fe20000011458 */
[----:B------:R-:W-:-:S03]  /*6420*/  IMAD.SHL.U32 R15, R88, 0x10, RZ ;  /* 0x00000010580f7824 */ /* 0x000fc600078e00ff */
[----:B------:R-:W-:Y:S02]  /*6430*/  LEA.HI R5, R5, R88, RZ, 0x3 ;  /* 0x0000005805057211 */ /* 0x000fe400078f18ff */
[----:B------:R-:W-:-:S03]  /*6440*/  LOP3.LUT R4, R209, 0x70, R15, 0xf8, !PT ;  /* 0x00000070d1047812 */ /* 0x000fc600078ef80f */
[----:B------:R-:W-:Y:S01]  /*6450*/  IMAD.SHL.U32 R6, R5, 0x400, RZ ;  /* 0x0000040005067824 */ /* 0x000fe200078e00ff */
[----:B------:R-:W-:-:S04]  /*6460*/  LOP3.LUT R5, R4, R7, RZ, 0x3c, !PT ;  /* 0x0000000704057212 */ /* 0x000fc800078e3cff */
[----:B------:R-:W-:-:S04]  /*6470*/  LOP3.LUT R4, R6, 0xffffe000, RZ, 0xc0, !PT ;  /* 0xffffe00006047812 */ /* 0x000fc800078ec0ff */
[----:B------:R-:W-:Y:S02]  /*6480*/  IADD3 R4, R5, R4, R212 ;  /* 0x0000000405047210 */ /* 0x000fe40007ffe0d4 */
[----:B------:R-:W-:-:S03]  /*6490*/  LEA R5, R185, R47, 0xe ;  /* 0x0000002fb9057211 */ /* 0x000fc600078e70ff */
[----:B------:R-:W-:Y:S02]  /*64a0*/  IMAD R7, R185, 0x4000, R4 ;  /* 0x00004000b9077824 */ /* 0x000fe400078e0204 */
[C---:B------:R-:W-:Y:S02]  /*64b0*/  IMAD.IADD R5, R22.reuse, 0x1, R5 ;  /* 0x0000000116057824 */ /* 0x040fe400078e0205 */
[----:B------:R-:W-:-:S04]  /*64c0*/  IMAD.IADD R8, R22, 0x1, R7 ;  /* 0x0000000116087824 */ /* 0x000fc800078e0207 */
[----:B------:R-:W0:Y:S04]  /*64d0*/  LDS.128 R4, [R5+0x20000] ;  /* 0x0200000005047984 */ /* 0x000e280000000c00 */
[----:B------:R-:W0:Y:S01]  /*64e0*/  LDS.128 R8, [R8+0x20000] ;  /* 0x0200000008087984 */ /* 0x000e220000000c00 */
[----:B------:R-:W-:Y:S05]  /*64f0*/  @P3 BRA `(.L_x_1828) ;  /* 0x0000000c004c3947 */ /* 0x000fea0003800000 */
[--C-:B------:R-:W-:Y:S01]  /*6500*/  SHF.R.U32.HI R26, RZ, 0x8, R29.reuse ;  /* 0x00000008ff1a7819 */ /* 0x100fe2000001161d */
[----:B0-----:R-:W-:Y:S01]  /*6510*/  IMAD.MOV.U32 R30, RZ, RZ, R8 ;  /* 0x000000ffff1e7224 */ /* 0x001fe200078e0008 */
[----:B----4-:R-:W-:Y:S01]  /*6520*/  SHF.R.U32.HI R79, RZ, 0x10, R29 ;  /* 0x00000010ff4f7819 */ /* 0x010fe2000001161d */
[----:B------:R-:W-:Y:S01]  /*6530*/  IMAD.MOV.U32 R24, RZ, RZ, R5 ;  /* 0x000000ffff187224 */ /* 0x000fe200078e0005 */
[----:B------:R-:W-:Y:S01]  /*6540*/  LOP3.LUT R27, R29, 0xff0000ff, RZ, 0xc0, !PT ;  /* 0xff0000ff1d1b7812 */ /* 0x000fe200078ec0ff */
[----:B------:R-:W-:Y:S01]  /*6550*/  IMAD.MOV.U32 R29, RZ, RZ, R4 ;  /* 0x000000ffff1d7224 */ /* 0x000fe200078e0004 */
[----:B------:R-:W-:Y:S01]  /*6560*/  SHF.R.U32.HI R69, RZ, 0x8, R31 ;  /* 0x00000008ff457819 */ /* 0x000fe2000001161f */
[----:B------:R-:W-:Y:S01]  /*6570*/  IMAD.SHL.U32 R4, R26, 0x100, RZ ;  /* 0x000001001a047824 */ /* 0x000fe200078e00ff */
[----:B------:R-:W-:Y:S01]  /*6580*/  SHF.R.U32.HI R32, RZ, 0x8, R33 ;  /* 0x00000008ff207819 */ /* 0x000fe20000011621 */
[----:B------:R-:W-:Y:S01]  /*6590*/  IMAD.MOV.U32 R26, RZ, RZ, R6 ;  /* 0x000000ffff1a7224 */ /* 0x000fe200078e0006 */
[----:B------:R-:W-:Y:S01]  /*65a0*/  SHF.R.U32.HI R28, RZ, 0x8, R35 ;  /* 0x00000008ff1c7819 */ /* 0x000fe20000011623 */
[----:B------:R-:W-:Y:S01]  /*65b0*/  IMAD.U32 R6, R79, 0x10000, RZ ;  /* 0x000100004f067824 */ /* 0x000fe200078e00ff */
[----:B------:R-:W-:Y:S01]  /*65c0*/  LOP3.LUT R27, R27, 0xff00, R4, 0xf8, !PT ;  /* 0x0000ff001b1b7812 */ /* 0x000fe200078ef804 */
[----:B------:R-:W-:Y:S01]  /*65d0*/  IMAD.SHL.U32 R4, R69, 0x100, RZ ;  /* 0x0000010045047824 */ /* 0x000fe200078e00ff */
[----:B------:R-:W-:Y:S01]  /*65e0*/  SHF.R.U32.HI R80, RZ, 0x10, R31 ;  /* 0x00000010ff507819 */ /* 0x000fe2000001161f */
[----:B------:R-:W-:Y:S01]  /*65f0*/  IMAD.SHL.U32 R8, R32, 0x100, RZ ;  /* 0x0000010020087824 */ /* 0x000fe200078e00ff */
[----:B------:R-:W-:-:S02]  /*6600*/  LOP3.LUT R31, R31, 0xff0000ff, RZ, 0xc0, !PT ;  /* 0xff0000ff1f1f7812 */ /* 0x000fc400078ec0ff */
[----:B------:R-:W-:Y:S02]  /*6610*/  SHF.R.U32.HI R34, RZ, 0x10, R33 ;  /* 0x00000010ff227819 */ /* 0x000fe40000011621 */
[----:B------:R-:W-:Y:S02]  /*6620*/  SHF.R.U32.HI R68, RZ, 0x10, R35 ;  /* 0x00000010ff447819 */ /* 0x000fe40000011623 */
[----:B------:R-:W-:Y:S02]  /*6630*/  LOP3.LUT R33, R33, 0xff0000ff, RZ, 0xc0, !PT ;  /* 0xff0000ff21217812 */ /* 0x000fe400078ec0ff */
[----:B------:R-:W-:Y:S01]  /*6640*/  LOP3.LUT R35, R35, 0xff0000ff, RZ, 0xc0, !PT ;  /* 0xff0000ff23237812 */ /* 0x000fe200078ec0ff */
[----:B------:R-:W-:Y:S01]  /*6650*/  IMAD.U32 R68, R68, 0x10000, RZ ;  /* 0x0001000044447824 */ /* 0x000fe200078e00ff */
[----:B------:R-:W-:Y:S02]  /*6660*/  SHF.L.U32 R28, R28, 0x8, RZ ;  /* 0x000000081c1c7819 */ /* 0x000fe400000006ff */
[----:B------:R-:W-:Y:S01]  /*6670*/  LOP3.LUT R5, R31, 0xff00, R4, 0xf8, !PT ;  /* 0x0000ff001f057812 */ /* 0x000fe200078ef804 */
[----:B------:R-:W-:Y:S01]  /*6680*/  IMAD.U32 R4, R80, 0x10000, RZ ;  /* 0x0001000050047824 */ /* 0x000fe200078e00ff */
[----:B------:R-:W-:Y:S01]  /*6690*/  LOP3.LUT R69, R33, 0xff00, R8, 0xf8, !PT ;  /* 0x0000ff0021457812 */ /* 0x000fe200078ef808 */
[----:B------:R-:W-:Y:S01]  /*66a0*/  IMAD.U32 R8, R34, 0x10000, RZ ;  /* 0x0001000022087824 */ /* 0x000fe200078e00ff */
[----:B------:R-:W-:-:S02]  /*66b0*/  LOP3.LUT R79, R35, 0xff00, R28, 0xf8, !PT ;  /* 0x0000ff00234f7812 */ /* 0x000fc400078ef81c */
[----:B------:R-:W-:Y:S02]  /*66c0*/  F2FP.F16.E4M3.UNPACK_B R35, R85.H1 ;  /* 0x00000055ff23723e */ /* 0x000fe400030006ff */
[----:B------:R-:W-:Y:S02]  /*66d0*/  F2FP.F16.E4M3.UNPACK_B R33, R30.H1 ;  /* 0x0000001eff21723e */ /* 0x000fe400030006ff */
[----:B------:R-:W-:Y:S02]  /*66e0*/  F2FP.F16.E4M3.UNPACK_B R31, R29.H1 ;  /* 0x0000001dff1f723e */ /* 0x000fe400030006ff */
[----:B------:R-:W-:Y:S01]  /*66f0*/  LOP3.LUT R6, R27, 0xff0000, R6, 0xf8, !PT ;  /* 0x00ff00001b067812 */ /* 0x000fe200078ef806 */
[----:B------:R-:W-:Y:S01]  /*6700*/  HADD2.F32 R28, -RZ, R33.H0_H0 ;  /* 0x20000021ff1c7230 */ /* 0x000fe20000004100 */
[----:B------:R-:W-:Y:S01]  /*6710*/  LOP3.LUT R4, R5, 0xff0000, R4, 0xf8, !PT ;  /* 0x00ff000005047812 */ /* 0x000fe200078ef804 */
[----:B------:R-:W-:Y:S01]  /*6720*/  HADD2.F32 R5, -RZ, R35.H0_H0 ;  /* 0x20000023ff057230 */ /* 0x000fe20000004100 */
[----:B------:R-:W-:Y:S01]  /*6730*/  F2FP.F16.E4M3.UNPACK_B R32, R82.H1 ;  /* 0x00000052ff20723e */ /* 0x000fe200030006ff */
[----:B------:R-:W-:Y:S01]  /*6740*/  HADD2.F32 R27, -RZ, R31.H0_H0 ;  /* 0x2000001fff1b7230 */ /* 0x000fe20000004100 */
[----:B------:R-:W-:Y:S01]  /*6750*/  LOP3.LUT R8, R69, 0xff0000, R8, 0xf8, !PT ;  /* 0x00ff000045087812 */ /* 0x000fe200078ef808 */
[----:B------:R-:W-:-:S02]  /*6760*/  HADD2.F32 R35, -RZ, R35.H1_H1 ;  /* 0x30000023ff237230 */ /* 0x000fc40000004100 */
[CC--:B------:R-:W-:Y:S01]  /*6770*/  FMUL.FTZ R80, R28.reuse, R5.reuse ;  /* 0x000000051c507220 */ /* 0x0c0fe20000410000 */
[--C-:B------:R-:W-:Y:S02]  /*6780*/  HADD2.F32 R34, -RZ, R32.reuse.H0_H0 ;  /* 0x20000020ff227230 */ /* 0x100fe40000004100 */
[----:B--2---:R-:W-:Y:S01]  /*6790*/  FMUL.FTZ R81, R27, R5 ;  /* 0x000000051b517220 */ /* 0x004fe20000410000 */
[----:B------:R-:W-:Y:S01]  /*67a0*/  LOP3.LUT R5, R79, 0xff0000, R68, 0xf8, !PT ;  /* 0x00ff00004f057812 */ /* 0x000fe200078ef844 */
[----:B------:R-:W-:Y:S01]  /*67b0*/  HADD2.F32 R69, -RZ, R32.H1_H1 ;  /* 0x30000020ff457230 */ /* 0x000fe20000004100 */
[----:B------:R-:W-:Y:S01]  /*67c0*/  F2FP.F16.E4M3.UNPACK_B R85, R85 ;  /* 0x00000055ff55723e */ /* 0x000fe200020006ff */
[----:B------:R-:W-:Y:S02]  /*67d0*/  HADD2.F32 R68, -RZ, R33.H1_H1 ;  /* 0x30000021ff447230 */ /* 0x000fe40000004100 */
[-C--:B------:R-:W-:Y:S01]  /*67e0*/  FFMA.FTZ R27, R27, R34.reuse, -R80 ;  /* 0x000000221b1b7223 */ /* 0x080fe20000010850 */
[----:B------:R-:W-:Y:S01]  /*67f0*/  FFMA.FTZ R28, R28, R34, R81 ;  /* 0x000000221c1c7223 */ /* 0x000fe20000010051 */
[----:B------:R-:W-:Y:S01]  /*6800*/  HADD2.F32 R32, -RZ, R31.H1_H1 ;  /* 0x3000001fff207230 */ /* 0x000fe20000004100 */
[----:B------:R-:W-:Y:S01]  /*6810*/  F2FP.F16.E4M3.UNPACK_B R34, R30 ;  /* 0x0000001eff22723e */ /* 0x000fe200020006ff */
[----:B------:R-:W-:Y:S01]  /*6820*/  HADD2.F32 R80, -RZ, R85.H0_H0 ;  /* 0x20000055ff507230 */ /* 0x000fe20000004100 */
[----:B------:R-:W-:Y:S01]  /*6830*/  F2FP.F16.E4M3.UNPACK_B R33, R29 ;  /* 0x0000001dff21723e */ /* 0x000fe200020006ff */
[-C--:B------:R-:W-:Y:S01]  /*6840*/  FMUL.FTZ R29, R68, R35.reuse ;  /* 0x00000023441d7220 */ /* 0x080fe20000410000 */
[----:B------:R-:W-:Y:S01]  /*6850*/  F2FP.F16.E4M3.UNPACK_B R82, R82 ;  /* 0x00000052ff52723e */ /* 0x000fe200020006ff */
[----:B------:R-:W-:Y:S01]  /*6860*/  FMUL.FTZ R79, R32, R35 ;  /* 0x00000023204f7220 */ /* 0x000fe20000410000 */
[----:B------:R-:W-:-:S02]  /*6870*/  HADD2.F32 R35, -RZ, R34.H0_H0 ;  /* 0x20000022ff237230 */ /* 0x000fc40000004100 */
[-C--:B------:R-:W-:Y:S01]  /*6880*/  FFMA.FTZ R30, R32, R69.reuse, -R29 ;  /* 0x00000045201e7223 */ /* 0x080fe2000001081d */
[----:B------:R-:W-:Y:S02]  /*6890*/  HADD2.F32 R31, -RZ, R33.H0_H0 ;  /* 0x20000021ff1f7230 */ /* 0x000fe40000004100 */
[----:B------:R-:W-:Y:S01]  /*68a0*/  FFMA.FTZ R29, R68, R69, R79 ;  /* 0x00000045441d7223 */ /* 0x000fe2000001004f */
[----:B------:R-:W-:Y:S02]  /*68b0*/  HADD2.F32 R32, -RZ, R82.H0_H0 ;  /* 0x20000052ff207230 */ /* 0x000fe40000004100 */
[-C--:B------:R-:W-:Y:S01]  /*68c0*/  FMUL.FTZ R88, R35, R80.reuse ;  /* 0x0000005023587220 */ /* 0x080fe20000410000 */
[----:B------:R-:W-:Y:S02]  /*68d0*/  HADD2.F32 R85, -RZ, R85.H1_H1 ;  /* 0x30000055ff557230 */ /* 0x000fe40000004100 */
[----:B------:R-:W-:Y:S01]  /*68e0*/  FMUL.FTZ R80, R31, R80 ;  /* 0x000000501f507220 */ /* 0x000fe20000410000 */
[----:B------:R-:W-:Y:S01]  /*68f0*/  HADD2.F32 R68, -RZ, R34.H1_H1 ;  /* 0x30000022ff447230 */ /* 0x000fe20000004100 */
[----:B------:R-:W-:Y:S01]  /*6900*/  F2FP.F16.E4M3.UNPACK_B R81, R84.H1 ;  /* 0x00000054ff51723e */ /* 0x000fe200030006ff */
[----:B------:R-:W-:Y:S01]  /*6910*/  HADD2.F32 R33, -RZ, R33.H1_H1 ;  /* 0x30000021ff217230 */ /* 0x000fe20000004100 */
[----:B------:R-:W-:Y:S01]  /*6920*/  F2FP.F16.E4M3.UNPACK_B R69, R10.H1 ;  /* 0x0000000aff45723e */ /* 0x000fe200030006ff */
[----:B------:R-:W-:-:S02]  /*6930*/  HADD2.F32 R82, -RZ, R82.H1_H1 ;  /* 0x30000052ff527230 */ /* 0x000fc40000004100 */
[-C--:B------:R-:W-:Y:S01]  /*6940*/  FFMA.FTZ R31, R31, R32.reuse, -R88 ;  /* 0x000000201f1f7223 */ /* 0x080fe20000010858 */
[CC--:B------:R-:W-:Y:S01]  /*6950*/  FMUL.FTZ R34, R68.reuse, R85.reuse ;  /* 0x0000005544227220 */ /* 0x0c0fe20000410000 */
[----:B------:R-:W-:Y:S01]  /*6960*/  FFMA.FTZ R32, R35, R32, R80 ;  /* 0x0000002023207223 */ /* 0x000fe20000010050 */
[C---:B------:R-:W-:Y:S01]  /*6970*/  FMUL.FTZ R85, R33.reuse, R85 ;  /* 0x0000005521557220 */ /* 0x040fe20000410000 */
[----:B------:R-:W-:Y:S01]  /*6980*/  F2FP.F16.E4M3.UNPACK_B R80, R78.H1 ;  /* 0x0000004eff50723e */ /* 0x000fe200030006ff */
[----:B---3--:R-:W-:Y:S01]  /*6990*/  HADD2.F32 R83, -RZ, R81.H0_H0 ;  /* 0x20000051ff537230 */ /* 0x008fe20000004100 */
[----:B------:R-:W-:Y:S01]  /*69a0*/  F2FP.F16.E4M3.UNPACK_B R35, R26.H1 ;  /* 0x0000001aff23723e */ /* 0x000fe200030006ff */
[----:B------:R-:W-:Y:S02]  /*69b0*/  HADD2.F32 R79, -RZ, R69.H0_H0 ;  /* 0x20000045ff4f7230 */ /* 0x000fe40000004100 */
[-C--:B------:R-:W-:Y:S01]  /*69c0*/  FFMA.FTZ R34, R33, R82.reuse, -R34 ;  /* 0x0000005221227223 */ /* 0x080fe20000010822 */
[----:B------:R-:W-:Y:S01]  /*69d0*/  FFMA.FTZ R33, R68, R82, R85 ;  /* 0x0000005244217223 */ /* 0x000fe20000010055 */
[----:B------:R-:W-:Y:S01]  /*69e0*/  HADD2.F32 R82, -RZ, R81.H1_H1 ;  /* 0x30000051ff527230 */ /* 0x000fe20000004100 */
[----:B------:R-:W-:Y:S01]  /*69f0*/  F2FP.F16.E4M3.UNPACK_B R84, R84 ;  /* 0x00000054ff54723e */ /* 0x000fe200020006ff */
[----:B------:R-:W-:-:S02]  /*6a00*/  HADD2.F32 R68, -RZ, R35.H0_H0 ;  /* 0x20000023ff447230 */ /* 0x000fc40000004100 */
[-C--:B------:R-:W-:Y:S01]  /*6a10*/  FMUL.FTZ R85, R79, R83.reuse ;  /* 0x000000534f557220 */ /* 0x080fe20000410000 */
[--C-:B------:R-:W-:Y:S01]  /*6a20*/  HADD2.F32 R81, -RZ, R80.reuse.H0_H0 ;  /* 0x20000050ff517230 */ /* 0x100fe20000004100 */
[----:B------:R-:W-:Y:S01]  /*6a30*/  F2FP.F16.E4M3.UNPACK_B R26, R26 ;  /* 0x0000001aff1a723e */ /* 0x000fe200020006ff */
[----:B------:R-:W-:Y:S02]  /*6a40*/  HADD2.F32 R69, -RZ, R69.H1_H1 ;  /* 0x30000045ff457230 */ /* 0x000fe40000004100 */
[C---:B------:R-:W-:Y:S01]  /*6a50*/  FMUL.FTZ R88, R68.reuse, R83 ;  /* 0x0000005344587220 */ /* 0x040fe20000410000 */
[----:B------:R-:W-:Y:S02]  /*6a60*/  HADD2.F32 R35, -RZ, R35.H1_H1 ;  /* 0x30000023ff237230 */ /* 0x000fe40000004100 */
[-C--:B------:R-:W-:Y:S01]  /*6a70*/  FFMA.FTZ R85, R68, R81.reuse, -R85 ;  /* 0x0000005144557223 */ /* 0x080fe20000010855 */
[----:B------:R-:W-:Y:S02]  /*6a80*/  HADD2.F32 R80, -RZ, R80.H1_H1 ;  /* 0x30000050ff507230 */ /* 0x000fe40000004100 */
[-C--:B------:R-:W-:Y:S01]  /*6a90*/  FMUL.FTZ R68, R69, R82.reuse ;  /* 0x0000005245447220 */ /* 0x080fe20000410000 */
[----:B------:R-:W-:Y:S01]  /*6aa0*/  FFMA.FTZ R88, R79, R81, R88 ;  /* 0x000000514f587223 */ /* 0x000fe20000010058 */
[C---:B------:R-:W-:Y:S01]  /*6ab0*/  FMUL.FTZ R90, R35.reuse, R82 ;  /* 0x00000052235a7220 */ /* 0x040fe20000410000 */
[----:B------:R-:W-:Y:S01]  /*6ac0*/  F2FP.F16.E4M3.UNPACK_B R78, R78 ;  /* 0x0000004eff4e723e */ /* 0x000fe200020006ff */
[----:B------:R-:W-:Y:S01]  /*6ad0*/  FFMA.FTZ R82, R35, R80, -R68 ;  /* 0x0000005023527223 */ /* 0x000fe20000010844 */
[----:B------:R-:W-:Y:S01]  /*6ae0*/  F2FP.F16.E4M3.UNPACK_B R35, R10 ;  /* 0x0000000aff23723e */ /* 0x000fe200020006ff */
[----:B------:R-:W-:-:S02]  /*6af0*/  HADD2.F32 R79, -RZ, R84.H0_H0 ;  /* 0x20000054ff4f7230 */ /* 0x000fc40000004100 */
[----:B------:R-:W-:Y:S01]  /*6b00*/  FFMA.FTZ R87, R69, R80, R90 ;  /* 0x0000005045577223 */ /* 0x000fe2000001005a */
[----:B------:R-:W-:Y:S01]  /*6b10*/  HADD2.F32 R84, -RZ, R84.H1_H1 ;  /* 0x30000054ff547230 */ /* 0x000fe20000004100 */
[----:B------:R-:W-:Y:S01]  /*6b20*/  F2FP.SATFINITE.E4M3.F32.PACK_AB_MERGE_C R27, R30, R27, RZ ;  /* 0x0000001b1e1b723e */ /* 0x000fe200048070ff */
[--C-:B------:R-:W-:Y:S01]  /*6b30*/  HADD2.F32 R68, -RZ, R35.reuse.H0_H0 ;  /* 0x20000023ff447230 */ /* 0x100fe20000004100 */
[----:B------:R-:W-:Y:S01]  /*6b40*/  F2FP.SATFINITE.E4M3.F32.PACK_AB_MERGE_C R29, R29, R28, RZ ;  /* 0x0000001c1d1d723e */ /* 0x000fe200048070ff */
[--C-:B------:R-:W-:Y:S01]  /*6b50*/  HADD2.F32 R10, -RZ, R26.reuse.H0_H0 ;  /* 0x2000001aff0a7230 */ /* 0x100fe20000004100 */
[----:B------:R-:W-:Y:S01]  /*6b60*/  F2FP.F16.E4M3.UNPACK_B R30, R24 ;  /* 0x00000018ff1e723e */ /* 0x000fe200020006ff */
[----:B------:R-:W-:Y:S02]  /*6b70*/  HADD2.F32 R35, -RZ, R35.H1_H1 ;  /* 0x30000023ff237230 */ /* 0x000fe40000004100 */
[----:B------:R-:W-:Y:S01]  /*6b80*/  FMUL.FTZ R81, R68, R79 ;  /* 0x0000004f44517220 */ /* 0x000fe20000410000 */
[----:B------:R-:W-:-:S02]  /*6b90*/  HADD2.F32 R26, -RZ, R26.H1_H1 ;  /* 0x3000001aff1a7230 */ /* 0x000fc40000004100 */
[----:B------:R-:W-:Y:S01]  /*6ba0*/  FMUL.FTZ R79, R10, R79 ;  /* 0x0000004f0a4f7220 */ /* 0x000fe20000410000 */
[--C-:B------:R-:W-:Y:S02]  /*6bb0*/  HADD2.F32 R69, -RZ, R78.reuse.H0_H0 ;  /* 0x2000004eff457230 */ /* 0x100fe40000004100 */
[CC--:B------:R-:W-:Y:S01]  /*6bc0*/  FMUL.FTZ R83, R35.reuse, R84.reuse ;  /* 0x0000005423537220 */ /* 0x0c0fe20000410000 */
[----:B------:R-:W-:Y:S02]  /*6bd0*/  HADD2.F32 R78, -RZ, R78.H1_H1 ;  /* 0x3000004eff4e7230 */ /* 0x000fe40000004100 */
[----:B------:R-:W-:Y:S01]  /*6be0*/  FMUL.FTZ R84, R26, R84 ;  /* 0x000000541a547220 */ /* 0x000fe20000410000 */
[----:B------:R-:W-:Y:S01]  /*6bf0*/  F2FP.SATFINITE.E4M3.F32.PACK_AB_MERGE_C R28, R34, R31, R27 ;  /* 0x0000001f221c723e */ /* 0x000fe2000480701b */
[-C--:B------:R-:W-:Y:S01]  /*6c00*/  FFMA.FTZ R81, R10, R69.reuse, -R81 ;  /* 0x000000450a517223 */ /* 0x080fe20000010851 */
[----:B------:R-:W-:Y:S01]  /*6c10*/  FFMA.FTZ R10, R68, R69, R79 ;  /* 0x00000045440a7223 */ /* 0x000fe2000001004f */
[-C--:B------:R-:W-:Y:S01]  /*6c20*/  FFMA.FTZ R69, R35, R78.reuse, R84 ;  /* 0x0000004e23457223 */ /* 0x080fe20000010054 */
[----:B------:R-:W-:Y:S01]  /*6c30*/  F2FP.F16.E4M3.UNPACK_B R35, R9 ;  /* 0x00000009ff23723e */ /* 0x000fe200020006ff */
[----:B------:R-:W-:Y:S01]  /*6c40*/  FFMA.FTZ R26, R26, R78, -R83 ;  /* 0x0000004e1a1a7223 */ /* 0x000fe20000010853 */
[----:B------:R-:W-:-:S02]  /*6c50*/  F2FP.F16.E4M3.UNPACK_B R68, R8 ;  /* 0x00000008ff44723e */ /* 0x000fc400020006ff */
[----:B------:R-:W-:Y:S01]  /*6c60*/  F2FP.SATFINITE.E4M3.F32.PACK_AB_MERGE_C R27, R33, R32, R29 ;  /* 0x00000020211b723e */ /* 0x000fe2000480701d */
[----:B------:R-:W-:Y:S01]  /*6c70*/  HADD2.F32 R31, -RZ, R35.H0_H0 ;  /* 0x20000023ff1f7230 */ /* 0x000fe20000004100 */
[----:B------:R-:W-:Y:S01]  /*6c80*/  F2FP.F16.E4M3.UNPACK_B R33, R6 ;  /* 0x00000006ff21723e */ /* 0x000fe200020006ff */
[----:B------:R-:W-:Y:S01]  /*6c90*/  HADD2.F32 R32, -RZ, R68.H0_H0 ;  /* 0x20000044ff207230 */ /* 0x000fe20000004100 */
[----:B------:R-:W-:Y:S01]  /*6ca0*/  F2FP.SATFINITE.E4M3.F32.PACK_AB_MERGE_C R87, R87, R88, RZ ;  /* 0x000000585757723e */ /* 0x000fe200048070ff */
[----:B------:R-:W-:Y:S01]  /*6cb0*/  HADD2.F32 R29, -RZ, R30.H0_H0 ;  /* 0x2000001eff1d7230 */ /* 0x000fe20000004100 */
[----:B------:R-:W-:Y:S01]  /*6cc0*/  F2FP.F16.E4M3.UNPACK_B R6, R6.H1 ;  /* 0x00000006ff06723e */ /* 0x000fe200030006ff */
[----:B------:R-:W-:Y:S02]  /*6cd0*/  HADD2.F32 R34, -RZ, R33.H0_H0 ;  /* 0x20000021ff227230 */ /* 0x000fe40000004100 */
[----:B------:R-:W-:Y:S01]  /*6ce0*/  FMUL.FTZ R78, R31, R32 ;  /* 0x000000201f4e7220 */ /* 0x000fe20000410000 */
[----:B------:R-:W-:-:S02]  /*6cf0*/  HADD2.F32 R35, -RZ, R35.H1_H1 ;  /* 0x30000023ff237230 */ /* 0x000fc40000004100 */
[----:B------:R-:W-:Y:S01]  /*6d00*/  FMUL.FTZ R80, R29, R32 ;  /* 0x000000201d507220 */ /* 0x000fe20000410000 */
[----:B------:R-:W-:Y:S01]  /*6d10*/  HADD2.F32 R68, -RZ, R68.H1_H1 ;  /* 0x30000044ff447230 */ /* 0x000fe20000004100 */
[----:B------:R-:W-:Y:S01]  /*6d20*/  F2FP.SATFINITE.E4M3.F32.PACK_AB_MERGE_C R10, R69, R10, R87 ;  /* 0x0000000a450a723e */ /* 0x000fe20004807057 */
[----:B------:R-:W-:Y:S02]  /*6d30*/  HADD2.F32 R32, -RZ, R30.H1_H1 ;  /* 0x3000001eff207230 */ /* 0x000fe40000004100 */
[-C--:B------:R-:W-:Y:S01]  /*6d40*/  FFMA.FTZ R29, R29, R34.reuse, -R78 ;  /* 0x000000221d1d7223 */ /* 0x080fe2000001084e */
[----:B------:R-:W-:Y:S01]  /*6d50*/  FFMA.FTZ R30, R31, R34, R80 ;  /* 0x000000221f1e7223 */ /* 0x000fe20000010050 */
[----:B------:R-:W-:Y:S02]  /*6d60*/  HADD2.F32 R34, -RZ, R33.H1_H1 ;  /* 0x30000021ff227230 */ /* 0x000fe40000004100 */
[-C--:B------:R-:W-:Y:S01]  /*6d70*/  FMUL.FTZ R69, R35, R68.reuse ;  /* 0x0000004423457220 */ /* 0x080fe20000410000 */
[----:B------:R-:W-:Y:S01]  /*6d80*/  FMUL.FTZ R78, R32, R68 ;  /* 0x00000044204e7220 */ /* 0x000fe20000410000 */
[----:B------:R-:W-:-:S02]  /*6d90*/  F2FP.F16.E4M3.UNPACK_B R33, R9.H1 ;  /* 0x00000009ff21723e */ /* 0x000fc400030006ff */
[----:B------:R-:W-:Y:S01]  /*6da0*/  F2FP.F16.E4M3.UNPACK_B R68, R8.H1 ;  /* 0x00000008ff44723e */ /* 0x000fe200030006ff */
[----:B------:R-:W-:Y:S01]  /*6db0*/  FFMA.FTZ R9, R35, R34, R78 ;  /* 0x0000002223097223 */ /* 0x000fe2000001004e */
[----:B------:R-:W-:Y:S01]  /*6dc0*/  F2FP.F16.E4M3.UNPACK_B R31, R24.H1 ;  /* 0x00000018ff1f723e */ /* 0x000fe200030006ff */
[----:B------:R-:W-:Y:S01]  /*6dd0*/  FFMA.FTZ R24, R32, R34, -R69 ;  /* 0x0000002220187223 */ /* 0x000fe20000010845 */
[----:B------:R-:W-:Y:S01]  /*6de0*/  HADD2.F32 R32, -RZ, R33.H0_H0 ;  /* 0x20000021ff207230 */ /* 0x000fe20000004100 */
[----:B------:R-:W-:Y:S01]  /*6df0*/  F2FP.SATFINITE.E4M3.F32.PACK_AB_MERGE_C R82, R82, R85, RZ ;  /* 0x000000555252723e */ /* 0x000fe200048070ff */
[----:B------:R-:W-:Y:S01]  /*6e00*/  HADD2.F32 R69, -RZ, R68.H0_H0 ;  /* 0x20000044ff457230 */ /* 0x000fe20000004100 */
[----:B------:R-:W-:Y:S01]  /*6e10*/  F2FP.F16.E4M3.UNPACK_B R80, R5.H1 ;  /* 0x00000005ff50723e */ /* 0x000fe200030006ff */
[----:B------:R-:W-:Y:S01]  /*6e20*/  HADD2.F32 R8, -RZ, R31.H0_H0 ;  /* 0x2000001fff087230 */ /* 0x000fe20000004100 */
[----:B------:R-:W-:Y:S01]  /*6e30*/  F2FP.SATFINITE.E4M3.F32.PACK_AB_MERGE_C R26, R26, R81, R82 ;  /* 0x000000511a1a723e */ /* 0x000fe20004807052 */
[----:B------:R-:W-:-:S02]  /*6e40*/  HADD2.F32 R35, -RZ, R6.H0_H0 ;  /* 0x20000006ff237230 */ /* 0x000fc40000004100 */
[-C--:B------:R-:W-:Y:S01]  /*6e50*/  FMUL.FTZ R79, R32, R69.reuse ;  /* 0x00000045204f7220 */ /* 0x080fe20000410000 */
[----:B------:R-:W-:Y:S02]  /*6e60*/  HADD2.F32 R31, -RZ, R31.H1_H1 ;  /* 0x3000001fff1f7230 */ /* 0x000fe40000004100 */
[C---:B------:R-:W-:Y:S01]  /*6e70*/  FMUL.FTZ R69, R8.reuse, R69 ;  /* 0x0000004508457220 */ /* 0x040fe20000410000 */
[----:B------:R-:W-:Y:S02]  /*6e80*/  HADD2.F32 R34, -RZ, R68.H1_H1 ;  /* 0x30000044ff227230 */ /* 0x000fe40000004100 */
[----:B------:R-:W-:Y:S02]  /*6e90*/  HADD2.F32 R68, -RZ, R6.H1_H1 ;  /* 0x30000006ff447230 */ /* 0x000fe40000004100 */
[-C--:B------:R-:W-:Y:S01]  /*6ea0*/  FFMA.FTZ R6, R8, R35.reuse, -R79 ;  /* 0x0000002308067223 */ /* 0x080fe2000001084f */
[----:B------:R-:W-:Y:S02]  /*6eb0*/  HADD2.F32 R33, -RZ, R33.H1_H1 ;  /* 0x30000021ff217230 */ /* 0x000fe40000004100 */
[----:B------:R-:W-:Y:S01]  /*6ec0*/  FFMA.FTZ R8, R32, R35, R69 ;  /* 0x0000002320087223 */ /* 0x000fe20000010045 */
[----:B------:R-:W-:Y:S01]  /*6ed0*/  FMUL.FTZ R32, R31, R34 ;  /* 0x000000221f207220 */ /* 0x000fe20000410000 */
[----:B------:R-:W-:Y:S01]  /*6ee0*/  F2FP.F16.E4M3.UNPACK_B R79, R5 ;  /* 0x00000005ff4f723e */ /* 0x000fe200020006ff */
[----:B------:R-:W-:-:S02]  /*6ef0*/  HADD2.F32 R81, -RZ, R80.H0_H0 ;  /* 0x20000050ff517230 */ /* 0x000fc40000004100 */
[C---:B------:R-:W-:Y:S01]  /*6f00*/  FMUL.FTZ R78, R33.reuse, R34 ;  /* 0x00000022214e7220 */ /* 0x040fe20000410000 */
[-C--:B------:R-:W-:Y:S01]  /*6f10*/  FFMA.FTZ R85, R33, R68.reuse, R32 ;  /* 0x0000004421557223 */ /* 0x080fe20000010020 */
[----:B------:R-:W-:Y:S01]  /*6f20*/  F2FP.F16.E4M3.UNPACK_B R33, R11.H1 ;  /* 0x0000000bff21723e */ /* 0x000fe200030006ff */
[----:B------:R-:W-:Y:S02]  /*6f30*/  HADD2.F32 R80, -RZ, R80.H1_H1 ;  /* 0x30000050ff507230 */ /* 0x000fe40000004100 */
[----:B------:R-:W-:Y:S01]  /*6f40*/  FFMA.FTZ R83, R31, R68, -R78 ;  /* 0x000000441f537223 */ /* 0x000fe2000001084e */
[-C--:B------:R-:W-:Y:S01]  /*6f50*/  F2FP.F16.E4M3.UNPACK_B R31, R7.reuse ;  /* 0x00000007ff1f723e */ /* 0x080fe200020006ff */
[--C-:B------:R-:W-:Y:S01]  /*6f60*/  HADD2.F32 R82, -RZ, R79.reuse.H0_H0 ;  /* 0x2000004fff527230 */ /* 0x100fe20000004100 */
[----:B------:R-:W-:Y:S01]  /*6f70*/  F2FP.F16.E4M3.UNPACK_B R7, R7.H1 ;  /* 0x00000007ff07723e */ /* 0x000fe200030006ff */
[----:B------:R-:W-:Y:S01]  /*6f80*/  HADD2.F32 R79, -RZ, R79.H1_H1 ;  /* 0x3000004fff4f7230 */ /* 0x000fe20000004100 */
[----:B------:R-:W-:-:S02]  /*6f90*/  F2FP.F16.E4M3.UNPACK_B R5, R4 ;  /* 0x00000004ff05723e */ /* 0x000fc400020006ff */
[----:B------:R-:W-:Y:S01]  /*6fa0*/  F2FP.F16.E4M3.UNPACK_B R68, R4.H1 ;  /* 0x00000004ff44723e */ /* 0x000fe200030006ff */
[----:B------:R-:W-:Y:S01]  /*6fb0*/  HADD2.F32 R4, -RZ, R33.H0_H0 ;  /* 0x20000021ff047230 */ /* 0x000fe20000004100 */
[----:B------:R-:W-:Y:S01]  /*6fc0*/  F2FP.F16.E4M3.UNPACK_B R34, R11 ;  /* 0x0000000bff22723e */ /* 0x000fe200020006ff */
        /* <DEDUP_REMOVED lines=8> */
[--C-:B------:R-:W-:Y:S02]  /*7050*/  HADD2.F32 R35, -RZ, R34.reuse.H0_H0 ;  /* 0x20000022ff237230 */ /* 0x100fe40000004100 */
[-C--:B------:R-:W-:Y:S01]  /*7060*/  FMUL.FTZ R32, R33, R80.reuse ;  /* 0x0000005021207220 */ /* 0x080fe20000410000 */
[--C-:B------:R-:W-:Y:S02]  /*7070*/  HADD2.F32 R11, -RZ, R31.reuse.H0_H0 ;  /* 0x2000001fff0b7230 */ /* 0x100fe40000004100 */
[----:B------:R-:W-:Y:S01]  /*7080*/  FMUL.FTZ R80, R7, R80 ;  /* 0x0000005007507220 */ /* 0x000fe20000410000 */
[----:B------:R-:W-:Y:S02]  /*7090*/  HADD2.F32 R34, -RZ, R34.H1_H1 ;  /* 0x30000022ff227230 */ /* 0x000fe40000004100 */
[----:B------:R-:W-:Y:S01]  /*70a0*/  FFMA.FTZ R81, R4, R69, R81 ;  /* 0x0000004504517223 */ /* 0x000fe20000010051 */
[----:B------:R-:W-:-:S02]  /*70b0*/  HADD2.F32 R31, -RZ, R31.H1_H1 ;  /* 0x3000001fff1f7230 */ /* 0x000fc40000004100 */
[-C--:B------:R-:W-:Y:S01]  /*70c0*/  FMUL.FTZ R84, R35, R82.reuse ;  /* 0x0000005223547220 */ /* 0x080fe20000410000 */
[----:B------:R-:W-:Y:S02]  /*70d0*/  HADD2.F32 R68, -RZ, R68.H1_H1 ;  /* 0x30000044ff447230 */ /* 0x000fe40000004100 */
[CC--:B------:R-:W-:Y:S01]  /*70e0*/  FMUL.FTZ R4, R34.reuse, R79.reuse ;  /* 0x0000004f22047220 */ /* 0x0c0fe20000410000 */
[--C-:B------:R-:W-:Y:S02]  /*70f0*/  HADD2.F32 R78, -RZ, R5.reuse.H0_H0 ;  /* 0x20000005ff4e7230 */ /* 0x100fe40000004100 */
[----:B------:R-:W-:Y:S01]  /*7100*/  FMUL.FTZ R82, R11, R82 ;  /* 0x000000520b527220 */ /* 0x000fe20000410000 */
[----:B------:R-:W-:Y:S02]  /*7110*/  HADD2.F32 R5, -RZ, R5.H1_H1 ;  /* 0x30000005ff057230 */ /* 0x000fe40000004100 */
[----:B------:R-:W-:Y:S01]  /*7120*/  FMUL.FTZ R79, R31, R79 ;  /* 0x0000004f1f4f7220 */ /* 0x000fe20000410000 */
[-C--:B------:R-:W-:Y:S01]  /*7130*/  FFMA.FTZ R32, R7, R68.reuse, -R32 ;  /* 0x0000004407207223 */ /* 0x080fe20000010820 */
[----:B------:R-:W-:Y:S01]  /*7140*/  FFMA.FTZ R80, R33, R68, R80 ;  /* 0x0000004421507223 */ /* 0x000fe20000010050 */
[-C--:B------:R-:W-:Y:S01]  /*7150*/  FFMA.FTZ R84, R11, R78.reuse, -R84 ;  /* 0x0000004e0b547223 */ /* 0x080fe20000010854 */
[----:B------:R-:W-:Y:S01]  /*7160*/  FFMA.FTZ R82, R35, R78, R82 ;  /* 0x0000004e23527223 */ /* 0x000fe20000010052 */
[-C--:B------:R-:W-:Y:S01]  /*7170*/  FFMA.FTZ R31, R31, R5.reuse, -R4 ;  /* 0x000000051f1f7223 */ /* 0x080fe20000010804 */
[----:B------:R-:W-:Y:S01]  /*7180*/  FFMA.FTZ R79, R34, R5, R79 ;  /* 0x00000005224f7223 */ /* 0x000fe2000001004f */
[----:B------:R-:W-:Y:S01]  /*7190*/  F2FP.SATFINITE.E4M3.F32.PACK_AB_MERGE_C R8, R85, R8, RZ ;  /* 0x000000085508723e */ /* 0x000fe200048070ff */
[----:B------:R-:W-:Y:S01]  /*71a0*/  IMAD.MOV.U32 R4, RZ, RZ, R28 ;  /* 0x000000ffff047224 */ /* 0x000fe200078e001c */
[----:B------:R-:W-:-:S02]  /*71b0*/  F2FP.SATFINITE.E4M3.F32.PACK_AB_MERGE_C R32, R32, R87, RZ ;  /* 0x000000572020723e */ /* 0x000fc400048070ff */
[----:B------:R-:W-:Y:S02]  /*71c0*/  F2FP.SATFINITE.E4M3.F32.PACK_AB_MERGE_C R80, R80, R81, RZ ;  /* 0x000000515050723e */ /* 0x000fe400048070ff */
[----:B------:R-:W-:Y:S01]  /*71d0*/  F2FP.SATFINITE.E4M3.F32.PACK_AB_MERGE_C R5, R24, R29, R6 ;  /* 0x0000001d1805723e */ /* 0x000fe20004807006 */
[----:B------:R-:W-:Y:S01]  /*71e0*/  IMAD.MOV.U32 R6, RZ, RZ, R26 ;  /* 0x000000ffff067224 */ /* 0x000fe200078e001a */
[----:B------:R-:W-:Y:S01]  /*71f0*/  F2FP.SATFINITE.E4M3.F32.PACK_AB_MERGE_C R9, R9, R30, R8 ;  /* 0x0000001e0909723e */ /* 0x000fe20004807008 */
[----:B------:R-:W-:Y:S01]  /*7200*/  IMAD.MOV.U32 R8, RZ, RZ, R27 ;  /* 0x000000ffff087224 */ /* 0x000fe200078e001b */
[----:B------:R-:W-:Y:S02]  /*7210*/  F2FP.SATFINITE.E4M3.F32.PACK_AB_MERGE_C R7, R31, R84, R32 ;  /* 0x000000541f07723e */ /* 0x000fe40004807020 */
[----:B------:R-:W-:-:S07]  /*7220*/  F2FP.SATFINITE.E4M3.F32.PACK_AB_MERGE_C R11, R79, R82, R80 ;  /* 0x000000524f0b723e */ /* 0x000fce0004807050 */
.L_x_1828:
[----:B------:R-:W-:Y:S05]  /*7230*/  BSYNC B1 ;  /* 0x0000000000017941 */ /* 0x000fea0003800000 */
.L_x_1827:
[----:B0-----:R0:W-:Y:S01]  /*7240*/  ST.E.128 desc[UR36][R12.64], R4 ;  /* 0x000000040c007985 */ /* 0x0011e2000c101d24 */
[----:B------:R-:W-:-:S13]  /*7250*/  ISETP.GE.AND P3, PT, R15, R86, PT ;  /* 0x000000560f00720c */ /* 0x000fda0003f66270 */
[----:B------:R-:W-:Y:S05]  /*7260*/  @P3 BRA `(.L_x_1811) ;  /* 0x00000004001c3947 */ /* 0x000fea0003800000 */
[----:B0-----:R-:W-:-:S04]  /*7270*/  IADD3 R4, P3, R15, R14, RZ ;  /* 0x0000000e0f047210 */ /* 0x001fc80007f7e0ff */
[----:B------:R-:W-:-:S05]  /*7280*/  LEA.HI.X.SX32 R5, R15, R25, 0x1, P3 ;  /* 0x000000190f057211 */ /* 0x000fca00018f0eff */
[----:B------:R0:W-:Y:S01]  /*7290*/  ST.E.128 desc[UR36][R4.64], R8 ;  /* 0x0000000804007985 */ /* 0x0001e2000c101d24 */
[----:B------:R-:W-:Y:S05]  /*72a0*/  BRA `(.L_x_1811) ;  /* 0x00000004000c7947 */ /* 0x000fea0003800000 */
.L_x_1792:
[----:B------:R-:W-:-:S06]  /*72b0*/  UISETP.NE.AND UP0, UPT, UR61, 0x3, UPT ;  /* 0x000000033d00788c */ /* 0x000fcc000bf05270 */
[----:B------:R-:W-:-:S13]  /*72c0*/  PLOP3.LUT P5, PT, PT, PT, UP0, 0x80, 0x0 ;  /* 0x000000000000781c */ /* 0x000fda0003faf008 */
[----:B------:R-:W-:Y:S05]  /*72d0*/  @!P5 BRA `(.L_x_1829) ;  /* 0x000000000004d947 */ /* 0x000fea0003800000 */
[----:B------:R-:W-:Y:S01]  /*72e0*/  BPT.TRAP 0x1 ;  /* 0x000000040000795c */ /* 0x000fe20000300000 */
.L_x_1829:
[----:B------:R-:W-:Y:S01]  /*72f0*/  IMAD R76, R185, 0x8, R22 ;  /* 0x00000008b94c7824 */ /* 0x000fe200078e0216 */
[----:B------:R-:W-:Y:S01]  /*7300*/  SHF.L.U32 R77, R200, 0x1f, RZ ;  /* 0x0000001fc84d7819 */ /* 0x000fe200000006ff */
[----:B------:R-:W-:Y:S01]  /*7310*/  BSSY B1, `(.L_x_1830) ;  /* 0x0000004000017945 */ /* 0x000fe20003800000 */
[----:B------:R-:W-:Y:S02]  /*7320*/  SHF.R.S32.HI R73, RZ, 0x1f, R72 ;  /* 0x0000001fff497819 */ /* 0x000fe40000011448 */
[----:B------:R-:W0:Y:S02]  /*7330*/  SYNCS.PHASECHK.TRANS64.TRYWAIT P3, [R76+URZ+0x28490], R77 ;  /* 0x0284904d4c0075a7 */ /* 0x000e24000806017f */
[----:B0-----:R-:W-:Y:S05]  /*7340*/  @!P3 BRA `(.L_x_1831) ;  /* 0x000002500040b947 */ /* 0x001fea0003800000 */
.L_x_2202:
[----:B------:R-:W-:Y:S05]  /*7350*/  BSYNC B1 ;  /* 0x0000000000017941 */ /* 0x000fea0003800000 */
.L_x_1830:
[----:B------:R-:W-:Y:S01]  /*7360*/  ULDC.64 UR4, c[0x0][0x300] ;  /* 0x0000c00000047ab9 */ /* 0x000fe20000000a00 */
[----:B-----5:R-:W-:Y:S01]  /*7370*/  SHF.R.S32.HI R74, RZ, 0x1f, R71 ;  /* 0x0000001fff4a7819 */ /* 0x020fe20000011447 */
[----:B------:R-:W-:Y:S01]  /*7380*/  IMAD R7, R73, UR4, RZ ;  /* 0x0000000449077c24 */ /* 0x000fe2000f8e02ff */
[----:B------:R-:W-:Y:S01]  /*7390*/  ULDC.64 UR6, c[0x0][0x2e8] ;  /* 0x0000ba0000067ab9 */ /* 0x000fe20000000a00 */
[----:B------:R-:W-:-:S04]  /*73a0*/  IMAD.WIDE.U32 R4, R72, UR4, RZ ;  /* 0x0000000448047c25 */ /* 0x000fc8000f8e00ff */
        /* <DEDUP_REMOVED lines=8> */
[----:B------:R-:W-:Y:S01]  /*7430*/  ULDC.64 UR4, c[0x0][0x308] ;  /* 0x0000c20000047ab9 */ /* 0x000fe20000000a00 */
[----:B------:R-:W-:-:S02]  /*7440*/  IADD3 R26, -R187, R75, RZ ;  /* 0x0000004bbb1a7210 */ /* 0x000fc40007ffe1ff */
[----:B------:R-:W-:Y:S02]  /*7450*/  IMAD.IADD R5, R5, 0x1, R7 ;  /* 0x0000000105057824 */ /* 0x000fe400078e0207 */
        /* <DEDUP_REMOVED lines=9> */
.L_x_2206:
[----:B------:R-:W-:Y:S04]  /*74f0*/  BSSY B1, `(.L_x_1833) ;  /* 0x000000d000017945 */ /* 0x000fe80003800000 */
[----:B------:R-:W-:Y:S05]  /*7500*/  @!P3 BRA `(.L_x_1834) ;  /* 0x00000000002cb947 */ /* 0x000fea0003800000 */
[----:B------:R-:W-:Y:S02]  /*7510*/  ULDC UR4, c[0x0][0x2f4] ;  /* 0x0000bd0000047ab9 */ /* 0x000fe40000000800 */
[----:B------:R-:W-:-:S13]  /*7520*/  ISETP.GE.AND P3, PT, R16, UR4, PT ;  /* 0x0000000410007c0c */ /* 0x000fda000bf66270 */
[----:B---3--:R-:W-:-:S05]  /*7530*/  @!P3 IADD3 R10, P4, R16, R14, RZ ;  /* 0x0000000e100ab210 */ /* 0x008fca0007f9e0ff */
[----:B--2---:R-:W-:Y:S01]  /*7540*/  @!P3 IMAD.X R11, R4, 0x1, R17, P4 ;  /* 0x00000001040bb824 */ /* 0x004fe200020e0611 */
[----:B------:R-:W-:-:S13]  /*7550*/  ISETP.GE.AND P4, PT, R184, UR4, PT ;  /* 0x00000004b8007c0c */ /* 0x000fda000bf86270 */
[----:B------:R-:W-:-:S05]  /*7560*/  @!P4 IADD3 R8, P6, R184, R14, RZ ;  /* 0x0000000eb808c210 */ /* 0x000fca0007fde0ff */
[----:B------:R-:W-:Y:S02]  /*7570*/  @!P4 IMAD.X R9, R4, 0x1, R193, P6 ;  /* 0x000000010409c824 */ /* 0x000fe400030e06c1 */
[----:B------:R-:W2:Y:S04]  /*7580*/  @!P3 LDS.128 R4, [R70+0x20000] ;  /* 0x020000004604b984 */ /* 0x000ea80000000c00 */
[----:B--2---:R-:W-:Y:S04]  /*7590*/  @!P3 ST.E.128 desc[UR36][R10.64], R4 ;  /* 0x000000040a00b985 */ /* 0x004fe8000c101d24 */
[----:B------:R-:W2:Y:S04]  /*75a0*/  @!P4 LDS.128 R4, [R70+0x22000] ;  /* 0x022000004604c984 */ /* 0x000ea80000000c00 */
[----:B--2---:R4:W-:Y:S02]  /*75b0*/  @!P4 ST.E.128 desc[UR36][R8.64], R4 ;  /* 0x000000040800c985 */ /* 0x0049e4000c101d24 */
.L_x_1834:
[----:B------:R-:W-:Y:S05]  /*75c0*/  BSYNC B1 ;  /* 0x0000000000017941 */ /* 0x000fea0003800000 */
.L_x_1833:
[----:B------:R-:W-:-:S03]  /*75d0*/  UMOV UR4, 0xffffffff ;  /* 0xffffffff00047882 */ /* 0x000fc60000000000 */
[----:B------:R-:W-:Y:S05]  /*75e0*/  BRA.DIV UR4, `(.L_x_1835) ;  /* 0x0000024e04f47947 */ /* 0x000fea000b800000 */
[----:B--2-4-:R2:W4:Y:S04]  /*75f0*/  SHFL.IDX PT, R4, R25, 0x1, 0x181f ;  /* 0x00381f0019047f89 */ /* 0x01452800000e0000 */
[----:B---3--:R2:W3:Y:S02]  /*7600*/  SHFL.IDX PT, R14, R24, 0x1, 0x181f ;  /* 0x00381f00180e7f89 */ /* 0x0084e400000e0000 */
.L_x_2210:
[----:B------:R-:W-:-:S13]  /*7610*/  ISETP.GE.AND P3, PT, R26, 0x21, PT ;  /* 0x000000211a00780c */ /* 0x000fda0003f66270 */
[----:B------:R-:W-:Y:S05]  /*7620*/  @!P3 BRA `(.L_x_1811) ;  /* 0x00000000002cb947 */ /* 0x000fea0003800000 */
[----:B------:R-:W-:Y:S02]  /*7630*/  ULDC UR4, c[0x0][0x2f4] ;  /* 0x0000bd0000047ab9 */ /* 0x000fe40000000800 */
[----:B------:R-:W-:-:S13]  /*7640*/  ISETP.GE.AND P3, PT, R16, UR4, PT ;  /* 0x0000000410007c0c */ /* 0x000fda000bf66270 */
[----:B---3--:R-:W-:-:S05]  /*7650*/  @!P3 IADD3 R10, P4, R16, R14, RZ ;  /* 0x0000000e100ab210 */ /* 0x008fca0007f9e0ff */
[----:B----4-:R-:W-:Y:S01]  /*7660*/  @!P3 IMAD.X R11, R4, 0x1, R17, P4 ;  /* 0x00000001040bb824 */ /* 0x010fe200020e0611 */
[----:B------:R-:W-:-:S13]  /*7670*/  ISETP.GE.AND P4, PT, R184, UR4, PT ;  /* 0x00000004b8007c0c */ /* 0x000fda000bf86270 */
[----:B------:R-:W-:-:S05]  /*7680*/  @!P4 IADD3 R8, P6, R184, R14, RZ ;  /* 0x0000000eb808c210 */ /* 0x000fca0007fde0ff */
[----:B------:R-:W-:Y:S02]  /*7690*/  @!P4 IMAD.X R9, R4, 0x1, R193, P6 ;  /* 0x000000010409c824 */ /* 0x000fe400030e06c1 */
[----:B------:R-:W3:Y:S04]  /*76a0*/  @!P3 LDS.128 R4, [R70+0x21000] ;  /* 0x021000004604b984 */ /* 0x000ee80000000c00 */
[----:B---3--:R-:W-:Y:S04]  /*76b0*/  @!P3 ST.E.128 desc[UR36][R10.64], R4 ;  /* 0x000000040a00b985 */ /* 0x008fe8000c101d24 */
[----:B------:R-:W3:Y:S04]  /*76c0*/  @!P4 LDS.128 R4, [R70+0x23000] ;  /* 0x023000004604c984 */ /* 0x000ee80000000c00 */
[----:B---3--:R3:W-:Y:S02]  /*76d0*/  @!P4 ST.E.128 desc[UR36][R8.64], R4 ;  /* 0x000000040800c985 */ /* 0x0087e4000c101d24 */
.L_x_1811:
[----:B------:R-:W-:Y:S05]  /*76e0*/  BSYNC B0 ;  /* 0x0000000000007941 */ /* 0x000fea0003800000 */
.L_x_1791:
[----:B0--34-:R-:W0:Y:S01]  /*76f0*/  S2R R4, SR_TID.X ;  /* 0x0000000000047919 */ /* 0x019e220000002100 */
[----:B------:R-:W-:Y:S01]  /*7700*/  @!PT LDS RZ, [RZ] ;  /* 0x00000000fffff984 */ /* 0x000fe20000000800 */
[----:B------:R-:W-:Y:S01]  /*7710*/  @!PT LDS RZ, [RZ] ;  /* 0x00000000fffff984 */ /* 0x000fe20000000800 */
[----:B------:R-:W-:Y:S01]  /*7720*/  @!PT LDS RZ, [RZ] ;  /* 0x00000000fffff984 */ /* 0x000fe20000000800 */
[----:B------:R-:W-:Y:S01]  /*7730*/  @!PT LDS RZ, [RZ] ;  /* 0x00000000fffff984 */ /* 0x000fe20000000800 */
[----:B------:R3:W-:Y:S06]  /*7740*/  MEMBAR.ALL.CTA ;  /* 0x0000000000007992 */ /* 0x0007ec0000008000 */
[----:B---3--:R-:W3:Y:S01]  /*7750*/  FENCE.VIEW.ASYNC.S ;  /* 0x00000000000073c6 */ /* 0x008ee20000000000 */
[----:B------:R-:W-:Y:S05]  /*7760*/  WARPSYNC.ALL ;  /* 0x0000000000007948 */ /* 0x000fea0003800000 */
[----:B------:R-:W-:Y:S01]  /*7770*/  BSSY B0, `(.L_x_1836) ;  /* 0x0000008000007945 */ /* 0x000fe20003800000 */
[----:B---3--:R3:W-:Y:S01]  /*7780*/  BAR.SYNC.DEFER_BLOCKING R56, 0x80 ;  /* 0x000200380000751d */ /* 0x0087e20000010000 */
[----:B0-----:R-:W-:-:S13]  /*7790*/  LOP3.LUT P3, RZ, R4, 0x7f, RZ, 0xc0, !PT ;  /* 0x0000007f04ff7812 */ /* 0x001fda000786c0ff */
[----:B------:R-:W-:-:S05]  /*77a0*/  @!P3 VIADD R4, R76, 0x284a0 ;  /* 0x000284a04c04b836 */ /* 0x000fca0000000000 */
[----:B------:R-:W-:-:S04]  /*77b0*/  @!P3 PRMT R4, RZ, 0x654, R4 ;  /* 0x00000654ff04b816 */ /* 0x000fc80000000004 */
[----:B------:R3:W-:Y:S01]  /*77c0*/  @!P3 SYNCS.ARRIVE.TRANS64.RED.A1T0 RZ, [R4+URZ], RZ ;  /* 0x000000ff04ffb9a7 */ /* 0x0007e2000810043f */
[----:B------:R-:W-:Y:S05]  /*77d0*/  @!P5 BRA `(.L_x_1837) ;  /* 0x000000000004d947 */ /* 0x000fea0003800000 */
[----:B------:R-:W-:Y:S01]  /*77e0*/  BPT.TRAP 0x1 ;  /* 0x000000040000795c */ /* 0x000fe20000300000 */
.L_x_1837:
[----:B------:R-:W-:Y:S05]  /*77f0*/  BSYNC B0 ;  /* 0x0000000000007941 */ /* 0x000fea0003800000 */
.L_x_1836:
[----:B------:R-:W0:Y:S01]  /*7800*/  SYNCS.PHASECHK.TRANS64.TRYWAIT P4, [R76+URZ+0x284b0], R77 ;  /* 0x0284b04d4c0075a7 */ /* 0x000e22000808017f */
[----:B------:R-:W-:Y:S04]  /*7810*/  BSSY B0, `(.L_x_1838) ;  /* 0x0000002000007945 */ /* 0x000fe80003800000 */
[----:B0-----:R-:W-:Y:S05]  /*7820*/  @!P4 BRA `(.L_x_1839) ;  /* 0x0000024c00acc947 */ /* 0x001fea0003800000 */
.L_x_2211:
[----:B------:R-:W-:Y:S05]  /*7830*/  BSYNC B0 ;  /* 0x0000000000007941 */ /* 0x000fea0003800000 */
.L_x_1838:
[----:B------:R-:W-:Y:S01]  /*7840*/  ULDC.64 UR4, c[0x0][0x328] ;  /* 0x0000ca0000047ab9 */ /* 0x000fe20000000a00 */
[----:B------:R-:W-:Y:S01]  /*7850*/  ULDC.64 UR6, c[0x0][0x318] ;  /* 0x0000c60000067ab9 */ /* 0x000fe20000000a00 */
[----:B------:R-:W-:Y:S01]  /*7860*/  IMAD R73, R73, UR4, RZ ;  /* 0x0000000449497c24 */ /* 0x000fe2000f8e02ff */
[----:B------:R-:W-:Y:S01]  /*7870*/  BSSY B0, `(.L_x_1840) ;  /* 0x000001e000007945 */ /* 0x000fe20003800000 */
[----:B---3--:R-:W-:-:S04]  /*7880*/  IMAD.WIDE.U32 R4, R72, UR4, RZ ;  /* 0x0000000448047c25 */ /* 0x008fc8000f8e00ff */
[----:B------:R-:W-:Y:S01]  /*7890*/  IMAD R73, R72, UR5, R73 ;  /* 0x0000000548497c24 */ /* 0x000fe2000f8e0249 */
[----:B------:R-:W-:Y:S01]  /*78a0*/  ULDC.64 UR4, c[0x0][0x338] ;  /* 0x0000ce0000047ab9 */ /* 0x000fe20000000a00 */
[----:B------:R-:W-:Y:S02]  /*78b0*/  IMAD.IADD R75, R75, 0x1, -R187 ;  /* 0x000000014b4b7824 */ /* 0x000fe400078e0abb */
[----:B------:R-:W-:Y:S02]  /*78c0*/  IMAD R74, R74, UR4, RZ ;  /* 0x000000044a4a7c24 */ /* 0x000fe4000f8e02ff */
[----:B------:R-:W-:Y:S02]  /*78d0*/  IMAD.IADD R5, R5, 0x1, R73 ;  /* 0x0000000105057824 */ /* 0x000fe400078e0249 */
[C---:B------:R-:W-:Y:S02]  /*78e0*/  IMAD R7, R71.reuse, UR5, R74 ;  /* 0x0000000547077c24 */ /* 0x040fe4000f8e024a */
[----:B------:R-:W-:Y:S01]  /*78f0*/  IMAD.WIDE.U32 R4, R71, UR4, R4 ;  /* 0x0000000447047c25 */ /* 0x000fe2000f8e0004 */
[----:B------:R-:W-:-:S03]  /*7900*/  ULDC.64 UR4, c[0x0][0x330] ;  /* 0x0000cc0000047ab9 */ /* 0x000fc60000000a00 */
[----:B------:R-:W-:Y:S02]  /*7910*/  IMAD.IADD R5, R5, 0x1, R7 ;  /* 0x0000000105057824 */ /* 0x000fe400078e0207 */
[----:B------:R-:W-:-:S04]  /*7920*/  IMAD.WIDE.U32 R4, R188, UR4, R4 ;  /* 0x00000004bc047c25 */ /* 0x000fc8000f8e0004 */
[----:B------:R-:W-:Y:S01]  /*7930*/  IMAD R5, R188, UR5, R5 ;  /* 0x00000005bc057c24 */ /* 0x000fe2000f8e0205 */
[----:B------:R-:W-:-:S04]  /*7940*/  IADD3 R12, P4, R4, UR6, RZ ;  /* 0x00000006040c7c10 */ /* 0x000fc8000ff9e0ff */
[----:B------:R-:W-:Y:S01]  /*7950*/  IADD3.X R13, R5, UR7, RZ, P4, !PT ;  /* 0x00000007050d7c10 */ /* 0x000fe2000a7fe4ff */
[----:B------:R3:W4:Y:S01]  /*7960*/  SHFL.IDX PT, R9, R12, RZ, 0x181f ;  /* 0x00181fff0c097589 */ /* 0x00072200000e0000 */
[----:B------:R-:W-:-:S03]  /*7970*/  ISETP.GE.AND P4, PT, R75, 0x1, PT ;  /* 0x000000014b00780c */ /* 0x000fc60003f86270 */
[----:B------:R3:W0:Y:S10]  /*7980*/  SHFL.IDX PT, R4, R13, RZ, 0x181f ;  /* 0x00181fff0d047589 */ /* 0x00063400000e0000 */
[----:B---3--:R-:W-:Y:S05]  /*7990*/  @!P4 BRA `(.L_x_1841) ;  /* 0x00000000002cc947 */ /* 0x008fea0003800000 */
[----:B------:R-:W-:Y:S02]  /*79a0*/  ULDC UR4, c[0x0][0x2f4] ;  /* 0x0000bd0000047ab9 */ /* 0x000fe40000000800 */
[----:B------:R-:W-:-:S13]  /*79b0*/  ISETP.GE.AND P4, PT, R16, UR4, PT ;  /* 0x0000000410007c0c */ /* 0x000fda000bf86270 */
[----:B----4-:R-:W-:-:S05]  /*79c0*/  @!P4 IADD3 R10, P5, R16, R9, RZ ;  /* 0x00000009100ac210 */ /* 0x010fca0007fbe0ff */
[----:B0-----:R-:W-:Y:S01]  /*79d0*/  @!P4 IMAD.X R11, R4, 0x1, R17, P5 ;  /* 0x00000001040bc824 */ /* 0x001fe200028e0611 */
[----:B------:R-:W-:-:S13]  /*79e0*/  ISETP.GE.AND P5, PT, R184, UR4, PT ;  /* 0x00000004b8007c0c */ /* 0x000fda000bfa6270 */
[----:B------:R-:W-:-:S05]  /*79f0*/  @!P5 IADD3 R8, P6, R184, R9, RZ ;  /* 0x00000009b808d210 */ /* 0x000fca0007fde0ff */
[----:B------:R-:W-:Y:S02]  /*7a00*/  @!P5 IMAD.X R9, R4, 0x1, R193, P6 ;  /* 0x000000010409d824 */ /* 0x000fe400030e06c1 */
[----:B------:R-:W0:Y:S04]  /*7a10*/  @!P4 LDS.128 R4, [R70+0x10000] ;  /* 0x010000004604c984 */ /* 0x000e280000000c00 */
[----:B0-----:R-:W-:Y:S04]  /*7a20*/  @!P4 ST.E.128 desc[UR36][R10.64], R4 ;  /* 0x000000040a00c985 */ /* 0x001fe8000c101d24 */
[----:B------:R-:W0:Y:S04]  /*7a30*/  @!P5 LDS.128 R4, [R70+0x12000] ;  /* 0x012000004604d984 */ /* 0x000e280000000c00 */
[----:B0-----:R3:W-:Y:S02]  /*7a40*/  @!P5 ST.E.128 desc[UR36][R8.64], R4 ;  /* 0x000000040800d985 */ /* 0x0017e4000c101d24 */
.L_x_1841:
[----:B------:R-:W-:Y:S05]  /*7a50*/  BSYNC B0 ;  /* 0x0000000000007941 */ /* 0x000fea0003800000 */
.L_x_1840:
[----:B------:R-:W-:Y:S01]  /*7a60*/  ISETP.GE.AND P4, PT, R75, 0x21, PT ;  /* 0x000000214b00780c */ /* 0x000fe20003f86270 */
[----:B------:R-:W0:Y:S01]  /*7a70*/  SHFL.IDX PT, R13, R13, 0x1, 0x181f ;  /* 0x00381f000d0d7f89 */ /* 0x000e2200000e0000 */
[----:B------:R-:W-:Y:S03]  /*7a80*/  BSSY B0, `(.L_x_1842) ;  /* 0x000000e000007945 */ /* 0x000fe60003800000 */
[----:B---34-:R3:W4:Y:S08]  /*7a90*/  SHFL.IDX PT, R9, R12, 0x1, 0x181f ;  /* 0x00381f000c097f89 */ /* 0x01873000000e0000 */
[----:B---3--:R-:W-:Y:S05]  /*7aa0*/  @!P4 BRA `(.L_x_1843) ;  /* 0x00000000002cc947 */ /* 0x008fea0003800000 */
[----:B------:R-:W-:Y:S02]  /*7ab0*/  ULDC UR4, c[0x0][0x2f4] ;  /* 0x0000bd0000047ab9 */ /* 0x000fe40000000800 */
[----:B------:R-:W-:-:S13]  /*7ac0*/  ISETP.GE.AND P4, PT, R16, UR4, PT ;  /* 0x0000000410007c0c */ /* 0x000fda000bf86270 */
[----:B0-----:R-:W0:Y:S01]  /*7ad0*/  @!P4 LDS.128 R4, [R70+0x11000] ;  /* 0x011000004604c984 */ /* 0x001e220000000c00 */
[----:B----4-:R-:W-:-:S04]  /*7ae0*/  @!P4 IADD3 R10, P5, R16, R9, RZ ;  /* 0x00000009100ac210 */ /* 0x010fc80007fbe0ff */
[----:B------:R-:W-:Y:S02]  /*7af0*/  @!P4 IADD3.X R11, R13, R17, RZ, P5, !PT ;  /* 0x000000110d0bc210 */ /* 0x000fe40002ffe4ff */
[----:B------:R-:W-:-:S13]  /*7b00*/  ISETP.GE.AND P5, PT, R184, UR4, PT ;  /* 0x00000004b8007c0c */ /* 0x000fda000bfa6270 */
[----:B------:R-:W-:-:S05]  /*7b10*/  @!P5 IADD3 R8, P6, R184, R9, RZ ;  /* 0x00000009b808d210 */ /* 0x000fca0007fde0ff */
[----:B------:R-:W-:Y:S01]  /*7b20*/  @!P5 IMAD.X R9, R13, 0x1, R193, P6 ;  /* 0x000000010d09d824 */ /* 0x000fe200030e06c1 */
[----:B0-----:R-:W-:Y:S04]  /*7b30*/  @!P4 ST.E.128 desc[UR36][R10.64], R4 ;  /* 0x000000040a00c985 */ /* 0x001fe8000c101d24 */
[----:B------:R-:W0:Y:S04]  /*7b40*/  @!P5 LDS.128 R4, [R70+0x13000] ;  /* 0x013000004604d984 */ /* 0x000e280000000c00 */
[----:B0-----:R3:W-:Y:S02]  /*7b50*/  @!P5 ST.E.128 desc[UR36][R8.64], R4 ;  /* 0x000000040800d985 */ /* 0x0017e4000c101d24 */
.L_x_1843:
[----:B------:R-:W-:Y:S05]  /*7b60*/  BSYNC B0 ;  /* 0x0000000000007941 */ /* 0x000fea0003800000 */
.L_x_1842:
[----:B------:R-:W-:Y:S01]  /*7b70*/  @!PT LDS RZ, [RZ] ;  /* 0x00000000fffff984 */ /* 0x000fe20000000800 */
[----:B------:R-:W-:Y:S01]  /*7b80*/  @!PT LDS RZ, [RZ] ;  /* 0x00000000fffff984 */ /* 0x000fe20000000800 */
[----:B------:R-:W-:Y:S01]  /*7b90*/  @!PT LDS RZ, [RZ] ;  /* 0x00000000fffff984 */ /* 0x000fe20000000800 */
[----:B------:R-:W-:Y:S01]  /*7ba0*/  @!PT LDS RZ, [RZ] ;  /* 0x00000000fffff984 */ /* 0x000fe20000000800 */
[----:B------:R5:W-:Y:S06]  /*7bb0*/  MEMBAR.ALL.CTA ;  /* 0x0000000000007992 */ /* 0x000bec0000008000 */
[----:B-----5:R-:W5:Y:S01]  /*7bc0*/  FENCE.VIEW.ASYNC.S ;  /* 0x00000000000073c6 */ /* 0x020f620000000000 */
[----:B01----:R-:W-:Y:S01]  /*7bd0*/  @!P3 VIADD R76, R76, 0x284c0 ;  /* 0x000284c04c4cb836 */ /* 0x003fe20000000000 */
[----:B-----5:R0:W-:Y:S01]  /*7be0*/  BAR.SYNC.DEFER_BLOCKING R56, 0x80 ;  /* 0x000200380000751d */ /* 0x0201e20000010000 */
[----:B------:R-:W-:Y:S01]  /*7bf0*/  ISETP.NE.AND P4, PT, R67, RZ, PT ;  /* 0x000000ff4300720c */ /* 0x000fe20003f85270 */
[----:B------:R-:W-:-:S02]  /*7c00*/  VIADD R185, R185, 0x1 ;  /* 0x00000001b9b97836 */ /* 0x000fc40000000000 */
[----:B------:R-:W-:-:S04]  /*7c10*/  @!P3 PRMT R76, RZ, 0x654, R76 ;  /* 0x00000654ff4cb816 */ /* 0x000fc8000000004c */
[----:B------:R0:W-:Y:S01]  /*7c20*/  @!P3 SYNCS.ARRIVE.TRANS64.RED.A1T0 RZ, [R76+URZ], RZ ;  /* 0x000000ff4cffb9a7 */ /* 0x0001e2000810043f */
[----:B------:R-:W-:-:S04]  /*7c30*/  ISETP.NE.AND P3, PT, R185, 0x2, PT ;  /* 0x00000002b900780c */ /* 0x000fc80003f65270 */
[----:B---3--:R-:W-:Y:S02]  /*7c40*/  SEL R5, RZ, 0x1, P3 ;  /* 0x00000001ff057807 */ /* 0x008fe40001800000 */
[----:B------:R-:W-:Y:S02]  /*7c50*/  SEL R185, R185, RZ, P3 ;  /* 0x000000ffb9b97207 */ /* 0x000fe40001800000 */
[----:B------:R-:W-:Y:S01]  /*7c60*/  LOP3.LUT R200, R200, R5, RZ, 0x3c, !PT ;  /* 0x00000005c8c87212 */ /* 0x000fe200078e3cff */
[----:B0-----:R-:W-:Y:S06]  /*7c70*/  @P4 BRA `(.L_x_1844) ;  /* 0xffffffac008c4947 */ /* 0x001fec000383ffff */
[----:B------:R-:W0:Y:S01]  /*7c80*/  S2R R4, SR_TID.X ;  /* 0x0000000000047919 */ /* 0x000e220000002100 */
[----:B------:R-:W-:Y:S02]  /*7c90*/  PLOP3.LUT P0, PT, PT, PT, PT, 0x8, 0x0 ;  /* 0x000000000000781c */ /* 0x000fe40003f0e170 */
[----:B0-----:R-:W-:-:S04]  /*7ca0*/  SHF.R.U32.HI R4, RZ, 0x7, R4 ;  /* 0x00000007ff047819 */ /* 0x001fc80000011604 */
[----:B------:R-:W-:-:S13]  /*7cb0*/  ISETP.NE.AND P4, PT, R4, 0x1, PT ;  /* 0x000000010400780c */ /* 0x000fda0003f85270 */
[----:B------:R-:W-:Y:S06]  /*7cc0*/  @!P4 BAR.ARV 0x9, 0x100 ;  /* 0x024400000000cb1d */ /* 0x000fec0000002000 */
.L_x_1786:
[----:B------:R-:W0:Y:S01]  /*7cd0*/  LDC R0, c[0x0][0x448] ;  /* 0x00011200ff007b82 */ /* 0x000e220000000800 */
[----:B------:R-:W-:-:S07]  /*7ce0*/  IADD3 R7, R192, 0x1, -R189 ;  /* 0x00000001c0077810 */ /* 0x000fce0007ffe8bd */
[----:B------:R-:W1:Y:S01]  /*7cf0*/  LDC.64 R2, c[0x0][0x9e0] ;  /* 0x00027800ff027b82 */ /* 0x000e620000000a00 */
[----:B0-----:R-:W-:Y:S01]  /*7d00*/  ISETP.NE.AND P1, PT, R0, 0x1, PT ;  /* 0x000000010000780c */ /* 0x001fe20003f25270 */
[----:B------:R-:W-:Y:S01]  /*7d10*/  VIADD R0, R201, 0x7f ;  /* 0x0000007fc9007836 */ /* 0x000fe20000000000 */
[----:B-1----:R-:W-:-:S11]  /*7d20*/  ISETP.GE.AND P2, PT, R3, 0x1, PT ;  /* 0x000000010300780c */ /* 0x002fd60003f46270 */
[----:B------:R-:W0:Y:S08]  /*7d30*/  @P1 LDC R5, c[0x0][0x44c] ;  /* 0x00011300ff051b82 */ /* 0x000e300000000800 */
[----:B------:R-:W1:Y:S01]  /*7d40*/  @P1 LDC R4, c[0x0][0x450] ;  /* 0x00011400ff041b82 */ /* 0x000e620000000800 */
[----:B0-----:R-:W-:-:S05]  /*7d50*/  @P1 IMAD.HI.U32 R5, R0, R5, RZ ;  /* 0x0000000500051227 */ /* 0x001fca00078e00ff */
[----:B-1----:R-:W-:-:S05]  /*7d60*/  @P1 SHF.R.U32.HI R0, RZ, R4, R5 ;  /* 0x00000004ff001219 */ /* 0x002fca0000011605 */
[----:B------:R-:W-:Y:S01]  /*7d70*/  IMAD.IADD R7, R7, 0x1, R0 ;  /* 0x0000000107077824 */ /* 0x000fe200078e0200 */
[----:B------:R-:W-:Y:S06]  /*7d80*/  @P0 BRA `(.L_x_1845) ;  /* 0x00000000000c0947 */ /* 0x000fec0003800000 */
[----:B------:R-:W0:Y:S01]  /*7d90*/  FENCE.VIEW.ASYNC.G ;  /* 0x00000000000073c6 */ /* 0x000e220000000100 */
[----:B------:R-:W-:Y:S05]  /*7da0*/  WARPSYNC.ALL ;  /* 0x0000000000007948 */ /* 0x000fea0003800000 */
[----:B0-----:R-:W-:Y:S06]  /*7db0*/  BAR.ARV 0xc, 0x180 ;  /* 0x0306000000007b1d */ /* 0x001fec0000002000 */
.L_x_1845:
[----:B------:R-:W-:Y:S01]  /*7dc0*/  IMAD.IADD R2, R7, 0x1, R2 ;  /* 0x0000000107027824 */ /* 0x000fe200078e0202 */
        /* <DEDUP_REMOVED lines=12> */
.L_x_1848:
[----:B------:R-:W-:-:S13]  /*7e90*/  ISETP.NE.AND P0, PT, R3, 0x1, PT ;  /* 0x000000010300780c */ /* 0x000fda0003f05270 */
[----:B------:R-:W0:Y:S02]  /*7ea0*/  @P0 LDC.64 R4, c[0x0][0x9e8] ;  /* 0x00027a00ff040b82 */ /* 0x000e240000000a00 */
[----:B0-----:R-:W-:-:S05]  /*7eb0*/  @P0 IMAD.HI.U32 R4, R0, R4, RZ ;  /* 0x0000000400040227 */ /* 0x001fca00078e00ff */
[----:B------:R-:W-:-:S07]  /*7ec0*/  @P0 SHF.R.U32.HI R0, RZ, R5, R4 ;  /* 0x00000005ff000219 */ /* 0x000fce0000011604 */
.L_x_1849:
[----:B------:R-:W-:Y:S05]  /*7ed0*/  BSYNC B0 ;  /* 0x0000000000007941 */ /* 0x000fea0003800000 */
.L_x_1847:
[----:B------:R-:W-:-:S05]  /*7ee0*/  IMAD R5, R0, R3, R3 ;  /* 0x0000000300057224 */ /* 0x000fca00078e0203 */
[----:B------:R-:W-:-:S07]  /*7ef0*/  VIMNMX R2, R2, R5, PT ;  /* 0x0000000502027248 */ /* 0x000fce0003fe0100 */
.L_x_1846:
[----:B------:R-:W0:Y:S01]  /*7f00*/  @P1 LDC R0, c[0x0][0x44c] ;  /* 0x00011300ff001b82 */ /* 0x000e220000000800 */
[----:B------:R-:W-:Y:S01]  /*7f10*/  VIADD R2, R2, 0x3f ;  /* 0x0000003f02027836 */ /* 0x000fe20000000000 */
[----:B------:R-:W-:-:S04]  /*7f20*/  ULDC UR4, c[0x0][0x9dc] ;  /* 0x0002770000047ab9 */ /* 0x000fc80000000800 */
[----:B------:R-:W-:Y:S02]  /*7f30*/  SHF.R.S32.HI R5, RZ, 0x1f, R2 ;  /* 0x0000001fff057819 */ /* 0x000fe40000011402 */
[----:B------:R-:W1:Y:S02]  /*7f40*/  @P1 LDC R7, c[0x0][0x450] ;  /* 0x00011400ff071b82 */ /* 0x000e640000000800 */
[----:B------:R-:W-:-:S04]  /*7f50*/  LEA.HI R5, R5, R2, RZ, 0x6 ;  /* 0x0000000205057211 */ /* 0x000fc800078f30ff */
[----:B------:R-:W-:-:S04]  /*7f60*/  SHF.R.S32.HI R5, RZ, 0x6, R5 ;  /* 0x00000006ff057819 */ /* 0x000fc80000011405 */
[----:B------:R-:W-:Y:S01]  /*7f70*/  VIMNMX R44, R44, R5, PT ;  /* 0x000000052c2c7248 */ /* 0x000fe20003fe0100 */
[----:B0-----:R-:W-:-:S04]  /*7f80*/  @P1 IMAD.HI.U32 R4, R201, R0, RZ ;  /* 0x00000000c9041227 */ /* 0x001fc800078e00ff */
[----:B------:R-:W-:Y:S01]  /*7f90*/  IMAD.MOV.U32 R0, RZ, RZ, R201 ;  /* 0x000000ffff007224 */ /* 0x000fe200078e00c9 */
[----:B-1----:R-:W-:-:S04]  /*7fa0*/  @P1 SHF.R.U32.HI R0, RZ, R7, R4 ;  /* 0x00000007ff001219 */ /* 0x002fc80000011604 */
[----:B------:R-:W-:-:S05]  /*7fb0*/  IADD3 R0, R161, R0, RZ ;  /* 0x00000000a1007210 */ /* 0x000fca0007ffe0ff */
        /* <DEDUP_REMOVED lines=12> */
.L_x_1852:
[----:B------:R-:W-:-:S13]  /*8080*/  ISETP.NE.AND P0, PT, R3, 0x1, PT ;  /* 0x000000010300780c */ /* 0x000fda0003f05270 */
[----:B------:R-:W0:Y:S02]  /*8090*/  @P0 LDC.64 R4, c[0x0][0x9e8] ;  /* 0x00027a00ff040b82 */ /* 0x000e240000000a00 */
[----:B0-----:R-:W-:-:S05]  /*80a0*/  @P0 IMAD.HI.U32 R4, R0, R4, RZ ;  /* 0x0000000400040227 */ /* 0x001fca00078e00ff */
[----:B------:R-:W-:-:S07]  /*80b0*/  @P0 SHF.R.U32.HI R0, RZ, R5, R4 ;  /* 0x00000005ff000219 */ /* 0x000fce0000011604 */
.L_x_1853:
[----:B------:R-:W-:Y:S05]  /*80c0*/  BSYNC B0 ;  /* 0x0000000000007941 */ /* 0x000fea0003800000 */
.L_x_1851:
[----:B------:R-:W-:-:S05]  /*80d0*/  IMAD R3, R0, R3, RZ ;  /* 0x0000000300037224 */ /* 0x000fca00078e02ff */
[----:B------:R-:W-:-:S07]  /*80e0*/  VIMNMX R2, R2, R3, !PT ;  /* 0x0000000302027248 */ /* 0x000fce0007fe0100 */
.L_x_1850:
[----:B------:R-:W-:Y:S01]  /*80f0*/  SHF.R.S32.HI R3, RZ, 0x1f, R2 ;  /* 0x0000001fff037819 */ /* 0x000fe20000011402 */
[----:B------:R-:W-:Y:S03]  /*8100*/  BSSY B0, `(.L_x_1854) ;  /* 0x0000025000007945 */ /* 0x000fe60003800000 */
[----:B------:R-:W-:-:S04]  /*8110*/  LEA.HI R3, R3, R2, RZ, 0x6 ;  /* 0x0000000203037211 */ /* 0x000fc800078f30ff */
[----:B------:R-:W-:-:S04]  /*8120*/  SHF.R.S32.HI R3, RZ, 0x6, R3 ;  /* 0x00000006ff037819 */ /* 0x000fc80000011403 */
[----:B----4-:R-:W-:Y:S01]  /*8130*/  VIMNMX R9, RZ, R3, !PT ;  /* 0x00000003ff097248 */ /* 0x010fe20007fe0100 */
        /* <DEDUP_REMOVED lines=20> */
[----:B------:R-:W-:-:S03]  /*8280*/  IMAD.HI.U32 R3, R3, R7, R2 ;  /* 0x0000000703037227 */ /* 0x000fc600078e0002 */
[----:B------:R-:W-:Y:S01]  /*8290*/  ISETP.GE.AND P2, PT, R0, RZ, PT ;  /* 0x000000ff0000720c */ /* 0x000fe20003f46270 */
[----:B------:R-:W-:-:S04]  /*82a0*/  IMAD.MOV.U32 R2, RZ, RZ, R6 ;  /* 0x000000ffff027224 */ /* 0x000fc800078e0006 */
        /* <DEDUP_REMOVED lines=9> */
[----:B------:R-:W-:-:S07]  /*8340*/  @!P1 LOP3.LUT R3, RZ, R11, RZ, 0x33, !PT ;  /* 0x0000000bff039212 */ /* 0x000fce00078e33ff */
.L_x_1855:
[----:B------:R-:W-:Y:S05]  /*8350*/  BSYNC B0 ;  /* 0x0000000000007941 */ /* 0x000fea0003800000 */
.L_x_1854:
[-C--:B------:R-:W-:Y:S01]  /*8360*/  IMAD R204, R220, R3.reuse, R9 ;  /* 0x00000003dccc7224 */ /* 0x080fe200078e0209 */
[----:B------:R-:W-:Y:S02]  /*8370*/  PLOP3.LUT P0, PT, PT, PT, PT, 0x80, 0x0 ;  /* 0x000000000000781c */ /* 0x000fe40003f0f070 */
[----:B------:R-:W-:Y:S02]  /*8380*/  CS2R R28, SRZ ;  /* 0x00000000001c7805 */ /* 0x000fe4000001ff00 */
[----:B------:R-:W-:Y:S01]  /*8390*/  CS2R R162, SRZ ;  /* 0x0000000000a27805 */ /* 0x000fe2000001ff00 */
[----:B------:R-:W-:Y:S01]  /*83a0*/  IMAD.MOV.U32 R5, RZ, RZ, RZ ;  /* 0x000000ffff057224 */ /* 0x000fe200078e00ff */
[----:B------:R-:W-:Y:S02]  /*83b0*/  VIADDMNMX R160, R204, R3, R44, PT ;  /* 0x00000003cca07246 */ /* 0x000fe4000380012c */
[----:B------:R-:W-:Y:S02]  /*83c0*/  CS2R R146, SRZ ;  /* 0x0000000000927805 */ /* 0x000fe4000001ff00 */
[----:B------:R-:W-:Y:S01]  /*83d0*/  CS2R R20, SRZ ;  /* 0x0000000000147805 */ /* 0x000fe2000001ff00 */
[----:B------:R-:W-:Y:S01]  /*83e0*/  IMAD.MOV.U32 R0, RZ, RZ, RZ ;  /* 0x000000ffff007224 */ /* 0x000fe200078e00ff */
[----:B------:R-:W-:-:S02]  /*83f0*/  ISETP.GT.AND P1, PT, R160, R204, PT ;  /* 0x000000cca000720c */ /* 0x000fc40003f24270 */
        /* <DEDUP_REMOVED lines=26> */
[----:B--2---:R-:W-:Y:S02]  /*85a0*/  CS2R R80, SRZ ;  /* 0x0000000000507805 */ /* 0x004fe4000001ff00 */
        /* <DEDUP_REMOVED lines=32> */
[----:B------:R-:W-:Y:S01]  /*87b0*/  CS2R R150, SRZ ;  /* 0x0000000000967805 */ /* 0x000fe2000001ff00 */
[----:B------:R-:W-:Y:S06]  /*87c0*/  @!P1 BRA `(.L_x_1856) ;  /* 0x0000014000b89947 */ /* 0x000fec0003800000 */
        /* <DEDUP_REMOVED lines=8> */
.L_x_2214:
[----:B------:R-:W2:Y:S02]  /*8850*/  LDL R0, [R1+0x7c] ;  /* 0x00007c0001007983 */ /* 0x000ea40000100800 */
[----:B--2---:R-:W-:Y:S02]  /*8860*/  R2UR UR4, R0 ;  /* 0x00000000000472ca */ /* 0x004fe400000e0000 */
[----:B-1----:R-:W-:-:S04]  /*8870*/  LEA.HI R0, R14, R14, RZ, 0x1 ;  /* 0x0000000e0e007211 */ /* 0x002fc800078f08ff */
[----:B------:R-:W-:-:S05]  /*8880*/  LOP3.LUT R3, R0, 0x1e, RZ, 0xc0, !PT ;  /* 0x0000001e00037812 */ /* 0x000fca00078ec0ff */
[----:B------:R-:W-:Y:S02]  /*8890*/  IMAD.IADD R3, R14, 0x1, -R3 ;  /* 0x000000010e037824 */ /* 0x000fe400078e0a03 */
[----:B------:R-:W-:-:S03]  /*88a0*/  ULOP3.LUT UP0, URZ, UR4, 0x1bf, URZ, 0xc0, !UPT ;  /* 0x000001bf043f7892 */ /* 0x000fc6000f80c03f */
[----:B------:R-:W-:-:S03]  /*88b0*/  LEA R3, R3, UR4, 0xd ;  /* 0x0000000403037c11 */ /* 0x000fc6000f8e68ff */
[----:B------:R-:W-:Y:S02]  /*88c0*/  PLOP3.LUT P0, PT, PT, PT, UP0, 0x80, 0x0 ;  /* 0x000000000000781c */ /* 0x000fe40003f0f008 */
[----:B------:R-:W-:-:S04]  /*88d0*/  SHF.R.U32.HI R3, RZ, 0x4, R3 ;  /* 0x00000004ff037819 */ /* 0x000fc80000011603 */
[----:B------:R-:W-:-:S07]  /*88e0*/  LOP3.LUT R36, R3, 0x3fff, RZ, 0xc0, !PT ;  /* 0x00003fff03247812 */ /* 0x000fce00078ec0ff */
[----:B------:R-:W-:Y:S05]  /*88f0*/  @!P0 BRA `(.L_x_1858) ;  /* 0x0000000000408947 */ /* 0x000fea0003800000 */
[----:B------:R-:W-:Y:S01]  /*8900*/  MOV R2, 0x0 ;  /* 0x0000000000027802 */ /* 0x000fe20000000f00 */
[----:B------:R-:W-:Y:S01]  /*8910*/  ULDC.64 UR4, c[0x4][0xc0] ;  /* 0x0100300000047ab9 */ /* 0x000fe20000000a00 */
[----:B------:R-:W-:Y:S01]  /*8920*/  ULDC.64 UR6, c[0x4][0xc8] ;  /* 0x0100320000067ab9 */ /* 0x000fe20000000a00 */
[----:B------:R-:W-:Y:S02]  /*8930*/  IMAD.U32 R4, RZ, RZ, UR4 ;  /* 0x00000004ff047e24 */ /* 0x000fe4000f8e00ff */
[----:B------:R-:W-:Y:S01]  /*8940*/  IMAD.U32 R5, RZ, RZ, UR5 ;  /* 0x00000005ff057e24 */ /* 0x000fe2000f8e00ff */
[----:B------:R-:W1:Y:S01]  /*8950*/  LDC.64 R2, c[0x4][R2] ;  /* 0x0100000002027b82 */ /* 0x000e620000000a00 */
[----:B------:R-:W-:Y:S01]  /*8960*/  ULDC.64 UR4, c[0x4][0x60] ;  /* 0x0100180000047ab9 */ /* 0x000fe20000000a00 */
[----:B------:R-:W-:Y:S01]  /*8970*/  IMAD.U32 R6, RZ, RZ, UR6 ;  /* 0x00000006ff067e24 */ /* 0x000fe2000f8e00ff */
[----:B------:R-:W-:Y:S01]  /*8980*/  MOV R11, UR5 ;  /* 0x00000005000b7c02 */ /* 0x000fe20008000f00 */
[----:B------:R-:W-:-:S02]  /*8990*/  IMAD.U32 R7, RZ, RZ, UR7 ;  /* 0x00000007ff077e24 */ /* 0x000fc4000f8e00ff */
[----:B------:R-:W-:Y:S02]  /*89a0*/  IMAD.U32 R10, RZ, RZ, UR4 ;  /* 0x00000004ff0a7e24 */ /* 0x000fe4000f8e00ff */
[----:B------:R-:W-:Y:S02]  /*89b0*/  IMAD.MOV.U32 R8, RZ, RZ, 0x70 ;  /* 0x00000070ff087424 */ /* 0x000fe400078e00ff */
[----:B------:R-:W-:Y:S02]  /*89c0*/  IMAD.MOV.U32 R12, RZ, RZ, 0x1 ;  /* 0x00000001ff0c7424 */ /* 0x000fe400078e00ff */
[----:B0-----:R-:W-:-:S07]  /*89d0*/  IMAD.MOV.U32 R13, RZ, RZ, RZ ;  /* 0x000000ffff0d7224 */ /* 0x001fce00078e00ff */
[----:B------:R-:W-:-:S07]  /*89e0*/  LEPC R20, `(.L_x_1858) ;  /* 0x000000001014794e */ /* 0x000fce0000000000 */
[----:B-1---5:R-:W-:Y:S05]  /*89f0*/  CALL.ABS.NOINC R2 ;  /* 0x0000000002007343 */ /* 0x022fea0003c00000 */
.L_x_1858:
[----:B------:R-:W-:Y:S01]  /*8a00*/  ULDC.64 UR4, c[0x0][0x990] ;  /* 0x0002640000047ab9 */ /* 0x000fe20000000a00 */
[----:B------:R-:W-:Y:S01]  /*8a10*/  ULDC.64 UR6, c[0x0][0x998] ;  /* 0x0002660000067ab9 */ /* 0x000fe20000000a00 */
[----:B------:R-:W-:Y:S02]  /*8a20*/  ISETP.NE.U32.AND P0, PT, RZ, UR4, PT ;  /* 0x00000004ff007c0c */ /* 0x000fe4000bf05070 */
[----:B------:R-:W-:Y:S02]  /*8a30*/  ISETP.NE.U32.AND P1, PT, RZ, UR6, PT ;  /* 0x00000006ff007c0c */ /* 0x000fe4000bf25070 */
[----:B------:R-:W-:Y:S02]  /*8a40*/  ISETP.NE.AND.EX P0, PT, RZ, UR5, PT, P0 ;  /* 0x00000005ff007c0c */ /* 0x000fe4000bf05300 */
[----:B------:R-:W-:-:S11]  /*8a50*/  ISETP.NE.AND.EX P1, PT, RZ, UR7, PT, P1 ;  /* 0x00000007ff007c0c */ /* 0x000fd6000bf25310 */
[----:B------:R-:W1:Y:S01]  /*8a60*/  @P0 LDC.64 R6, c[0x0][0x9a8] ;  /* 0x00026a00ff060b82 */ /* 0x000e620000000a00 */
[--C-:B------:R-:W-:Y:S02]  /*8a70*/  @P0 SHF.R.S32.HI R11, RZ, 0x1f, R207.reuse ;  /* 0x0000001fff0b0819 */ /* 0x100fe400000114cf */
[----:B0-----:R-:W-:-:S05]  /*8a80*/  @P1 SHF.R.S32.HI R13, RZ, 0x1f, R207 ;  /* 0x0000001fff0d1819 */ /* 0x001fca00000114cf */
[----:B------:R-:W0:Y:S08]  /*8a90*/  @P1 LDC.64 R8, c[0x0][0x9b8] ;  /* 0x00026e00ff081b82 */ /* 0x000e300000000a00 */
[----:B------:R-:W2:Y:S08]  /*8aa0*/  @P0 LDC.64 R4, c[0x0][0x9b0] ;  /* 0x00026c00ff040b82 */ /* 0x000eb00000000a00 */
[----:B------:R-:W3:Y:S01]  /*8ab0*/  @P1 LDC.64 R2, c[0x0][0x9c0] ;  /* 0x00027000ff021b82 */ /* 0x000ee20000000a00 */
[----:B-1----:R-:W-:-:S04]  /*8ac0*/  @P0 IMAD R0, R11, R6, RZ ;  /* 0x000000060b000224 */ /* 0x002fc800078e02ff */
[C---:B------:R-:W-:Y:S02]  /*8ad0*/  @P0 IMAD R11, R207.reuse, R7, R0 ;  /* 0x00000007cf0b0224 */ /* 0x040fe400078e0200 */
[----:B------:R-:W-:-:S04]  /*8ae0*/  @P0 IMAD.WIDE.U32 R6, R207, R6, RZ ;  /* 0x00000006cf060225 */ /* 0x000fc800078e00ff */
[-C--:B0-----:R-:W-:Y:S02]  /*8af0*/  @P1 IMAD R10, R13, R8.reuse, RZ ;  /* 0x000000080d0a1224 */ /* 0x081fe400078e02ff */
[----:B------:R-:W-:Y:S02]  /*8b00*/  @P0 IMAD.IADD R7, R7, 0x1, R11 ;  /* 0x0000000107070824 */ /* 0x000fe400078e020b */
[C---:B------:R-:W-:Y:S02]  /*8b10*/  @P1 IMAD R13, R207.reuse, R9, R10 ;  /* 0x00000009cf0d1224 */ /* 0x040fe400078e020a */
[----:B------:R-:W-:-:S04]  /*8b20*/  @P1 IMAD.WIDE.U32 R8, R207, R8, RZ ;  /* 0x00000008cf081225 */ /* 0x000fc800078e00ff */
[----:B------:R-:W-:Y:S02]  /*8b30*/  @P1 IMAD.IADD R9, R9, 0x1, R13 ;  /* 0x0000000109091824 */ /* 0x000fe400078e020d */
[----:B--2---:R-:W-:-:S04]  /*8b40*/  @P0 IMAD.WIDE.U32 R6, R188, R4, R6 ;  /* 0x00000004bc060225 */ /* 0x004fc800078e0006 */
[----:B---3--:R-:W-:Y:S01]  /*8b50*/  @P1 IMAD.WIDE.U32 R8, R188, R2, R8 ;  /* 0x00000002bc081225 */ /* 0x008fe200078e0008 */
[----:B------:R-:W-:Y:S01]  /*8b60*/  @P0 LEA R2, P2, R6, UR4, 0x2 ;  /* 0x0000000406020c11 */ /* 0x000fe2000f8410ff */
[----:B------:R-:W-:Y:S02]  /*8b70*/  ULDC UR4, c[0x0][0x3f4] ;  /* 0x0000fd0000047ab9 */ /* 0x000fe40000000800 */
[----:B------:R-:W-:Y:S01]  /*8b80*/  @P0 IMAD R7, R188, R5, R7 ;  /* 0x00000005bc070224 */ /* 0x000fe200078e0207 */
[----:B------:R-:W-:Y:S01]  /*8b90*/  @P1 LEA R4, P3, R8, UR6, 0x2 ;  /* 0x0000000608041c11 */ /* 0x000fe2000f8610ff */
[----:B------:R-:W-:Y:S02]  /*8ba0*/  @P1 IMAD R5, R188, R3, R9 ;  /* 0x00000003bc051224 */ /* 0x000fe400078e0209 */
[----:B------:R-:W-:Y:S01]  /*8bb0*/  IMAD.MOV.U32 R0, RZ, RZ, 0x3f800000 ;  /* 0x3f800000ff007424 */ /* 0x000fe200078e00ff */
        /* <DEDUP_REMOVED lines=10> */
[----:B------:R-:W-:-:S04]  /*8c60*/  LEA.HI R0, R217, R217, RZ, 0x1 ;  /* 0x000000d9d9007211 */ /* 0x000fc800078f08ff */
        /* <DEDUP_REMOVED lines=8> */
.L_x_1862:
[----:B-1----:R1:W2:Y:S02]  /*8cf0*/  SYNCS.PHASECHK.TRANS64.TRYWAIT P0, [R22+URZ+0x28400], R3 ;  /* 0x02840003160075a7 */ /* 0x0022a4000800017f */
[----:B--2---:R-:W-:Y:S05]  /*8d00*/  @!P0 NANOSLEEP.SYNCS 0x989680 ;  /* 0x009896800000895d */ /* 0x004fea0003900000 */
[----:B------:R-:W2:Y:S02]  /*8d10*/  @!P0 SYNCS.PHASECHK.TRANS64 P0, [R22+URZ+0x28400], R3 ;  /* 0x02840003160085a7 */ /* 0x000ea4000800007f */
[----:B--2---:R-:W-:Y:S05]  /*8d20*/  @!P0 BRA `(.L_x_1862) ;  /* 0xfffffffc00f08947 */ /* 0x004fea000383ffff */
.L_x_1861:
[----:B------:R-:W-:Y:S05]  /*8d30*/  BSYNC B0 ;  /* 0x0000000000007941 */ /* 0x000fea0003800000 */
.L_x_1860:
[----:B------:R-:W-:Y:S05]  /*8d40*/  BRA `(.L_x_1863) ;  /* 0x0000009400647947 */ /* 0x000fea0003800000 */
.L_x_1859:
[----:B------:R-:W2:Y:S01]  /*8d50*/  LDL R0, [R1+0x7c] ;  /* 0x00007c0001007983 */ /* 0x000ea20000100800 */
[----:B------:R-:W-:Y:S01]  /*8d60*/  ULDC.64 UR6, c[0x0][0x408] ;  /* 0x0001020000067ab9 */ /* 0x000fe20000000a00 */
[----:B--2---:R-:W-:Y:S02]  /*8d70*/  R2UR UR4, R0 ;  /* 0x00000000000472ca */ /* 0x004fe400000e0000 */
[----:B-----5:R-:W-:-:S05]  /*8d80*/  SHF.R.S32.HI R0, RZ, 0x1f, R38 ;  /* 0x0000001fff007819 */ /* 0x020fca0000011426 */
[----:B------:R-:W-:-:S04]  /*8d90*/  IMAD R5, R0, UR6, RZ ;  /* 0x0000000600057c24 */ /* 0x000fc8000f8e02ff */
[----:B------:R-:W-:Y:S02]  /*8da0*/  IMAD R5, R38, UR7, R5 ;  /* 0x0000000726057c24 */ /* 0x000fe4000f8e0205 */
[----:B------:R-:W-:-:S03]  /*8db0*/  ULOP3.LUT UP0, URZ, UR4, 0x3ff, URZ, 0xc0, !UPT ;  /* 0x000003ff043f7892 */ /* 0x000fc6000f80c03f */
[----:B------:R-:W-:Y:S02]  /*8dc0*/  ULDC.64 UR4, c[0x0][0x3f8] ;  /* 0x0000fe0000047ab9 */ /* 0x000fe40000000a00 */
[----:B------:R-:W-:Y:S01]  /*8dd0*/  IMAD R3, R0, UR4, RZ ;  /* 0x0000000400037c24 */ /* 0x000fe2000f8e02ff */
[----:B------:R-:W-:Y:S01]  /*8de0*/  PLOP3.LUT P0, PT, PT, PT, UP0, 0x80, 0x0 ;  /* 0x000000000000781c */ /* 0x000fe20003f0f008 */
[----:B------:R-:W-:-:S04]  /*8df0*/  IMAD.WIDE.U32 R24, R38, UR4, RZ ;  /* 0x0000000426187c25 */ /* 0x000fc8000f8e00ff */
[C---:B------:R-:W-:Y:S02]  /*8e00*/  IMAD R3, R38.reuse, UR5, R3 ;  /* 0x0000000526037c24 */ /* 0x040fe4000f8e0203 */
[----:B------:R-:W-:-:S04]  /*8e10*/  IMAD.WIDE.U32 R38, R38, UR6, RZ ;  /* 0x0000000626267c25 */ /* 0x000fc8000f8e00ff */
[----:B------:R-:W-:Y:S02]  /*8e20*/  IMAD.IADD R27, R3, 0x1, R25 ;  /* 0x00000001031b7824 */ /* 0x000fe400078e0219 */
[----:B------:R-:W-:Y:S01]  /*8e30*/  IMAD.IADD R29, R5, 0x1, R39 ;  /* 0x00000001051d7824 */ /* 0x000fe200078e0227 */
[----:B------:R-:W-:Y:S06]  /*8e40*/  @!P0 BRA `(.L_x_1864) ;  /* 0x0000000000408947 */ /* 0x000fec0003800000 */
[----:B------:R-:W-:Y:S01]  /*8e50*/  MOV R14, 0x0 ;  /* 0x00000000000e7802 */ /* 0x000fe20000000f00 */
[----:B------:R-:W-:Y:S01]  /*8e60*/  ULDC.64 UR4, c[0x4][0xc0] ;  /* 0x0100300000047ab9 */ /* 0x000fe20000000a00 */
[----:B------:R-:W-:Y:S01]  /*8e70*/  ULDC.64 UR6, c[0x4][0xc8] ;  /* 0x0100320000067ab9 */ /* 0x000fe20000000a00 */
[----:B------:R-:W-:Y:S01]  /*8e80*/  MOV R4, UR4 ;  /* 0x0000000400047c02 */ /* 0x000fe20008000f00 */
[----:B------:R-:W-:Y:S01]  /*8e90*/  IMAD.U32 R5, RZ, RZ, UR5 ;  /* 0x00000005ff057e24 */ /* 0x000fe2000f8e00ff */
        /* <DEDUP_REMOVED lines=11> */
.L_x_1864:
[----:B------:R-:W-:Y:S01]  /*8f50*/  ULDC.U8 UR4, c[0x0][0x410] ;  /* 0x0001040000047ab9 */ /* 0x000fe20000000000 */
[----:B------:R-:W-:Y:S01]  /*8f60*/  LEA.HI R31, R31, R26, RZ, 0x3 ;  /* 0x0000001a1f1f7211 */ /* 0x000fe200078f18ff */
[----:B------:R-:W-:Y:S01]  /*8f70*/  IMAD.IADD R10, R187, 0x1, R201 ;  /* 0x00000001bb0a7824 */ /* 0x000fe200078e02c9 */
[----:B------:R-:W-:Y:S01]  /*8f80*/  ISETP.NE.AND P0, PT, RZ, UR4, PT ;  /* 0x00000004ff007c0c */ /* 0x000fe2000bf05270 */
[----:B------:R-:W-:Y:S01]  /*8f90*/  BSSY B0, `(.L_x_1865) ;  /* 0x000092c000007945 */ /* 0x000fe20003800000 */
[----:B------:R-:W-:-:S05]  /*8fa0*/  LOP3.LUT R31, R31, 0xfffffff8, RZ, 0xc0, !PT ;  /* 0xfffffff81f1f7812 */ /* 0x000fca00078ec0ff */
[----:B------:R-:W-:-:S05]  /*8fb0*/  IMAD.IADD R0, R26, 0x1, -R31 ;  /* 0x000000011a007824 */ /* 0x000fca00078e0a1f */
[----:B------:R-:W-:Y:S01]  /*8fc0*/  LEA R3, R0, R10, 0x5 ;  /* 0x0000000a00037211 */ /* 0x000fe200078e28ff */
[----:B------:R-:W-:Y:S06]  /*8fd0*/  @!P0 BRA `(.L_x_1866) ;  /* 0x0000004800588947 */ /* 0x000fec0003800000 */
[----:B------:R-:W0:Y:S01]  /*8fe0*/  LDC R6, c[0x0][0x448] ;  /* 0x00011200ff067b82 */ /* 0x000e220000000800 */
[----:B------:R-:W-:Y:S01]  /*8ff0*/  ULDC.64 UR4, c[0x0][0x3f8] ;  /* 0x0000fe0000047ab9 */ /* 0x000fe20000000a00 */
[----:B------:R-:W-:Y:S01]  /*9000*/  IMAD.MOV.U32 R25, RZ, RZ, R27 ;  /* 0x000000ffff197224 */ /* 0x000fe200078e001b */
[----:B------:R-:W-:Y:S01]  /*9010*/  ULDC.64 UR6, c[0x0][0x408] ;  /* 0x0001020000067ab9 */ /* 0x000fe20000000a00 */
[----:B------:R-:W-:Y:S01]  /*9020*/  IMAD.MOV.U32 R39, RZ, RZ, R29 ;  /* 0x000000ffff277224 */ /* 0x000fe200078e001d */
[----:B------:R-:W-:Y:S01]  /*9030*/  ULDC.64 UR8, c[0x0][0x400] ;  /* 0x0001000000087ab9 */ /* 0x000fe20000000a00 */
[----:B0-----:R-:W-:-:S13]  /*9040*/  ISETP.NE.AND P0, PT, R6, 0x1, PT ;  /* 0x000000010600780c */ /* 0x001fda0003f05270 */
[----:B------:R-:W0:Y:S08]  /*9050*/  @P0 LDC R0, c[0x0][0x44c] ;  /* 0x00011300ff000b82 */ /* 0x000e300000000800 */
[----:B------:R-:W1:Y:S01]  /*9060*/  @P0 LDC R5, c[0x0][0x450] ;  /* 0x00011400ff050b82 */ /* 0x000e620000000800 */
[----:B0-----:R-:W-:-:S05]  /*9070*/  @P0 IMAD.HI.U32 R0, R3, R0, RZ ;  /* 0x0000000003000227 */ /* 0x001fca00078e00ff */
[----:B-1----:R-:W-:-:S04]  /*9080*/  @P0 SHF.R.U32.HI R3, RZ, R5, R0 ;  /* 0x00000005ff030219 */ /* 0x002fc80000011600 */
[----:B------:R-:W-:Y:S01]  /*9090*/  SHF.R.S32.HI R0, RZ, 0x1f, R3 ;  /* 0x0000001fff007819 */ /* 0x000fe20000011403 */
[----:B------:R-:W-:-:S04]  /*90a0*/  IMAD.WIDE.U32 R24, R3, UR4, R24 ;  /* 0x0000000403187c25 */ /* 0x000fc8000f8e0018 */
[----:B------:R-:W-:Y:S02]  /*90b0*/  IMAD R4, R0, UR4, RZ ;  /* 0x0000000400047c24 */ /* 0x000fe4000f8e02ff */
[----:B------:R-:W-:-:S04]  /*90c0*/  IMAD.WIDE.U32 R38, R3, UR6, R38 ;  /* 0x0000000603267c25 */ /* 0x000fc8000f8e0026 */
[C---:B------:R-:W-:Y:S01]  /*90d0*/  IMAD R5, R3.reuse, UR5, R4 ;  /* 0x0000000503057c24 */ /* 0x040fe2000f8e0204 */
[----:B------:R-:W-:Y:S01]  /*90e0*/  ULDC.64 UR4, c[0x0][0x3e8] ;  /* 0x0000fa0000047ab9 */ /* 0x000fe20000000a00 */
[----:B------:R-:W-:Y:S01]  /*90f0*/  IMAD R4, R0, UR6, RZ ;  /* 0x0000000600047c24 */ /* 0x000fe2000f8e02ff */
[----:B------:R-:W-:Y:S01]  /*9100*/  IADD3 R0, P0, R24, UR4, RZ ;  /* 0x0000000418007c10 */ /* 0x000fe2000ff1e0ff */
[----:B------:R-:W-:Y:S01]  /*9110*/  UMOV UR4, 0xffffffff ;  /* 0xffffffff00047882 */ /* 0x000fe20000000000 */
[----:B------:R-:W-:Y:S01]  /*9120*/  IADD3 R49, P1, R38, UR8, RZ ;  /* 0x0000000826317c10 */ /* 0x000fe2000ff3e0ff */
[----:B------:R-:W-:Y:S01]  /*9130*/  IMAD R37, R3, UR7, R4 ;  /* 0x0000000703257c24 */ /* 0x000fe2000f8e0204 */
[----:B------:R-:W-:-:S04]  /*9140*/  IADD3.X R48, R25, UR5, R5, P0, !PT ;  /* 0x0000000519307c10 */ /* 0x000fc800087fe405 */
[----:B------:R-:W-:Y:S01]  /*9150*/  IADD3.X R37, R39, UR9, R37, P1, !PT ;  /* 0x0000000927257c10 */ /* 0x000fe20008ffe425 */
[----:B------:R-:W-:Y:S06]  /*9160*/  BRA.DIV UR4, `(.L_x_1867) ;  /* 0x0000023604947947 */ /* 0x000fec000b800000 */
[----:B------:R0:W1:Y:S04]  /*9170*/  SHFL.IDX PT, R3, R48, RZ, 0x181f ;  /* 0x00181fff30037589 */ /* 0x00006800000e0000 */
[----:B------:R0:W2:Y:S04]  /*9180*/  SHFL.IDX PT, R5, R0, RZ, 0x181f ;  /* 0x00181fff00057589 */ /* 0x0000a800000e0000 */
[----:B------:R0:W3:Y:S04]  /*9190*/  SHFL.IDX PT, R9, R37, RZ, 0x181f ;  /* 0x00181fff25097589 */ /* 0x0000e800000e0000 */
[----:B------:R0:W4:Y:S02]  /*91a0*/  SHFL.IDX PT, R14, R49, RZ, 0x181f ;  /* 0x00181fff310e7589 */ /* 0x00012400000e0000 */
.L_x_2220:
[----:B------:R-:W-:Y:S01]  /*91b0*/  IMAD R53, R189, R6, RZ ;  /* 0x00000006bd357224 */ /* 0x000fe200078e02ff */
[----:B------:R-:W-:Y:S01]  /*91c0*/  BSSY B1, `(.L_x_1868) ;  /* 0x000001a000017945 */ /* 0x000fe20003800000 */
[----:B------:R-:W-:Y:S02]  /*91d0*/  CS2R R40, SRZ ;  /* 0x0000000000287805 */ /* 0x000fe4000001ff00 */
[----:B------:R-:W-:Y:S02]  /*91e0*/  CS2R R44, SRZ ;  /* 0x00000000002c7805 */ /* 0x000fe4000001ff00 */
[----:B------:R-:W-:Y:S02]  /*91f0*/  CS2R R42, SRZ ;  /* 0x00000000002a7805 */ /* 0x000fe4000001ff00 */
[----:B------:R-:W-:Y:S02]  /*9200*/  ISETP.GE.AND P0, PT, R10, R53, PT ;  /* 0x000000350a00720c */ /* 0x000fe40003f06270 */
[----:B------:R-:W-:-:S11]  /*9210*/  CS2R R46, SRZ ;  /* 0x00000000002e7805 */ /* 0x000fd6000001ff00 */
[----:B------:R-:W-:Y:S05]  /*9220*/  @P0 BRA `(.L_x_1869) ;  /* 0x00000000004c0947 */ /* 0x000fea0003800000 */
[----:B------:R-:W-:Y:S01]  /*9230*/  ULDC UR4, c[0x0][0x3f4] ;  /* 0x0000fd0000047ab9 */ /* 0x000fe20000000800 */
[----:B------:R-:W-:Y:S02]  /*9240*/  CS2R R40, SRZ ;  /* 0x0000000000287805 */ /* 0x000fe4000001ff00 */
[----:B------:R-:W-:Y:S02]  /*9250*/  ISETP.GE.AND P4, PT, R190, UR4, PT ;  /* 0x00000004be007c0c */ /* 0x000fe4000bf86270 */
[----:B------:R-:W-:Y:S02]  /*9260*/  CS2R R44, SRZ ;  /* 0x00000000002c7805 */ /* 0x000fe4000001ff00 */
[----:B------:R-:W-:-:S09]  /*9270*/  ISETP.GE.AND P3, PT, R18, UR4, PT ;  /* 0x0000000412007c0c */ /* 0x000fd2000bf66270 */
[----:B--2---:R-:W-:-:S05]  /*9280*/  @!P4 IADD3 R6, P0, R190, R5, RZ ;  /* 0x00000005be06c210 */ /* 0x004fca0007f1e0ff */
[C---:B-1----:R-:W-:Y:S01]  /*9290*/  @!P4 IMAD.X R7, R3.reuse, 0x1, R214, P0 ;  /* 0x000000010307c824 */ /* 0x042fe200000e06d6 */
[----:B------:R-:W-:Y:S02]  /*92a0*/  @!P3 IADD3 R4, P0, R18, R5, RZ ;  /* 0x000000051204b210 */ /* 0x000fe40007f1e0ff */
[----:B----4-:R-:W-:Y:S02]  /*92b0*/  @!P4 IADD3 R8, P2, R190, R14, RZ ;  /* 0x0000000ebe08c210 */ /* 0x010fe40007f5e0ff */
[----:B------:R1:W5:Y:S01]  /*92c0*/  @!P4 LD.E.64 R40, desc[UR36][R6.64] ;  /* 0x000000240628c980 */ /* 0x000362000c101b00 */
[----:B------:R-:W-:Y:S02]  /*92d0*/  CS2R R46, SRZ ;  /* 0x00000000002e7805 */ /* 0x000fe4000001ff00 */
[----:B------:R-:W-:Y:S01]  /*92e0*/  CS2R R42, SRZ ;  /* 0x00000000002a7805 */ /* 0x000fe2000001ff00 */
[----:B------:R-:W-:-:S05]  /*92f0*/  @!P3 IMAD.X R5, R3, 0x1, R19, P0 ;  /* 0x000000010305b824 */ /* 0x000fca00000e0613 */
[----:B------:R2:W5:Y:S01]  /*9300*/  @!P3 LD.E.64 R44, desc[UR36][R4.64] ;  /* 0x00000024042cb980 */ /* 0x000562000c101b00 */
[----:B-1----:R-:W-:-:S05]  /*9310*/  @!P3 IADD3 R6, P1, R18, R14, RZ ;  /* 0x0000000e1206b210 */ /* 0x002fca0007f3e0ff */
[C---:B---3--:R-:W-:Y:S02]  /*9320*/  @!P3 IMAD.X R7, R9.reuse, 0x1, R19, P1 ;  /* 0x000000010907b824 */ /* 0x048fe400008e0613 */
[----:B------:R-:W-:-:S03]  /*9330*/  @!P4 IMAD.X R9, R9, 0x1, R214, P2 ;  /* 0x000000010909c824 */ /* 0x000fc600010e06d6 */
[----:B------:R2:W5:Y:S04]  /*9340*/  @!P3 LD.E.64 R46, desc[UR36][R6.64] ;  /* 0x00000024062eb980 */ /* 0x000568000c101b00 */
[----:B------:R2:W5:Y:S02]  /*9350*/  @!P4 LD.E.64 R42, desc[UR36][R8.64] ;  /* 0x00000024082ac980 */ /* 0x000564000c101b00 */
.L_x_1869:
[----:B------:R-:W-:Y:S05]  /*9360*/  BSYNC B1 ;  /* 0x0000000000017941 */ /* 0x000fea0003800000 */
.L_x_1868:
[----:B------:R-:W-:Y:S01]  /*9370*/  UMOV UR4, 0xffffffff ;  /* 0xffffffff00047882 */ /* 0x000fe20000000000 */
[----:B------:R-:W-:Y:S02]  /*9380*/  CS2R R30, SRZ ;  /* 0x00000000001e7805 */ /* 0x000fe4000001ff00 */
[----:B------:R-:W-:Y:S05]  /*9390*/  BRA.DIV UR4, `(.L_x_1870) ;  /* 0x0000023604787947 */ /* 0x000fea000b800000 */
[----:B-1----:R1:W0:Y:S04]  /*93a0*/  SHFL.IDX PT, R3, R48, 0x1, 0x181f ;  /* 0x00381f0030037f89 */ /* 0x00222800000e0000 */
[----:B--2---:R1:W2:Y:S04]  /*93b0*/  SHFL.IDX PT, R5, R0, 0x1, 0x181f ;  /* 0x00381f0000057f89 */ /* 0x0042a800000e0000 */
[----:B---3--:R1:W3:Y:S04]  /*93c0*/  SHFL.IDX PT, R9, R37, 0x1, 0x181f ;  /* 0x00381f0025097f89 */ /* 0x0082e800000e0000 */
[----:B----4-:R1:W4:Y:S02]  /*93d0*/  SHFL.IDX PT, R14, R49, 0x1, 0x181f ;  /* 0x00381f00310e7f89 */ /* 0x01032400000e0000 */
.L_x_2226:
[----:B------:R-:W-:Y:S01]  /*93e0*/  VIADD R4, R10, 0x20 ;  /* 0x000000200a047836 */ /* 0x000fe20000000000 */
[----:B------:R-:W-:Y:S01]  /*93f0*/  BSSY B1, `(.L_x_1871) ;  /* 0x0000019000017945 */ /* 0x000fe20003800000 */
[----:B------:R-:W-:Y:S02]  /*9400*/  CS2R R34, SRZ ;  /* 0x0000000000227805 */ /* 0x000fe4000001ff00 */
[----:B------:R-:W-:Y:S02]  /*9410*/  CS2R R32, SRZ ;  /* 0x0000000000207805 */ /* 0x000fe4000001ff00 */
[----:B------:R-:W-:Y:S02]  /*9420*/  CS2R R38, SRZ ;  /* 0x0000000000267805 */ /* 0x000fe4000001ff00 */
[----:B------:R-:W-:-:S13]  /*9430*/  ISETP.GE.AND P0, PT, R4, R53, PT ;  /* 0x000000350400720c */ /* 0x000fda0003f06270 */
[----:B------:R-:W-:Y:S05]  /*9440*/  @P0 BRA `(.L_x_1872) ;  /* 0x00000000004c0947 */ /* 0x000fea0003800000 */
[----:B------:R-:W-:Y:S01]  /*9450*/  ULDC UR4, c[0x0][0x3f4] ;  /* 0x0000fd0000047ab9 */ /* 0x000fe20000000800 */
[----:B------:R-:W-:Y:S02]  /*9460*/  CS2R R30, SRZ ;  /* 0x00000000001e7805 */ /* 0x000fe4000001ff00 */
[----:B------:R-:W-:Y:S02]  /*9470*/  ISETP.GE.AND P4, PT, R190, UR4, PT ;  /* 0x00000004be007c0c */ /* 0x000fe4000bf86270 */
[----:B------:R-:W-:Y:S02]  /*9480*/  CS2R R34, SRZ ;  /* 0x0000000000227805 */ /* 0x000fe4000001ff00 */
[----:B------:R-:W-:-:S09]  /*9490*/  ISETP.GE.AND P3, PT, R18, UR4, PT ;  /* 0x0000000412007c0c */ /* 0x000fd2000bf66270 */
[----:B--2---:R-:W-:-:S05]  /*94a0*/  @!P4 IADD3 R6, P0, R190, R5, RZ ;  /* 0x00000005be06c210 */ /* 0x004fca0007f1e0ff */
[----:B0-----:R-:W-:Y:S01]  /*94b0*/  @!P4 IMAD.X R7, R3, 0x1, R214, P0 ;  /* 0x000000010307c824 */ /* 0x001fe200000e06d6 */
[----:B------:R-:W-:-:S04]  /*94c0*/  @!P3 IADD3 R4, P0, R18, R5, RZ ;  /* 0x000000051204b210 */ /* 0x000fc80007f1e0ff */
[----:B------:R0:W5:Y:S01]  /*94d0*/  @!P4 LD.E.64 R30, desc[UR36][R6.64] ;  /* 0x00000024061ec980 */ /* 0x000162000c101b00 */
[----:B----4-:R-:W-:Y:S02]  /*94e0*/  @!P4 IADD3 R8, P2, R190, R14, RZ ;  /* 0x0000000ebe08c210 */ /* 0x010fe40007f5e0ff */
[----:B------:R-:W-:Y:S02]  /*94f0*/  CS2R R38, SRZ ;  /* 0x0000000000267805 */ /* 0x000fe4000001ff00 */
[----:B------:R-:W-:Y:S01]  /*9500*/  CS2R R32, SRZ ;  /* 0x0000000000207805 */ /* 0x000fe2000001ff00 */
[----:B------:R-:W-:-:S05]  /*9510*/  @!P3 IMAD.X R5, R3, 0x1, R19, P0 ;  /* 0x000000010305b824 */ /* 0x000fca00000e0613 */
[----:B------:R2:W5:Y:S01]  /*9520*/  @!P3 LD.E.64 R34, desc[UR36][R4.64] ;  /* 0x000000240422b980 */ /* 0x000562000c101b00 */
[----:B0-----:R-:W-:-:S05]  /*9530*/  @!P3 IADD3 R6, P1, R18, R14, RZ ;  /* 0x0000000e1206b210 */ /* 0x001fca0007f3e0ff */
[C---:B---3--:R-:W-:Y:S01]  /*9540*/  @!P3 IMAD.X R7, R9.reuse, 0x1, R19, P1 ;  /* 0x000000010907b824 */ /* 0x048fe200008e0613 */
[----:B------:R-:W-:-:S04]  /*9550*/  @!P4 IADD3.X R9, R9, R214, RZ, P2, !PT ;  /* 0x000000d60909c210 */ /* 0x000fc800017fe4ff */
[----:B------:R2:W5:Y:S04]  /*9560*/  @!P3 LD.E.64 R38, desc[UR36][R6.64] ;  /* 0x000000240626b980 */ /* 0x000568000c101b00 */
[----:B------:R2:W5:Y:S02]  /*9570*/  @!P4 LD.E.64 R32, desc[UR36][R8.64] ;  /* 0x000000240820c980 */ /* 0x000564000c101b00 */
.L_x_1872:
[----:B------:R-:W-:Y:S05]  /*9580*/  BSYNC B1 ;  /* 0x0000000000017941 */ /* 0x000fea0003800000 */
.L_x_1871:
[----:B------:R-:W-:-:S03]  /*9590*/  UMOV UR4, 0xffffffff ;  /* 0xffffffff00047882 */ /* 0x000fc60000000000 */
[----:B------:R-:W-:Y:S05]  /*95a0*/  BRA.DIV UR4, `(.L_x_1873) ;  /* 0x0000023604647947 */ /* 0x000fea000b800000 */
[----:B0-----:R0:W0:Y:S04]  /*95b0*/  SHFL.IDX PT, R3, R48, 0x2, 0x181f ;  /* 0x00581f0030037f89 */ /* 0x00102800000e0000 */
[----:B--2---:R2:W0:Y:S04]  /*95c0*/  SHFL.IDX PT, R5, R0, 0x2, 0x181f ;  /* 0x00581f0000057f89 */ /* 0x00442800000e0000 */
[----:B---3--:R2:W3:Y:S04]  /*95d0*/  SHFL.IDX PT, R9, R37, 0x2, 0x181f ;  /* 0x00581f0025097f89 */ /* 0x0084e800000e0000 */
[----:B----4-:R2:W4:Y:S02]  /*95e0*/  SHFL.IDX PT, R14, R49, 0x2, 0x181f ;  /* 0x00581f00310e7f89 */ /* 0x01052400000e0000 */
.L_x_2232:
[----:B------:R-:W-:Y:S01]  /*95f0*/  VIADD R4, R10, 0x40 ;  /* 0x000000400a047836 */ /* 0x000fe20000000000 */
        /* <DEDUP_REMOVED lines=12> */
[----:B0-----:R-:W-:-:S05]  /*96c0*/  @!P4 IADD3 R6, P0, R190, R5, RZ ;  /* 0x00000005be06c210 */ /* 0x001fca0007f1e0ff */
[C---:B------:R-:W-:Y:S01]  /*96d0*/  @!P4 IMAD.X R7, R3.reuse, 0x1, R214, P0 ;  /* 0x000000010307c824 */ /* 0x040fe200000e06d6 */
[----:B------:R-:W-:Y:S02]  /*96e0*/  @!P3 IADD3 R4, P0, R18, R5, RZ ;  /* 0x000000051204b210 */ /* 0x000fe40007f1e0ff */
[----:B----4-:R-:W-:Y:S02]  /*96f0*/  @!P4 IADD3 R8, P2, R190, R14, RZ ;  /* 0x0000000ebe08c210 */ /* 0x010fe40007f5e0ff */
[----:B------:R0:W5:Y:S01]  /*9700*/  @!P4 LD.E.64 R24, desc[UR36][R6.64] ;  /* 0x000000240618c980 */ /* 0x000162000c101b00 */
[----:B------:R-:W-:Y:S02]  /*9710*/  CS2R R28, SRZ ;  /* 0x00000000001c7805 */ /* 0x000fe4000001ff00 */
[----:B------:R-:W-:Y:S01]  /*9720*/  CS2R R20, SRZ ;  /* 0x0000000000147805 */ /* 0x000fe2000001ff00 */
[----:B------:R-:W-:-:S05]  /*9730*/  @!P3 IMAD.X R5, R3, 0x1, R19, P0 ;  /* 0x000000010305b824 */ /* 0x000fca00000e0613 */
[----:B------:R4:W5:Y:S01]  /*9740*/  @!P3 LD.E.64 R26, desc[UR36][R4.64] ;  /* 0x00000024041ab980 */ /* 0x000962000c101b00 */
[----:B0-----:R-:W-:-:S05]  /*9750*/  @!P3 IADD3 R6, P1, R18, R14, RZ ;  /* 0x0000000e1206b210 */ /* 0x001fca0007f3e0ff */
[C---:B---3--:R-:W-:Y:S02]  /*9760*/  @!P3 IMAD.X R7, R9.reuse, 0x1, R19, P1 ;  /* 0x000000010907b824 */ /* 0x048fe400008e0613 */
[----:B------:R-:W-:-:S03]  /*9770*/  @!P4 IMAD.X R9, R9, 0x1, R214, P2 ;  /* 0x000000010909c824 */ /* 0x000fc600010e06d6 */
[----:B------:R4:W5:Y:S04]  /*9780*/  @!P3 LD.E.64 R28, desc[UR36][R6.64] ;  /* 0x00000024061cb980 */ /* 0x000968000c101b00 */
[----:B------:R4:W5:Y:S02]  /*9790*/  @!P4 LD.E.64 R20, desc[UR36][R8.64] ;  /* 0x000000240814c980 */ /* 0x000964000c101b00 */
.L_x_1875:
[----:B------:R-:W-:Y:S05]  /*97a0*/  BSYNC B1 ;  /* 0x0000000000017941 */ /* 0x000fea0003800000 */
.L_x_1874:
[----:B------:R-:W-:Y:S01]  /*97b0*/  UMOV UR4, 0xffffffff ;  /* 0xffffffff00047882 */ /* 0x000fe20000000000 */
[----:B---34-:R-:W-:Y:S02]  /*97c0*/  CS2R R8, SRZ ;  /* 0x0000000000087805 */ /* 0x018fe4000001ff00 */
[----:B------:R-:W-:Y:S05]  /*97d0*/  BRA.DIV UR4, `(.L_x_1876) ;  /* 0x0000023604487947 */ /* 0x000fea000b800000 */
[----:B0-----:R0:W3:Y:S04]  /*97e0*/  SHFL.IDX PT, R3, R48, 0x3, 0x181f ;  /* 0x00781f0030037f89 */ /* 0x0010e800000e0000 */
[----:B------:R0:W4:Y:S04]  /*97f0*/  SHFL.IDX PT, R5, R0, 0x3, 0x181f ;  /* 0x00781f0000057f89 */ /* 0x00012800000e0000 */
[----:B-12---:R-:W1:Y:S04]  /*9800*/  SHFL.IDX PT, R37, R37, 0x3, 0x181f ;  /* 0x00781f0025257f89 */ /* 0x006e6800000e0000 */
[----:B0-----:R-:W2:Y:S02]  /*9810*/  SHFL.IDX PT, R49, R49, 0x3, 0x181f ;  /* 0x00781f0031317f89 */ /* 0x001ea400000e0000 */
.L_x_2238:
[----:B------:R-:W-:Y:S01]  /*9820*/  VIADD R10, R10, 0x60 ;  /* 0x000000600a0a7836 */ /* 0x000fe20000000000 */
[----:B------:R-:W-:Y:S01]  /*9830*/  LEA.HI R0, R217, R217, RZ, 0x1 ;  /* 0x000000d9d9007211 */ /* 0x000fe200078f08ff */
[----:B------:R-:W-:Y:S01]  /*9840*/  BSSY B1, `(.L_x_1877) ;  /* 0x000001c000017945 */ /* 0x000fe20003800000 */
[----:B------:R-:W-:Y:S02]  /*9850*/  CS2R R12, SRZ ;  /* 0x00000000000c7805 */ /* 0x000fe4000001ff00 */
[----:B------:R-:W-:Y:S02]  /*9860*/  CS2R R14, SRZ ;  /* 0x00000000000e7805 */ /* 0x000fe4000001ff00 */
[----:B------:R-:W-:Y:S02]  /*9870*/  ISETP.GE.AND P0, PT, R10, R53, PT ;  /* 0x000000350a00720c */ /* 0x000fe40003f06270 */
[----:B------:R-:W-:Y:S02]  /*9880*/  CS2R R10, SRZ ;  /* 0x00000000000a7805 */ /* 0x000fe4000001ff00 */
[----:B------:R-:W-:-:S05]  /*9890*/  LOP3.LUT R0, R0, 0xfffffffe, RZ, 0xc0, !PT ;  /* 0xfffffffe00007812 */ /* 0x000fca00078ec0ff */
[----:B------:R-:W-:-:S05]  /*98a0*/  IMAD.IADD R0, R217, 0x1, -R0 ;  /* 0x00000001d9007824 */ /* 0x000fca00078e0a00 */
[----:B------:R-:W-:Y:S01]  /*98b0*/  SHF.L.U32 R51, R0, 0x1f, RZ ;  /* 0x0000001f00337819 */ /* 0x000fe200000006ff */
[----:B------:R-:W-:Y:S06]  /*98c0*/  @P0 BRA `(.L_x_1878) ;  /* 0x00000000004c0947 */ /* 0x000fec0003800000 */
[----:B------:R-:W-:Y:S01]  /*98d0*/  ULDC UR4, c[0x0][0x3f4] ;  /* 0x0000fd0000047ab9 */ /* 0x000fe20000000800 */
[----:B------:R-:W-:Y:S02]  /*98e0*/  CS2R R8, SRZ ;  /* 0x0000000000087805 */ /* 0x000fe4000001ff00 */
[----:B------:R-:W-:Y:S02]  /*98f0*/  ISETP.GE.AND P4, PT, R190, UR4, PT ;  /* 0x00000004be007c0c */ /* 0x000fe4000bf86270 */
[----:B------:R-:W-:Y:S02]  /*9900*/  CS2R R12, SRZ ;  /* 0x00000000000c7805 */ /* 0x000fe4000001ff00 */
[----:B------:R-:W-:-:S09]  /*9910*/  ISETP.GE.AND P3, PT, R18, UR4, PT ;  /* 0x0000000412007c0c */ /* 0x000fd2000bf66270 */
[----:B----4-:R-:W-:-:S05]  /*9920*/  @!P4 IADD3 R6, P0, R190, R5, RZ ;  /* 0x00000005be06c210 */ /* 0x010fca0007f1e0ff */
[C---:B---3--:R-:W-:Y:S01]  /*9930*/  @!P4 IMAD.X R7, R3.reuse, 0x1, R214, P0 ;  /* 0x000000010307c824 */ /* 0x048fe200000e06d6 */
[----:B------:R-:W-:Y:S02]  /*9940*/  @!P3 IADD3 R4, P0, R18, R5, RZ ;  /* 0x000000051204b210 */ /* 0x000fe40007f1e0ff */
[----:B--2---:R-:W-:Y:S02]  /*9950*/  @!P4 IADD3 R48, P2, R190, R49, RZ ;  /* 0x00000031be30c210 */ /* 0x004fe40007f5e0ff */
[----:B------:R0:W5:Y:S01]  /*9960*/  @!P4 LD.E.64 R8, desc[UR36][R6.64] ;  /* 0x000000240608c980 */ /* 0x000162000c101b00 */
[----:B------:R-:W-:Y:S02]  /*9970*/  CS2R R14, SRZ ;  /* 0x00000000000e7805 */ /* 0x000fe4000001ff00 */
[----:B------:R-:W-:Y:S01]  /*9980*/  CS2R R10, SRZ ;  /* 0x00000000000a7805 */ /* 0x000fe2000001ff00 */
[----:B------:R-:W-:-:S05]  /*9990*/  @!P3 IMAD.X R5, R3, 0x1, R19, P0 ;  /* 0x000000010305b824 */ /* 0x000fca00000e0613 */
[----:B------:R2:W5:Y:S01]  /*99a0*/  @!P3 LD.E.64 R12, desc[UR36][R4.64] ;  /* 0x00000024040cb980 */ /* 0x000562000c101b00 */
[----:B0-----:R-:W-:Y:S02]  /*99b0*/  @!P3 IADD3 R6, P1, R18, R49, RZ ;  /* 0x000000311206b210 */ /* 0x001fe40007f3e0ff */
[----:B-1----:R-:W-:-:S03]  /*99c0*/  @!P4 IADD3.X R49, R37, R214, RZ, P2, !PT ;  /* 0x000000d62531c210 */ /* 0x002fc600017fe4ff */
[----:B------:R-:W-:Y:S02]  /*99d0*/  @!P3 IMAD.X R7, R37, 0x1, R19, P1 ;  /* 0x000000012507b824 */ /* 0x000fe400008e0613 */
[----:B------:R2:W5:Y:S04]  /*99e0*/  @!P4 LD.E.64 R10, desc[UR36][R48.64] ;  /* 0x00000024300ac980 */ /* 0x000568000c101b00 */
[----:B------:R2:W5:Y:S02]  /*99f0*/  @!P3 LD.E.64 R14, desc[UR36][R6.64] ;  /* 0x00000024060eb980 */ /* 0x000564000c101b00 */
.L_x_1878:
[----:B------:R-:W-:Y:S05]  /*9a00*/  BSYNC B1 ;  /* 0x0000000000017941 */ /* 0x000fea0003800000 */
.L_x_1877:
[----:B------:R-:W0:Y:S01]  /*9a10*/  SYNCS.PHASECHK.TRANS64.TRYWAIT P0, [R22+URZ+0x28400], R51 ;  /* 0x02840033160075a7 */ /* 0x000e22000800017f */
[----:B------:R-:W-:Y:S01]  /*9a20*/  VIADDMNMX R0, R53, -R201, 0x80, PT ;  /* 0x0000008035007446 */ /* 0x000fe200038009c9 */
[----:B------:R-:W-:Y:S03]  /*9a30*/  BSSY B1, `(.L_x_1879) ;  /* 0x0000003000017945 */ /* 0x000fe60003800000 */
[----:B------:R-:W-:Y:S01]  /*9a40*/  ISETP.GE.AND P1, PT, R187, R0, PT ;  /* 0x00000000bb00720c */ /* 0x000fe20003f26270 */
[----:B0-----:R-:W-:-:S12]  /*9a50*/  @!P0 BRA `(.L_x_1880) ;  /* 0x00000234001c8947 */ /* 0x001fd80003800000 */
.L_x_2239:
[----:B------:R-:W-:Y:S05]  /*9a60*/  BSYNC B1 ;  /* 0x0000000000017941 */ /* 0x000fea0003800000 */
.L_x_1879:
[----:B------:R-:W-:Y:S04]  /*9a70*/  BSSY B1, `(.L_x_1881) ;  /* 0x00000f9000017945 */ /* 0x000fe80003800000 */
[----:B------:R-:W-:Y:S05]  /*9a80*/  @P1 BRA `(.L_x_1882) ;  /* 0x0000000c00dc1947 */ /* 0x000fea0003800000 */
[----:B---3--:R-:W0:Y:S01]  /*9a90*/  LDC R3, c[0x0][0x3f4] ;  /* 0x0000fd00ff037b82 */ /* 0x008e220000000800 */
[----:B------:R-:W-:Y:S01]  /*9aa0*/  BSSY B2, `(.L_x_1883) ;  /* 0x000007a000027945 */ /* 0x000fe20003800000 */
[-C--:B0-----:R-:W-:Y:S02]  /*9ab0*/  ISETP.GE.AND P0, PT, R18, R3.reuse, PT ;  /* 0x000000031200720c */ /* 0x081fe40003f06270 */
[----:B------:R-:W-:-:S11]  /*9ac0*/  ISETP.GE.AND P1, PT, R190, R3, PT ;  /* 0x00000003be00720c */ /* 0x000fd60003f26270 */
[----:B------:R-:W-:Y:S05]  /*9ad0*/  @P0 BRA `(.L_x_1884) ;  /* 0x0000000400d80947 */ /* 0x000fea0003800000 */
[----:B--2-4-:R-:W0:Y:S01]  /*9ae0*/  LDS.128 R4, [R213+0x18000] ;  /* 0x01800000d5047984 */ /* 0x014e220000000c00 */
[----:B-1---5:R-:W-:Y:S02]  /*9af0*/  SHF.R.U32.HI R37, RZ, 0x8, R44 ;  /* 0x00000008ff257819 */ /* 0x022fe4000001162c */
[----:B------:R-:W-:Y:S02]  /*9b00*/  SHF.R.U32.HI R50, RZ, 0x8, R45 ;  /* 0x00000008ff327819 */ /* 0x000fe4000001162d */
[----:B------:R-:W-:Y:S02]  /*9b10*/  LOP3.LUT R3, R44, 0xff, RZ, 0xc0, !PT ;  /* 0x000000ff2c037812 */ /* 0x000fe400078ec0ff */
[----:B------:R-:W-:Y:S02]  /*9b20*/  LOP3.LUT R48, R37, 0xff, RZ, 0xc0, !PT ;  /* 0x000000ff25307812 */ /* 0x000fe400078ec0ff */
[----:B------:R-:W-:Y:S02]  /*9b30*/  SHF.R.U32.HI R52, RZ, 0x8, R47 ;  /* 0x00000008ff347819 */ /* 0x000fe4000001162f */
[----:B------:R-:W-:-:S02]  /*9b40*/  LOP3.LUT R49, R45, 0xff, RZ, 0xc0, !PT ;  /* 0x000000ff2d317812 */ /* 0x000fc400078ec0ff */
[----:B------:R-:W-:Y:S02]  /*9b50*/  LOP3.LUT R50, R50, 0xff, RZ, 0xc0, !PT ;  /* 0x000000ff32327812 */ /* 0x000fe400078ec0ff */
[----:B------:R-:W-:Y:S02]  /*9b60*/  PRMT R3, R48, 0x7604, R3 ;  /* 0x0000760430037816 */ /* 0x000fe40000000003 */
[----:B------:R-:W-:Y:S02]  /*9b70*/  SHF.R.U32.HI R54, RZ, 0x10, R45 ;  /* 0x00000010ff367819 */ /* 0x000fe4000001162d */
[----:B------:R-:W-:Y:S02]  /*9b80*/  SHF.R.U32.HI R48, RZ, 0x8, R46 ;  /* 0x00000008ff307819 */ /* 0x000fe4000001162e */
[----:B------:R-:W-:Y:S02]  /*9b90*/  SHF.R.U32.HI R53, RZ, 0x10, R47 ;  /* 0x00000010ff357819 */ /* 0x000fe4000001162f */
[----:B------:R-:W-:-:S02]  /*9ba0*/  LOP3.LUT R51, R47, 0xff, RZ, 0xc0, !PT ;  /* 0x000000ff2f337812 */ /* 0x000fc400078ec0ff */
[----:B------:R-:W-:Y:S01]  /*9bb0*/  LOP3.LUT R52, R52, 0xff, RZ, 0xc0, !PT ;  /* 0x000000ff34347812 */ /* 0x000fe200078ec0ff */
[----:B------:R-:W-:Y:S01]  /*9bc0*/  IMAD.U32 R53, R53, 0x10000, RZ ;  /* 0x0001000035357824 */ /* 0x000fe200078e00ff */
[----:B------:R-:W-:Y:S02]  /*9bd0*/  PRMT R49, R50, 0x7604, R49 ;  /* 0x0000760432317816 */ /* 0x000fe40000000031 */
[----:B------:R-:W-:Y:S01]  /*9be0*/  LOP3.LUT R50, R48, 0xff, RZ, 0xc0, !PT ;  /* 0x000000ff30327812 */ /* 0x000fe200078ec0ff */
[----:B------:R-:W-:Y:S01]  /*9bf0*/  IMAD.U32 R48, R54, 0x10000, RZ ;  /* 0x0001000036307824 */ /* 0x000fe200078e00ff */
[----:B------:R-:W-:Y:S02]  /*9c00*/  PRMT R52, R52, 0x7604, R51 ;  /* 0x0000760434347816 */ /* 0x000fe40000000033 */
[----:B------:R-:W-:Y:S02]  /*9c10*/  LOP3.LUT R37, R46, 0xff, RZ, 0xc0, !PT ;  /* 0x000000ff2e257812 */ /* 0x000fe400078ec0ff */
[----:B------:R-:W-:-:S02]  /*9c20*/  LOP3.LUT R49, R49, 0xff0000, R48, 0xf8, !PT ;  /* 0x00ff000031317812 */ /* 0x000fc400078ef830 */
[----:B------:R-:W-:Y:S02]  /*9c30*/  LOP3.LUT R53, R52, 0xff0000, R53, 0xf8, !PT ;  /* 0x00ff000034357812 */ /* 0x000fe400078ef835 */
[----:B------:R-:W-:Y:S02]  /*9c40*/  LOP3.LUT R49, R49, 0xff000000, R45, 0xf8, !PT ;  /* 0xff00000031317812 */ /* 0x000fe400078ef82d */
[----:B------:R-:W-:Y:S02]  /*9c50*/  LOP3.LUT R53, R53, 0xff000000, R47, 0xf8, !PT ;  /* 0xff00000035357812 */ /* 0x000fe400078ef82f */
[----:B------:R-:W-:Y:S02]  /*9c60*/  PRMT R51, R50, 0x7604, R37 ;  /* 0x0000760432337816 */ /* 0x000fe40000000025 */
[----:B------:R-:W-:Y:S02]  /*9c70*/  LOP3.LUT R37, R3, 0xff0000, R44, 0xf8, !PT ;  /* 0x00ff000003257812 */ /* 0x000fe400078ef82c */
[----:B0-----:R-:W-:-:S02]  /*9c80*/  F2FP.F16.E4M3.UNPACK_B R3, R6.H1 ;  /* 0x00000006ff03723e */ /* 0x001fc400030006ff */
[----:B------:R-:W-:Y:S02]  /*9c90*/  F2FP.F16.E4M3.UNPACK_B R52, R53 ;  /* 0x00000035ff34723e */ /* 0x000fe400020006ff */
[----:B------:R-:W-:Y:S02]  /*9ca0*/  F2FP.F16.E4M3.UNPACK_B R47, R49 ;  /* 0x00000031ff2f723e */ /* 0x000fe400020006ff */
[----:B------:R-:W-:Y:S01]  /*9cb0*/  LOP3.LUT R48, R37, 0xff000000, R44, 0xf8, !PT ;  /* 0xff00000025307812 */ /* 0x000fe200078ef82c */
[----:B------:R-:W-:Y:S01]  /*9cc0*/  HADD2.F32 R37, -RZ, R3.H1_H1 ;  /* 0x30000003ff257230 */ /* 0x000fe20000004100 */
[--C-:B------:R-:W-:Y:S01]  /*9cd0*/  LOP3.LUT R51, R51, 0xff0000, R46.reuse, 0xf8, !PT ;  /* 0x00ff000033337812 */ /* 0x100fe200078ef82e */
[--C-:B------:R-:W-:Y:S01]  /*9ce0*/  HADD2.F32 R54, -RZ, R52.reuse.H1_H1 ;  /* 0x30000034ff367230 */ /* 0x100fe20000004100 */
[----:B------:R-:W-:Y:S01]  /*9cf0*/  F2FP.F16.E4M3.UNPACK_B R6, R6 ;  /* 0x00000006ff06723e */ /* 0x000fe200020006ff */
[----:B------:R-:W-:Y:S01]  /*9d00*/  HADD2.F32 R50, -RZ, R47.H1_H1 ;  /* 0x3000002fff327230 */ /* 0x000fe20000004100 */
[----:B------:R-:W-:Y:S01]  /*9d10*/  LOP3.LUT R51, R51, 0xff000000, R46, 0xf8, !PT ;  /* 0xff00000033337812 */ /* 0x000fe200078ef82e */
[----:B------:R-:W-:Y:S01]  /*9d20*/  HADD2.F32 R44, -RZ, R3.H0_H0 ;  /* 0x20000003ff2c7230 */ /* 0x000fe20000004100 */
[-C--:B------:R-:W-:Y:S01]  /*9d30*/  F2FP.F16.E4M3.UNPACK_B R45, R7.reuse ;  /* 0x00000007ff2d723e */ /* 0x080fe200020006ff */
[C---:B------:R-:W-:Y:S01]  /*9d40*/  FMUL.FTZ R55, R37.reuse, R54 ;  /* 0x0000003625377220 */ /* 0x040fe20000410000 */
[----:B------:R-:W-:Y:S01]  /*9d50*/  F2FP.F16.E4M3.UNPACK_B R46, R7.H1 ;  /* 0x00000007ff2e723e */ /* 0x000fe200030006ff */
[-C--:B------:R-:W-:Y:S01]  /*9d60*/  FMUL.FTZ R57, R37, R50.reuse ;  /* 0x0000003225397220 */ /* 0x080fe20000410000 */
[-C--:B------:R-:W-:Y:S01]  /*9d70*/  F2FP.F16.E4M3.UNPACK_B R7, R5.reuse ;  /* 0x00000005ff07723e */ /* 0x080fe200020006ff */
[----:B------:R-:W-:Y:S01]  /*9d80*/  HADD2.F32 R52, -RZ, R52.H0_H0 ;  /* 0x20000034ff347230 */ /* 0x000fe20000004100 */
[----:B------:R-:W-:Y:S01]  /*9d90*/  F2FP.F16.E4M3.UNPACK_B R37, R5.H1 ;  /* 0x00000005ff25723e */ /* 0x000fe200030006ff */
[--C-:B------:R-:W-:Y:S01]  /*9da0*/  HADD2.F32 R5, -RZ, R6.reuse.H1_H1 ;  /* 0x30000006ff057230 */ /* 0x100fe20000004100 */
[----:B------:R-:W-:Y:S01]  /*9db0*/  F2FP.F16.E4M3.UNPACK_B R53, R53.H1 ;  /* 0x00000035ff35723e */ /* 0x000fe200030006ff */
[----:B------:R-:W-:Y:S01]  /*9dc0*/  HADD2.F32 R47, -RZ, R47.H0_H0 ;  /* 0x2000002fff2f7230 */ /* 0x000fe20000004100 */
[----:B------:R-:W-:Y:S01]  /*9dd0*/  F2FP.F16.E4M3.UNPACK_B R49, R49.H1 ;  /* 0x00000031ff31723e */ /* 0x000fe200030006ff */
[C---:B------:R-:W-:Y:S01]  /*9de0*/  FFMA.FTZ R56, R44.reuse, R50, -R55 ;  /* 0x000000322c387223 */ /* 0x040fe20000010837 */
[----:B------:R-:W-:Y:S01]  /*9df0*/  FFMA.FTZ R59, R44, R54, R57 ;  /* 0x000000362c3b7223 */ /* 0x000fe20000010039 */
[----:B------:R-:W-:-:S02]  /*9e00*/  HADD2.F32 R6, -RZ, R6.H0_H0 ;  /* 0x20000006ff067230 */ /* 0x000fc40000004100 */
[C---:B------:R-:W-:Y:S01]  /*9e10*/  FMUL.FTZ R55, R5.reuse, R52 ;  /* 0x0000003405377220 */ /* 0x040fe20000410000 */
[-C--:B------:R-:W-:Y:S01]  /*9e20*/  FMUL.FTZ R57, R5, R47.reuse ;  /* 0x0000002f05397220 */ /* 0x080fe20000410000 */
[----:B------:R-:W-:Y:S01]  /*9e30*/  HADD2.F32 R5, -RZ, R45.H1_H1 ;  /* 0x3000002dff057230 */ /* 0x000fe20000004100 */
[----:B------:R-:W-:Y:S01]  /*9e40*/  F2FP.F16.E4M3.UNPACK_B R3, R4 ;  /* 0x00000004ff03723e */ /* 0x000fe200020006ff */
[----:B------:R-:W-:Y:S02]  /*9e50*/  HADD2.F32 R50, -RZ, R53.H0_H0 ;  /* 0x20000035ff327230 */ /* 0x000fe40000004100 */
[C---:B------:R-:W-:Y:S01]  /*9e60*/  FFMA.FTZ R55, R6.reuse, R47, -R55 ;  /* 0x0000002f06377223 */ /* 0x040fe20000010837 */
[----:B------:R-:W-:Y:S02]  /*9e70*/  HADD2.F32 R44, -RZ, R49.H0_H0 ;  /* 0x20000031ff2c7230 */ /* 0x000fe40000004100 */
[----:B------:R-:W-:Y:S01]  /*9e80*/  FFMA.FTZ R54, R6, R52, R57 ;  /* 0x0000003406367223 */ /* 0x000fe20000010039 */
[----:B------:R-:W-:-:S02]  /*9e90*/  HADD2.F32 R45, -RZ, R45.H0_H0 ;  /* 0x2000002dff2d7230 */ /* 0x000fc40000004100 */
[C---:B------:R-:W-:Y:S01]  /*9ea0*/  FMUL.FTZ R52, R5.reuse, R50 ;  /* 0x0000003205347220 */ /* 0x040fe20000410000 */
[----:B------:R-:W-:Y:S02]  /*9eb0*/  HADD2.F32 R53, -RZ, R53.H1_H1 ;  /* 0x30000035ff357230 */ /* 0x000fe40000004100 */
[-C--:B------:R-:W-:Y:S01]  /*9ec0*/  FMUL.FTZ R58, R5, R44.reuse ;  /* 0x0000002c053a7220 */ /* 0x080fe20000410000 */
[--C-:B------:R-:W-:Y:S02]  /*9ed0*/  HADD2.F32 R6, -RZ, R46.reuse.H1_H1 ;  /* 0x3000002eff067230 */ /* 0x100fe40000004100 */
[C---:B------:R-:W-:Y:S01]  /*9ee0*/  FFMA.FTZ R57, R45.reuse, R44, -R52 ;  /* 0x0000002c2d397223 */ /* 0x040fe20000010834 */
[----:B------:R-:W-:Y:S02]  /*9ef0*/  HADD2.F32 R49, -RZ, R49.H1_H1 ;  /* 0x30000031ff317230 */ /* 0x000fe40000004100 */
[----:B------:R-:W-:Y:S01]  /*9f00*/  FFMA.FTZ R58, R45, R50, R58 ;  /* 0x000000322d3a7223 */ /* 0x000fe2000001003a */
[----:B------:R-:W-:-:S02]  /*9f10*/  HADD2.F32 R46, -RZ, R46.H0_H0 ;  /* 0x2000002eff2e7230 */ /* 0x000fc40000004100 */
[C---:B------:R-:W-:Y:S01]  /*9f20*/  FMUL.FTZ R47, R6.reuse, R53 ;  /* 0x00000035062f7220 */ /* 0x040fe20000410000 */
[----:B------:R-:W-:Y:S01]  /*9f30*/  F2FP.F16.E4M3.UNPACK_B R5, R51 ;  /* 0x00000033ff05723e */ /* 0x000fe200020006ff */
[-C--:B------:R-:W-:Y:S01]  /*9f40*/  FMUL.FTZ R45, R6, R49.reuse ;  /* 0x00000031062d7220 */ /* 0x080fe20000410000 */
[----:B------:R-:W-:Y:S01]  /*9f50*/  F2FP.F16.E4M3.UNPACK_B R4, R4.H1 ;  /* 0x00000004ff04723e */ /* 0x000fe200030006ff */
[C---:B------:R-:W-:Y:S01]  /*9f60*/  FFMA.FTZ R60, R46.reuse, R49, -R47 ;  /* 0x000000312e3c7223 */ /* 0x040fe2000001082f */
[-C--:B------:R-:W-:Y:S01]  /*9f70*/  F2FP.F16.E4M3.UNPACK_B R44, R48.reuse ;  /* 0x00000030ff2c723e */ /* 0x080fe200020006ff */
[----:B------:R-:W-:Y:S01]  /*9f80*/  FFMA.FTZ R53, R46, R53, R45 ;  /* 0x000000352e357223 */ /* 0x000fe2000001002d */
[--C-:B------:R-:W-:Y:S01]  /*9f90*/  HADD2.F32 R47, -RZ, R5.reuse.H1_H1 ;  /* 0x30000005ff2f7230 */ /* 0x100fe20000004100 */
[----:B------:R-:W-:Y:S01]  /*9fa0*/  F2FP.F16.E4M3.UNPACK_B R48, R48.H1 ;  /* 0x00000030ff30723e */ /* 0x000fe200030006ff */
[----:B------:R-:W-:Y:S01]  /*9fb0*/  HADD2.F32 R46, -RZ, R5.H0_H0 ;  /* 0x20000005ff2e7230 */ /* 0x000fe20000004100 */
[----:B------:R-:W-:Y:S01]  /*9fc0*/  F2FP.F16.E4M3.UNPACK_B R51, R51.H1 ;  /* 0x00000033ff33723e */ /* 0x000fe200030006ff */
[----:B------:R-:W-:-:S02]  /*9fd0*/  HADD2.F32 R6, -RZ, R4.H1_H1 ;  /* 0x30000004ff067230 */ /* 0x000fc40000004100 */
[----:B------:R-:W-:Y:S02]  /*9fe0*/  HADD2.F32 R45, -RZ, R44.H1_H1 ;  /* 0x3000002cff2d7230 */ /* 0x000fe40000004100 */
[----:B------:R-:W-:Y:S02]  /*9ff0*/  HADD2.F32 R5, -RZ, R4.H0_H0 ;  /* 0x20000004ff057230 */ /* 0x000fe40000004100 */
[C---:B------:R-:W-:Y:S01]  /*a000*/  FMUL.FTZ R50, R6.reuse, R47 ;  /* 0x0000002f06327220 */ /* 0x040fe20000410000 */
[--C-:B------:R-:W-:Y:S02]  /*a010*/  HADD2.F32 R4, -RZ, R3.reuse.H1_H1 ;  /* 0x30000003ff047230 */ /* 0x100fe40000004100 */
[-C--:B------:R-:W-:Y:S01]  /*a020*/  FMUL.FTZ R52, R6, R45.reuse ;  /* 0x0000002d06347220 */ /* 0x080fe20000410000 */
[----:B------:R-:W-:Y:S02]  /*a030*/  HADD2.F32 R44, -RZ, R44.H0_H0 ;  /* 0x2000002cff2c7230 */ /* 0x000fe40000004100 */
[----:B------:R-:W-:Y:S01]  /*a040*/  FFMA.FTZ R50, R5, R45, -R50 ;  /* 0x0000002d05327223 */ /* 0x000fe20000010832 */
[----:B------:R-:W-:-:S02]  /*a050*/  HADD2.F32 R3, -RZ, R3.H0_H0 ;  /* 0x20000003ff037230 */ /* 0x000fc40000004100 */
[C---:B------:R-:W-:Y:S01]  /*a060*/  FMUL.FTZ R6, R4.reuse, R46 ;  /* 0x0000002e04067220 */ /* 0x040fe20000410000 */
[----:B------:R-:W-:Y:S01]  /*a070*/  FFMA.FTZ R47, R5, R47, R52 ;  /* 0x0000002f052f7223 */ /* 0x000fe20000010034 */
[-C--:B------:R-:W-:Y:S01]  /*a080*/  FMUL.FTZ R49, R4, R44.reuse ;  /* 0x0000002c04317220 */ /* 0x080fe20000410000 */
[----:B------:R-:W-:Y:S02]  /*a090*/  HADD2.F32 R5, -RZ, R48.H1_H1 ;  /* 0x30000030ff057230 */ /* 0x000fe40000004100 */
[C---:B------:R-:W-:Y:S01]  /*a0a0*/  FFMA.FTZ R45, R3.reuse, R44, -R6 ;  /* 0x0000002c032d7223 */ /* 0x040fe20000010806 */
[----:B------:R-:W-:Y:S02]  /*a0b0*/  HADD2.F32 R4, -RZ, R37.H1_H1 ;  /* 0x30000025ff047230 */ /* 0x000fe40000004100 */
[----:B------:R-:W-:Y:S01]  /*a0c0*/  FFMA.FTZ R46, R3, R46, R49 ;  /* 0x0000002e032e7223 */ /* 0x000fe20000010031 */
[--C-:B------:R-:W-:Y:S02]  /*a0d0*/  HADD2.F32 R44, -RZ, R51.reuse.H1_H1 ;  /* 0x30000033ff2c7230 */ /* 0x100fe40000004100 */
[----:B------:R-:W-:-:S02]  /*a0e0*/  HADD2.F32 R6, -RZ, R51.H0_H0 ;  /* 0x20000033ff067230 */ /* 0x000fc40000004100 */
[CC--:B------:R-:W-:Y:S01]  /*a0f0*/  FMUL.FTZ R49, R4.reuse, R5.reuse ;  /* 0x0000000504317220 */ /* 0x0c0fe20000410000 */
[----:B------:R-:W-:Y:S02]  /*a100*/  HADD2.F32 R3, -RZ, R7.H1_H1 ;  /* 0x30000007ff037230 */ /* 0x000fe40000004100 */
[----:B------:R-:W-:Y:S01]  /*a110*/  FMUL.FTZ R52, R4, R44 ;  /* 0x0000002c04347220 */ /* 0x000fe20000410000 */
[----:B------:R-:W-:Y:S02]  /*a120*/  HADD2.F32 R48, -RZ, R48.H0_H0 ;  /* 0x20000030ff307230 */ /* 0x000fe40000004100 */
[----:B------:R-:W-:Y:S02]  /*a130*/  HADD2.F32 R37, -RZ, R37.H0_H0 ;  /* 0x20000025ff257230 */ /* 0x000fe40000004100 */
[C---:B------:R-:W-:Y:S01]  /*a140*/  FMUL.FTZ R4, R3.reuse, R6 ;  /* 0x0000000603047220 */ /* 0x040fe20000410000 */
[----:B------:R-:W-:Y:S02]  /*a150*/  HADD2.F32 R7, -RZ, R7.H0_H0 ;  /* 0x20000007ff077230 */ /* 0x000fe40000004100 */
[----:B------:R-:W-:Y:S01]  /*a160*/  FMUL.FTZ R3, R3, R48 ;  /* 0x0000003003037220 */ /* 0x000fe20000410000 */
[C---:B------:R-:W-:Y:S01]  /*a170*/  FFMA.FTZ R52, R37.reuse, R5, -R52 ;  /* 0x0000000525347223 */ /* 0x040fe20000010834 */
[----:B------:R-:W-:Y:S01]  /*a180*/  FFMA.FTZ R49, R37, R44, R49 ;  /* 0x0000002c25317223 */ /* 0x000fe20000010031 */
[C---:B------:R-:W-:Y:S01]  /*a190*/  FFMA.FTZ R5, R7.reuse, R48, -R4 ;  /* 0x0000003007057223 */ /* 0x040fe20000010804 */
[----:B------:R-:W-:Y:S01]  /*a1a0*/  FFMA.FTZ R44, R7, R6, R3 ;  /* 0x00000006072c7223 */ /* 0x000fe20000010003 */
[----:B------:R-:W-:-:S02]  /*a1b0*/  F2FP.SATFINITE.E4M3.F32.PACK_AB_MERGE_C R6, R59, R56, RZ ;  /* 0x000000383b06723e */ /* 0x000fc400048070ff */
[----:B------:R-:W-:Y:S02]  /*a1c0*/  F2FP.SATFINITE.E4M3.F32.PACK_AB_MERGE_C R7, R53, R60, RZ ;  /* 0x0000003c3507723e */ /* 0x000fe400048070ff */
[----:B------:R-:W-:Y:S02]  /*a1d0*/  F2FP.SATFINITE.E4M3.F32.PACK_AB_MERGE_C R4, R47, R50, RZ ;  /* 0x000000322f04723e */ /* 0x000fe400048070ff */
[----:B------:R-:W-:Y:S02]  /*a1e0*/  F2FP.SATFINITE.E4M3.F32.PACK_AB_MERGE_C R49, R49, R52, RZ ;  /* 0x000000343131723e */ /* 0x000fe400048070ff */
[----:B------:R-:W-:Y:S02]  /*a1f0*/  F2FP.SATFINITE.E4M3.F32.PACK_AB_MERGE_C R6, R54, R55, R6 ;  /* 0x000000373606723e */ /* 0x000fe40004807006 */
[----:B------:R-:W-:Y:S02]  /*a200*/  F2FP.SATFINITE.E4M3.F32.PACK_AB_MERGE_C R7, R58, R57, R7 ;  /* 0x000000393a07723e */ /* 0x000fe40004807007 */
[----:B------:R-:W-:-:S02]  /*a210*/  F2FP.SATFINITE.E4M3.F32.PACK_AB_MERGE_C R4, R46, R45, R4 ;  /* 0x0000002d2e04723e */ /* 0x000fc40004807004 */
[----:B------:R-:W-:-:S05]  /*a220*/  F2FP.SATFINITE.E4M3.F32.PACK_AB_MERGE_C R5, R44, R5, R49 ;  /* 0x000000052c05723e */ /* 0x000fca0004807031 */
[----:B------:R0:W-:Y:S02]  /*a230*/  STS.128 [R213+0x18000], R4 ;  /* 0x01800004d5007388 */ /* 0x0001e40000000c00 */
.L_x_1884:
[----:B------:R-:W-:Y:S05]  /*a240*/  BSYNC B2 ;  /* 0x0000000000027941 */ /* 0x000fea0003800000 */
.L_x_1883:
[----:B------:R-:W-:Y:S05]  /*a250*/  @P1 BRA `(.L_x_1882) ;  /* 0x0000000400e81947 */ /* 0x000fea0003800000 */
[----:B0-2-4-:R-:W0:Y:S01]  /*a260*/  LDS.128 R4, [R213+0x1c000] ;  /* 0x01c00000d5047984 */ /* 0x015e220000000c00 */
[----:B-----5:R-:W-:Y:S02]  /*a270*/  SHF.R.U32.HI R45, RZ, 0x8, R42 ;  /* 0x00000008ff2d7819 */ /* 0x020fe4000001162a */
[----:B------:R-:W-:Y:S02]  /*a280*/  LOP3.LUT R48, R42, 0xff, RZ, 0xc0, !PT ;  /* 0x000000ff2a307812 */ /* 0x000fe400078ec0ff */
[----:B------:R-:W-:Y:S02]  /*a290*/  LOP3.LUT R45, R45, 0xff, RZ, 0xc0, !PT ;  /* 0x000000ff2d2d7812 */ /* 0x000fe400078ec0ff */
[----:B-1----:R-:W-:Y:S02]  /*a2a0*/  SHF.R.U32.HI R37, RZ, 0x8, R41 ;  /* 0x00000008ff257819 */ /* 0x002fe40000011629 */
[----:B------:R-:W-:Y:S02]  /*a2b0*/  SHF.R.U32.HI R47, RZ, 0x8, R43 ;  /* 0x00000008ff2f7819 */ /* 0x000fe4000001162b */
[----:B------:R-:W-:-:S02]  /*a2c0*/  SHF.R.U32.HI R3, RZ, 0x8, R40 ;  /* 0x00000008ff037819 */ /* 0x000fc40000011628 */
[----:B------:R-:W-:Y:S02]  /*a2d0*/  PRMT R48, R45, 0x7604, R48 ;  /* 0x000076042d307816 */ /* 0x000fe40000000030 */
[----:B------:R-:W-:Y:S02]  /*a2e0*/  LOP3.LUT R46, R41, 0xff, RZ, 0xc0, !PT ;  /* 0x000000ff292e7812 */ /* 0x000fe400078ec0ff */
[----:B------:R-:W-:Y:S02]  /*a2f0*/  LOP3.LUT R50, R43, 0xff, RZ, 0xc0, !PT ;  /* 0x000000ff2b327812 */ /* 0x000fe400078ec0ff */
[----:B------:R-:W-:Y:S02]  /*a300*/  LOP3.LUT R37, R37, 0xff, RZ, 0xc0, !PT ;  /* 0x000000ff25257812 */ /* 0x000fe400078ec0ff */
[----:B------:R-:W-:Y:S02]  /*a310*/  LOP3.LUT R47, R47, 0xff, RZ, 0xc0, !PT ;  /* 0x000000ff2f2f7812 */ /* 0x000fe400078ec0ff */
[----:B------:R-:W-:-:S02]  /*a320*/  SHF.R.U32.HI R45, RZ, 0x10, R41 ;  /* 0x00000010ff2d7819 */ /* 0x000fc40000011629 */
[----:B------:R-:W-:Y:S02]  /*a330*/  SHF.R.U32.HI R49, RZ, 0x10, R43 ;  /* 0x00000010ff317819 */ /* 0x000fe4000001162b */
[----:B------:R-:W-:Y:S02]  /*a340*/  LOP3.LUT R44, R40, 0xff, RZ, 0xc0, !PT ;  /* 0x000000ff282c7812 */ /* 0x000fe400078ec0ff */
[----:B------:R-:W-:Y:S02]  /*a350*/  LOP3.LUT R3, R3, 0xff, RZ, 0xc0, !PT ;  /* 0x000000ff03037812 */ /* 0x000fe400078ec0ff */
[----:B------:R-:W-:Y:S02]  /*a360*/  PRMT R46, R37, 0x7604, R46 ;  /* 0x00007604252e7816 */ /* 0x000fe4000000002e */
[----:B------:R-:W-:Y:S02]  /*a370*/  PRMT R50, R47, 0x7604, R50 ;  /* 0x000076042f327816 */ /* 0x000fe40000000032 */
[----:B------:R-:W-:-:S02]  /*a380*/  LOP3.LUT R45, R45, 0xff, RZ, 0xc0, !PT ;  /* 0x000000ff2d2d7812 */ /* 0x000fc400078ec0ff */
[----:B------:R-:W-:Y:S02]  /*a390*/  LOP3.LUT R49, R49, 0xff, RZ, 0xc0, !PT ;  /* 0x000000ff31317812 */ /* 0x000fe400078ec0ff */
[----:B------:R-:W-:Y:S02]  /*a3a0*/  PRMT R44, R3, 0x7604, R44 ;  /* 0x00007604032c7816 */ /* 0x000fe4000000002c */
[----:B------:R-:W-:Y:S02]  /*a3b0*/  SHF.R.U32.HI R3, RZ, 0x10, R40 ;  /* 0x00000010ff037819 */ /* 0x000fe40000011628 */
[----:B------:R-:W-:Y:S02]  /*a3c0*/  SHF.R.U32.HI R37, RZ, 0x10, R42 ;  /* 0x00000010ff257819 */ /* 0x000fe4000001162a */
[----:B------:R-:W-:Y:S02]  /*a3d0*/  PRMT R45, R45, 0x7054, R46 ;  /* 0x000070542d2d7816 */ /* 0x000fe4000000002e */
[----:B------:R-:W-:-:S02]  /*a3e0*/  PRMT R49, R49, 0x7054, R50 ;  /* 0x0000705431317816 */ /* 0x000fc40000000032 */
[----:B------:R-:W-:Y:S02]  /*a3f0*/  LOP3.LUT R3, R3, 0xff, RZ, 0xc0, !PT ;  /* 0x000000ff03037812 */ /* 0x000fe400078ec0ff */
[----:B------:R-:W-:Y:S02]  /*a400*/  LOP3.LUT R47, R37, 0xff, RZ, 0xc0, !PT ;  /* 0x000000ff252f7812 */ /* 0x000fe400078ec0ff */
[----:B------:R-:W-:Y:S02]  /*a410*/  LOP3.LUT R49, R49, 0xff000000, R43, 0xf8, !PT ;  /* 0xff00000031317812 */ /* 0x000fe400078ef82b */
[----:B------:R-:W-:Y:S02]  /*a420*/  LOP3.LUT R45, R45, 0xff000000, R41, 0xf8, !PT ;  /* 0xff0000002d2d7812 */ /* 0x000fe400078ef829 */
[----:B------:R-:W-:Y:S02]  /*a430*/  PRMT R37, R3, 0x7054, R44 ;  /* 0x0000705403257816 */ /* 0x000fe4000000002c */
[----:B------:R-:W-:-:S02]  /*a440*/  PRMT R47, R47, 0x7054, R48 ;  /* 0x000070542f2f7816 */ /* 0x000fc40000000030 */
[-C--:B0-----:R-:W-:Y:S02]  /*a450*/  F2FP.F16.E4M3.UNPACK_B R3, R6.reuse.H1 ;  /* 0x00000006ff03723e */ /* 0x081fe400030006ff */
[----:B------:R-:W-:Y:S02]  /*a460*/  F2FP.F16.E4M3.UNPACK_B R48, R49 ;  /* 0x00000031ff30723e */ /* 0x000fe400020006ff */
[----:B------:R-:W-:Y:S02]  /*a470*/  F2FP.F16.E4M3.UNPACK_B R43, R45 ;  /* 0x0000002dff2b723e */ /* 0x000fe400020006ff */
[----:B------:R-:W-:Y:S01]  /*a480*/  LOP3.LUT R44, R37, 0xff000000, R40, 0xf8, !PT ;  /* 0xff000000252c7812 */ /* 0x000fe200078ef828 */
[----:B------:R-:W-:Y:S01]  /*a490*/  HADD2.F32 R37, -RZ, R3.H1_H1 ;  /* 0x30000003ff257230 */ /* 0x000fe20000004100 */
[----:B------:R-:W-:Y:S01]  /*a4a0*/  F2FP.F16.E4M3.UNPACK_B R6, R6 ;  /* 0x00000006ff06723e */ /* 0x000fe200020006ff */
[--C-:B------:R-:W-:Y:S01]  /*a4b0*/  HADD2.F32 R50, -RZ, R48.reuse.H1_H1 ;  /* 0x30000030ff327230 */ /* 0x100fe20000004100 */
[----:B------:R-:W-:Y:S01]  /*a4c0*/  LOP3.LUT R47, R47, 0xff000000, R42, 0xf8, !PT ;  /* 0xff0000002f2f7812 */ /* 0x000fe200078ef82a */
[----:B------:R-:W-:Y:S01]  /*a4d0*/  HADD2.F32 R46, -RZ, R43.H1_H1 ;  /* 0x3000002bff2e7230 */ /* 0x000fe20000004100 */
[-C--:B------:R-:W-:Y:S01]  /*a4e0*/  F2FP.F16.E4M3.UNPACK_B R41, R7.reuse ;  /* 0x00000007ff29723e */ /* 0x080fe200020006ff */
[----:B------:R-:W-:Y:S01]  /*a4f0*/  HADD2.F32 R40, -RZ, R3.H0_H0 ;  /* 0x20000003ff287230 */ /* 0x000fe20000004100 */
[----:B------:R-:W-:Y:S01]  /*a500*/  F2FP.F16.E4M3.UNPACK_B R42, R7.H1 ;  /* 0x00000007ff2a723e */ /* 0x000fe200030006ff */
[C---:B------:R-:W-:Y:S01]  /*a510*/  FMUL.FTZ R51, R37.reuse, R50 ;  /* 0x0000003225337220 */ /* 0x040fe20000410000 */
        /* <DEDUP_REMOVED lines=78> */
.L_x_1882:
[----:B------:R-:W-:Y:S05]  /*aa00*/  BSYNC B1 ;  /* 0x0000000000017941 */ /* 0x000fea0003800000 */
.L_x_1881:
[----:B---3--:R-:W-:Y:S01]  /*aa10*/  VIADD R3, R187, 0x20 ;  /* 0x00000020bb037836 */ /* 0x008fe20000000000 */
[----:B------:R-:W-:Y:S04]  /*aa20*/  BSSY B1, `(.L_x_1885) ;  /* 0x00000fa000017945 */ /* 0x000fe80003800000 */
[----:B------:R-:W-:-:S13]  /*aa30*/  ISETP.GE.AND P0, PT, R3, R0, PT ;  /* 0x000000000300720c */ /* 0x000fda0003f06270 */
[----:B------:R-:W-:Y:S05]  /*aa40*/  @P0 BRA `(.L_x_1886) ;  /* 0x0000000c00dc0947 */ /* 0x000fea0003800000 */
[----:B------:R-:W3:Y:S01]  /*aa50*/  LDC R3, c[0x0][0x3f4] ;  /* 0x0000fd00ff037b82 */ /* 0x000ee20000000800 */
[----:B------:R-:W-:Y:S01]  /*aa60*/  BSSY B2, `(.L_x_1887) ;  /* 0x000007e000027945 */ /* 0x000fe20003800000 */
[-C--:B---3--:R-:W-:Y:S02]  /*aa70*/  ISETP.GE.AND P0, PT, R18, R3.reuse, PT ;  /* 0x000000031200720c */ /* 0x088fe40003f06270 */
[----:B------:R-:W-:-:S11]  /*aa80*/  ISETP.GE.AND P1, PT, R190, R3, PT ;  /* 0x00000003be00720c */ /* 0x000fd60003f26270 */
        /* <DEDUP_REMOVED lines=34> */
[----:B------:R-:W-:Y:S01]  /*acb0*/  F2FP.F16.E4M3.UNPACK_B R39, R41 ;  /* 0x00000029ff27723e */ /* 0x000fe200020006ff */
[--C-:B------:R-:W-:Y:S01]  /*acc0*/  HADD2.F32 R35, -RZ, R3.reuse.H0_H0 ;  /* 0x20000003ff237230 */ /* 0x100fe20000004100 */
[----:B------:R-:W-:Y:S01]  /*acd0*/  LOP3.LUT R40, R37, 0xff000000, R34, 0xf8, !PT ;  /* 0xff00000025287812 */ /* 0x000fe200078ef822 */
[----:B------:R-:W-:Y:S01]  /*ace0*/  HADD2.F32 R34, -RZ, R3.H1_H1 ;  /* 0x30000003ff227230 */ /* 0x000fe20000004100 */
[----:B------:R-:W-:Y:S01]  /*acf0*/  F2FP.F16.E4M3.UNPACK_B R6, R6 ;  /* 0x00000006ff06723e */ /* 0x000fe200020006ff */
[--C-:B------:R-:W-:Y:S01]  /*ad00*/  HADD2.F32 R46, -RZ, R44.reuse.H1_H1 ;  /* 0x3000002cff2e7230 */ /* 0x100fe20000004100 */
[----:B------:R-:W-:Y:S01]  /*ad10*/  LOP3.LUT R43, R43, 0xff000000, R38, 0xf8, !PT ;  /* 0xff0000002b2b7812 */ /* 0x000fe200078ef826 */
[--C-:B------:R-:W-:Y:S01]  /*ad20*/  HADD2.F32 R42, -RZ, R39.reuse.H1_H1 ;  /* 0x30000027ff2a7230 */ /* 0x100fe20000004100 */
[-C--:B------:R-:W-:Y:S01]  /*ad30*/  F2FP.F16.E4M3.UNPACK_B R37, R7.reuse ;  /* 0x00000007ff25723e */ /* 0x080fe200020006ff */
[----:B------:R-:W-:Y:S01]  /*ad40*/  HADD2.F32 R44, -RZ, R44.H0_H0 ;  /* 0x2000002cff2c7230 */ /* 0x000fe20000004100 */
[----:B------:R-:W-:Y:S01]  /*ad50*/  F2FP.F16.E4M3.UNPACK_B R38, R7.H1 ;  /* 0x00000007ff26723e */ /* 0x000fe200030006ff */
[C---:B------:R-:W-:Y:S01]  /*ad60*/  FMUL.FTZ R48, R34.reuse, R46 ;  /* 0x0000002e22307220 */ /* 0x040fe20000410000 */
[----:B------:R-:W-:Y:S01]  /*ad70*/  FMUL.FTZ R47, R34, R42 ;  /* 0x0000002a222f7220 */ /* 0x000fe20000410000 */
[-C--:B------:R-:W-:Y:S01]  /*ad80*/  F2FP.F16.E4M3.UNPACK_B R7, R5.reuse ;  /* 0x00000005ff07723e */ /* 0x080fe200020006ff */
[----:B------:R-:W-:Y:S01]  /*ad90*/  HADD2.F32 R39, -RZ, R39.H0_H0 ;  /* 0x20000027ff277230 */ /* 0x000fe20000004100 */
[----:B------:R-:W-:Y:S01]  /*ada0*/  F2FP.F16.E4M3.UNPACK_B R34, R5.H1 ;  /* 0x00000005ff22723e */ /* 0x000fe200030006ff */
[----:B------:R-:W-:-:S02]  /*adb0*/  HADD2.F32 R5, -RZ, R6.H1_H1 ;  /* 0x30000006ff057230 */ /* 0x000fc40000004100 */
[C---:B------:R-:W-:Y:S01]  /*adc0*/  FFMA.FTZ R50, R35.reuse, R42, -R48 ;  /* 0x0000002a23327223 */ /* 0x040fe20000010830 */
[----:B------:R-:W-:Y:S01]  /*add0*/  FFMA.FTZ R51, R35, R46, R47 ;  /* 0x0000002e23337223 */ /* 0x000fe2000001002f */
[----:B------:R-:W-:Y:S01]  /*ade0*/  HADD2.F32 R6, -RZ, R6.H0_H0 ;  /* 0x20000006ff067230 */ /* 0x000fe20000004100 */
[----:B------:R-:W-:Y:S01]  /*adf0*/  F2FP.F16.E4M3.UNPACK_B R45, R45.H1 ;  /* 0x0000002dff2d723e */ /* 0x000fe200030006ff */
[C---:B------:R-:W-:Y:S01]  /*ae00*/  FMUL.FTZ R35, R5.reuse, R44 ;  /* 0x0000002c05237220 */ /* 0x040fe20000410000 */
[----:B------:R-:W-:Y:S01]  /*ae10*/  F2FP.F16.E4M3.UNPACK_B R41, R41.H1 ;  /* 0x00000029ff29723e */ /* 0x000fe200030006ff */
[-C--:B------:R-:W-:Y:S01]  /*ae20*/  FMUL.FTZ R49, R5, R39.reuse ;  /* 0x0000002705317220 */ /* 0x080fe20000410000 */
[----:B------:R-:W-:Y:S02]  /*ae30*/  HADD2.F32 R5, -RZ, R37.H1_H1 ;  /* 0x30000025ff057230 */ /* 0x000fe40000004100 */
[----:B------:R-:W-:Y:S01]  /*ae40*/  FFMA.FTZ R47, R6, R39, -R35 ;  /* 0x00000027062f7223 */ /* 0x000fe20000010823 */
[----:B------:R-:W-:-:S02]  /*ae50*/  HADD2.F32 R46, -RZ, R45.H0_H0 ;  /* 0x2000002dff2e7230 */ /* 0x000fc40000004100 */
[----:B------:R-:W-:Y:S01]  /*ae60*/  FFMA.FTZ R48, R6, R44, R49 ;  /* 0x0000002c06307223 */ /* 0x000fe20000010031 */
[----:B------:R-:W-:Y:S01]  /*ae70*/  HADD2.F32 R42, -RZ, R41.H0_H0 ;  /* 0x20000029ff2a7230 */ /* 0x000fe20000004100 */
[----:B------:R-:W-:Y:S01]  /*ae80*/  F2FP.F16.E4M3.UNPACK_B R3, R4 ;  /* 0x00000004ff03723e */ /* 0x000fe200020006ff */
[----:B------:R-:W-:Y:S02]  /*ae90*/  HADD2.F32 R45, -RZ, R45.H1_H1 ;  /* 0x3000002dff2d7230 */ /* 0x000fe40000004100 */
[C---:B------:R-:W-:Y:S01]  /*aea0*/  FMUL.FTZ R44, R5.reuse, R46 ;  /* 0x0000002e052c7220 */ /* 0x040fe20000410000 */
[----:B------:R-:W-:Y:S02]  /*aeb0*/  HADD2.F32 R6, -RZ, R38.H1_H1 ;  /* 0x30000026ff067230 */ /* 0x000fe40000004100 */
[----:B------:R-:W-:Y:S01]  /*aec0*/  FMUL.FTZ R52, R5, R42 ;  /* 0x0000002a05347220 */ /* 0x000fe20000410000 */
[----:B------:R-:W-:Y:S01]  /*aed0*/  HADD2.F32 R37, -RZ, R37.H0_H0 ;  /* 0x20000025ff257230 */ /* 0x000fe20000004100 */
[----:B------:R-:W-:Y:S01]  /*aee0*/  F2FP.F16.E4M3.UNPACK_B R5, R43 ;  /* 0x0000002bff05723e */ /* 0x000fe200020006ff */
[----:B------:R-:W-:-:S02]  /*aef0*/  HADD2.F32 R41, -RZ, R41.H1_H1 ;  /* 0x30000029ff297230 */ /* 0x000fc40000004100 */
[C---:B------:R-:W-:Y:S01]  /*af00*/  FMUL.FTZ R35, R6.reuse, R45 ;  /* 0x0000002d06237220 */ /* 0x040fe20000410000 */
[----:B------:R-:W-:Y:S02]  /*af10*/  HADD2.F32 R38, -RZ, R38.H0_H0 ;  /* 0x20000026ff267230 */ /* 0x000fe40000004100 */
[C---:B------:R-:W-:Y:S01]  /*af20*/  FFMA.FTZ R49, R37.reuse, R42, -R44 ;  /* 0x0000002a25317223 */ /* 0x040fe2000001082c */
[----:B------:R-:W-:Y:S01]  /*af30*/  FFMA.FTZ R52, R37, R46, R52 ;  /* 0x0000002e25347223 */ /* 0x000fe20000010034 */
        /* <DEDUP_REMOVED lines=13> */
[----:B------:R-:W-:Y:S02]  /*b010*/  HADD2.F32 R4, -RZ, R3.H1_H1 ;  /* 0x30000003ff047230 */ /* 0x000fe40000004100 */
[-C--:B------:R-:W-:Y:S01]  /*b020*/  FMUL.FTZ R44, R6, R37.reuse ;  /* 0x00000025062c7220 */ /* 0x080fe20000410000 */
[----:B------:R-:W-:Y:S02]  /*b030*/  HADD2.F32 R35, -RZ, R35.H0_H0 ;  /* 0x20000023ff237230 */ /* 0x000fe40000004100 */
[----:B------:R-:W-:Y:S01]  /*b040*/  FFMA.FTZ R42, R5, R37, -R42 ;  /* 0x00000025052a7223 */ /* 0x000fe2000001082a */
[----:B------:R-:W-:-:S02]  /*b050*/  HADD2.F32 R3, -RZ, R3.H0_H0 ;  /* 0x20000003ff037230 */ /* 0x000fc40000004100 */
[CC--:B------:R-:W-:Y:S01]  /*b060*/  FMUL.FTZ R6, R4.reuse, R38.reuse ;  /* 0x0000002604067220 */ /* 0x0c0fe20000410000 */
        /* <DEDUP_REMOVED lines=8> */
[C---:B------:R-:W-:Y:S01]  /*b0f0*/  FMUL.FTZ R44, R4.reuse, R5 ;  /* 0x00000005042c7220 */ /* 0x040fe20000410000 */
[--C-:B------:R-:W-:Y:S02]  /*b100*/  HADD2.F32 R3, -RZ, R7.reuse.H1_H1 ;  /* 0x30000007ff037230 */ /* 0x100fe40000004100 */
[----:B------:R-:W-:Y:S01]  /*b110*/  FMUL.FTZ R41, R4, R35 ;  /* 0x0000002304297220 */ /* 0x000fe20000410000 */
[----:B------:R-:W-:Y:S02]  /*b120*/  HADD2.F32 R40, -RZ, R40.H0_H0 ;  /* 0x20000028ff287230 */ /* 0x000fe40000004100 */
[----:B------:R-:W-:Y:S02]  /*b130*/  HADD2.F32 R34, -RZ, R34.H0_H0 ;  /* 0x20000022ff227230 */ /* 0x000fe40000004100 */
[C---:B------:R-:W-:Y:S01]  /*b140*/  FMUL.FTZ R4, R3.reuse, R6 ;  /* 0x0000000603047220 */ /* 0x040fe20000410000 */
[----:B------:R-:W-:Y:S02]  /*b150*/  HADD2.F32 R7, -RZ, R7.H0_H0 ;  /* 0x20000007ff077230 */ /* 0x000fe40000004100 */
[-C--:B------:R-:W-:Y:S01]  /*b160*/  FMUL.FTZ R3, R3, R40.reuse ;  /* 0x0000002803037220 */ /* 0x080fe20000410000 */
        /* <DEDUP_REMOVED lines=13> */
.L_x_1888:
[----:B------:R-:W-:Y:S05]  /*b240*/  BSYNC B2 ;  /* 0x0000000000027941 */ /* 0x000fea0003800000 */
.L_x_1887:
[----:B------:R-:W-:Y:S05]  /*b250*/  @P1 BRA `(.L_x_1886) ;  /* 0x0000000400d81947 */ /* 0x000fea0003800000 */
[----:B0-234-:R-:W0:Y:S01]  /*b260*/  LDS.128 R4, [R213+0x1d000] ;  /* 0x01d00000d5047984 */ /* 0x01de220000000c00 */
[----:B-----5:R-:W-:Y:S02]  /*b270*/  SHF.R.U32.HI R34, RZ, 0x8, R30 ;  /* 0x00000008ff227819 */ /* 0x020fe4000001161e */
        /* <DEDUP_REMOVED lines=16> */
[----:B-1----:R-:W-:Y:S02]  /*b380*/  LOP3.LUT R37, R32, 0xff, RZ, 0xc0, !PT ;  /* 0x000000ff20257812 */ /* 0x002fe400078ec0ff */
[----:B------:R-:W-:Y:S02]  /*b390*/  PRMT R40, R40, 0x7604, R39 ;  /* 0x0000760428287816 */ /* 0x000fe40000000027 */
[----:B------:R-:W-:-:S02]  /*b3a0*/  PRMT R39, R38, 0x7604, R37 ;  /* 0x0000760426277816 */ /* 0x000fc40000000025 */
[----:B------:R-:W-:Y:S02]  /*b3b0*/  LOP3.LUT R37, R35, 0xff0000, R34, 0xf8, !PT ;  /* 0x00ff000023257812 */ /* 0x000fe400078ef822 */
[----:B------:R-:W-:Y:S02]  /*b3c0*/  LOP3.LUT R41, R40, 0xff0000, R41, 0xf8, !PT ;  /* 0x00ff000028297812 */ /* 0x000fe400078ef829 */
[----:B------:R-:W-:Y:S02]  /*b3d0*/  LOP3.LUT R37, R37, 0xff000000, R31, 0xf8, !PT ;  /* 0xff00000025257812 */ /* 0x000fe400078ef81f */
[----:B------:R-:W-:Y:S02]  /*b3e0*/  LOP3.LUT R41, R41, 0xff000000, R33, 0xf8, !PT ;  /* 0xff00000029297812 */ /* 0x000fe400078ef821 */
[----:B------:R-:W-:Y:S02]  /*b3f0*/  LOP3.LUT R35, R3, 0xff0000, R30, 0xf8, !PT ;  /* 0x00ff000003237812 */ /* 0x000fe400078ef81e */
[----:B0-----:R-:W-:-:S02]  /*b400*/  F2FP.F16.E4M3.UNPACK_B R3, R6.H1 ;  /* 0x00000006ff03723e */ /* 0x001fc400030006ff */
[----:B------:R-:W-:Y:S02]  /*b410*/  F2FP.F16.E4M3.UNPACK_B R40, R41 ;  /* 0x00000029ff28723e */ /* 0x000fe400020006ff */
[----:B------:R-:W-:Y:S01]  /*b420*/  F2FP.F16.E4M3.UNPACK_B R34, R37 ;  /* 0x00000025ff22723e */ /* 0x000fe200020006ff */
[--C-:B------:R-:W-:Y:S01]  /*b430*/  HADD2.F32 R31, -RZ, R3.reuse.H0_H0 ;  /* 0x20000003ff1f7230 */ /* 0x100fe20000004100 */
[----:B------:R-:W-:Y:S01]  /*b440*/  LOP3.LUT R35, R35, 0xff000000, R30, 0xf8, !PT ;  /* 0xff00000023237812 */ /* 0x000fe200078ef81e */
[----:B------:R-:W-:Y:S01]  /*b450*/  HADD2.F32 R30, -RZ, R3.H1_H1 ;  /* 0x30000003ff1e7230 */ /* 0x000fe20000004100 */
[--C-:B------:R-:W-:Y:S01]  /*b460*/  LOP3.LUT R39, R39, 0xff0000, R32.reuse, 0xf8, !PT ;  /* 0x00ff000027277812 */ /* 0x100fe200078ef820 */
[----:B------:R-:W-:Y:S01]  /*b470*/  HADD2.F32 R42, -RZ, R40.H1_H1 ;  /* 0x30000028ff2a7230 */ /* 0x000fe20000004100 */
[----:B------:R-:W-:Y:S01]  /*b480*/  F2FP.F16.E4M3.UNPACK_B R6, R6 ;  /* 0x00000006ff06723e */ /* 0x000fe200020006ff */
[----:B------:R-:W-:Y:S01]  /*b490*/  HADD2.F32 R38, -RZ, R34.H1_H1 ;  /* 0x30000022ff267230 */ /* 0x000fe20000004100 */
[----:B------:R-:W-:Y:S01]  /*b4a0*/  LOP3.LUT R39, R39, 0xff000000, R32, 0xf8, !PT ;  /* 0xff00000027277812 */ /* 0x000fe200078ef820 */
[----:B------:R-:W-:Y:S01]  /*b4b0*/  HADD2.F32 R40, -RZ, R40.H0_H0 ;  /* 0x20000028ff287230 */ /* 0x000fe20000004100 */
[-C--:B------:R-:W-:Y:S01]  /*b4c0*/  F2FP.F16.E4M3.UNPACK_B R32, R7.reuse ;  /* 0x00000007ff20723e */ /* 0x080fe200020006ff */
[C---:B------:R-:W-:Y:S01]  /*b4d0*/  FMUL.FTZ R44, R30.reuse, R42 ;  /* 0x0000002a1e2c7220 */ /* 0x040fe20000410000 */
[----:B------:R-:W-:Y:S01]  /*b4e0*/  F2FP.F16.E4M3.UNPACK_B R33, R7.H1 ;  /* 0x00000007ff21723e */ /* 0x000fe200030006ff */
        /* <DEDUP_REMOVED lines=26> */
[----:B------:R-:W-:Y:S02]  /*b690*/  HADD2.F32 R33, -RZ, R33.H0_H0 ;  /* 0x20000021ff217230 */ /* 0x000fe40000004100 */
[C---:B------:R-:W-:Y:S01]  /*b6a0*/  FMUL.FTZ R34, R6.reuse, R41 ;  /* 0x0000002906227220 */ /* 0x040fe20000410000 */
[----:B------:R-:W-:Y:S01]  /*b6b0*/  F2FP.F16.E4M3.UNPACK_B R5, R39 ;  /* 0x00000027ff05723e */ /* 0x000fe200020006ff */
[-C--:B------:R-:W-:Y:S01]  /*b6c0*/  FMUL.FTZ R32, R6, R37.reuse ;  /* 0x0000002506207220 */ /* 0x080fe20000410000 */
[----:B------:R-:W-:Y:S01]  /*b6d0*/  F2FP.F16.E4M3.UNPACK_B R4, R4.H1 ;  /* 0x00000004ff04723e */ /* 0x000fe200030006ff */
[C---:B------:R-:W-:Y:S01]  /*b6e0*/  FFMA.FTZ R48, R33.reuse, R37, -R34 ;  /* 0x0000002521307223 */ /* 0x040fe20000010822 */
[----:B------:R-:W-:Y:S01]  /*b6f0*/  F2FP.F16.E4M3.UNPACK_B R31, R35 ;  /* 0x00000023ff1f723e */ /* 0x000fe200020006ff */
        /* <DEDUP_REMOVED lines=19> */
[--C-:B------:R-:W-:Y:S02]  /*b830*/  HADD2.F32 R31, -RZ, R39.reuse.H1_H1 ;  /* 0x30000027ff1f7230 */ /* 0x100fe40000004100 */
[----:B------:R-:W-:Y:S01]  /*b840*/  FFMA.FTZ R33, R3, R33, R4 ;  /* 0x0000002103217223 */ /* 0x000fe20000010004 */
[----:B------:R-:W-:Y:S02]  /*b850*/  HADD2.F32 R4, -RZ, R30.H1_H1 ;  /* 0x3000001eff047230 */ /* 0x000fe40000004100 */
[----:B------:R-:W-:-:S02]  /*b860*/  HADD2.F32 R32, -RZ, R39.H0_H0 ;  /* 0x20000027ff207230 */ /* 0x000fc40000004100 */
[----:B------:R-:W-:Y:S02]  /*b870*/  HADD2.F32 R3, -RZ, R7.H1_H1 ;  /* 0x30000007ff037230 */ /* 0x000fe40000004100 */
[C---:B------:R-:W-:Y:S01]  /*b880*/  FMUL.FTZ R40, R4.reuse, R5 ;  /* 0x0000000504287220 */ /* 0x040fe20000410000 */
[----:B------:R-:W-:Y:S02]  /*b890*/  HADD2.F32 R6, -RZ, R35.H0_H0 ;  /* 0x20000023ff067230 */ /* 0x000fe40000004100 */
[----:B------:R-:W-:Y:S01]  /*b8a0*/  FMUL.FTZ R35, R4, R31 ;  /* 0x0000001f04237220 */ /* 0x000fe20000410000 */
        /* <DEDUP_REMOVED lines=17> */
.L_x_1886:
[----:B------:R-:W-:Y:S05]  /*b9c0*/  BSYNC B1 ;  /* 0x0000000000017941 */ /* 0x000fea0003800000 */
.L_x_1885:
[----:B------:R-:W-:Y:S01]  /*b9d0*/  VIADD R3, R187, 0x40 ;  /* 0x00000040bb037836 */ /* 0x000fe20000000000 */
[----:B------:R-:W-:Y:S04]  /*b9e0*/  BSSY B1, `(.L_x_1889) ;  /* 0x00000fa000017945 */ /* 0x000fe80003800000 */
[----:B------:R-:W-:-:S13]  /*b9f0*/  ISETP.GE.AND P0, PT, R3, R0, PT ;  /* 0x000000000300720c */ /* 0x000fda0003f06270 */
[----:B------:R-:W-:Y:S05]  /*ba00*/  @P0 BRA `(.L_x_1890) ;  /* 0x0000000c00dc0947 */ /* 0x000fea0003800000 */
[----:B------:R-:W0:Y:S01]  /*ba10*/  LDC R3, c[0x0][0x3f4] ;  /* 0x0000fd00ff037b82 */ /* 0x000e220000000800 */
[----:B------:R-:W-:Y:S01]  /*ba20*/  BSSY B2, `(.L_x_1891) ;  /* 0x000007a000027945 */ /* 0x000fe20003800000 */
[-C--:B0-----:R-:W-:Y:S02]  /*ba30*/  ISETP.GE.AND P0, PT, R18, R3.reuse, PT ;  /* 0x000000031200720c */ /* 0x081fe40003f06270 */
[----:B------:R-:W-:-:S11]  /*ba40*/  ISETP.GE.AND P1, PT, R190, R3, PT ;  /* 0x00000003be00720c */ /* 0x000fd60003f26270 */
[----:B------:R-:W-:Y:S05]  /*ba50*/  @P0 BRA `(.L_x_1892) ;  /* 0x0000000400d80947 */ /* 0x000fea0003800000 */
[----:B--234-:R-:W0:Y:S01]  /*ba60*/  LDS.128 R4, [R213+0x1a000] ;  /* 0x01a00000d5047984 */ /* 0x01ce220000000c00 */
[----:B-----5:R-:W-:Y:S02]  /*ba70*/  SHF.R.U32.HI R30, RZ, 0x8, R26 ;  /* 0x00000008ff1e7819 */ /* 0x020fe4000001161a */
[----:B------:R-:W-:Y:S02]  /*ba80*/  LOP3.LUT R3, R26, 0xff, RZ, 0xc0, !PT ;  /* 0x000000ff1a037812 */ /* 0x000fe400078ec0ff */
[----:B------:R-:W-:Y:S02]  /*ba90*/  LOP3.LUT R30, R30, 0xff, RZ, 0xc0, !PT ;  /* 0x000000ff1e1e7812 */ /* 0x000fe400078ec0ff */
[----:B------:R-:W-:Y:S02]  /*baa0*/  SHF.R.U32.HI R32, RZ, 0x8, R27 ;  /* 0x00000008ff207819 */ /* 0x000fe4000001161b */
[----:B------:R-:W-:Y:S02]  /*bab0*/  SHF.R.U32.HI R35, RZ, 0x8, R29 ;  /* 0x00000008ff237819 */ /* 0x000fe4000001161d */
[----:B------:R-:W-:-:S02]  /*bac0*/  PRMT R3, R30, 0x7604, R3 ;  /* 0x000076041e037816 */ /* 0x000fc40000000003 */
[----:B------:R-:W-:Y:S02]  /*bad0*/  LOP3.LUT R31, R27, 0xff, RZ, 0xc0, !PT ;  /* 0x000000ff1b1f7812 */ /* 0x000fe400078ec0ff */
[----:B------:R-:W-:Y:S02]  /*bae0*/  LOP3.LUT R32, R32, 0xff, RZ, 0xc0, !PT ;  /* 0x000000ff20207812 */ /* 0x000fe400078ec0ff */
[----:B------:R-:W-:Y:S02]  /*baf0*/  SHF.R.U32.HI R38, RZ, 0x10, R27 ;  /* 0x00000010ff267819 */ /* 0x000fe4000001161b */
[----:B------:R-:W-:Y:S02]  /*bb00*/  SHF.R.U32.HI R30, RZ, 0x8, R28 ;  /* 0x00000008ff1e7819 */ /* 0x000fe4000001161c */
[----:B-1----:R-:W-:Y:S02]  /*bb10*/  SHF.R.U32.HI R37, RZ, 0x10, R29 ;  /* 0x00000010ff257819 */ /* 0x002fe4000001161d */
[----:B------:R-:W-:-:S02]  /*bb20*/  LOP3.LUT R34, R29, 0xff, RZ, 0xc0, !PT ;  /* 0x000000ff1d227812 */ /* 0x000fc400078ec0ff */
[----:B------:R-:W-:Y:S01]  /*bb30*/  LOP3.LUT R35, R35, 0xff, RZ, 0xc0, !PT ;  /* 0x000000ff23237812 */ /* 0x000fe200078ec0ff */
[----:B------:R-:W-:Y:S01]  /*bb40*/  IMAD.U32 R37, R37, 0x10000, RZ ;  /* 0x0001000025257824 */ /* 0x000fe200078e00ff */
[----:B------:R-:W-:Y:S02]  /*bb50*/  PRMT R31, R32, 0x7604, R31 ;  /* 0x00007604201f7816 */ /* 0x000fe4000000001f */
[----:B------:R-:W-:Y:S01]  /*bb60*/  LOP3.LUT R33, R30, 0xff, RZ, 0xc0, !PT ;  /* 0x000000ff1e217812 */ /* 0x000fe200078ec0ff */
[----:B------:R-:W-:Y:S01]  /*bb70*/  IMAD.U32 R30, R38, 0x10000, RZ ;  /* 0x00010000261e7824 */ /* 0x000fe200078e00ff */
[----:B------:R-:W-:Y:S02]  /*bb80*/  LOP3.LUT R32, R28, 0xff, RZ, 0xc0, !PT ;  /* 0x000000ff1c207812 */ /* 0x000fe400078ec0ff */
        /* <DEDUP_REMOVED lines=99> */
.L_x_1892:
[----:B------:R-:W-:Y:S05]  /*c1c0*/  BSYNC B2 ;  /* 0x0000000000027941 */ /* 0x000fea0003800000 */
.L_x_1891:
[----:B------:R-:W-:Y:S05]  /*c1d0*/  @P1 BRA `(.L_x_1890) ;  /* 0x0000000400e81947 */ /* 0x000fea0003800000 */
[----:B0-234-:R-:W0:Y:S01]  /*c1e0*/  LDS.128 R4, [R213+0x1e000] ;  /* 0x01e00000d5047984 */ /* 0x01de220000000c00 */
[----:B-----5:R-:W-:Y:S02]  /*c1f0*/  SHF.R.U32.HI R27, RZ, 0x8, R25 ;  /* 0x00000008ff1b7819 */ /* 0x020fe40000011619 */
[----:B------:R-:W-:Y:S02]  /*c200*/  SHF.R.U32.HI R32, RZ, 0x8, R21 ;  /* 0x00000008ff207819 */ /* 0x000fe40000011615 */
[----:B------:R-:W-:Y:S02]  /*c210*/  SHF.R.U32.HI R29, RZ, 0x8, R20 ;  /* 0x00000008ff1d7819 */ /* 0x000fe40000011614 */
[----:B------:R-:W-:Y:S02]  /*c220*/  LOP3.LUT R28, R25, 0xff, RZ, 0xc0, !PT ;  /* 0x000000ff191c7812 */ /* 0x000fe400078ec0ff */
[----:B------:R-:W-:Y:S02]  /*c230*/  LOP3.LUT R33, R21, 0xff, RZ, 0xc0, !PT ;  /* 0x000000ff15217812 */ /* 0x000fe400078ec0ff */
[----:B------:R-:W-:-:S02]  /*c240*/  LOP3.LUT R27, R27, 0xff, RZ, 0xc0, !PT ;  /* 0x000000ff1b1b7812 */ /* 0x000fc400078ec0ff */
[----:B------:R-:W-:Y:S02]  /*c250*/  LOP3.LUT R32, R32, 0xff, RZ, 0xc0, !PT ;  /* 0x000000ff20207812 */ /* 0x000fe400078ec0ff */
[----:B------:R-:W-:Y:S02]  /*c260*/  SHF.R.U32.HI R3, RZ, 0x8, R24 ;  /* 0x00000008ff037819 */ /* 0x000fe40000011618 */
[----:B------:R-:W-:Y:S02]  /*c270*/  LOP3.LUT R30, R29, 0xff, RZ, 0xc0, !PT ;  /* 0x000000ff1d1e7812 */ /* 0x000fe400078ec0ff */
[----:B------:R-:W-:Y:S02]  /*c280*/  PRMT R29, R27, 0x7604, R28 ;  /* 0x000076041b1d7816 */ /* 0x000fe4000000001c */
[----:B------:R-:W-:Y:S02]  /*c290*/  PRMT R33, R32, 0x7604, R33 ;  /* 0x0000760420217816 */ /* 0x000fe40000000021 */
[----:B------:R-:W-:-:S02]  /*c2a0*/  SHF.R.U32.HI R28, RZ, 0x10, R25 ;  /* 0x00000010ff1c7819 */ /* 0x000fc40000011619 */
[----:B------:R-:W-:Y:S02]  /*c2b0*/  SHF.R.U32.HI R32, RZ, 0x10, R21 ;  /* 0x00000010ff207819 */ /* 0x000fe40000011615 */
[----:B------:R-:W-:Y:S02]  /*c2c0*/  LOP3.LUT R26, R24, 0xff, RZ, 0xc0, !PT ;  /* 0x000000ff181a7812 */ /* 0x000fe400078ec0ff */
[----:B------:R-:W-:Y:S02]  /*c2d0*/  LOP3.LUT R3, R3, 0xff, RZ, 0xc0, !PT ;  /* 0x000000ff03037812 */ /* 0x000fe400078ec0ff */
[----:B------:R-:W-:Y:S02]  /*c2e0*/  LOP3.LUT R28, R28, 0xff, RZ, 0xc0, !PT ;  /* 0x000000ff1c1c7812 */ /* 0x000fe400078ec0ff */
[----:B------:R-:W-:Y:S02]  /*c2f0*/  LOP3.LUT R32, R32, 0xff, RZ, 0xc0, !PT ;  /* 0x000000ff20207812 */ /* 0x000fe400078ec0ff */
[----:B------:R-:W-:-:S02]  /*c300*/  LOP3.LUT R31, R20, 0xff, RZ, 0xc0, !PT ;  /* 0x000000ff141f7812 */ /* 0x000fc400078ec0ff */
[----:B------:R-:W-:Y:S02]  /*c310*/  PRMT R26, R3, 0x7604, R26 ;  /* 0x00007604031a7816 */ /* 0x000fe4000000001a */
[----:B------:R-:W-:Y:S02]  /*c320*/  SHF.R.U32.HI R3, RZ, 0x10, R24 ;  /* 0x00000010ff037819 */ /* 0x000fe40000011618 */
[----:B------:R-:W-:Y:S02]  /*c330*/  SHF.R.U32.HI R27, RZ, 0x10, R20 ;  /* 0x00000010ff1b7819 */ /* 0x000fe40000011614 */
[----:B------:R-:W-:Y:S02]  /*c340*/  PRMT R29, R28, 0x7054, R29 ;  /* 0x000070541c1d7816 */ /* 0x000fe4000000001d */
        /* <DEDUP_REMOVED lines=15> */
[----:B------:R-:W-:Y:S01]  /*c440*/  HADD2.F32 R32, -RZ, R30.H1_H1 ;  /* 0x3000001eff207230 */ /* 0x000fe20000004100 */
[----:B------:R-:W-:Y:S01]  /*c450*/  LOP3.LUT R27, R27, 0xff000000, R24, 0xf8, !PT ;  /* 0xff0000001b1b7812 */ /* 0x000fe200078ef818 */
[----:B------:R-:W-:Y:S01]  /*c460*/  HADD2.F32 R28, -RZ, R26.H1_H1 ;  /* 0x3000001aff1c7230 */ /* 0x000fe20000004100 */
        /* <DEDUP_REMOVED lines=10> */
[----:B-1----:R-:W-:Y:S01]  /*c510*/  FFMA.FTZ R37, R21, R32, R35 ;  /* 0x0000002015257223 */ /* 0x002fe20000010023 */
        /* <DEDUP_REMOVED lines=70> */
.L_x_1890:
[----:B------:R-:W-:Y:S05]  /*c980*/  BSYNC B1 ;  /* 0x0000000000017941 */ /* 0x000fea0003800000 */
.L_x_1889:
[----:B------:R-:W-:-:S05]  /*c990*/  VIADD R3, R187, 0x60 ;  /* 0x00000060bb037836 */ /* 0x000fca0000000000 */
        /* <DEDUP_REMOVED lines=9> */
[----:B------:R-:W-:Y:S02]  /*ca30*/  SHF.R.U32.HI R26, RZ, 0x8, R15 ;  /* 0x00000008ff1a7819 */ /* 0x000fe4000001160f */
[----:B------:R-:W-:Y:S02]  /*ca40*/  LOP3.LUT R21, R13, 0xff, RZ, 0xc0, !PT ;  /* 0x000000ff0d157812 */ /* 0x000fe400078ec0ff */
[----:B------:R-:W-:Y:S02]  /*ca50*/  LOP3.LUT R27, R15, 0xff, RZ, 0xc0, !PT ;  /* 0x000000ff0f1b7812 */ /* 0x000fe400078ec0ff */
[----:B------:R-:W-:Y:S02]  /*ca60*/  LOP3.LUT R20, R20, 0xff, RZ, 0xc0, !PT ;  /* 0x000000ff14147812 */ /* 0x000fe400078ec0ff */
[----:B------:R-:W-:-:S02]  /*ca70*/  LOP3.LUT R26, R26, 0xff, RZ, 0xc0, !PT ;  /* 0x000000ff1a1a7812 */ /* 0x000fc400078ec0ff */
[----:B------:R-:W-:Y:S02]  /*ca80*/  SHF.R.U32.HI R0, RZ, 0x8, R12 ;  /* 0x00000008ff007819 */ /* 0x000fe4000001160c */
[----:B------:R-:W-:Y:S02]  /*ca90*/  SHF.R.U32.HI R24, RZ, 0x8, R14 ;  /* 0x00000008ff187819 */ /* 0x000fe4000001160e */
[----:B------:R-:W-:Y:S02]  /*caa0*/  PRMT R21, R20, 0x7604, R21 ;  /* 0x0000760414157816 */ /* 0x000fe40000000015 */
[----:B------:R-:W-:Y:S02]  /*cab0*/  PRMT R27, R26, 0x7604, R27 ;  /* 0x000076041a1b7816 */ /* 0x000fe4000000001b */
[----:B------:R-:W-:Y:S02]  /*cac0*/  SHF.R.U32.HI R20, RZ, 0x10, R13 ;  /* 0x00000010ff147819 */ /* 0x000fe4000001160d */
[----:B------:R-:W-:-:S02]  /*cad0*/  SHF.R.U32.HI R26, RZ, 0x10, R15 ;  /* 0x00000010ff1a7819 */ /* 0x000fc4000001160f */
[----:B------:R-:W-:Y:S02]  /*cae0*/  LOP3.LUT R3, R12, 0xff, RZ, 0xc0, !PT ;  /* 0x000000ff0c037812 */ /* 0x000fe400078ec0ff */
[----:B------:R-:W-:Y:S02]  /*caf0*/  LOP3.LUT R25, R14, 0xff, RZ, 0xc0, !PT ;  /* 0x000000ff0e197812 */ /* 0x000fe400078ec0ff */
        /* <DEDUP_REMOVED lines=19> */
[----:B------:R-:W-:Y:S01]  /*cc30*/  HADD2.F32 R13, -RZ, R0.H1_H1 ;  /* 0x30000000ff0d7230 */ /* 0x000fe20000004100 */
[----:B------:R-:W-:Y:S01]  /*cc40*/  LOP3.LUT R20, R3, 0xff000000, R12, 0xf8, !PT ;  /* 0xff00000003147812 */ /* 0x000fe200078ef80c */
[----:B------:R-:W-:Y:S01]  /*cc50*/  HADD2.F32 R29, -RZ, R28.H1_H1 ;  /* 0x3000001cff1d7230 */ /* 0x000fe20000004100 */
[----:B------:R-:W-:Y:S01]  /*cc60*/  LOP3.LUT R26, R25, 0xff000000, R14, 0xf8, !PT ;  /* 0xff000000191a7812 */ /* 0x000fe200078ef80e */
[----:B------:R-:W-:Y:S01]  /*cc70*/  HADD2.F32 R25, -RZ, R24.H1_H1 ;  /* 0x30000018ff197230 */ /* 0x000fe20000004100 */
[----:B------:R-:W-:Y:S01]  /*cc80*/  F2FP.F16.E4M3.UNPACK_B R3, R6 ;  /* 0x00000006ff03723e */ /* 0x000fe200020006ff */
[----:B------:R-:W-:Y:S01]  /*cc90*/  HADD2.F32 R12, -RZ, R0.H0_H0 ;  /* 0x20000000ff0c7230 */ /* 0x000fe20000004100 */
[----:B------:R-:W-:Y:S01]  /*cca0*/  F2FP.F16.E4M3.UNPACK_B R14, R7 ;  /* 0x00000007ff0e723e */ /* 0x000fe200020006ff */
[C---:B------:R-:W-:Y:S01]  /*ccb0*/  FMUL.FTZ R31, R13.reuse, R29 ;  /* 0x0000001d0d1f7220 */ /* 0x040fe20000410000 */
[----:B------:R-:W-:Y:S01]  /*ccc0*/  F2FP.F16.E4M3.UNPACK_B R15, R7.H1 ;  /* 0x00000007ff0f723e */ /* 0x000fe200030006ff */
[----:B------:R-:W-:Y:S01]  /*ccd0*/  FMUL.FTZ R30, R13, R25 ;  /* 0x000000190d1e7220 */ /* 0x000fe20000410000 */
[-C--:B------:R-:W-:Y:S01]  /*cce0*/  F2FP.F16.E4M3.UNPACK_B R6, R5.reuse ;  /* 0x00000005ff06723e */ /* 0x080fe200020006ff */
[----:B------:R-:W-:Y:S01]  /*ccf0*/  HADD2.F32 R28, -RZ, R28.H0_H0 ;  /* 0x2000001cff1c7230 */ /* 0x000fe20000004100 */
[----:B------:R-:W-:Y:S01]  /*cd00*/  F2FP.F16.E4M3.UNPACK_B R7, R5.H1 ;  /* 0x00000005ff07723e */ /* 0x000fe200030006ff */
[----:B------:R-:W-:Y:S01]  /*cd10*/  HADD2.F32 R5, -RZ, R3.H1_H1 ;  /* 0x30000003ff057230 */ /* 0x000fe20000004100 */
[----:B------:R-:W-:Y:S01]  /*cd20*/  F2FP.F16.E4M3.UNPACK_B R27, R27.H1 ;  /* 0x0000001bff1b723e */ /* 0x000fe200030006ff */
[----:B------:R-:W-:-:S02]  /*cd30*/  HADD2.F32 R24, -RZ, R24.H0_H0 ;  /* 0x20000018ff187230 */ /* 0x000fc40000004100 */
[C---:B------:R-:W-:Y:S01]  /*cd40*/  FFMA.FTZ R31, R12.reuse, R25, -R31 ;  /* 0x000000190c1f7223 */ /* 0x040fe2000001081f */
[----:B------:R-:W-:Y:S01]  /*cd50*/  FFMA.FTZ R30, R12, R29, R30 ;  /* 0x0000001d0c1e7223 */ /* 0x000fe2000001001e */
[----:B------:R-:W-:Y:S01]  /*cd60*/  HADD2.F32 R3, -RZ, R3.H0_H0 ;  /* 0x20000003ff037230 */ /* 0x000fe20000004100 */
[----:B------:R-:W-:Y:S01]  /*cd70*/  F2FP.F16.E4M3.UNPACK_B R21, R21.H1 ;  /* 0x00000015ff15723e */ /* 0x000fe200030006ff */
[C---:B------:R-:W-:Y:S01]  /*cd80*/  FMUL.FTZ R12, R5.reuse, R28 ;  /* 0x0000001c050c7220 */ /* 0x040fe20000410000 */
[----:B------:R-:W-:Y:S01]  /*cd90*/  FMUL.FTZ R25, R5, R24 ;  /* 0x0000001805197220 */ /* 0x000fe20000410000 */
[--C-:B------:R-:W-:Y:S01]  /*cda0*/  HADD2.F32 R5, -RZ, R14.reuse.H1_H1 ;  /* 0x3000000eff057230 */ /* 0x100fe20000004100 */
[----:B------:R-:W-:Y:S01]  /*cdb0*/  F2FP.F16.E4M3.UNPACK_B R0, R4 ;  /* 0x00000004ff00723e */ /* 0x000fe200020006ff */
[----:B------:R-:W-:Y:S02]  /*cdc0*/  HADD2.F32 R13, -RZ, R27.H0_H0 ;  /* 0x2000001bff0d7230 */ /* 0x000fe40000004100 */
[C---:B------:R-:W-:Y:S01]  /*cdd0*/  FFMA.FTZ R29, R3.reuse, R24, -R12 ;  /* 0x00000018031d7223 */ /* 0x040fe2000001080c */
[----:B------:R-:W-:Y:S01]  /*cde0*/  FFMA.FTZ R28, R3, R28, R25 ;  /* 0x0000001c031c7223 */ /* 0x000fe20000010019 */
[----:B------:R-:W-:Y:S01]  /*cdf0*/  HADD2.F32 R12, -RZ, R21.H0_H0 ;  /* 0x20000015ff0c7230 */ /* 0x000fe20000004100 */
[----:B------:R-:W-:Y:S01]  /*ce00*/  F2FP.F16.E4M3.UNPACK_B R4, R4.H1 ;  /* 0x00000004ff04723e */ /* 0x000fe200030006ff */
[----:B------:R-:W-:-:S02]  /*ce10*/  HADD2.F32 R14, -RZ, R14.H0_H0 ;  /* 0x2000000eff0e7230 */ /* 0x000fc40000004100 */
[CC--:B------:R-:W-:Y:S01]  /*ce20*/  FMUL.FTZ R25, R5.reuse, R13.reuse ;  /* 0x0000000d05197220 */ /* 0x0c0fe20000410000 */
[----:B------:R-:W-:Y:S02]  /*ce30*/  HADD2.F32 R24, -RZ, R27.H1_H1 ;  /* 0x3000001bff187230 */ /* 0x000fe40000004100 */
[-C--:B------:R-:W-:Y:S01]  /*ce40*/  FMUL.FTZ R5, R5, R12.reuse ;  /* 0x0000000c05057220 */ /* 0x080fe20000410000 */
[----:B------:R-:W-:Y:S02]  /*ce50*/  HADD2.F32 R3, -RZ, R15.H1_H1 ;  /* 0x3000000fff037230 */ /* 0x000fe40000004100 */
[C---:B------:R-:W-:Y:S01]  /*ce60*/  FFMA.FTZ R27, R14.reuse, R12, -R25 ;  /* 0x0000000c0e1b7223 */ /* 0x040fe20000010819 */
[----:B------:R-:W-:Y:S02]  /*ce70*/  HADD2.F32 R12, -RZ, R21.H1_H1 ;  /* 0x30000015ff0c7230 */ /* 0x000fe40000004100 */
[----:B------:R-:W-:Y:S01]  /*ce80*/  FFMA.FTZ R32, R14, R13, R5 ;  /* 0x0000000d0e207223 */ /* 0x000fe20000010005 */
[----:B------:R-:W-:-:S02]  /*ce90*/  HADD2.F32 R15, -RZ, R15.H0_H0 ;  /* 0x2000000fff0f7230 */ /* 0x000fc40000004100 */
[C---:B------:R-:W-:Y:S01]  /*cea0*/  FMUL.FTZ R34, R3.reuse, R24 ;  /* 0x0000001803227220 */ /* 0x040fe20000410000 */
[----:B------:R-:W-:Y:S01]  /*ceb0*/  F2FP.F16.E4M3.UNPACK_B R13, R26 ;  /* 0x0000001aff0d723e */ /* 0x000fe200020006ff */
[-C--:B------:R-:W-:Y:S01]  /*cec0*/  FMUL.FTZ R14, R3, R12.reuse ;  /* 0x0000000c030e7220 */ /* 0x080fe20000410000 */
[----:B------:R-:W-:Y:S02]  /*ced0*/  HADD2.F32 R5, -RZ, R4.H1_H1 ;  /* 0x30000004ff057230 */ /* 0x000fe40000004100 */
        /* <DEDUP_REMOVED lines=8> */
[C---:B------:R-:W-:Y:S01]  /*cf60*/  FMUL.FTZ R15, R5.reuse, R21 ;  /* 0x00000015050f7220 */ /* 0x040fe20000410000 */
[----:B------:R-:W-:Y:S02]  /*cf70*/  HADD2.F32 R3, -RZ, R0.H1_H1 ;  /* 0x30000000ff037230 */ /* 0x000fe40000004100 */
[----:B------:R-:W-:Y:S02]  /*cf80*/  HADD2.F32 R12, -RZ, R12.H0_H0 ;  /* 0x2000000cff0c7230 */ /* 0x000fe40000004100 */
[-C--:B------:R-:W-:Y:S01]  /*cf90*/  FMUL.FTZ R25, R5, R13.reuse ;  /* 0x0000000d05197220 */ /* 0x080fe20000410000 */
        /* <DEDUP_REMOVED lines=8> */
[----:B------:R-:W-:-:S02]  /*d020*/  HADD2.F32 R4, -RZ, R20.H1_H1 ;  /* 0x30000014ff047230 */ /* 0x000fc40000004100 */
[--C-:B------:R-:W-:Y:S02]  /*d030*/  HADD2.F32 R3, -RZ, R7.reuse.H1_H1 ;  /* 0x30000007ff037230 */ /* 0x100fe40000004100 */
[--C-:B------:R-:W-:Y:S02]  /*d040*/  HADD2.F32 R12, -RZ, R26.reuse.H1_H1 ;  /* 0x3000001aff0c7230 */ /* 0x100fe40000004100 */
[----:B------:R-:W-:Y:S02]  /*d050*/  HADD2.F32 R13, -RZ, R26.H0_H0 ;  /* 0x2000001aff0d7230 */ /* 0x000fe40000004100 */
[C---:B------:R-:W-:Y:S01]  /*d060*/  FMUL.FTZ R21, R3.reuse, R4 ;  /* 0x0000000403157220 */ /* 0x040fe20000410000 */
[----:B------:R-:W-:Y:S02]  /*d070*/  HADD2.F32 R0, -RZ, R6.H1_H1 ;  /* 0x30000006ff007230 */ /* 0x000fe40000004100 */
[----:B------:R-:W-:Y:S02]  /*d080*/  HADD2.F32 R5, -RZ, R20.H0_H0 ;  /* 0x20000014ff057230 */ /* 0x000fe40000004100 */
[----:B------:R-:W-:Y:S01]  /*d090*/  FMUL.FTZ R20, R3, R12 ;  /* 0x0000000c03147220 */ /* 0x000fe20000410000 */
[----:B------:R-:W-:-:S02]  /*d0a0*/  HADD2.F32 R7, -RZ, R7.H0_H0 ;  /* 0x20000007ff077230 */ /* 0x000fc40000004100 */
[C---:B------:R-:W-:Y:S01]  /*d0b0*/  FMUL.FTZ R3, R0.reuse, R13 ;  /* 0x0000000d00037220 */ /* 0x040fe20000410000 */
[----:B------:R-:W-:Y:S02]  /*d0c0*/  HADD2.F32 R6, -RZ, R6.H0_H0 ;  /* 0x20000006ff067230 */ /* 0x000fe40000004100 */
[-C--:B------:R-:W-:Y:S01]  /*d0d0*/  FMUL.FTZ R0, R0, R5.reuse ;  /* 0x0000000500007220 */ /* 0x080fe20000410000 */
[C---:B------:R-:W-:Y:S01]  /*d0e0*/  FFMA.FTZ R20, R7.reuse, R4, -R20 ;  /* 0x0000000407147223 */ /* 0x040fe20000010814 */
[----:B------:R-:W-:Y:S01]  /*d0f0*/  FFMA.FTZ R21, R7, R12, R21 ;  /* 0x0000000c07157223 */ /* 0x000fe20000010015 */
[C---:B------:R-:W-:Y:S01]  /*d100*/  FFMA.FTZ R5, R6.reuse, R5, -R3 ;  /* 0x0000000506057223 */ /* 0x040fe20000010803 */
[----:B------:R-:W-:Y:S01]  /*d110*/  FFMA.FTZ R0, R6, R13, R0 ;  /* 0x0000000d06007223 */ /* 0x000fe20000010000 */
[----:B------:R-:W-:Y:S02]  /*d120*/  F2FP.SATFINITE.E4M3.F32.PACK_AB_MERGE_C R6, R30, R31, RZ ;  /* 0x0000001f1e06723e */ /* 0x000fe400048070ff */
[----:B------:R-:W-:-:S02]  /*d130*/  F2FP.SATFINITE.E4M3.F32.PACK_AB_MERGE_C R7, R33, R34, RZ ;  /* 0x000000222107723e */ /* 0x000fc400048070ff */
[----:B------:R-:W-:Y:S02]  /*d140*/  F2FP.SATFINITE.E4M3.F32.PACK_AB_MERGE_C R4, R25, R24, RZ ;  /* 0x000000181904723e */ /* 0x000fe400048070ff */
[----:B------:R-:W-:Y:S02]  /*d150*/  F2FP.SATFINITE.E4M3.F32.PACK_AB_MERGE_C R20, R21, R20, RZ ;  /* 0x000000141514723e */ /* 0x000fe400048070ff */
[----:B------:R-:W-:Y:S02]  /*d160*/  F2FP.SATFINITE.E4M3.F32.PACK_AB_MERGE_C R6, R28, R29, R6 ;  /* 0x0000001d1c06723e */ /* 0x000fe40004807006 */
[----:B------:R-:W-:Y:S02]  /*d170*/  F2FP.SATFINITE.E4M3.F32.PACK_AB_MERGE_C R7, R32, R27, R7 ;  /* 0x0000001b2007723e */ /* 0x000fe40004807007 */
[----:B------:R-:W-:Y:S02]  /*d180*/  F2FP.SATFINITE.E4M3.F32.PACK_AB_MERGE_C R4, R14, R15, R4 ;  /* 0x0000000f0e04723e */ /* 0x000fe40004807004 */
[----:B------:R-:W-:-:S05]  /*d190*/  F2FP.SATFINITE.E4M3.F32.PACK_AB_MERGE_C R5, R0, R5, R20 ;  /* 0x000000050005723e */ /* 0x000fca0004807014 */
[----:B------:R0:W-:Y:S02]  /*d1a0*/  STS.128 [R213+0x1b000], R4 ;  /* 0x01b00004d5007388 */ /* 0x0001e40000000c00 */
.L_x_1895:
[----:B------:R-:W-:Y:S05]  /*d1b0*/  BSYNC B1 ;  /* 0x0000000000017941 */ /* 0x000fea0003800000 */
.L_x_1894:
[----:B------:R-:W-:Y:S05]  /*d1c0*/  @P1 BRA `(.L_x_1893) ;  /* 0x0000005000201947 */ /* 0x000fea0003800000 */
[----:B0-234-:R-:W0:Y:S01]  /*d1d0*/  LDS.128 R4, [R213+0x1f000] ;  /* 0x01f00000d5047984 */ /* 0x01de220000000c00 */
[----:B-----5:R-:W-:Y:S02]  /*d1e0*/  SHF.R.U32.HI R13, RZ, 0x8, R9 ;  /* 0x00000008ff0d7819 */ /* 0x020fe40000011609 */
[----:B------:R-:W-:Y:S02]  /*d1f0*/  LOP3.LUT R12, R9, 0xff, RZ, 0xc0, !PT ;  /* 0x000000ff090c7812 */ /* 0x000fe400078ec0ff */
[----:B------:R-:W-:Y:S02]  /*d200*/  LOP3.LUT R13, R13, 0xff, RZ, 0xc0, !PT ;  /* 0x000000ff0d0d7812 */ /* 0x000fe400078ec0ff */
[----:B------:R-:W-:Y:S02]  /*d210*/  SHF.R.U32.HI R21, RZ, 0x8, R11 ;  /* 0x00000008ff157819 */ /* 0x000fe4000001160b */
[----:B------:R-:W-:Y:S02]  /*d220*/  PRMT R12, R13, 0x7604, R12 ;  /* 0x000076040d0c7816 */ /* 0x000fe4000000000c */
[----:B------:R-:W-:-:S02]  /*d230*/  SHF.R.U32.HI R24, RZ, 0x10, R9 ;  /* 0x00000010ff187819 */ /* 0x000fc40000011609 */
[----:B------:R-:W-:Y:S02]  /*d240*/  SHF.R.U32.HI R13, RZ, 0x8, R10 ;  /* 0x00000008ff0d7819 */ /* 0x000fe4000001160a */
[----:B------:R-:W-:Y:S02]  /*d250*/  SHF.R.U32.HI R3, RZ, 0x8, R8 ;  /* 0x00000008ff037819 */ /* 0x000fe40000011608 */
[----:B------:R-:W-:Y:S02]  /*d260*/  LOP3.LUT R14, R11, 0xff, RZ, 0xc0, !PT ;  /* 0x000000ff0b0e7812 */ /* 0x000fe400078ec0ff */
[----:B------:R-:W-:Y:S02]  /*d270*/  LOP3.LUT R21, R21, 0xff, RZ, 0xc0, !PT ;  /* 0x000000ff15157812 */ /* 0x000fe400078ec0ff */
[----:B------:R-:W-:Y:S02]  /*d280*/  SHF.R.U32.HI R20, RZ, 0x10, R11 ;  /* 0x00000010ff147819 */ /* 0x000fe4000001160b */
[----:B------:R-:W-:Y:S01]  /*d290*/  LOP3.LUT R15, R13, 0xff, RZ, 0xc0, !PT ;  /* 0x000000ff0d0f7812 */ /* 0x000fe200078ec0ff */
[----:B------:R-:W-:Y:S01]  /*d2a0*/  IMAD.U32 R13, R24, 0x10000, RZ ;  /* 0x00010000180d7824 */ /* 0x000fe200078e00ff */
[----:B------:R-:W-:-:S02]  /*d2b0*/  LOP3.LUT R0, R8, 0xff, RZ, 0xc0, !PT ;  /* 0x000000ff08007812 */ /* 0x000fc400078ec0ff */
[----:B------:R-:W-:Y:S02]  /*d2c0*/  LOP3.LUT R3, R3, 0xff, RZ, 0xc0, !PT ;  /* 0x000000ff03037812 */ /* 0x000fe400078ec0ff */
[----:B------:R-:W-:Y:S02]  /*d2d0*/  PRMT R14, R21, 0x7604, R14 ;  /* 0x00007604150e7816 */ /* 0x000fe4000000000e */
[----:B------:R-:W-:Y:S02]  /*d2e0*/  SHF.L.U32 R21, R20, 0x10, RZ ;  /* 0x0000001014157819 */ /* 0x000fe400000006ff */
[----:B------:R-:W-:Y:S02]  /*d2f0*/  PRMT R3, R3, 0x7604, R0 ;  /* 0x0000760403037816 */ /* 0x000fe40000000000 */
[----:B------:R-:W-:Y:S02]  /*d300*/  LOP3.LUT R0, R10, 0xff, RZ, 0xc0, !PT ;  /* 0x000000ff0a007812 */ /* 0x000fe400078ec0ff */
[----:B------:R-:W-:-:S02]  /*d310*/  LOP3.LUT R13, R12, 0xff0000, R13, 0xf8, !PT ;  /* 0x00ff00000c0d7812 */ /* 0x000fc400078ef80d */
[----:B------:R-:W-:Y:S02]  /*d320*/  LOP3.LUT R21, R14, 0xff0000, R21, 0xf8, !PT ;  /* 0x00ff00000e157812 */ /* 0x000fe400078ef815 */
[----:B------:R-:W-:Y:S02]  /*d330*/  PRMT R15, R15, 0x7604, R0 ;  /* 0x000076040f0f7816 */ /* 0x000fe40000000000 */
[----:B------:R-:W-:Y:S02]  /*d340*/  LOP3.LUT R21, R21, 0xff000000, R11, 0xf8, !PT ;  /* 0xff00000015157812 */ /* 0x000fe400078ef80b */
[----:B------:R-:W-:Y:S02]  /*d350*/  LOP3.LUT R13, R13, 0xff000000, R9, 0xf8, !PT ;  /* 0xff0000000d0d7812 */ /* 0x000fe400078ef809 */
[----:B------:R-:W-:Y:S02]  /*d360*/  LOP3.LUT R3, R3, 0xff0000, R8, 0xf8, !PT ;  /* 0x00ff000003037812 */ /* 0x000fe400078ef808 */
[----:B0-----:R-:W-:-:S02]  /*d370*/  F2FP.F16.E4M3.UNPACK_B R0, R6.H1 ;  /* 0x00000006ff00723e */ /* 0x001fc400030006ff */
[----:B------:R-:W-:Y:S02]  /*d380*/  LOP3.LUT R15, R15, 0xff0000, R10, 0xf8, !PT ;  /* 0x00ff00000f0f7812 */ /* 0x000fe400078ef80a */
[----:B------:R-:W-:Y:S01]  /*d390*/  F2FP.F16.E4M3.UNPACK_B R24, R21 ;  /* 0x00000015ff18723e */ /* 0x000fe200020006ff */
[----:B------:R-:W-:Y:S01]  /*d3a0*/  HADD2.F32 R9, -RZ, R0.H1_H1 ;  /* 0x30000000ff097230 */ /* 0x000fe20000004100 */
[----:B------:R-:W-:Y:S02]  /*d3b0*/  F2FP.F16.E4M3.UNPACK_B R14, R13 ;  /* 0x0000000dff0e723e */ /* 0x000fe400020006ff */
        /* <DEDUP_REMOVED lines=86> */
[----:B------:R0:W-:Y:S01]  /*d920*/  STS.128 [R213+0x1f000], R4 ;  /* 0x01f00004d5007388 */ /* 0x0001e20000000c00 */
[----:B------:R-:W-:Y:S05]  /*d930*/  BRA `(.L_x_1893) ;  /* 0x0000004800447947 */ /* 0x000fea0003800000 */
.L_x_1866:
        /* <DEDUP_REMOVED lines=15> */
[----:B------:R-:W-:Y:S01]  /*da30*/  IMAD R37, R3, UR5, R6 ;  /* 0x0000000503257c24 */ /* 0x000fe2000f8e0206 */
        /* <DEDUP_REMOVED lines=9> */
[----:B------:R-:W0:Y:S01]  /*dad0*/  LDC R3, c[0x0][0x3f4] ;  /* 0x0000fd00ff037b82 */ /* 0x000e220000000800 */
[----:B------:R-:W1:Y:S01]  /*dae0*/  SHFL.IDX PT, R7, R53, RZ, 0x181f ;  /* 0x00181fff35077589 */ /* 0x000e6200000e0000 */
[----:B------:R-:W-:-:S03]  /*daf0*/  IMAD R59, R189, R4, RZ ;  /* 0x00000004bd3b7224 */ /* 0x000fc600078e02ff */
[----:B------:R-:W2:Y:S04]  /*db00*/  SHFL.IDX PT, R14, R57, RZ, 0x181f ;  /* 0x00181fff390e7589 */ /* 0x000ea800000e0000 */
[----:B------:R-:W3:Y:S04]  /*db10*/  SHFL.IDX PT, R5, R37, RZ, 0x181f ;  /* 0x00181fff25057589 */ /* 0x000ee800000e0000 */
[----:B------:R-:W4:Y:S01]  /*db20*/  SHFL.IDX PT, R9, R55, RZ, 0x181f ;  /* 0x00181fff37097589 */ /* 0x000f2200000e0000 */
[----:B0-----:R-:W-:-:S04]  /*db30*/  ISETP.GE.AND P0, PT, R16, R3, PT ;  /* 0x000000031000720c */ /* 0x001fc80003f06270 */
[----:B------:R-:W-:-:S13]  /*db40*/  ISETP.GE.OR P1, PT, R10, R59, P0 ;  /* 0x0000003b0a00720c */ /* 0x000fda0000726670 */
[C---:B-1----:R-:W-:Y:S02]  /*db50*/  @!P1 IADD3 R4, P2, R16.reuse, R7, RZ ;  /* 0x0000000710049210 */ /* 0x042fe40007f5e0ff */
[----:B--2---:R-:W-:-:S03]  /*db60*/  @!P1 IADD3 R24, P3, R16, R14, RZ ;  /* 0x0000000e10189210 */ /* 0x004fc60007f7e0ff */
[--C-:B---3--:R-:W-:Y:S02]  /*db70*/  @!P1 IMAD.X R5, R5, 0x1, R17.reuse, P2 ;  /* 0x0000000105059824 */ /* 0x108fe400010e0611 */
[----:B----4-:R-:W-:-:S04]  /*db80*/  @!P1 IMAD.X R25, R9, 0x1, R17, P3 ;  /* 0x0000000109199824 */ /* 0x010fc800018e0611 */
[----:B------:R-:W2:Y:S04]  /*db90*/  @!P1 LD.E.128 R4, desc[UR36][R4.64] ;  /* 0x0000002404049980 */ /* 0x000ea8000c101d00 */
[----:B------:R-:W3:Y:S01]  /*dba0*/  @!P1 LD.E.128 R24, desc[UR36][R24.64] ;  /* 0x0000002418189980 */ /* 0x000ee2000c101d00 */
[----:B------:R-:W-:Y:S02]  /*dbb0*/  CS2R R44, SRZ ;  /* 0x00000000002c7805 */ /* 0x000fe4000001ff00 */
[----:B------:R-:W-:Y:S02]  /*dbc0*/  CS2R R46, SRZ ;  /* 0x00000000002e7805 */ /* 0x000fe4000001ff00 */
[----:B------:R-:W-:Y:S01]  /*dbd0*/  CS2R R48, SRZ ;  /* 0x0000000000307805 */ /* 0x000fe2000001ff00 */
[----:B------:R0:W1:Y:S01]  /*dbe0*/  SHFL.IDX PT, R9, R37, 0x1, 0x181f ;  /* 0x00381f0025097f89 */ /* 0x00006200000e0000 */
[----:B------:R-:W-:-:S03]  /*dbf0*/  CS2R R50, SRZ ;  /* 0x0000000000327805 */ /* 0x000fc6000001ff00 */
[----:B------:R0:W4:Y:S04]  /*dc00*/  SHFL.IDX PT, R21, R53, 0x1, 0x181f ;  /* 0x00381f0035157f89 */ /* 0x00012800000e0000 */
[----:B------:R0:W0:Y:S04]  /*dc10*/  SHFL.IDX PT, R33, R55, 0x1, 0x181f ;  /* 0x00381f0037217f89 */ /* 0x00002800000e0000 */
[----:B------:R0:W0:Y:S01]  /*dc20*/  SHFL.IDX PT, R14, R57, 0x1, 0x181f ;  /* 0x00381f00390e7f89 */ /* 0x00002200000e0000 */
[----:B--2---:R-:W-:Y:S02]  /*dc30*/  @!P1 IMAD.MOV.U32 R44, RZ, RZ, R4 ;  /* 0x000000ffff2c9224 */ /* 0x004fe400078e0004 */
[----:B------:R-:W-:Y:S01]  /*dc40*/  @!P1 IMAD.MOV.U32 R45, RZ, RZ, R5 ;  /* 0x000000ffff2d9224 */ /* 0x000fe200078e0005 */
[----:B------:R-:W-:Y:S01]  /*dc50*/  CS2R R4, SRZ ;  /* 0x0000000000047805 */ /* 0x000fe2000001ff00 */
[----:B------:R-:W-:Y:S01]  /*dc60*/  @!P1 IMAD.MOV.U32 R46, RZ, RZ, R6 ;  /* 0x000000ffff2e9224 */ /* 0x000fe200078e0006 */
[----:B---3--:R-:W-:Y:S01]  /*dc70*/  @!P1 MOV R50, R26 ;  /* 0x0000001a00329202 */ /* 0x008fe20000000f00 */
[----:B------:R-:W-:-:S02]  /*dc80*/  @!P1 IMAD.MOV.U32 R47, RZ, RZ, R7 ;  /* 0x000000ffff2f9224 */ /* 0x000fc400078e0007 */
[----:B------:R-:W-:Y:S02]  /*dc90*/  @!P1 IMAD.MOV.U32 R48, RZ, RZ, R24 ;  /* 0x000000ffff309224 */ /* 0x000fe400078e0018 */
[----:B------:R-:W-:Y:S02]  /*dca0*/  @!P1 IMAD.MOV.U32 R49, RZ, RZ, R25 ;  /* 0x000000ffff319224 */ /* 0x000fe400078e0019 */
[----:B01--4-:R-:W-:-:S07]  /*dcb0*/  @!P1 IMAD.MOV.U32 R51, RZ, RZ, R27 ;  /* 0x000000ffff339224 */ /* 0x013fce00078e001b */
.L_x_2249:
[----:B------:R-:W-:Y:S01]  /*dcc0*/  VIADD R6, R10, 0x20 ;  /* 0x000000200a067836 */ /* 0x000fe20000000000 */
[----:B------:R-:W-:Y:S01]  /*dcd0*/  BSSY B1, `(.L_x_1897) ;  /* 0x0000010000017945 */ /* 0x000fe20003800000 */
[----:B------:R-:W-:Y:S02]  /*dce0*/  CS2R R28, SRZ ;  /* 0x00000000001c7805 */ /* 0x000fe4000001ff00 */
[----:B------:R-:W-:Y:S02]  /*dcf0*/  CS2R R30, SRZ ;  /* 0x00000000001e7805 */ /* 0x000fe4000001ff00 */
[----:B------:R-:W-:Y:S02]  /*dd00*/  ISETP.GE.AND P1, PT, R6, R59, PT ;  /* 0x0000003b0600720c */ /* 0x000fe40003f26270 */
[----:B------:R-:W-:-:S11]  /*dd10*/  CS2R R6, SRZ ;  /* 0x0000000000067805 */ /* 0x000fd6000001ff00 */
[----:B------:R-:W-:Y:S05]  /*dd20*/  @P1 BRA `(.L_x_1898) ;  /* 0x0000000000281947 */ /* 0x000fea0003800000 */
[----:B------:R-:W-:Y:S02]  /*dd30*/  CS2R R6, SRZ ;  /* 0x0000000000067805 */ /* 0x000fe4000001ff00 */
[----:B------:R-:W-:Y:S02]  /*dd40*/  CS2R R28, SRZ ;  /* 0x00000000001c7805 */ /* 0x000fe4000001ff00 */
[----:B------:R-:W-:Y:S01]  /*dd50*/  CS2R R30, SRZ ;  /* 0x00000000001e7805 */ /* 0x000fe2000001ff00 */
[----:B------:R-:W-:Y:S06]  /*dd60*/  @P0 BRA `(.L_x_1898) ;  /* 0x0000000000180947 */ /* 0x000fec0003800000 */
[C---:B------:R-:W-:Y:S02]  /*dd70*/  IADD3 R28, P1, R16.reuse, R21, RZ ;  /* 0x00000015101c7210 */ /* 0x040fe40007f3e0ff */
[----:B------:R-:W-:-:S03]  /*dd80*/  IADD3 R4, P2, R16, R14, RZ ;  /* 0x0000000e10047210 */ /* 0x000fc60007f5e0ff */
[--C-:B------:R-:W-:Y:S02]  /*dd90*/  IMAD.X R29, R9, 0x1, R17.reuse, P1 ;  /* 0x00000001091d7824 */ /* 0x100fe400008e0611 */
[----:B------:R-:W-:-:S04]  /*dda0*/  IMAD.X R5, R33, 0x1, R17, P2 ;  /* 0x0000000121057824 */ /* 0x000fc800010e0611 */
[----:B------:R-:W5:Y:S04]  /*ddb0*/  LD.E.128 R28, desc[UR36][R28.64] ;  /* 0x000000241c1c7980 */ /* 0x000f68000c101d00 */
[----:B------:R-:W5:Y:S02]  /*ddc0*/  LD.E.128 R4, desc[UR36][R4.64] ;  /* 0x0000002404047980 */ /* 0x000f64000c101d00 */
.L_x_1898:
[----:B------:R-:W-:Y:S05]  /*ddd0*/  BSYNC B1 ;  /* 0x0000000000017941 */ /* 0x000fea0003800000 */
.L_x_1897:
[----:B------:R-:W-:-:S03]  /*dde0*/  UMOV UR4, 0xffffffff ;  /* 0xffffffff00047882 */ /* 0x000fc60000000000 */
[----:B------:R-:W-:Y:S05]  /*ddf0*/  BRA.DIV UR4, `(.L_x_1899) ;  /* 0x000001f604647947 */ /* 0x000fea000b800000 */
[----:B------:R-:W0:Y:S01]  /*de00*/  SHFL.IDX PT, R21, R53, 0x2, 0x181f ;  /* 0x00581f0035157f89 */ /* 0x000e2200000e0000 */
[----:B------:R-:W-:-:S03]  /*de10*/  VIADD R8, R10, 0x40 ;  /* 0x000000400a087836 */ /* 0x000fc60000000000 */
[----:B------:R-:W1:Y:S02]  /*de20*/  SHFL.IDX PT, R14, R57, 0x2, 0x181f ;  /* 0x00581f00390e7f89 */ /* 0x000e6400000e0000 */
[----:B------:R-:W-:Y:S02]  /*de30*/  ISETP.GE.OR P1, PT, R8, R59, P0 ;  /* 0x0000003b0800720c */ /* 0x000fe40000726670 */
[----:B------:R-:W2:Y:S04]  /*de40*/  SHFL.IDX PT, R9, R37, 0x2, 0x181f ;  /* 0x00581f0025097f89 */ /* 0x000ea800000e0000 */
[----:B------:R-:W3:Y:S07]  /*de50*/  SHFL.IDX PT, R25, R55, 0x2, 0x181f ;  /* 0x00581f0037197f89 */ /* 0x000eee00000e0000 */
[----:B0-----:R-:W-:-:S02]  /*de60*/  @!P1 IADD3 R24, P2, R16, R21, RZ ;  /* 0x0000001510189210 */ /* 0x001fc40007f5e0ff */
[----:B-1----:R-:W-:-:S03]  /*de70*/  @!P1 IADD3 R32, P3, R16, R14, RZ ;  /* 0x0000000e10209210 */ /* 0x002fc60007f7e0ff */
[--C-:B--2---:R-:W-:Y:S02]  /*de80*/  @!P1 IMAD.X R9, R9, 0x1, R17.reuse, P2 ;  /* 0x0000000109099824 */ /* 0x104fe400010e0611 */
[----:B---3--:R-:W-:Y:S02]  /*de90*/  @!P1 IMAD.X R33, R25, 0x1, R17, P3 ;  /* 0x0000000119219824 */ /* 0x008fe400018e0611 */
[----:B------:R-:W-:-:S04]  /*dea0*/  @!P1 IMAD.MOV.U32 R25, RZ, RZ, R9 ;  /* 0x000000ffff199224 */ /* 0x000fc800078e0009 */
[----:B------:R-:W2:Y:S04]  /*deb0*/  @!P1 LD.E.128 R32, desc[UR36][R32.64] ;  /* 0x0000002420209980 */ /* 0x000ea8000c101d00 */
[----:B------:R-:W3:Y:S04]  /*dec0*/  @!P1 LD.E.128 R24, desc[UR36][R24.64] ;  /* 0x0000002418189980 */ /* 0x000ee8000c101d00 */
[----:B------:R-:W0:Y:S04]  /*ded0*/  SHFL.IDX PT, R53, R53, 0x3, 0x181f ;  /* 0x00781f0035357f89 */ /* 0x000e2800000e0000 */
[----:B------:R-:W1:Y:S04]  /*dee0*/  SHFL.IDX PT, R37, R37, 0x3, 0x181f ;  /* 0x00781f0025257f89 */ /* 0x000e6800000e0000 */
[----:B------:R-:W4:Y:S04]  /*def0*/  SHFL.IDX PT, R57, R57, 0x3, 0x181f ;  /* 0x00781f0039397f89 */ /* 0x000f2800000e0000 */
[----:B------:R-:W0:Y:S01]  /*df00*/  SHFL.IDX PT, R55, R55, 0x3, 0x181f ;  /* 0x00781f0037377f89 */ /* 0x000e2200000e0000 */
[----:B------:R-:W-:-:S02]  /*df10*/  CS2R R20, SRZ ;  /* 0x0000000000147805 */ /* 0x000fc4000001ff00 */
[----:B------:R-:W-:Y:S02]  /*df20*/  CS2R R38, SRZ ;  /* 0x0000000000267805 */ /* 0x000fe4000001ff00 */
[----:B------:R-:W-:Y:S02]  /*df30*/  CS2R R40, SRZ ;  /* 0x0000000000287805 */ /* 0x000fe4000001ff00 */
[----:B------:R-:W-:Y:S02]  /*df40*/  CS2R R42, SRZ ;  /* 0x00000000002a7805 */ /* 0x000fe4000001ff00 */
[----:B------:R-:W-:Y:S01]  /*df50*/  CS2R R8, SRZ ;  /* 0x0000000000087805 */ /* 0x000fe2000001ff00 */
[----:B--2---:R-:W-:Y:S02]  /*df60*/  @!P1 IMAD.MOV.U32 R40, RZ, RZ, R32 ;  /* 0x000000ffff289224 */ /* 0x004fe400078e0020 */
[----:B------:R-:W-:Y:S02]  /*df70*/  @!P1 IMAD.MOV.U32 R41, RZ, RZ, R33 ;  /* 0x000000ffff299224 */ /* 0x000fe400078e0021 */
[----:B---3--:R-:W-:Y:S01]  /*df80*/  @!P1 IMAD.MOV.U32 R20, RZ, RZ, R24 ;  /* 0x000000ffff149224 */ /* 0x008fe200078e0018 */
[----:B------:R-:W-:Y:S01]  /*df90*/  @!P1 MOV R38, R26 ;  /* 0x0000001a00269202 */ /* 0x000fe20000000f00 */
[----:B------:R-:W-:-:S02]  /*dfa0*/  @!P1 IMAD.MOV.U32 R21, RZ, RZ, R25 ;  /* 0x000000ffff159224 */ /* 0x000fc400078e0019 */
[----:B------:R-:W-:Y:S02]  /*dfb0*/  @!P1 IMAD.MOV.U32 R39, RZ, RZ, R27 ;  /* 0x000000ffff279224 */ /* 0x000fe400078e001b */
[----:B------:R-:W-:Y:S02]  /*dfc0*/  @!P1 IMAD.MOV.U32 R42, RZ, RZ, R34 ;  /* 0x000000ffff2a9224 */ /* 0x000fe400078e0022 */
[----:B01--4-:R-:W-:-:S07]  /*dfd0*/  @!P1 IMAD.MOV.U32 R43, RZ, RZ, R35 ;  /* 0x000000ffff2b9224 */ /* 0x013fce00078e0023 */
.L_x_2259:
[----:B------:R-:W-:Y:S01]  /*dfe0*/  VIADD R10, R10, 0x60 ;  /* 0x000000600a0a7836 */ /* 0x000fe20000000000 */
[----:B------:R-:W-:Y:S01]  /*dff0*/  LEA.HI R11, R217, R217, RZ, 0x1 ;  /* 0x000000d9d90b7211 */ /* 0x000fe200078f08ff */
[----:B------:R-:W-:Y:S01]  /*e000*/  BSSY B1, `(.L_x_1900) ;  /* 0x0000013000017945 */ /* 0x000fe20003800000 */
[----:B------:R-:W-:Y:S02]  /*e010*/  CS2R R14, SRZ ;  /* 0x00000000000e7805 */ /* 0x000fe4000001ff00 */
[----:B------:R-:W-:Y:S02]  /*e020*/  ISETP.GE.AND P1, PT, R10, R59, PT ;  /* 0x0000003b0a00720c */ /* 0x000fe40003f26270 */
[----:B------:R-:W-:Y:S02]  /*e030*/  LOP3.LUT R12, R11, 0xfffffffe, RZ, 0xc0, !PT ;  /* 0xfffffffe0b0c7812 */ /* 0x000fe400078ec0ff */
[----:B------:R-:W-:-:S03]  /*e040*/  CS2R R10, SRZ ;  /* 0x00000000000a7805 */ /* 0x000fc6000001ff00 */
[----:B------:R-:W-:Y:S01]  /*e050*/  IMAD.IADD R25, R217, 0x1, -R12 ;  /* 0x00000001d9197824 */ /* 0x000fe200078e0a0c */
[----:B------:R-:W-:-:S04]  /*e060*/  CS2R R12, SRZ ;  /* 0x00000000000c7805 */ /* 0x000fc8000001ff00 */
[----:B------:R-:W-:Y:S01]  /*e070*/  SHF.L.U32 R25, R25, 0x1f, RZ ;  /* 0x0000001f19197819 */ /* 0x000fe200000006ff */
[----:B------:R-:W-:Y:S06]  /*e080*/  @P1 BRA `(.L_x_1901) ;  /* 0x0000000000281947 */ /* 0x000fec0003800000 */
        /* <DEDUP_REMOVED lines=10> */
.L_x_1901:
[----:B------:R-:W-:Y:S05]  /*e130*/  BSYNC B1 ;  /* 0x0000000000017941 */ /* 0x000fea0003800000 */
.L_x_1900:
[----:B------:R-:W0:Y:S01]  /*e140*/  SYNCS.PHASECHK.TRANS64.TRYWAIT P4, [R22+URZ+0x28400], R25 ;  /* 0x02840019160075a7 */ /* 0x000e22000808017f */
[----:B------:R-:W-:Y:S01]  /*e150*/  VIADD R26, R187, 0x20 ;  /* 0x00000020bb1a7836 */ /* 0x000fe20000000000 */
[----:B------:R-:W-:Y:S01]  /*e160*/  VIADDMNMX R24, R59, -R201, 0x80, PT ;  /* 0x000000803b187446 */ /* 0x000fe200038009c9 */
[C---:B------:R-:W-:Y:S01]  /*e170*/  VIADD R37, R187.reuse, 0x60 ;  /* 0x00000060bb257836 */ /* 0x040fe20000000000 */
[C---:B------:R-:W-:Y:S01]  /*e180*/  IADD3 R52, R187.reuse, 0x40, RZ ;  /* 0x00000040bb347810 */ /* 0x040fe20007ffe0ff */
[----:B------:R-:W-:Y:S01]  /*e190*/  BSSY B1, `(.L_x_1902) ;  /* 0x0000006000017945 */ /* 0x000fe20003800000 */
[-C--:B------:R-:W-:Y:S02]  /*e1a0*/  ISETP.GE.OR P3, PT, R187, R24.reuse, P0 ;  /* 0x00000018bb00720c */ /* 0x080fe40000766670 */
[-C--:B------:R-:W-:Y:S02]  /*e1b0*/  ISETP.GE.OR P2, PT, R26, R24.reuse, P0 ;  /* 0x000000181a00720c */ /* 0x080fe40000746670 */
[----:B------:R-:W-:-:S02]  /*e1c0*/  ISETP.GE.OR P1, PT, R52, R24, P0 ;  /* 0x000000183400720c */ /* 0x000fc40000726670 */
[----:B------:R-:W-:Y:S01]  /*e1d0*/  ISETP.GE.OR P0, PT, R37, R24, P0 ;  /* 0x000000182500720c */ /* 0x000fe20000706670 */
[----:B0-----:R-:W-:-:S12]  /*e1e0*/  @!P4 BRA `(.L_x_1903) ;  /* 0x000001f40084c947 */ /* 0x001fd80003800000 */
.L_x_2260:
[----:B------:R-:W-:Y:S05]  /*e1f0*/  BSYNC B1 ;  /* 0x0000000000017941 */ /* 0x000fea0003800000 */
.L_x_1902:
[----:B------:R-:W-:Y:S04]  /*e200*/  BSSY B1, `(.L_x_1904) ;  /* 0x0000101000017945 */ /* 0x000fe80003800000 */
[----:B------:R-:W-:Y:S05]  /*e210*/  @P3 BRA `(.L_x_1905) ;  /* 0x0000000c00fc3947 */ /* 0x000fea0003800000 */
[----:B------:R-:W-:Y:S02]  /*e220*/  SHF.R.U32.HI R24, RZ, 0x8, R44 ;  /* 0x00000008ff187819 */ /* 0x000fe4000001162c */
[----:B------:R-:W-:Y:S02]  /*e230*/  LOP3.LUT R26, R44, 0xff, RZ, 0xc0, !PT ;  /* 0x000000ff2c1a7812 */ /* 0x000fe400078ec0ff */
[----:B0-----:R-:W-:Y:S02]  /*e240*/  LOP3.LUT R25, R24, 0xff, RZ, 0xc0, !PT ;  /* 0x000000ff18197812 */ /* 0x001fe400078ec0ff */
[----:B------:R-:W-:Y:S02]  /*e250*/  LEA.HI R24, R3, R0, RZ, 0x1c ;  /* 0x0000000003187211 */ /* 0x000fe400078fe0ff */
[----:B------:R-:W-:Y:S02]  /*e260*/  PRMT R55, R25, 0x7604, R26 ;  /* 0x0000760419377816 */ /* 0x000fe4000000001a */
[----:B------:R-:W-:-:S02]  /*e270*/  SHF.R.U32.HI R27, RZ, 0x8, R45 ;  /* 0x00000008ff1b7819 */ /* 0x000fc4000001162d */
[----:B------:R-:W-:Y:S02]  /*e280*/  SHF.R.S32.HI R25, RZ, 0x1f, R24 ;  /* 0x0000001fff197819 */ /* 0x000fe40000011418 */
[----:B------:R-:W-:Y:S02]  /*e290*/  LOP3.LUT R32, R45, 0xff, RZ, 0xc0, !PT ;  /* 0x000000ff2d207812 */ /* 0x000fe400078ec0ff */
[----:B------:R-:W-:Y:S02]  /*e2a0*/  LOP3.LUT R27, R27, 0xff, RZ, 0xc0, !PT ;  /* 0x000000ff1b1b7812 */ /* 0x000fe400078ec0ff */
[----:B------:R-:W-:Y:S01]  /*e2b0*/  LEA.HI R26, R25, R24, RZ, 0x3 ;  /* 0x00000018191a7211 */ /* 0x000fe200078f18ff */
[----:B------:R-:W-:Y:S01]  /*e2c0*/  IMAD.SHL.U32 R25, R24, 0x10, RZ ;  /* 0x0000001018197824 */ /* 0x000fe200078e00ff */
[----:B------:R-:W-:Y:S02]  /*e2d0*/  PRMT R57, R27, 0x7604, R32 ;  /* 0x000076041b397816 */ /* 0x000fe40000000020 */
[----:B------:R-:W-:Y:S01]  /*e2e0*/  SHF.R.U32.HI R27, RZ, 0x8, R46 ;  /* 0x00000008ff1b7819 */ /* 0x000fe2000001162e */
[----:B------:R-:W-:Y:S01]  /*e2f0*/  IMAD.SHL.U32 R26, R26, 0x800, RZ ;  /* 0x000008001a1a7824 */ /* 0x000fe200078e00ff */
[----:B------:R-:W-:-:S02]  /*e300*/  SHF.R.U32.HI R34, RZ, 0x8, R48 ;  /* 0x00000008ff227819 */ /* 0x000fc40000011630 */
[----:B------:R-:W-:Y:S02]  /*e310*/  LOP3.LUT R25, R202, 0x70, R25, 0xf8, !PT ;  /* 0x00000070ca197812 */ /* 0x000fe400078ef819 */
[----:B------:R-:W-:Y:S02]  /*e320*/  SHF.R.U32.HI R54, RZ, 0x3, R202 ;  /* 0x00000003ff367819 */ /* 0x000fe400000116ca */
[----:B------:R-:W-:Y:S02]  /*e330*/  LOP3.LUT R32, R46, 0xff, RZ, 0xc0, !PT ;  /* 0x000000ff2e207812 */ /* 0x000fe400078ec0ff */
[----:B------:R-:W-:Y:S02]  /*e340*/  SHF.R.U32.HI R53, RZ, 0x8, R47 ;  /* 0x00000008ff357819 */ /* 0x000fe4000001162f */
[----:B------:R-:W-:Y:S02]  /*e350*/  LOP3.LUT R35, R48, 0xff, RZ, 0xc0, !PT ;  /* 0x000000ff30237812 */ /* 0x000fe400078ec0ff */
[----:B------:R-:W-:-:S02]  /*e360*/  LOP3.LUT R27, R27, 0xff, RZ, 0xc0, !PT ;  /* 0x000000ff1b1b7812 */ /* 0x000fc400078ec0ff */
[----:B------:R-:W-:Y:S02]  /*e370*/  LOP3.LUT R34, R34, 0xff, RZ, 0xc0, !PT ;  /* 0x000000ff22227812 */ /* 0x000fe400078ec0ff */
[----:B------:R-:W-:Y:S02]  /*e380*/  LOP3.LUT R25, R25, R54, RZ, 0x3c, !PT ;  /* 0x0000003619197212 */ /* 0x000fe400078e3cff */
[----:B------:R-:W-:Y:S02]  /*e390*/  LOP3.LUT R26, R26, 0xffffc000, RZ, 0xc0, !PT ;  /* 0xffffc0001a1a7812 */ /* 0x000fe400078ec0ff */
[----:B------:R-:W-:Y:S02]  /*e3a0*/  LOP3.LUT R33, R47, 0xff, RZ, 0xc0, !PT ;  /* 0x000000ff2f217812 */ /* 0x000fe400078ec0ff */
[----:B------:R-:W-:Y:S02]  /*e3b0*/  LOP3.LUT R24, R53, 0xff, RZ, 0xc0, !PT ;  /* 0x000000ff35187812 */ /* 0x000fe400078ec0ff */
[----:B------:R-:W-:-:S02]  /*e3c0*/  PRMT R59, R27, 0x7604, R32 ;  /* 0x000076041b3b7816 */ /* 0x000fc40000000020 */
[----:B------:R-:W-:Y:S02]  /*e3d0*/  PRMT R65, R34, 0x7604, R35 ;  /* 0x0000760422417816 */ /* 0x000fe40000000023 */
[----:B------:R-:W-:Y:S02]  /*e3e0*/  IADD3 R53, R25, R26, R203 ;  /* 0x0000001a19357210 */ /* 0x000fe40007ffe0cb */
[----:B------:R-:W-:Y:S02]  /*e3f0*/  SHF.R.U32.HI R32, RZ, 0x8, R49 ;  /* 0x00000008ff207819 */ /* 0x000fe40000011631 */
[----:B------:R-:W-:Y:S01]  /*e400*/  SHF.R.U32.HI R34, RZ, 0x8, R50 ;  /* 0x00000008ff227819 */ /* 0x000fe20000011632 */
[----:B------:R-:W-:Y:S01]  /*e410*/  IMAD.IADD R53, R22, 0x1, R53 ;  /* 0x0000000116357824 */ /* 0x000fe200078e0235 */
[----:B------:R-:W-:Y:S02]  /*e420*/  PRMT R63, R24, 0x7604, R33 ;  /* 0x00007604183f7816 */ /* 0x000fe40000000021 */
[----:B------:R-:W-:Y:S01]  /*e430*/  LOP3.LUT R33, R49, 0xff, RZ, 0xc0, !PT ;  /* 0x000000ff31217812 */ /* 0x000fe200078ec0ff */
[----:B------:R-:W-:Y:S01]  /*e440*/  LDS.128 R24, [R213+0x18000] ;  /* 0x01800000d5187984 */ /* 0x000fe20000000c00 */
[----:B------:R-:W-:-:S02]  /*e450*/  LOP3.LUT R35, R50, 0xff, RZ, 0xc0, !PT ;  /* 0x000000ff32237812 */ /* 0x000fc400078ec0ff */
[----:B------:R-:W-:Y:S02]  /*e460*/  LOP3.LUT R32, R32, 0xff, RZ, 0xc0, !PT ;  /* 0x000000ff20207812 */ /* 0x000fe400078ec0ff */
[----:B------:R-:W-:Y:S02]  /*e470*/  LOP3.LUT R34, R34, 0xff, RZ, 0xc0, !PT ;  /* 0x000000ff22227812 */ /* 0x000fe400078ec0ff */
[----:B------:R-:W-:Y:S02]  /*e480*/  PRMT R67, R32, 0x7604, R33 ;  /* 0x0000760420437816 */ /* 0x000fe40000000021 */
[----:B------:R-:W-:Y:S02]  /*e490*/  PRMT R69, R34, 0x7604, R35 ;  /* 0x0000760422457816 */ /* 0x000fe40000000023 */
[----:B------:R-:W0:Y:S01]  /*e4a0*/  LDS.128 R32, [R53+0x18000] ;  /* 0x0180000035207984 */ /* 0x000e220000000c00 */
[----:B------:R-:W-:Y:S02]  /*e4b0*/  SHF.R.U32.HI R56, RZ, 0x10, R45 ;  /* 0x00000010ff387819 */ /* 0x000fe4000001162d */
[----:B------:R-:W-:-:S02]  /*e4c0*/  SHF.R.U32.HI R54, RZ, 0x8, R51 ;  /* 0x00000008ff367819 */ /* 0x000fc40000011633 */
[----:B------:R-:W-:Y:S02]  /*e4d0*/  LOP3.LUT R56, R56, 0xff, RZ, 0xc0, !PT ;  /* 0x000000ff38387812 */ /* 0x000fe400078ec0ff */
[----:B------:R-:W-:Y:S02]  /*e4e0*/  SHF.R.U32.HI R58, RZ, 0x10, R46 ;  /* 0x00000010ff3a7819 */ /* 0x000fe4000001162e */
[----:B------:R-:W-:Y:S02]  /*e4f0*/  LOP3.LUT R61, R51, 0xff, RZ, 0xc0, !PT ;  /* 0x000000ff333d7812 */ /* 0x000fe400078ec0ff */
[----:B------:R-:W-:Y:S02]  /*e500*/  LOP3.LUT R54, R54, 0xff, RZ, 0xc0, !PT ;  /* 0x000000ff36367812 */ /* 0x000fe400078ec0ff */
[----:B------:R-:W-:Y:S02]  /*e510*/  PRMT R57, R56, 0x7054, R57 ;  /* 0x0000705438397816 */ /* 0x000fe40000000039 */
[----:B------:R-:W-:-:S02]  /*e520*/  SHF.R.U32.HI R56, RZ, 0x10, R49 ;  /* 0x00000010ff387819 */ /* 0x000fc40000011631 */
[----:B------:R-:W-:Y:S02]  /*e530*/  LOP3.LUT R58, R58, 0xff, RZ, 0xc0, !PT ;  /* 0x000000ff3a3a7812 */ /* 0x000fe400078ec0ff */
[----:B------:R-:W-:Y:S02]  /*e540*/  PRMT R62, R54, 0x7604, R61 ;  /* 0x00007604363e7816 */ /* 0x000fe4000000003d */
[----:B------:R-:W-:Y:S02]  /*e550*/  SHF.R.U32.HI R54, RZ, 0x10, R44 ;  /* 0x00000010ff367819 */ /* 0x000fe4000001162c */
[----:B------:R-:W-:Y:S02]  /*e560*/  LOP3.LUT R56, R56, 0xff, RZ, 0xc0, !PT ;  /* 0x000000ff38387812 */ /* 0x000fe400078ec0ff */
[----:B------:R-:W-:Y:S02]  /*e570*/  PRMT R61, R58, 0x7054, R59 ;  /* 0x000070543a3d7816 */ /* 0x000fe4000000003b */
[----:B------:R-:W-:-:S02]  /*e580*/  SHF.R.U32.HI R59, RZ, 0x10, R51 ;  /* 0x00000010ff3b7819 */ /* 0x000fc40000011633 */
[----:B------:R-:W-:Y:S02]  /*e590*/  SHF.R.U32.HI R60, RZ, 0x10, R47 ;  /* 0x00000010ff3c7819 */ /* 0x000fe4000001162f */
[----:B------:R-:W-:Y:S02]  /*e5a0*/  LOP3.LUT R54, R54, 0xff, RZ, 0xc0, !PT ;  /* 0x000000ff36367812 */ /* 0x000fe400078ec0ff */
[----:B------:R-:W-:Y:S02]  /*e5b0*/  SHF.R.U32.HI R58, RZ, 0x10, R50 ;  /* 0x00000010ff3a7819 */ /* 0x000fe40000011632 */
[----:B------:R-:W-:Y:S02]  /*e5c0*/  PRMT R67, R56, 0x7054, R67 ;  /* 0x0000705438437816 */ /* 0x000fe40000000043 */
[----:B------:R-:W-:Y:S02]  /*e5d0*/  LOP3.LUT R59, R59, 0xff, RZ, 0xc0, !PT ;  /* 0x000000ff3b3b7812 */ /* 0x000fe400078ec0ff */
[----:B------:R-:W-:-:S02]  /*e5e0*/  LOP3.LUT R60, R60, 0xff, RZ, 0xc0, !PT ;  /* 0x000000ff3c3c7812 */ /* 0x000fc400078ec0ff */
[----:B------:R-:W-:Y:S02]  /*e5f0*/  PRMT R55, R54, 0x7054, R55 ;  /* 0x0000705436377816 */ /* 0x000fe40000000037 */
[----:B------:R-:W-:Y:S02]  /*e600*/  LOP3.LUT R58, R58, 0xff, RZ, 0xc0, !PT ;  /* 0x000000ff3a3a7812 */ /* 0x000fe400078ec0ff */
[----:B------:R-:W-:Y:S02]  /*e610*/  SHF.R.U32.HI R54, RZ, 0x10, R48 ;  /* 0x00000010ff367819 */ /* 0x000fe40000011630 */
[----:B------:R-:W-:Y:S02]  /*e620*/  LOP3.LUT R67, R67, 0xff000000, R49, 0xf8, !PT ;  /* 0xff00000043437812 */ /* 0x000fe400078ef831 */
[----:B------:R-:W-:Y:S02]  /*e630*/  PRMT R71, R59, 0x7054, R62 ;  /* 0x000070543b477816 */ /* 0x000fe4000000003e */
[----:B------:R-:W-:-:S02]  /*e640*/  PRMT R63, R60, 0x7054, R63 ;  /* 0x000070543c3f7816 */ /* 0x000fc4000000003f */
[----:B------:R-:W-:Y:S02]  /*e650*/  PRMT R69, R58, 0x7054, R69 ;  /* 0x000070543a457816 */ /* 0x000fe40000000045 */
[----:B------:R-:W-:Y:S02]  /*e660*/  LOP3.LUT R59, R57, 0xff000000, R45, 0xf8, !PT ;  /* 0xff000000393b7812 */ /* 0x000fe400078ef82d */
[----:B------:R-:W-:Y:S02]  /*e670*/  LOP3.LUT R54, R54, 0xff, RZ, 0xc0, !PT ;  /* 0x000000ff36367812 */ /* 0x000fe400078ec0ff */
[----:B------:R-:W-:Y:S02]  /*e680*/  F2FP.F16.E4M3.UNPACK_B R68, R67 ;  /* 0x00000043ff44723e */ /* 0x000fe400020006ff */
[----:B0-----:R-:W-:Y:S02]  /*e690*/  F2FP.F16.E4M3.UNPACK_B R56, R33 ;  /* 0x00000021ff38723e */ /* 0x001fe400020006ff */
[----:B------:R-:W-:-:S02]  /*e6a0*/  LOP3.LUT R60, R63, 0xff000000, R47, 0xf8, !PT ;  /* 0xff0000003f3c7812 */ /* 0x000fc400078ef82f */
[----:B------:R-:W-:Y:S01]  /*e6b0*/  LOP3.LUT R45, R69, 0xff000000, R50, 0xf8, !PT ;  /* 0xff000000452d7812 */ /* 0x000fe200078ef832 */
[--C-:B------:R-:W-:Y:S01]  /*e6c0*/  HADD2.F32 R69, -RZ, R68.reuse.H0_H0 ;  /* 0x20000044ff457230 */ /* 0x100fe20000004100 */
[----:B------:R-:W-:Y:S01]  /*e6d0*/  F2FP.F16.E4M3.UNPACK_B R62, R59 ;  /* 0x0000003bff3e723e */ /* 0x000fe200020006ff */
[----:B------:R-:W-:Y:S01]  /*e6e0*/  HADD2.F32 R68, -RZ, R68.H1_H1 ;  /* 0x30000044ff447230 */ /* 0x000fe20000004100 */
[----:B------:R-:W-:Y:S02]  /*e6f0*/  PRMT R65, R54, 0x7054, R65 ;  /* 0x0000705436417816 */ /* 0x000fe40000000041 */
[-C--:B------:R-:W-:Y:S01]  /*e700*/  F2FP.F16.E4M3.UNPACK_B R47, R25.reuse ;  /* 0x00000019ff2f723e */ /* 0x080fe200020006ff */
[----:B------:R-:W-:Y:S01]  /*e710*/  HADD2.F32 R66, -RZ, R62.H0_H0 ;  /* 0x2000003eff427230 */ /* 0x000fe20000004100 */
[----:B------:R-:W-:Y:S01]  /*e720*/  F2FP.F16.E4M3.UNPACK_B R50, R25.H1 ;  /* 0x00000019ff32723e */ /* 0x000fe200030006ff */
[----:B------:R-:W-:Y:S01]  /*e730*/  HADD2.F32 R25, -RZ, R56.H0_H0 ;  /* 0x20000038ff197230 */ /* 0x000fe20000004100 */
[----:B------:R-:W-:Y:S01]  /*e740*/  LOP3.LUT R54, R55, 0xff000000, R44, 0xf8, !PT ;  /* 0xff00000037367812 */ /* 0x000fe200078ef82c */
[----:B------:R-:W-:Y:S01]  /*e750*/  HADD2.F32 R62, -RZ, R62.H1_H1 ;  /* 0x3000003eff3e7230 */ /* 0x000fe20000004100 */
[----:B------:R-:W-:Y:S01]  /*e760*/  LOP3.LUT R55, R65, 0xff000000, R48, 0xf8, !PT ;  /* 0xff00000041377812 */ /* 0x000fe200078ef830 */
[--C-:B------:R-:W-:Y:S01]  /*e770*/  HADD2.F32 R48, -RZ, R47.reuse.H0_H0 ;  /* 0x2000002fff307230 */ /* 0x100fe20000004100 */
[----:B------:R-:W-:Y:S01]  /*e780*/  F2FP.F16.E4M3.UNPACK_B R57, R33.H1 ;  /* 0x00000021ff39723e */ /* 0x000fe200030006ff */
[C---:B------:R-:W-:Y:S01]  /*e790*/  FMUL.FTZ R33, R25.reuse, R69 ;  /* 0x0000004519217220 */ /* 0x040fe20000410000 */
[-C--:B------:R-:W-:Y:S01]  /*e7a0*/  F2FP.F16.E4M3.UNPACK_B R49, R32.reuse ;  /* 0x00000020ff31723e */ /* 0x080fe200020006ff */
[----:B------:R-:W-:Y:S01]  /*e7b0*/  HADD2.F32 R56, -RZ, R56.H1_H1 ;  /* 0x30000038ff387230 */ /* 0x000fe20000004100 */
[----:B------:R-:W-:Y:S01]  /*e7c0*/  F2FP.F16.E4M3.UNPACK_B R58, R32.H1 ;  /* 0x00000020ff3a723e */ /* 0x000fe200030006ff */
[-C--:B------:R-:W-:Y:S01]  /*e7d0*/  FMUL.FTZ R32, R25, R66.reuse ;  /* 0x0000004219207220 */ /* 0x080fe20000410000 */
[C---:B------:R-:W-:Y:S01]  /*e7e0*/  FFMA.FTZ R25, R48.reuse, R66, -R33 ;  /* 0x0000004230197223 */ /* 0x040fe20000010821 */
[----:B------:R-:W-:Y:S01]  /*e7f0*/  F2FP.F16.E4M3.UNPACK_B R66, R67.H1 ;  /* 0x00000043ff42723e */ /* 0x000fe200030006ff */
[----:B------:R-:W-:Y:S01]  /*e800*/  HADD2.F32 R47, -RZ, R47.H1_H1 ;  /* 0x3000002fff2f7230 */ /* 0x000fe20000004100 */
[----:B------:R-:W-:Y:S01]  /*e810*/  F2FP.F16.E4M3.UNPACK_B R59, R59.H1 ;  /* 0x0000003bff3b723e */ /* 0x000fe200030006ff */
[----:B------:R-:W-:Y:S01]  /*e820*/  FFMA.FTZ R33, R48, R69, R32 ;  /* 0x0000004530217223 */ /* 0x000fe20000010020 */
[----:B------:R-:W-:Y:S01]  /*e830*/  HADD2.F32 R32, -RZ, R57.H0_H0 ;  /* 0x20000039ff207230 */ /* 0x000fe20000004100 */
[----:B------:R-:W-:Y:S01]  /*e840*/  LOP3.LUT R44, R61, 0xff000000, R46, 0xf8, !PT ;  /* 0xff0000003d2c7812 */ /* 0x000fe200078ef82e */
[----:B------:R-:W-:Y:S01]  /*e850*/  HADD2.F32 R69, -RZ, R66.H0_H0 ;  /* 0x20000042ff457230 */ /* 0x000fe20000004100 */
[-C--:B------:R-:W-:Y:S01]  /*e860*/  F2FP.F16.E4M3.UNPACK_B R61, R27.reuse ;  /* 0x0000001bff3d723e */ /* 0x080fe200020006ff */
[----:B------:R-:W-:Y:S01]  /*e870*/  HADD2.F32 R67, -RZ, R59.H0_H0 ;  /* 0x2000003bff437230 */ /* 0x000fe20000004100 */
[----:B------:R-:W-:Y:S01]  /*e880*/  F2FP.F16.E4M3.UNPACK_B R64, R27.H1 ;  /* 0x0000001bff40723e */ /* 0x000fe200030006ff */
[----:B------:R-:W-:Y:S01]  /*e890*/  HADD2.F32 R48, -RZ, R50.H0_H0 ;  /* 0x20000032ff307230 */ /* 0x000fe20000004100 */
[-C--:B------:R-:W-:Y:S01]  /*e8a0*/  F2FP.F16.E4M3.UNPACK_B R63, R35.reuse ;  /* 0x00000023ff3f723e */ /* 0x080fe200020006ff */
[----:B------:R-:W-:Y:S01]  /*e8b0*/  FMUL.FTZ R73, R56, R62 ;  /* 0x0000003e38497220 */ /* 0x000fe20000410000 */
[----:B------:R-:W-:Y:S01]  /*e8c0*/  F2FP.F16.E4M3.UNPACK_B R65, R35.H1 ;  /* 0x00000023ff41723e */ /* 0x000fe200030006ff */
[----:B------:R-:W-:Y:S01]  /*e8d0*/  FMUL.FTZ R75, R32, R69 ;  /* 0x00000045204b7220 */ /* 0x000fe20000410000 */
[-C--:B------:R-:W-:Y:S01]  /*e8e0*/  F2FP.F16.E4M3.UNPACK_B R27, R34.reuse ;  /* 0x00000022ff1b723e */ /* 0x080fe200020006ff */
[----:B------:R-:W-:Y:S01]  /*e8f0*/  HADD2.F32 R57, -RZ, R57.H1_H1 ;  /* 0x30000039ff397230 */ /* 0x000fe20000004100 */
[----:B------:R-:W-:Y:S01]  /*e900*/  F2FP.F16.E4M3.UNPACK_B R35, R34.H1 ;  /* 0x00000022ff23723e */ /* 0x000fe200030006ff */
[-C--:B------:R-:W-:Y:S01]  /*e910*/  FMUL.FTZ R34, R56, R68.reuse ;  /* 0x0000004438227220 */ /* 0x080fe20000410000 */
[-C--:B------:R-:W-:Y:S01]  /*e920*/  FMUL.FTZ R56, R32, R67.reuse ;  /* 0x0000004320387220 */ /* 0x080fe20000410000 */
[----:B------:R-:W-:Y:S01]  /*e930*/  LOP3.LUT R71, R71, 0xff000000, R51, 0xf8, !PT ;  /* 0xff00000047477812 */ /* 0x000fe200078ef833 */
[C---:B------:R-:W-:Y:S01]  /*e940*/  FFMA.FTZ R32, R47.reuse, R68, R73 ;  /* 0x000000442f207223 */ /* 0x040fe20000010049 */
[----:B------:R-:W-:Y:S01]  /*e950*/  FFMA.FTZ R34, R47, R62, -R34 ;  /* 0x0000003e2f227223 */ /* 0x000fe20000010822 */
[C---:B------:R-:W-:Y:S01]  /*e960*/  FFMA.FTZ R47, R48.reuse, R67, -R75 ;  /* 0x00000043302f7223 */ /* 0x040fe2000001084b */
[----:B------:R-:W-:Y:S01]  /*e970*/  FFMA.FTZ R48, R48, R69, R56 ;  /* 0x0000004530307223 */ /* 0x000fe20000010038 */
[----:B------:R-:W-:Y:S01]  /*e980*/  HADD2.F32 R68, -RZ, R66.H1_H1 ;  /* 0x30000042ff447230 */ /* 0x000fe20000004100 */
[----:B------:R-:W-:Y:S01]  /*e990*/  F2FP.F16.E4M3.UNPACK_B R69, R71 ;  /* 0x00000047ff45723e */ /* 0x000fe200020006ff */
[----:B------:R-:W-:Y:S01]  /*e9a0*/  HADD2.F32 R59, -RZ, R59.H1_H1 ;  /* 0x3000003bff3b7230 */ /* 0x000fe20000004100 */
[----:B------:R-:W-:Y:S01]  /*e9b0*/  F2FP.F16.E4M3.UNPACK_B R66, R60 ;  /* 0x0000003cff42723e */ /* 0x000fe200020006ff */
[----:B------:R-:W-:-:S02]  /*e9c0*/  HADD2.F32 R56, -RZ, R63.H0_H0 ;  /* 0x2000003fff387230 */ /* 0x000fc40000004100 */
[C---:B------:R-:W-:Y:S01]  /*e9d0*/  FMUL.FTZ R75, R57.reuse, R68 ;  /* 0x00000044394b7220 */ /* 0x040fe20000410000 */
[----:B------:R-:W-:Y:S02]  /*e9e0*/  HADD2.F32 R73, -RZ, R69.H0_H0 ;  /* 0x20000045ff497230 */ /* 0x000fe40000004100 */
[----:B------:R-:W-:Y:S01]  /*e9f0*/  FMUL.FTZ R57, R57, R59 ;  /* 0x0000003b39397220 */ /* 0x000fe20000410000 */
[----:B------:R-:W-:Y:S01]  /*ea00*/  HADD2.F32 R67, -RZ, R66.H0_H0 ;  /* 0x20000042ff437230 */ /* 0x000fe20000004100 */
[----:B------:R-:W-:Y:S01]  /*ea10*/  F2FP.F16.E4M3.UNPACK_B R51, R24.H1 ;  /* 0x00000018ff33723e */ /* 0x000fe200030006ff */
        /* <DEDUP_REMOVED lines=8> */
[----:B------:R-:W-:Y:S01]  /*eaa0*/  FFMA.FTZ R50, R62, R73, R70 ;  /* 0x000000493e327223 */ /* 0x000fe20000010046 */
[----:B------:R-:W-:Y:S01]  /*eab0*/  HADD2.F32 R67, -RZ, R66.H1_H1 ;  /* 0x30000042ff437230 */ /* 0x000fe20000004100 */
[----:B------:R-:W-:Y:S01]  /*eac0*/  F2FP.F16.E4M3.UNPACK_B R70, R71.H1 ;  /* 0x00000047ff46723e */ /* 0x000fe200030006ff */
[----:B------:R-:W-:Y:S01]  /*ead0*/  HADD2.F32 R62, -RZ, R65.H0_H0 ;  /* 0x20000041ff3e7230 */ /* 0x000fe20000004100 */
[----:B------:R-:W-:Y:S01]  /*eae0*/  F2FP.F16.E4M3.UNPACK_B R66, R60.H1 ;  /* 0x0000003cff42723e */ /* 0x000fe200030006ff */
[----:B------:R-:W-:Y:S01]  /*eaf0*/  HADD2.F32 R60, -RZ, R63.H1_H1 ;  /* 0x3000003fff3c7230 */ /* 0x000fe20000004100 */
[----:B------:R-:W-:Y:S01]  /*eb00*/  F2FP.F16.E4M3.UNPACK_B R46, R24 ;  /* 0x00000018ff2e723e */ /* 0x000fe200020006ff */
[----:B------:R-:W-:Y:S01]  /*eb10*/  HADD2.F32 R71, -RZ, R70.H0_H0 ;  /* 0x20000046ff477230 */ /* 0x000fe20000004100 */
[----:B------:R-:W-:Y:S01]  /*eb20*/  F2FP.F16.E4M3.UNPACK_B R24, R26 ;  /* 0x0000001aff18723e */ /* 0x000fe200020006ff */
[----:B------:R-:W-:-:S02]  /*eb30*/  HADD2.F32 R68, -RZ, R66.H0_H0 ;  /* 0x20000042ff447230 */ /* 0x000fc40000004100 */
[----:B------:R-:W-:Y:S01]  /*eb40*/  FMUL.FTZ R72, R60, R69 ;  /* 0x000000453c487220 */ /* 0x000fe20000410000 */
[----:B------:R-:W-:Y:S02]  /*eb50*/  HADD2.F32 R63, -RZ, R64.H0_H0 ;  /* 0x20000040ff3f7230 */ /* 0x000fe40000004100 */
[C---:B------:R-:W-:Y:S01]  /*eb60*/  FMUL.FTZ R76, R62.reuse, R71 ;  /* 0x000000473e4c7220 */ /* 0x040fe20000410000 */
[----:B------:R-:W-:Y:S02]  /*eb70*/  HADD2.F32 R61, -RZ, R61.H1_H1 ;  /* 0x3000003dff3d7230 */ /* 0x000fe40000004100 */
[-C--:B------:R-:W-:Y:S01]  /*eb80*/  FMUL.FTZ R78, R62, R68.reuse ;  /* 0x000000443e4e7220 */ /* 0x080fe20000410000 */
[----:B------:R-:W-:Y:S01]  /*eb90*/  FMUL.FTZ R74, R60, R67 ;  /* 0x000000433c4a7220 */ /* 0x000fe20000410000 */
[C---:B------:R-:W-:Y:S01]  /*eba0*/  FFMA.FTZ R62, R63.reuse, R68, -R76 ;  /* 0x000000443f3e7223 */ /* 0x040fe2000001084c */
[----:B------:R-:W-:Y:S02]  /*ebb0*/  HADD2.F32 R73, -RZ, R70.H1_H1 ;  /* 0x30000046ff497230 */ /* 0x000fe40000004100 */
[----:B------:R-:W-:Y:S01]  /*ebc0*/  FFMA.FTZ R63, R63, R71, R78 ;  /* 0x000000473f3f7223 */ /* 0x000fe2000001004e */
[----:B------:R-:W-:Y:S01]  /*ebd0*/  F2FP.F16.E4M3.UNPACK_B R71, R55.H1 ;  /* 0x00000037ff47723e */ /* 0x000fe200030006ff */
[C---:B------:R-:W-:Y:S01]  /*ebe0*/  FFMA.FTZ R60, R61.reuse, R67, -R72 ;  /* 0x000000433d3c7223 */ /* 0x040fe20000010848 */
[----:B------:R-:W-:Y:S01]  /*ebf0*/  FFMA.FTZ R61, R61, R69, R74 ;  /* 0x000000453d3d7223 */ /* 0x000fe2000001004a */
[----:B------:R-:W-:Y:S01]  /*ec00*/  HADD2.F32 R69, -RZ, R66.H1_H1 ;  /* 0x30000042ff457230 */ /* 0x000fe20000004100 */
[----:B------:R-:W-:Y:S01]  /*ec10*/  F2FP.F16.E4M3.UNPACK_B R68, R54.H1 ;  /* 0x00000036ff44723e */ /* 0x000fe200030006ff */
[----:B------:R-:W-:Y:S01]  /*ec20*/  HADD2.F32 R66, -RZ, R65.H1_H1 ;  /* 0x30000041ff427230 */ /* 0x000fe20000004100 */
[----:B------:R-:W-:Y:S01]  /*ec30*/  F2FP.F16.E4M3.UNPACK_B R26, R26.H1 ;  /* 0x0000001aff1a723e */ /* 0x000fe200030006ff */
[----:B------:R-:W-:Y:S01]  /*ec40*/  HADD2.F32 R72, -RZ, R71.H0_H0 ;  /* 0x20000047ff487230 */ /* 0x000fe20000004100 */
[----:B------:R-:W-:Y:S01]  /*ec50*/  F2FP.SATFINITE.E4M3.F32.PACK_AB_MERGE_C R47, R56, R47, RZ ;  /* 0x0000002f382f723e */ /* 0x000fe200048070ff */
[----:B------:R-:W-:-:S02]  /*ec60*/  HADD2.F32 R65, -RZ, R58.H0_H0 ;  /* 0x2000003aff417230 */ /* 0x000fc40000004100 */
[C---:B------:R-:W-:Y:S01]  /*ec70*/  FMUL.FTZ R77, R66.reuse, R73 ;  /* 0x00000049424d7220 */ /* 0x040fe20000410000 */
[----:B------:R-:W-:Y:S02]  /*ec80*/  HADD2.F32 R70, -RZ, R68.H0_H0 ;  /* 0x20000044ff467230 */ /* 0x000fe40000004100 */
[----:B------:R-:W-:Y:S01]  /*ec90*/  FMUL.FTZ R74, R66, R69 ;  /* 0x00000045424a7220 */ /* 0x000fe20000410000 */
[----:B------:R-:W-:Y:S02]  /*eca0*/  HADD2.F32 R67, -RZ, R51.H0_H0 ;  /* 0x20000033ff437230 */ /* 0x000fe40000004100 */
[C---:B------:R-:W-:Y:S01]  /*ecb0*/  FMUL.FTZ R66, R65.reuse, R72 ;  /* 0x0000004841427220 */ /* 0x040fe20000410000 */
[----:B------:R-:W-:Y:S02]  /*ecc0*/  HADD2.F32 R64, -RZ, R64.H1_H1 ;  /* 0x30000040ff407230 */ /* 0x000fe40000004100 */
[----:B------:R-:W-:Y:S01]  /*ecd0*/  FMUL.FTZ R75, R65, R70 ;  /* 0x00000046414b7220 */ /* 0x000fe20000410000 */
[----:B------:R-:W-:-:S02]  /*ece0*/  HADD2.F32 R58, -RZ, R58.H1_H1 ;  /* 0x3000003aff3a7230 */ /* 0x000fc40000004100 */
[C---:B------:R-:W-:Y:S01]  /*ecf0*/  FFMA.FTZ R66, R67.reuse, R70, -R66 ;  /* 0x0000004643427223 */ /* 0x040fe20000010842 */
[----:B------:R-:W-:Y:S02]  /*ed00*/  HADD2.F32 R70, -RZ, R71.H1_H1 ;  /* 0x30000047ff467230 */ /* 0x000fe40000004100 */
[C---:B------:R-:W-:Y:S01]  /*ed10*/  FFMA.FTZ R65, R64.reuse, R69, -R77 ;  /* 0x0000004540417223 */ /* 0x040fe2000001084d */
[----:B------:R-:W-:Y:S01]  /*ed20*/  HADD2.F32 R68, -RZ, R68.H1_H1 ;  /* 0x30000044ff447230 */ /* 0x000fe20000004100 */
[----:B------:R-:W-:Y:S01]  /*ed30*/  F2FP.F16.E4M3.UNPACK_B R71, R55 ;  /* 0x00000037ff47723e */ /* 0x000fe200020006ff */
[----:B------:R-:W-:Y:S01]  /*ed40*/  HADD2.F32 R55, -RZ, R51.H1_H1 ;  /* 0x30000033ff377230 */ /* 0x000fe20000004100 */
[----:B------:R-:W-:Y:S01]  /*ed50*/  F2FP.F16.E4M3.UNPACK_B R69, R54 ;  /* 0x00000036ff45723e */ /* 0x000fe200020006ff */
[----:B------:R-:W-:Y:S01]  /*ed60*/  FFMA.FTZ R64, R64, R73, R74 ;  /* 0x0000004940407223 */ /* 0x000fe2000001004a */
[C---:B------:R-:W-:Y:S01]  /*ed70*/  FMUL.FTZ R54, R58.reuse, R70 ;  /* 0x000000463a367220 */ /* 0x040fe20000410000 */
[----:B------:R-:W-:Y:S01]  /*ed80*/  FMUL.FTZ R73, R58, R68 ;  /* 0x000000443a497220 */ /* 0x000fe20000410000 */
[----:B------:R-:W-:Y:S01]  /*ed90*/  FFMA.FTZ R67, R67, R72, R75 ;  /* 0x0000004843437223 */ /* 0x000fe2000001004b */
[----:B------:R-:W-:-:S02]  /*eda0*/  HADD2.F32 R72, -RZ, R71.H0_H0 ;  /* 0x20000047ff487230 */ /* 0x000fc40000004100 */
[C---:B------:R-:W-:Y:S01]  /*edb0*/  FFMA.FTZ R51, R55.reuse, R68, -R54 ;  /* 0x0000004437337223 */ /* 0x040fe20000010836 */
[----:B------:R-:W-:Y:S02]  /*edc0*/  HADD2.F32 R58, -RZ, R49.H0_H0 ;  /* 0x20000031ff3a7230 */ /* 0x000fe40000004100 */
[----:B------:R-:W-:Y:S01]  /*edd0*/  FFMA.FTZ R54, R55, R70, R73 ;  /* 0x0000004637367223 */ /* 0x000fe20000010049 */
[----:B------:R-:W-:Y:S01]  /*ede0*/  HADD2.F32 R70, -RZ, R69.H0_H0 ;  /* 0x20000045ff467230 */ /* 0x000fe20000004100 */
[----:B------:R-:W-:Y:S01]  /*edf0*/  F2FP.SATFINITE.E4M3.F32.PACK_AB_MERGE_C R48, R59, R48, RZ ;  /* 0x000000303b30723e */ /* 0x000fe200048070ff */
[----:B------:R-:W-:Y:S02]  /*ee00*/  HADD2.F32 R55, -RZ, R46.H0_H0 ;  /* 0x2000002eff377230 */ /* 0x000fe40000004100 */
[C---:B------:R-:W-:Y:S01]  /*ee10*/  FMUL.FTZ R74, R58.reuse, R72 ;  /* 0x000000483a4a7220 */ /* 0x040fe20000410000 */
[----:B------:R-:W-:Y:S02]  /*ee20*/  HADD2.F32 R71, -RZ, R71.H1_H1 ;  /* 0x30000047ff477230 */ /* 0x000fe40000004100 */
[----:B------:R-:W-:Y:S01]  /*ee30*/  FMUL.FTZ R58, R58, R70 ;  /* 0x000000463a3a7220 */ /* 0x000fe20000410000 */
[----:B------:R-:W-:-:S02]  /*ee40*/  HADD2.F32 R68, -RZ, R49.H1_H1 ;  /* 0x30000031ff447230 */ /* 0x000fc40000004100 */
[C---:B------:R-:W-:Y:S01]  /*ee50*/  FFMA.FTZ R49, R55.reuse, R70, -R74 ;  /* 0x0000004637317223 */ /* 0x040fe2000001084a */
[----:B------:R-:W-:Y:S01]  /*ee60*/  HADD2.F32 R69, -RZ, R69.H1_H1 ;  /* 0x30000045ff457230 */ /* 0x000fe20000004100 */
[----:B------:R-:W-:Y:S01]  /*ee70*/  F2FP.F16.E4M3.UNPACK_B R70, R45.H1 ;  /* 0x0000002dff46723e */ /* 0x000fe200030006ff */
[----:B------:R-:W-:Y:S02]  /*ee80*/  HADD2.F32 R46, -RZ, R46.H1_H1 ;  /* 0x3000002eff2e7230 */ /* 0x000fe40000004100 */
[C---:B------:R-:W-:Y:S01]  /*ee90*/  FMUL.FTZ R73, R68.reuse, R71 ;  /* 0x0000004744497220 */ /* 0x040fe20000410000 */
[----:B------:R-:W-:Y:S01]  /*eea0*/  FFMA.FTZ R72, R55, R72, R58 ;  /* 0x0000004837487223 */ /* 0x000fe2000001003a */
[-C--:B------:R-:W-:Y:S01]  /*eeb0*/  F2FP.F16.E4M3.UNPACK_B R58, R44.reuse.H1 ;  /* 0x0000002cff3a723e */ /* 0x080fe200030006ff */
[-C--:B------:R-:W-:Y:S01]  /*eec0*/  FMUL.FTZ R68, R68, R69.reuse ;  /* 0x0000004544447220 */ /* 0x080fe20000410000 */
[----:B------:R-:W-:Y:S01]  /*eed0*/  FFMA.FTZ R74, R46, R69, -R73 ;  /* 0x000000452e4a7223 */ /* 0x000fe20000010849 */
[----:B------:R-:W-:Y:S01]  /*eee0*/  HADD2.F32 R69, -RZ, R70.H0_H0 ;  /* 0x20000046ff457230 */ /* 0x000fe20000004100 */
[----:B------:R-:W-:Y:S01]  /*eef0*/  F2FP.F16.E4M3.UNPACK_B R44, R44 ;  /* 0x0000002cff2c723e */ /* 0x000fe200020006ff */
[----:B------:R-:W-:-:S02]  /*ef00*/  HADD2.F32 R55, -RZ, R35.H0_H0 ;  /* 0x20000023ff377230 */ /* 0x000fc40000004100 */
[----:B------:R-:W-:Y:S01]  /*ef10*/  FFMA.FTZ R71, R46, R71, R68 ;  /* 0x000000472e477223 */ /* 0x000fe20000010044 */
[----:B------:R-:W-:Y:S01]  /*ef20*/  HADD2.F32 R68, -RZ, R58.H0_H0 ;  /* 0x2000003aff447230 */ /* 0x000fe20000004100 */
[----:B------:R-:W-:Y:S01]  /*ef30*/  F2FP.SATFINITE.E4M3.F32.PACK_AB_MERGE_C R54, R54, R67, RZ ;  /* 0x000000433636723e */ /* 0x000fe200048070ff */
        /* <DEDUP_REMOVED lines=9> */
[C---:B------:R-:W-:Y:S01]  /*efd0*/  FMUL.FTZ R75, R35.reuse, R70 ;  /* 0x00000046234b7220 */ /* 0x040fe20000410000 */
[----:B------:R-:W-:Y:S01]  /*efe0*/  F2FP.F16.E4M3.UNPACK_B R46, R45 ;  /* 0x0000002dff2e723e */ /* 0x000fe200020006ff */
[-C--:B------:R-:W-:Y:S01]  /*eff0*/  FMUL.FTZ R35, R35, R58.reuse ;  /* 0x0000003a23237220 */ /* 0x080fe20000410000 */
[--C-:B------:R-:W-:Y:S02]  /*f000*/  HADD2.F32 R45, -RZ, R44.reuse.H0_H0 ;  /* 0x2000002cff2d7230 */ /* 0x100fe40000004100 */
[C---:B------:R-:W-:Y:S01]  /*f010*/  FFMA.FTZ R76, R26.reuse, R58, -R75 ;  /* 0x0000003a1a4c7223 */ /* 0x040fe2000001084b */
[----:B------:R-:W-:Y:S02]  /*f020*/  HADD2.F32 R44, -RZ, R44.H1_H1 ;  /* 0x3000002cff2c7230 */ /* 0x000fe40000004100 */
[----:B------:R-:W-:Y:S01]  /*f030*/  FFMA.FTZ R75, R26, R70, R35 ;  /* 0x000000461a4b7223 */ /* 0x000fe20000010023 */
[--C-:B------:R-:W-:Y:S01]  /*f040*/  HADD2.F32 R55, -RZ, R46.reuse.H0_H0 ;  /* 0x2000002eff377230 */ /* 0x100fe20000004100 */
[----:B------:R-:W-:Y:S01]  /*f050*/  F2FP.SATFINITE.E4M3.F32.PACK_AB_MERGE_C R25, R34, R25, R47 ;  /* 0x000000192219723e */ /* 0x000fe2000480702f */
[--C-:B------:R-:W-:Y:S01]  /*f060*/  HADD2.F32 R35, -RZ, R27.reuse.H0_H0 ;  /* 0x2000001bff237230 */ /* 0x100fe20000004100 */
[----:B------:R-:W-:Y:S01]  /*f070*/  F2FP.SATFINITE.E4M3.F32.PACK_AB_MERGE_C R73, R76, R73, RZ ;  /* 0x000000494c49723e */ /* 0x000fe200048070ff */
[----:B------:R-:W-:Y:S01]  /*f080*/  HADD2.F32 R46, -RZ, R46.H1_H1 ;  /* 0x3000002eff2e7230 */ /* 0x000fe20000004100 */
[----:B------:R-:W-:Y:S01]  /*f090*/  F2FP.SATFINITE.E4M3.F32.PACK_AB_MERGE_C R68, R75, R68, RZ ;  /* 0x000000444b44723e */ /* 0x000fe200048070ff */
[----:B------:R-:W-:-:S02]  /*f0a0*/  HADD2.F32 R27, -RZ, R27.H1_H1 ;  /* 0x3000001bff1b7230 */ /* 0x000fc40000004100 */
[C---:B------:R-:W-:Y:S01]  /*f0b0*/  FMUL.FTZ R69, R35.reuse, R55 ;  /* 0x0000003723457220 */ /* 0x040fe20000410000 */
[--C-:B------:R-:W-:Y:S02]  /*f0c0*/  HADD2.F32 R26, -RZ, R24.reuse.H0_H0 ;  /* 0x20000018ff1a7230 */ /* 0x100fe40000004100 */
[-C--:B------:R-:W-:Y:S01]  /*f0d0*/  FMUL.FTZ R58, R35, R45.reuse ;  /* 0x0000002d233a7220 */ /* 0x080fe20000410000 */
[----:B------:R-:W-:Y:S02]  /*f0e0*/  HADD2.F32 R24, -RZ, R24.H1_H1 ;  /* 0x30000018ff187230 */ /* 0x000fe40000004100 */
[C---:B------:R-:W-:Y:S01]  /*f0f0*/  FMUL.FTZ R35, R27.reuse, R46 ;  /* 0x0000002e1b237220 */ /* 0x040fe20000410000 */
        /* <DEDUP_REMOVED lines=8> */
[----:B------:R-:W-:Y:S02]  /*f180*/  F2FP.SATFINITE.E4M3.F32.PACK_AB_MERGE_C R27, R60, R57, R27 ;  /* 0x000000393c1b723e */ /* 0x000fe4000480701b */
[----:B------:R-:W-:Y:S02]  /*f190*/  F2FP.SATFINITE.E4M3.F32.PACK_AB_MERGE_C R33, R32, R33, R48 ;  /* 0x000000212021723e */ /* 0x000fe40004807030 */
[----:B------:R-:W-:Y:S02]  /*f1a0*/  F2FP.SATFINITE.E4M3.F32.PACK_AB_MERGE_C R24, R74, R49, R24 ;  /* 0x000000314a18723e */ /* 0x000fe40004807018 */
[----:B------:R-:W-:-:S02]  /*f1b0*/  F2FP.SATFINITE.E4M3.F32.PACK_AB_MERGE_C R26, R26, R69, R73 ;  /* 0x000000451a1a723e */ /* 0x000fc40004807049 */
[----:B------:R-:W-:Y:S02]  /*f1c0*/  F2FP.SATFINITE.E4M3.F32.PACK_AB_MERGE_C R35, R61, R50, R35 ;  /* 0x000000323d23723e */ /* 0x000fe40004807023 */
[----:B------:R-:W-:Y:S01]  /*f1d0*/  F2FP.SATFINITE.E4M3.F32.PACK_AB_MERGE_C R32, R71, R72, R54 ;  /* 0x000000484720723e */ /* 0x000fe20004807036 */
[----:B------:R1:W-:Y:S01]  /*f1e0*/  STS.128 [R213+0x18000], R24 ;  /* 0x01800018d5007388 */ /* 0x0003e20000000c00 */
[----:B------:R-:W-:-:S05]  /*f1f0*/  F2FP.SATFINITE.E4M3.F32.PACK_AB_MERGE_C R34, R45, R58, R68 ;  /* 0x0000003a2d22723e */ /* 0x000fca0004807044 */
[----:B------:R1:W-:Y:S02]  /*f200*/  STS.128 [R53+0x18000], R32 ;  /* 0x0180002035007388 */ /* 0x0003e40000000c00 */
.L_x_1905:
[----:B------:R-:W-:Y:S05]  /*f210*/  BSYNC B1 ;  /* 0x0000000000017941 */ /* 0x000fea0003800000 */
.L_x_1904:
[----:B------:R-:W-:Y:S04]  /*f220*/  BSSY B1, `(.L_x_1906) ;  /* 0x00000fa000017945 */ /* 0x000fe80003800000 */
[----:B------:R-:W-:Y:S05]  /*f230*/  @P2 BRA `(.L_x_1907) ;  /* 0x0000000c00e02947 */ /* 0x000fea0003800000 */
[----:B------:R-:W2:Y:S01]  /*f240*/  LDL R71, [R1+0x78] ;  /* 0x0000780001477983 */ /* 0x000ea20000100800 */
[----:B01---5:R-:W-:Y:S02]  /*f250*/  SHF.R.U32.HI R25, RZ, 0x8, R28 ;  /* 0x00000008ff197819 */ /* 0x023fe4000001161c */
[----:B------:R-:W-:Y:S02]  /*f260*/  LOP3.LUT R24, R28, 0xff, RZ, 0xc0, !PT ;  /* 0x000000ff1c187812 */ /* 0x000fe400078ec0ff */
[----:B------:R-:W-:Y:S02]  /*f270*/  SHF.R.U32.HI R33, RZ, 0x8, R30 ;  /* 0x00000008ff217819 */ /* 0x000fe4000001161e */
[----:B------:R-:W-:Y:S02]  /*f280*/  LOP3.LUT R25, R25, 0xff, RZ, 0xc0, !PT ;  /* 0x000000ff19197812 */ /* 0x000fe400078ec0ff */
[----:B------:R-:W-:Y:S02]  /*f290*/  LEA.HI R34, R3, R0, RZ, 0x1c ;  /* 0x0000000003227211 */ /* 0x000fe400078fe0ff */
[----:B------:R-:W-:-:S02]  /*f2a0*/  LOP3.LUT R32, R30, 0xff, RZ, 0xc0, !PT ;  /* 0x000000ff1e207812 */ /* 0x000fc400078ec0ff */
[----:B------:R-:W-:Y:S02]  /*f2b0*/  LOP3.LUT R33, R33, 0xff, RZ, 0xc0, !PT ;  /* 0x000000ff21217812 */ /* 0x000fe400078ec0ff */
[----:B------:R-:W-:Y:S01]  /*f2c0*/  PRMT R45, R25, 0x7604, R24 ;  /* 0x00007604192d7816 */ /* 0x000fe20000000018 */
[----:B------:R-:W-:Y:S01]  /*f2d0*/  IMAD.SHL.U32 R24, R34, 0x10, RZ ;  /* 0x0000001022187824 */ /* 0x000fe200078e00ff */
[----:B------:R-:W-:Y:S02]  /*f2e0*/  SHF.R.S32.HI R25, RZ, 0x1f, R34 ;  /* 0x0000001fff197819 */ /* 0x000fe40000011422 */
[----:B------:R-:W-:Y:S02]  /*f2f0*/  PRMT R49, R33, 0x7604, R32 ;  /* 0x0000760421317816 */ /* 0x000fe40000000020 */
[----:B------:R-:W-:Y:S02]  /*f300*/  LEA.HI R33, R25, R34, RZ, 0x3 ;  /* 0x0000002219217211 */ /* 0x000fe400078f18ff */
[----:B------:R-:W-:-:S02]  /*f310*/  SHF.R.U32.HI R27, RZ, 0x8, R29 ;  /* 0x00000008ff1b7819 */ /* 0x000fc4000001161d */
[----:B------:R-:W-:Y:S01]  /*f320*/  LOP3.LUT R24, R209, 0x70, R24, 0xf8, !PT ;  /* 0x00000070d1187812 */ /* 0x000fe200078ef818 */
[----:B------:R-:W-:Y:S01]  /*f330*/  IMAD.SHL.U32 R34, R33, 0x800, RZ ;  /* 0x0000080021227824 */ /* 0x000fe200078e00ff */
[----:B------:R-:W-:Y:S02]  /*f340*/  SHF.R.U32.HI R35, RZ, 0x3, R209 ;  /* 0x00000003ff237819 */ /* 0x000fe400000116d1 */
[----:B------:R-:W-:Y:S02]  /*f350*/  LOP3.LUT R26, R29, 0xff, RZ, 0xc0, !PT ;  /* 0x000000ff1d1a7812 */ /* 0x000fe400078ec0ff */
[----:B------:R-:W-:Y:S02]  /*f360*/  LOP3.LUT R27, R27, 0xff, RZ, 0xc0, !PT ;  /* 0x000000ff1b1b7812 */ /* 0x000fe400078ec0ff */
[----:B------:R-:W-:Y:S02]  /*f370*/  LOP3.LUT R33, R24, R35, RZ, 0x3c, !PT ;  /* 0x0000002318217212 */ /* 0x000fe400078e3cff */
[----:B------:R-:W-:-:S02]  /*f380*/  LOP3.LUT R34, R34, 0xffffc000, RZ, 0xc0, !PT ;  /* 0xffffc00022227812 */ /* 0x000fc400078ec0ff */
[----:B------:R-:W-:Y:S02]  /*f390*/  PRMT R46, R27, 0x7604, R26 ;  /* 0x000076041b2e7816 */ /* 0x000fe4000000001a */
[----:B------:R-:W-:Y:S02]  /*f3a0*/  SHF.R.U32.HI R26, RZ, 0x8, R31 ;  /* 0x00000008ff1a7819 */ /* 0x000fe4000001161f */
[----:B------:R-:W-:Y:S02]  /*f3b0*/  SHF.R.U32.HI R32, RZ, 0x8, R4 ;  /* 0x00000008ff207819 */ /* 0x000fe40000011604 */
[----:B------:R-:W-:Y:S02]  /*f3c0*/  IADD3 R33, R33, R34, R212 ;  /* 0x0000002221217210 */ /* 0x000fe40007ffe0d4 */
[----:B------:R-:W-:Y:S02]  /*f3d0*/  LOP3.LUT R25, R31, 0xff, RZ, 0xc0, !PT ;  /* 0x000000ff1f197812 */ /* 0x000fe400078ec0ff */
[----:B------:R-:W-:Y:S01]  /*f3e0*/  LOP3.LUT R27, R4, 0xff, RZ, 0xc0, !PT ;  /* 0x000000ff041b7812 */ /* 0x000fe200078ec0ff */
[----:B------:R-:W-:Y:S01]  /*f3f0*/  IMAD.IADD R44, R22, 0x1, R33 ;  /* 0x00000001162c7824 */ /* 0x000fe200078e0221 */
[----:B------:R-:W-:-:S02]  /*f400*/  LOP3.LUT R26, R26, 0xff, RZ, 0xc0, !PT ;  /* 0x000000ff1a1a7812 */ /* 0x000fc400078ec0ff */
[----:B------:R-:W-:Y:S02]  /*f410*/  LOP3.LUT R32, R32, 0xff, RZ, 0xc0, !PT ;  /* 0x000000ff20207812 */ /* 0x000fe400078ec0ff */
[----:B------:R-:W-:Y:S02]  /*f420*/  PRMT R48, R26, 0x7604, R25 ;  /* 0x000076041a307816 */ /* 0x000fe40000000019 */
[----:B------:R-:W-:Y:S02]  /*f430*/  PRMT R55, R32, 0x7604, R27 ;  /* 0x0000760420377816 */ /* 0x000fe4000000001b */
[----:B------:R-:W0:Y:S01]  /*f440*/  LDS.128 R32, [R44+0x18000] ;  /* 0x018000002c207984 */ /* 0x000e220000000c00 */
[----:B------:R-:W-:Y:S02]  /*f450*/  SHF.R.U32.HI R50, RZ, 0x8, R5 ;  /* 0x00000008ff327819 */ /* 0x000fe40000011605 */
[----:B------:R-:W-:Y:S02]  /*f460*/  SHF.R.U32.HI R53, RZ, 0x8, R6 ;  /* 0x00000008ff357819 */ /* 0x000fe40000011606 */
[----:B------:R-:W-:-:S02]  /*f470*/  LOP3.LUT R47, R5, 0xff, RZ, 0xc0, !PT ;  /* 0x000000ff052f7812 */ /* 0x000fc400078ec0ff */
[----:B------:R-:W-:Y:S02]  /*f480*/  LOP3.LUT R50, R50, 0xff, RZ, 0xc0, !PT ;  /* 0x000000ff32327812 */ /* 0x000fe400078ec0ff */
[----:B------:R-:W-:Y:S02]  /*f490*/  SHF.R.U32.HI R57, RZ, 0x8, R7 ;  /* 0x00000008ff397819 */ /* 0x000fe40000011607 */
[----:B------:R-:W-:Y:S02]  /*f4a0*/  LOP3.LUT R51, R6, 0xff, RZ, 0xc0, !PT ;  /* 0x000000ff06337812 */ /* 0x000fe400078ec0ff */
[----:B------:R-:W-:Y:S02]  /*f4b0*/  LOP3.LUT R54, R53, 0xff, RZ, 0xc0, !PT ;  /* 0x000000ff35367812 */ /* 0x000fe400078ec0ff */
[----:B------:R-:W-:Y:S02]  /*f4c0*/  PRMT R50, R50, 0x7604, R47 ;  /* 0x0000760432327816 */ /* 0x000fe4000000002f */
[----:B------:R-:W-:-:S02]  /*f4d0*/  SHF.R.U32.HI R47, RZ, 0x10, R29 ;  /* 0x00000010ff2f7819 */ /* 0x000fc4000001161d */
[----:B------:R-:W-:Y:S02]  /*f4e0*/  LOP3.LUT R53, R57, 0xff, RZ, 0xc0, !PT ;  /* 0x000000ff39357812 */ /* 0x000fe400078ec0ff */
[----:B------:R-:W-:Y:S01]  /*f4f0*/  PRMT R59, R54, 0x7604, R51 ;  /* 0x00007604363b7816 */ /* 0x000fe20000000033 */
[----:B------:R-:W-:Y:S01]  /*f500*/  IMAD.U32 R47, R47, 0x10000, RZ ;  /* 0x000100002f2f7824 */ /* 0x000fe200078e00ff */
[----:B------:R-:W-:Y:S02]  /*f510*/  SHF.R.U32.HI R57, RZ, 0x10, R5 ;  /* 0x00000010ff397819 */ /* 0x000fe40000011605 */
[----:B------:R-:W-:Y:S02]  /*f520*/  SHF.R.U32.HI R51, RZ, 0x10, R31 ;  /* 0x00000010ff337819 */ /* 0x000fe4000001161f */
[----:B------:R-:W-:Y:S01]  /*f530*/  LOP3.LUT R56, R7, 0xff, RZ, 0xc0, !PT ;  /* 0x000000ff07387812 */ /* 0x000fe200078ec0ff */
[----:B------:R-:W-:Y:S01]  /*f540*/  IMAD.U32 R57, R57, 0x10000, RZ ;  /* 0x0001000039397824 */ /* 0x000fe200078e00ff */
[----:B------:R-:W-:Y:S01]  /*f550*/  LOP3.LUT R47, R46, 0xff0000, R47, 0xf8, !PT ;  /* 0x00ff00002e2f7812 */ /* 0x000fe200078ef82f */
[----:B------:R-:W-:Y:S01]  /*f560*/  IMAD.U32 R51, R51, 0x10000, RZ ;  /* 0x0001000033337824 */ /* 0x000fe200078e00ff */
[----:B------:R-:W-:-:S02]  /*f570*/  SHF.R.U32.HI R61, RZ, 0x10, R7 ;  /* 0x00000010ff3d7819 */ /* 0x000fc40000011607 */
[----:B------:R-:W-:Y:S02]  /*f580*/  PRMT R56, R53, 0x7604, R56 ;  /* 0x0000760435387816 */ /* 0x000fe40000000038 */
[----:B------:R-:W-:Y:S02]  /*f590*/  LOP3.LUT R57, R50, 0xff0000, R57, 0xf8, !PT ;  /* 0x00ff000032397812 */ /* 0x000fe400078ef839 */
[----:B------:R-:W-:Y:S02]  /*f5a0*/  LOP3.LUT R53, R48, 0xff0000, R51, 0xf8, !PT ;  /* 0x00ff000030357812 */ /* 0x000fe400078ef833 */
[----:B------:R-:W-:Y:S02]  /*f5b0*/  LOP3.LUT R45, R45, 0xff0000, R28, 0xf8, !PT ;  /* 0x00ff00002d2d7812 */ /* 0x000fe400078ef81c */
[----:B------:R-:W-:Y:S02]  /*f5c0*/  LOP3.LUT R51, R47, 0xff000000, R29, 0xf8, !PT ;  /* 0xff0000002f337812 */ /* 0x000fe400078ef81d */
[----:B------:R-:W-:-:S02]  /*f5d0*/  SHF.L.U32 R61, R61, 0x10, RZ ;  /* 0x000000103d3d7819 */ /* 0x000fc400000006ff */
[----:B------:R-:W-:Y:S02]  /*f5e0*/  LOP3.LUT R49, R49, 0xff0000, R30, 0xf8, !PT ;  /* 0x00ff000031317812 */ /* 0x000fe400078ef81e */
[----:B------:R-:W-:Y:S02]  /*f5f0*/  LOP3.LUT R47, R59, 0xff0000, R6, 0xf8, !PT ;  /* 0x00ff00003b2f7812 */ /* 0x000fe400078ef806 */
[----:B------:R-:W-:Y:S02]  /*f600*/  LOP3.LUT R59, R57, 0xff000000, R5, 0xf8, !PT ;  /* 0xff000000393b7812 */ /* 0x000fe400078ef805 */
[----:B------:R-:W-:Y:S02]  /*f610*/  LOP3.LUT R45, R45, 0xff000000, R28, 0xf8, !PT ;  /* 0xff0000002d2d7812 */ /* 0x000fe400078ef81c */
[----:B------:R-:W-:Y:S02]  /*f620*/  LOP3.LUT R61, R56, 0xff0000, R61, 0xf8, !PT ;  /* 0x00ff0000383d7812 */ /* 0x000fe400078ef83d */
[----:B------:R-:W-:-:S02]  /*f630*/  LOP3.LUT R29, R55, 0xff0000, R4, 0xf8, !PT ;  /* 0x00ff0000371d7812 */ /* 0x000fc400078ef804 */
[----:B------:R-:W-:Y:S02]  /*f640*/  LOP3.LUT R28, R49, 0xff000000, R30, 0xf8, !PT ;  /* 0xff000000311c7812 */ /* 0x000fe400078ef81e */
[----:B------:R-:W-:Y:S02]  /*f650*/  F2FP.F16.E4M3.UNPACK_B R60, R59 ;  /* 0x0000003bff3c723e */ /* 0x000fe400020006ff */
[----:B0-----:R-:W-:Y:S02]  /*f660*/  F2FP.F16.E4M3.UNPACK_B R48, R33 ;  /* 0x00000021ff30723e */ /* 0x001fe400020006ff */
[----:B------:R-:W-:Y:S02]  /*f670*/  LOP3.LUT R58, R53, 0xff000000, R31, 0xf8, !PT ;  /* 0xff000000353a7812 */ /* 0x000fe400078ef81f */
[----:B------:R-:W-:Y:S02]  /*f680*/  LOP3.LUT R29, R29, 0xff000000, R4, 0xf8, !PT ;  /* 0xff0000001d1d7812 */ /* 0x000fe400078ef804 */
[----:B------:R-:W-:Y:S01]  /*f690*/  LOP3.LUT R4, R47, 0xff000000, R6, 0xf8, !PT ;  /* 0xff0000002f047812 */ /* 0x000fe200078ef806 */
[----:B------:R-:W-:Y:S01]  /*f6a0*/  HADD2.F32 R6, -RZ, R48.H0_H0 ;  /* 0x20000030ff067230 */ /* 0x000fe20000004100 */
[----:B------:R-:W-:Y:S01]  /*f6b0*/  LOP3.LUT R62, R61, 0xff000000, R7, 0xf8, !PT ;  /* 0xff0000003d3e7812 */ /* 0x000fe200078ef807 */
[----:B------:R-:W-:Y:S01]  /*f6c0*/  HADD2.F32 R61, -RZ, R60.H0_H0 ;  /* 0x2000003cff3d7230 */ /* 0x000fe20000004100 */
[-C--:B------:R-:W-:Y:S01]  /*f6d0*/  F2FP.F16.E4M3.UNPACK_B R30, R32.reuse ;  /* 0x00000020ff1e723e */ /* 0x080fe200020006ff */
[----:B------:R-:W-:Y:S01]  /*f6e0*/  HADD2.F32 R48, -RZ, R48.H1_H1 ;  /* 0x30000030ff307230 */ /* 0x000fe20000004100 */
[----:B------:R-:W-:-:S02]  /*f6f0*/  F2FP.F16.E4M3.UNPACK_B R53, R32.H1 ;  /* 0x00000020ff35723e */ /* 0x000fc400030006ff */
[----:B------:R-:W-:Y:S01]  /*f700*/  F2FP.F16.E4M3.UNPACK_B R50, R33.H1 ;  /* 0x00000021ff32723e */ /* 0x000fe200030006ff */
[----:B------:R-:W-:Y:S01]  /*f710*/  FMUL.FTZ R32, R6, R61 ;  /* 0x0000003d06207220 */ /* 0x000fe20000410000 */
[----:B------:R-:W-:Y:S02]  /*f720*/  F2FP.F16.E4M3.UNPACK_B R59, R59.H1 ;  /* 0x0000003bff3b723e */ /* 0x000fe400030006ff */
[-C--:B------:R-:W-:Y:S02]  /*f730*/  F2FP.F16.E4M3.UNPACK_B R55, R35.reuse ;  /* 0x00000023ff37723e */ /* 0x080fe400020006ff */
[----:B------:R-:W-:Y:S02]  /*f740*/  F2FP.F16.E4M3.UNPACK_B R57, R35.H1 ;  /* 0x00000023ff39723e */ /* 0x000fe400030006ff */
[-C--:B------:R-:W-:Y:S02]  /*f750*/  F2FP.F16.E4M3.UNPACK_B R7, R34.reuse ;  /* 0x00000022ff07723e */ /* 0x080fe400020006ff */
[----:B------:R-:W-:Y:S01]  /*f760*/  F2FP.F16.E4M3.UNPACK_B R34, R34.H1 ;  /* 0x00000022ff22723e */ /* 0x000fe200030006ff */
[----:B--2---:R-:W0:Y:S02]  /*f770*/  LDS.128 R24, [R71+0x18000] ;  /* 0x0180000047187984 */ /* 0x004e240000000c00 */
[----:B0-----:R-:W-:-:S02]  /*f780*/  F2FP.F16.E4M3.UNPACK_B R49, R27 ;  /* 0x0000001bff31723e */ /* 0x001fc400020006ff */
[----:B------:R-:W-:Y:S02]  /*f790*/  F2FP.F16.E4M3.UNPACK_B R56, R27.H1 ;  /* 0x0000001bff38723e */ /* 0x000fe400030006ff */
[-C--:B------:R-:W-:Y:S02]  /*f7a0*/  F2FP.F16.E4M3.UNPACK_B R27, R24.reuse ;  /* 0x00000018ff1b723e */ /* 0x080fe400020006ff */
[----:B------:R-:W-:Y:S02]  /*f7b0*/  F2FP.F16.E4M3.UNPACK_B R46, R24.H1 ;  /* 0x00000018ff2e723e */ /* 0x000fe400030006ff */
[----:B------:R-:W-:Y:S02]  /*f7c0*/  F2FP.F16.E4M3.UNPACK_B R24, R51 ;  /* 0x00000033ff18723e */ /* 0x000fe400020006ff */
[-C--:B------:R-:W-:Y:S02]  /*f7d0*/  F2FP.F16.E4M3.UNPACK_B R31, R25.reuse ;  /* 0x00000019ff1f723e */ /* 0x080fe400020006ff */
[----:B------:R-:W-:Y:S01]  /*f7e0*/  F2FP.F16.E4M3.UNPACK_B R47, R25.H1 ;  /* 0x00000019ff2f723e */ /* 0x000fe200030006ff */
[--C-:B------:R-:W-:Y:S01]  /*f7f0*/  HADD2.F32 R54, -RZ, R24.reuse.H0_H0 ;  /* 0x20000018ff367230 */ /* 0x100fe20000004100 */
[----:B------:R-:W-:Y:S01]  /*f800*/  F2FP.F16.E4M3.UNPACK_B R51, R51.H1 ;  /* 0x00000033ff33723e */ /* 0x000fe200030006ff */
[----:B------:R-:W-:Y:S01]  /*f810*/  HADD2.F32 R25, -RZ, R31.H0_H0 ;  /* 0x2000001fff197230 */ /* 0x000fe20000004100 */
[----:B------:R-:W-:Y:S01]  /*f820*/  F2FP.F16.E4M3.UNPACK_B R5, R26 ;  /* 0x0000001aff05723e */ /* 0x000fe200020006ff */
[----:B------:R-:W-:-:S02]  /*f830*/  HADD2.F32 R35, -RZ, R24.H1_H1 ;  /* 0x30000018ff237230 */ /* 0x000fc40000004100 */
[-C--:B------:R-:W-:Y:S01]  /*f840*/  FMUL.FTZ R64, R6, R54.reuse ;  /* 0x0000003606407220 */ /* 0x080fe20000410000 */
[----:B------:R-:W-:Y:S02]  /*f850*/  HADD2.F32 R24, -RZ, R31.H1_H1 ;  /* 0x3000001fff187230 */ /* 0x000fe40000004100 */
[C---:B------:R-:W-:Y:S01]  /*f860*/  FFMA.FTZ R6, R25.reuse, R54, -R32 ;  /* 0x0000003619067223 */ /* 0x040fe20000010820 */
[----:B------:R-:W-:Y:S02]  /*f870*/  HADD2.F32 R54, -RZ, R59.H0_H0 ;  /* 0x2000003bff367230 */ /* 0x000fe40000004100 */
[----:B------:R-:W-:Y:S01]  /*f880*/  FFMA.FTZ R25, R25, R61, R64 ;  /* 0x0000003d19197223 */ /* 0x000fe20000010040 */
[----:B------:R-:W-:Y:S01]  /*f890*/  HADD2.F32 R31, -RZ, R50.H0_H0 ;  /* 0x20000032ff1f7230 */ /* 0x000fe20000004100 */
[----:B------:R-:W-:Y:S01]  /*f8a0*/  F2FP.F16.E4M3.UNPACK_B R26, R26.H1 ;  /* 0x0000001aff1a723e */ /* 0x000fe200030006ff */
[----:B------:R-:W-:Y:S02]  /*f8b0*/  HADD2.F32 R32, -RZ, R51.H0_H0 ;  /* 0x20000033ff207230 */ /* 0x000fe40000004100 */
[----:B------:R-:W-:-:S02]  /*f8c0*/  HADD2.F32 R61, -RZ, R60.H1_H1 ;  /* 0x3000003cff3d7230 */ /* 0x000fc40000004100 */
[C---:B------:R-:W-:Y:S01]  /*f8d0*/  FMUL.FTZ R60, R31.reuse, R54 ;  /* 0x000000361f3c7220 */ /* 0x040fe20000410000 */
[----:B------:R-:W-:Y:S02]  /*f8e0*/  HADD2.F32 R33, -RZ, R47.H0_H0 ;  /* 0x2000002fff217230 */ /* 0x000fe40000004100 */
[-C--:B------:R-:W-:Y:S01]  /*f8f0*/  FMUL.FTZ R65, R31, R32.reuse ;  /* 0x000000201f417220 */ /* 0x080fe20000410000 */
[----:B------:R-:W-:Y:S02]  /*f900*/  HADD2.F32 R59, -RZ, R59.H1_H1 ;  /* 0x3000003bff3b7230 */ /* 0x000fe40000004100 */
[C---:B------:R-:W-:Y:S01]  /*f910*/  FMUL.FTZ R63, R48.reuse, R61 ;  /* 0x0000003d303f7220 */ /* 0x040fe20000410000 */
[-C--:B------:R-:W-:Y:S01]  /*f920*/  FMUL.FTZ R48, R48, R35.reuse ;  /* 0x0000002330307220 */ /* 0x080fe20000410000 */
[C---:B------:R-:W-:Y:S01]  /*f930*/  FFMA.FTZ R32, R33.reuse, R32, -R60 ;  /* 0x0000002021207223 */ /* 0x040fe2000001083c */
[----:B------:R-:W-:Y:S01]  /*f940*/  FFMA.FTZ R33, R33, R54, R65 ;  /* 0x0000003621217223 */ /* 0x000fe20000010041 */
[C---:B------:R-:W-:Y:S01]  /*f950*/  FFMA.FTZ R31, R24.reuse, R35, -R63 ;  /* 0x00000023181f7223 */ /* 0x040fe2000001083f */
[----:B------:R-:W-:Y:S01]  /*f960*/  F2FP.F16.E4M3.UNPACK_B R54, R58 ;  /* 0x0000003aff36723e */ /* 0x000fe200020006ff */
[----:B------:R-:W-:Y:S01]  /*f970*/  FFMA.FTZ R24, R24, R61, R48 ;  /* 0x0000003d18187223 */ /* 0x000fe20000010030 */
[----:B------:R-:W-:Y:S01]  /*f980*/  F2FP.F16.E4M3.UNPACK_B R61, R62 ;  /* 0x0000003eff3d723e */ /* 0x000fe200020006ff */
[----:B------:R-:W-:Y:S01]  /*f990*/  HADD2.F32 R50, -RZ, R50.H1_H1 ;  /* 0x30000032ff327230 */ /* 0x000fe20000004100 */
[----:B------:R-:W-:Y:S01]  /*f9a0*/  F2FP.F16.E4M3.UNPACK_B R58, R58.H1 ;  /* 0x0000003aff3a723e */ /* 0x000fe200030006ff */
[----:B------:R-:W-:-:S02]  /*f9b0*/  HADD2.F32 R48, -RZ, R51.H1_H1 ;  /* 0x30000033ff307230 */ /* 0x000fc40000004100 */
[----:B------:R-:W-:Y:S02]  /*f9c0*/  HADD2.F32 R35, -RZ, R55.H0_H0 ;  /* 0x20000037ff237230 */ /* 0x000fe40000004100 */
[C---:B------:R-:W-:Y:S01]  /*f9d0*/  FMUL.FTZ R66, R50.reuse, R59 ;  /* 0x0000003b32427220 */ /* 0x040fe20000410000 */
[----:B------:R-:W-:Y:S02]  /*f9e0*/  HADD2.F32 R60, -RZ, R54.H0_H0 ;  /* 0x20000036ff3c7230 */ /* 0x000fe40000004100 */
[----:B------:R-:W-:Y:S01]  /*f9f0*/  FMUL.FTZ R50, R50, R48 ;  /* 0x0000003032327220 */ /* 0x000fe20000410000 */
[----:B------:R-:W-:Y:S02]  /*fa00*/  HADD2.F32 R64, -RZ, R61.H0_H0 ;  /* 0x2000003dff407230 */ /* 0x000fe40000004100 */
[----:B------:R-:W-:Y:S02]  /*fa10*/  HADD2.F32 R47, -RZ, R47.H1_H1 ;  /* 0x3000002fff2f7230 */ /* 0x000fe40000004100 */
[----:B------:R-:W-:Y:S01]  /*fa20*/  FMUL.FTZ R63, R35, R60 ;  /* 0x0000003c233f7220 */ /* 0x000fe20000410000 */
[----:B------:R-:W-:-:S02]  /*fa30*/  HADD2.F32 R51, -RZ, R49.H0_H0 ;  /* 0x20000031ff337230 */ /* 0x000fc40000004100 */
[----:B------:R-:W-:Y:S01]  /*fa40*/  FMUL.FTZ R68, R35, R64 ;  /* 0x0000004023447220 */ /* 0x000fe20000410000 */
[----:B------:R-:W-:Y:S02]  /*fa50*/  HADD2.F32 R61, -RZ, R61.H1_H1 ;  /* 0x3000003dff3d7230 */ /* 0x000fe40000004100 */
[C---:B------:R-:W-:Y:S01]  /*fa60*/  FFMA.FTZ R35, R47.reuse, R48, -R66 ;  /* 0x000000302f237223 */ /* 0x040fe20000010842 */
[----:B------:R-:W-:Y:S01]  /*fa70*/  FFMA.FTZ R50, R47, R59, R50 ;  /* 0x0000003b2f327223 */ /* 0x000fe20000010032 */
[C---:B------:R-:W-:Y:S01]  /*fa80*/  FFMA.FTZ R47, R51.reuse, R64, R63 ;  /* 0x00000040332f7223 */ /* 0x040fe2000001003f */
[----:B------:R-:W-:Y:S01]  /*fa90*/  F2FP.F16.E4M3.UNPACK_B R64, R62.H1 ;  /* 0x0000003eff40723e */ /* 0x000fe200030006ff */
[----:B------:R-:W-:Y:S02]  /*faa0*/  HADD2.F32 R59, -RZ, R54.H1_H1 ;  /* 0x30000036ff3b7230 */ /* 0x000fe40000004100 */
[----:B------:R-:W-:Y:S01]  /*fab0*/  FFMA.FTZ R48, R51, R60, -R68 ;  /* 0x0000003c33307223 */ /* 0x000fe20000010844 */
[----:B------:R-:W-:Y:S01]  /*fac0*/  HADD2.F32 R54, -RZ, R49.H1_H1 ;  /* 0x30000031ff367230 */ /* 0x000fe20000004100 */
[----:B------:R-:W-:Y:S01]  /*fad0*/  F2FP.SATFINITE.E4M3.F32.PACK_AB_MERGE_C R33, R50, R33, RZ ;  /* 0x000000213221723e */ /* 0x000fe200048070ff */
[----:B------:R-:W-:-:S02]  /*fae0*/  HADD2.F32 R49, -RZ, R55.H1_H1 ;  /* 0x30000037ff317230 */ /* 0x000fc40000004100 */
[----:B------:R-:W-:Y:S01]  /*faf0*/  HADD2.F32 R62, -RZ, R64.H0_H0 ;  /* 0x20000040ff3e7230 */ /* 0x000fe20000004100 */
[----:B------:R-:W-:Y:S01]  /*fb00*/  F2FP.SATFINITE.E4M3.F32.PACK_AB_MERGE_C R25, R24, R25, R33 ;  /* 0x000000191819723e */ /* 0x000fe20004807021 */
[----:B------:R-:W-:Y:S02]  /*fb10*/  HADD2.F32 R51, -RZ, R57.H0_H0 ;  /* 0x20000039ff337230 */ /* 0x000fe40000004100 */
[C---:B------:R-:W-:Y:S01]  /*fb20*/  FMUL.FTZ R63, R49.reuse, R61 ;  /* 0x0000003d313f7220 */ /* 0x040fe20000410000 */
[----:B------:R-:W-:Y:S02]  /*fb30*/  HADD2.F32 R60, -RZ, R58.H0_H0 ;  /* 0x2000003aff3c7230 */ /* 0x000fe40000004100 */
[-C--:B------:R-:W-:Y:S01]  /*fb40*/  FMUL.FTZ R66, R49, R59.reuse ;  /* 0x0000003b31427220 */ /* 0x080fe20000410000 */
[----:B------:R-:W-:Y:S02]  /*fb50*/  HADD2.F32 R55, -RZ, R56.H0_H0 ;  /* 0x20000038ff377230 */ /* 0x000fe40000004100 */
[C---:B------:R-:W-:Y:S01]  /*fb60*/  FMUL.FTZ R68, R51.reuse, R62 ;  /* 0x0000003e33447220 */ /* 0x040fe20000410000 */
[----:B------:R-:W-:Y:S01]  /*fb70*/  FFMA.FTZ R49, R54, R59, -R63 ;  /* 0x0000003b36317223 */ /* 0x000fe2000001083f */
[-C--:B------:R-:W-:Y:S01]  /*fb80*/  FMUL.FTZ R65, R51, R60.reuse ;  /* 0x0000003c33417220 */ /* 0x080fe20000410000 */
[----:B------:R-:W-:Y:S01]  /*fb90*/  F2FP.F16.E4M3.UNPACK_B R63, R29.H1 ;  /* 0x0000001dff3f723e */ /* 0x000fe200030006ff */
[C---:B------:R-:W-:Y:S01]  /*fba0*/  FFMA.FTZ R51, R55.reuse, R60, -R68 ;  /* 0x0000003c37337223 */ /* 0x040fe20000010844 */
[----:B------:R-:W-:Y:S01]  /*fbb0*/  F2FP.F16.E4M3.UNPACK_B R60, R45.H1 ;  /* 0x0000002dff3c723e */ /* 0x000fe200030006ff */
[----:B------:R-:W-:Y:S01]  /*fbc0*/  FFMA.FTZ R55, R55, R62, R65 ;  /* 0x0000003e37377223 */ /* 0x000fe20000010041 */
[----:B------:R-:W-:-:S02]  /*fbd0*/  HADD2.F32 R62, -RZ, R58.H1_H1 ;  /* 0x3000003aff3e7230 */ /* 0x000fc40000004100 */
[----:B------:R-:W-:Y:S01]  /*fbe0*/  FFMA.FTZ R54, R54, R61, R66 ;  /* 0x0000003d36367223 */ /* 0x000fe20000010042 */
[----:B------:R-:W-:Y:S02]  /*fbf0*/  HADD2.F32 R65, -RZ, R64.H1_H1 ;  /* 0x30000040ff417230 */ /* 0x000fe40000004100 */
[----:B------:R-:W-:Y:S02]  /*fc00*/  HADD2.F32 R58, -RZ, R56.H1_H1 ;  /* 0x30000038ff3a7230 */ /* 0x000fe40000004100 */
[----:B------:R-:W-:Y:S02]  /*fc10*/  HADD2.F32 R64, -RZ, R63.H0_H0 ;  /* 0x2000003fff407230 */ /* 0x000fe40000004100 */
[----:B------:R-:W-:Y:S02]  /*fc20*/  HADD2.F32 R56, -RZ, R53.H0_H0 ;  /* 0x20000035ff387230 */ /* 0x000fe40000004100 */
[----:B------:R-:W-:Y:S02]  /*fc30*/  HADD2.F32 R57, -RZ, R57.H1_H1 ;  /* 0x30000039ff397230 */ /* 0x000fe40000004100 */
[----:B------:R-:W-:-:S02]  /*fc40*/  HADD2.F32 R61, -RZ, R60.H0_H0 ;  /* 0x2000003cff3d7230 */ /* 0x000fc40000004100 */
[C---:B------:R-:W-:Y:S01]  /*fc50*/  FMUL.FTZ R66, R56.reuse, R64 ;  /* 0x0000004038427220 */ /* 0x040fe20000410000 */
[----:B------:R-:W-:Y:S02]  /*fc60*/  HADD2.F32 R59, -RZ, R46.H0_H0 ;  /* 0x2000002eff3b7230 */ /* 0x000fe40000004100 */
[C---:B------:R-:W-:Y:S01]  /*fc70*/  FMUL.FTZ R69, R57.reuse, R65 ;  /* 0x0000004139457220 */ /* 0x040fe20000410000 */
[-C--:B------:R-:W-:Y:S01]  /*fc80*/  FMUL.FTZ R68, R57, R62.reuse ;  /* 0x0000003e39447220 */ /* 0x080fe20000410000 */
[-C--:B------:R-:W-:Y:S01]  /*fc90*/  FMUL.FTZ R67, R56, R61.reuse ;  /* 0x0000003d38437220 */ /* 0x080fe20000410000 */
[----:B------:R-:W-:Y:S02]  /*fca0*/  HADD2.F32 R63, -RZ, R63.H1_H1 ;  /* 0x3000003fff3f7230 */ /* 0x000fe40000004100 */
[----:B------:R-:W-:Y:S01]  /*fcb0*/  FFMA.FTZ R57, R59, R61, -R66 ;  /* 0x0000003d3b397223 */ /* 0x000fe20000010842 */
[----:B------:R-:W-:Y:S01]  /*fcc0*/  FFMA.FTZ R56, R58, R62, -R69 ;  /* 0x0000003e3a387223 */ /* 0x000fe20000010845 */
[----:B------:R-:W-:Y:S01]  /*fcd0*/  HADD2.F32 R53, -RZ, R53.H1_H1 ;  /* 0x30000035ff357230 */ /* 0x000fe20000004100 */
[----:B------:R-:W-:Y:S01]  /*fce0*/  F2FP.F16.E4M3.UNPACK_B R62, R29 ;  /* 0x0000001dff3e723e */ /* 0x000fe200020006ff */
[----:B------:R-:W-:-:S02]  /*fcf0*/  HADD2.F32 R61, -RZ, R60.H1_H1 ;  /* 0x3000003cff3d7230 */ /* 0x000fc40000004100 */
[----:B------:R-:W-:Y:S01]  /*fd00*/  FFMA.FTZ R59, R59, R64, R67 ;  /* 0x000000403b3b7223 */ /* 0x000fe20000010043 */
[----:B------:R-:W-:Y:S01]  /*fd10*/  HADD2.F32 R46, -RZ, R46.H1_H1 ;  /* 0x3000002eff2e7230 */ /* 0x000fe20000004100 */
[----:B------:R-:W-:Y:S01]  /*fd20*/  F2FP.F16.E4M3.UNPACK_B R60, R45 ;  /* 0x0000002dff3c723e */ /* 0x000fe200020006ff */
[C---:B------:R-:W-:Y:S01]  /*fd30*/  FMUL.FTZ R29, R53.reuse, R63 ;  /* 0x0000003f351d7220 */ /* 0x040fe20000410000 */
[----:B------:R-:W-:Y:S01]  /*fd40*/  FMUL.FTZ R66, R53, R61 ;  /* 0x0000003d35427220 */ /* 0x000fe20000410000 */
[----:B------:R-:W-:Y:S02]  /*fd50*/  HADD2.F32 R64, -RZ, R62.H0_H0 ;  /* 0x2000003eff407230 */ /* 0x000fe40000004100 */
[----:B------:R-:W-:Y:S01]  /*fd60*/  FFMA.FTZ R58, R58, R65, R68 ;  /* 0x000000413a3a7223 */ /* 0x000fe20000010044 */
[----:B------:R-:W-:Y:S02]  /*fd70*/  HADD2.F32 R45, -RZ, R30.H0_H0 ;  /* 0x2000001eff2d7230 */ /* 0x000fe40000004100 */
[C---:B------:R-:W-:Y:S01]  /*fd80*/  FFMA.FTZ R72, R46.reuse, R61, -R29 ;  /* 0x0000003d2e487223 */ /* 0x040fe2000001081d */
[----:B------:R-:W-:Y:S01]  /*fd90*/  FFMA.FTZ R74, R46, R63, R66 ;  /* 0x0000003f2e4a7223 */ /* 0x000fe20000010042 */
[----:B------:R-:W-:-:S02]  /*fda0*/  HADD2.F32 R46, -RZ, R60.H0_H0 ;  /* 0x2000003cff2e7230 */ /* 0x000fc40000004100 */
[--C-:B------:R-:W-:Y:S02]  /*fdb0*/  HADD2.F32 R29, -RZ, R27.reuse.H0_H0 ;  /* 0x2000001bff1d7230 */ /* 0x100fe40000004100 */
[C---:B------:R-:W-:Y:S01]  /*fdc0*/  FMUL.FTZ R66, R45.reuse, R64 ;  /* 0x000000402d427220 */ /* 0x040fe20000410000 */
[----:B------:R-:W-:Y:S02]  /*fdd0*/  HADD2.F32 R62, -RZ, R62.H1_H1 ;  /* 0x3000003eff3e7230 */ /* 0x000fe40000004100 */
[-C--:B------:R-:W-:Y:S01]  /*fde0*/  FMUL.FTZ R68, R45, R46.reuse ;  /* 0x0000002e2d447220 */ /* 0x080fe20000410000 */
[----:B------:R-:W-:Y:S02]  /*fdf0*/  HADD2.F32 R30, -RZ, R30.H1_H1 ;  /* 0x3000001eff1e7230 */ /* 0x000fe40000004100 */
[----:B------:R-:W-:Y:S01]  /*fe00*/  FFMA.FTZ R66, R29, R46, -R66 ;  /* 0x0000002e1d427223 */ /* 0x000fe20000010842 */
[----:B------:R-:W-:Y:S01]  /*fe10*/  HADD2.F32 R60, -RZ, R60.H1_H1 ;  /* 0x3000003cff3c7230 */ /* 0x000fe20000004100 */
[----:B------:R-:W-:Y:S01]  /*fe20*/  F2FP.F16.E4M3.UNPACK_B R46, R4.H1 ;  /* 0x00000004ff2e723e */ /* 0x000fe200030006ff */
[----:B------:R-:W-:-:S02]  /*fe30*/  HADD2.F32 R27, -RZ, R27.H1_H1 ;  /* 0x3000001bff1b7230 */ /* 0x000fc40000004100 */
[C---:B------:R-:W-:Y:S01]  /*fe40*/  FMUL.FTZ R70, R30.reuse, R62 ;  /* 0x0000003e1e467220 */ /* 0x040fe20000410000 */
[----:B------:R-:W-:Y:S01]  /*fe50*/  F2FP.F16.E4M3.UNPACK_B R45, R28.H1 ;  /* 0x0000001cff2d723e */ /* 0x000fe200030006ff */
[----:B------:R-:W-:Y:S01]  /*fe60*/  FMUL.FTZ R53, R30, R60 ;  /* 0x0000003c1e357220 */ /* 0x000fe20000410000 */
[----:B------:R-:W-:Y:S01]  /*fe70*/  FFMA.FTZ R68, R29, R64, R68 ;  /* 0x000000401d447223 */ /* 0x000fe20000010044 */
[C---:B------:R-:W-:Y:S01]  /*fe80*/  FFMA.FTZ R61, R27.reuse, R60, -R70 ;  /* 0x0000003c1b3d7223 */ /* 0x040fe20000010846 */
[----:B------:R-:W-:Y:S02]  /*fe90*/  HADD2.F32 R60, -RZ, R46.H0_H0 ;  /* 0x2000002eff3c7230 */ /* 0x000fe40000004100 */
[----:B------:R-:W-:Y:S01]  /*fea0*/  FFMA.FTZ R63, R27, R62, R53 ;  /* 0x0000003e1b3f7223 */ /* 0x000fe20000010035 */
[----:B------:R-:W-:Y:S01]  /*feb0*/  HADD2.F32 R29, -RZ, R34.H0_H0 ;  /* 0x20000022ff1d7230 */ /* 0x000fe20000004100 */
[----:B------:R-:W-:Y:S01]  /*fec0*/  F2FP.F16.E4M3.UNPACK_B R4, R4 ;  /* 0x00000004ff04723e */ /* 0x000fe200020006ff */
[----:B------:R-:W-:Y:S01]  /*fed0*/  HADD2.F32 R30, -RZ, R45.H0_H0 ;  /* 0x2000002dff1e7230 */ /* 0x000fe20000004100 */
[----:B------:R-:W-:Y:S01]  /*fee0*/  F2FP.F16.E4M3.UNPACK_B R28, R28 ;  /* 0x0000001cff1c723e */ /* 0x000fe200020006ff */
[----:B------:R-:W-:-:S02]  /*fef0*/  HADD2.F32 R53, -RZ, R46.H1_H1 ;  /* 0x3000002eff357230 */ /* 0x000fc40000004100 */
[C---:B------:R-:W-:Y:S01]  /*ff00*/  FMUL.FTZ R62, R29.reuse, R60 ;  /* 0x0000003c1d3e7220 */ /* 0x040fe20000410000 */
[----:B------:R-:W-:Y:S02]  /*ff10*/  HADD2.F32 R34, -RZ, R34.H1_H1 ;  /* 0x30000022ff227230 */ /* 0x000fe40000004100 */
[----:B------:R-:W-:Y:S01]  /*ff20*/  FMUL.FTZ R46, R29, R30 ;  /* 0x0000001e1d2e7220 */ /* 0x000fe20000410000 */
[----:B------:R-:W-:Y:S01]  /*ff30*/  HADD2.F32 R45, -RZ, R45.H1_H1 ;  /* 0x3000002dff2d7230 */ /* 0x000fe20000004100 */
[----:B------:R-:W-:Y:S01]  /*ff40*/  F2FP.SATFINITE.E4M3.F32.PACK_AB_MERGE_C R59, R74, R59, RZ ;  /* 0x0000003b4a3b723e */ /* 0x000fe200048070ff */
[--C-:B------:R-:W-:Y:S02]  /*ff50*/  HADD2.F32 R27, -RZ, R26.reuse.H0_H0 ;  /* 0x2000001aff1b7230 */ /* 0x100fe40000004100 */
[C---:B------:R-:W-:Y:S01]  /*ff60*/  FMUL.FTZ R29, R34.reuse, R53 ;  /* 0x00000035221d7220 */ /* 0x040fe20000410000 */
[----:B------:R-:W-:Y:S02]  /*ff70*/  HADD2.F32 R26, -RZ, R26.H1_H1 ;  /* 0x3000001aff1a7230 */ /* 0x000fe40000004100 */
[-C--:B------:R-:W-:Y:S01]  /*ff80*/  FMUL.FTZ R34, R34, R45.reuse ;  /* 0x0000002d22227220 */ /* 0x080fe20000410000 */
[----:B------:R-:W-:Y:S01]  /*ff90*/  F2FP.SATFINITE.E4M3.F32.PACK_AB_MERGE_C R24, R63, R68, R59 ;  /* 0x000000443f18723e */ /* 0x000fe2000480703b */
[C---:B------:R-:W-:Y:S01]  /*ffa0*/  FFMA.FTZ R62, R27.reuse, R30, -R62 ;  /* 0x0000001e1b3e7223 */ /* 0x040fe2000001083e */
[----:B------:R-:W-:Y:S01]  /*ffb0*/  FFMA.FTZ R46, R27, R60, R46 ;  /* 0x0000003c1b2e7223 */ /* 0x000fe2000001002e */
[C---:B------:R-:W-:Y:S01]  /*ffc0*/  FFMA.FTZ R65, R26.reuse, R45, -R29 ;  /* 0x0000002d1a417223 */ /* 0x040fe2000001081d */
[----:B------:R-:W-:Y:S01]  /*ffd0*/  FFMA.FTZ R53, R26, R53, R34 ;  /* 0x000000351a357223 */ /* 0x000fe20000010022 */
[----:B------:R-:W-:-:S02]  /*ffe0*/  HADD2.F32 R29, -RZ, R4.H0_H0 ;  /* 0x20000004ff1d7230 */ /* 0x000fc40000004100 */
[--C-:B------:R-:W-:Y:S01]  /*fff0*/  HADD2.F32 R26, -RZ, R7.reuse.H0_H0 ;  /* 0x20000007ff1a7230 */ /* 0x100fe20000004100 */
[----:B------:R-:W-:Y:S01]  /*10000*/  F2FP.SATFINITE.E4M3.F32.PACK_AB_MERGE_C R62, R65, R62, RZ ;  /* 0x0000003e413e723e */ /* 0x000fe200048070ff */
[----:B------:R-:W-:Y:S01]  /*10010*/  HADD2.F32 R27, -RZ, R28.H0_H0 ;  /* 0x2000001cff1b7230 */ /* 0x000fe20000004100 */
[----:B------:R-:W-:Y:S01]  /*10020*/  F2FP.SATFINITE.E4M3.F32.PACK_AB_MERGE_C R46, R53, R46, RZ ;  /* 0x0000002e352e723e */ /* 0x000fe200048070ff */
[----:B------:R-:W-:Y:S02]  /*10030*/  HADD2.F32 R30, -RZ, R4.H1_H1 ;  /* 0x30000004ff1e7230 */ /* 0x000fe40000004100 */
[C---:B------:R-:W-:Y:S01]  /*10040*/  FMUL.FTZ R45, R26.reuse, R29 ;  /* 0x0000001d1a2d7220 */ /* 0x040fe20000410000 */
[----:B------:R-:W-:Y:S02]  /*10050*/  HADD2.F32 R7, -RZ, R7.H1_H1 ;  /* 0x30000007ff077230 */ /* 0x000fe40000004100 */
[----:B------:R-:W-:Y:S01]  /*10060*/  FMUL.FTZ R26, R26, R27 ;  /* 0x0000001b1a1a7220 */ /* 0x000fe20000410000 */
[----:B------:R-:W-:-:S02]  /*10070*/  HADD2.F32 R28, -RZ, R28.H1_H1 ;  /* 0x3000001cff1c7230 */ /* 0x000fc40000004100 */
[--C-:B------:R-:W-:Y:S02]  /*10080*/  HADD2.F32 R4, -RZ, R5.reuse.H0_H0 ;  /* 0x20000005ff047230 */ /* 0x100fe40000004100 */
[C---:B------:R-:W-:Y:S01]  /*10090*/  FMUL.FTZ R34, R7.reuse, R30 ;  /* 0x0000001e07227220 */ /* 0x040fe20000410000 */
[----:B------:R-:W-:Y:S02]  /*100a0*/  HADD2.F32 R5, -RZ, R5.H1_H1 ;  /* 0x30000005ff057230 */ /* 0x000fe40000004100 */
[-C--:B------:R-:W-:Y:S01]  /*100b0*/  FMUL.FTZ R7, R7, R28.reuse ;  /* 0x0000001c07077220 */ /* 0x080fe20000410000 */
[C---:B------:R-:W-:Y:S01]  /*100c0*/  FFMA.FTZ R26, R4.reuse, R29, R26 ;  /* 0x0000001d041a7223 */ /* 0x040fe2000001001a */
[----:B------:R-:W-:Y:S01]  /*100d0*/  FFMA.FTZ R45, R4, R27, -R45 ;  /* 0x0000001b042d7223 */ /* 0x000fe2000001082d */
        /* <DEDUP_REMOVED lines=9> */
[----:B------:R-:W-:Y:S02]  /*10170*/  F2FP.SATFINITE.E4M3.F32.PACK_AB_MERGE_C R6, R34, R45, R62 ;  /* 0x0000002d2206723e */ /* 0x000fe4000480703e */
[----:B------:R-:W-:Y:S02]  /*10180*/  F2FP.SATFINITE.E4M3.F32.PACK_AB_MERGE_C R27, R54, R47, R27 ;  /* 0x0000002f361b723e */ /* 0x000fe4000480701b */
[----:B------:R-:W-:Y:S01]  /*10190*/  F2FP.SATFINITE.E4M3.F32.PACK_AB_MERGE_C R26, R29, R26, R46 ;  /* 0x0000001a1d1a723e */ /* 0x000fe2000480702e */
[----:B------:R2:W-:Y:S04]  /*101a0*/  STS.128 [R71+0x18000], R4 ;  /* 0x0180000447007388 */ /* 0x0005e80000000c00 */
[----:B------:R2:W-:Y:S02]  /*101b0*/  STS.128 [R44+0x18000], R24 ;  /* 0x018000182c007388 */ /* 0x0005e40000000c00 */
.L_x_1907:
[----:B------:R-:W-:Y:S05]  /*101c0*/  BSYNC B1 ;  /* 0x0000000000017941 */ /* 0x000fea0003800000 */
.L_x_1906:
[----:B------:R-:W-:Y:S04]  /*101d0*/  BSSY B1, `(.L_x_1908) ;  /* 0x0000108000017945 */ /* 0x000fe80003800000 */
[----:B------:R-:W-:Y:S05]  /*101e0*/  @P1 BRA `(.L_x_1909) ;  /* 0x0000001000181947 */ /* 0x000fea0003800000 */
[----:B------:R-:W3:Y:S01]  /*101f0*/  LDL R61, [R1+0x74] ;  /* 0x00007400013d7983 */ /* 0x000ee20000100800 */
[----:B--2--5:R-:W-:Y:S01]  /*10200*/  SHF.R.S32.HI R7, RZ, 0x1f, R52 ;  /* 0x0000001fff077819 */ /* 0x024fe20000011434 */
[----:B------:R-:W-:Y:S01]  /*10210*/  IMAD.SHL.U32 R5, R52, 0x80, RZ ;  /* 0x0000008034057824 */ /* 0x000fe200078e00ff */
[----:B01----:R-:W-:Y:S02]  /*10220*/  LEA.HI R25, R3, R0, RZ, 0x1c ;  /* 0x0000000003197211 */ /* 0x003fe400078fe0ff */
[----:B------:R-:W-:Y:S02]  /*10230*/  LEA.HI R52, R7, R52, RZ, 0x3 ;  /* 0x0000003407347211 */ /* 0x000fe400078f18ff */
[----:B------:R-:W-:Y:S01]  /*10240*/  SHF.R.U32.HI R7, RZ, 0x8, R21 ;  /* 0x00000008ff077819 */ /* 0x000fe20000011615 */
[----:B------:R-:W-:Y:S01]  /*10250*/  IMAD.SHL.U32 R26, R25, 0x10, RZ ;  /* 0x00000010191a7824 */ /* 0x000fe200078e00ff */
[----:B------:R-:W-:Y:S01]  /*10260*/  SHF.R.S32.HI R28, RZ, 0x1f, R25 ;  /* 0x0000001fff1c7819 */ /* 0x000fe20000011419 */
[----:B------:R-:W-:Y:S01]  /*10270*/  IMAD.SHL.U32 R52, R52, 0x80, RZ ;  /* 0x0000008034347824 */ /* 0x000fe200078e00ff */
[----:B------:R-:W-:-:S02]  /*10280*/  SHF.R.U32.HI R4, RZ, 0x8, R20 ;  /* 0x00000008ff047819 */ /* 0x000fc40000011614 */
[----:B------:R-:W-:Y:S02]  /*10290*/  LOP3.LUT R24, R21, 0xff, RZ, 0xc0, !PT ;  /* 0x000000ff15187812 */ /* 0x000fe400078ec0ff */
[----:B------:R-:W-:Y:S02]  /*102a0*/  LOP3.LUT R27, R5, 0x380, RZ, 0xc0, !PT ;  /* 0x00000380051b7812 */ /* 0x000fe400078ec0ff */
[----:B------:R-:W-:Y:S02]  /*102b0*/  LOP3.LUT R7, R7, 0xff, RZ, 0xc0, !PT ;  /* 0x000000ff07077812 */ /* 0x000fe400078ec0ff */
[----:B------:R-:W-:Y:S02]  /*102c0*/  LEA.HI R28, R28, R25, RZ, 0x3 ;  /* 0x000000191c1c7211 */ /* 0x000fe400078f18ff */
[----:B------:R-:W-:Y:S02]  /*102d0*/  LOP3.LUT R5, R4, 0xff, RZ, 0xc0, !PT ;  /* 0x000000ff04057812 */ /* 0x000fe400078ec0ff */
[----:B------:R-:W-:Y:S01]  /*102e0*/  LOP3.LUT R4, R27, 0x70, R26, 0xf8, !PT ;  /* 0x000000701b047812 */ /* 0x000fe200078ef81a */
[----:B------:R-:W-:Y:S01]  /*102f0*/  IMAD.SHL.U32 R28, R28, 0x800, RZ ;  /* 0x000008001c1c7824 */ /* 0x000fe200078e00ff */
[----:B------:R-:W-:-:S02]  /*10300*/  PRMT R32, R7, 0x7604, R24 ;  /* 0x0000760407207816 */ /* 0x000fc40000000018 */
[----:B------:R-:W-:Y:S02]  /*10310*/  SHF.R.U32.HI R27, RZ, 0x3, R27 ;  /* 0x00000003ff1b7819 */ /* 0x000fe4000001161b */
[----:B------:R-:W-:Y:S02]  /*10320*/  SHF.R.U32.HI R7, RZ, 0x8, R39 ;  /* 0x00000008ff077819 */ /* 0x000fe40000011627 */
[----:B------:R-:W-:Y:S02]  /*10330*/  SHF.R.U32.HI R25, RZ, 0x8, R40 ;  /* 0x00000008ff197819 */ /* 0x000fe40000011628 */
[----:B------:R-:W-:Y:S02]  /*10340*/  LOP3.LUT R4, R4, R27, RZ, 0x3c, !PT ;  /* 0x0000001b04047212 */ /* 0x000fe400078e3cff */
[----:B------:R-:W-:Y:S02]  /*10350*/  LOP3.LUT R24, R39, 0xff, RZ, 0xc0, !PT ;  /* 0x000000ff27187812 */ /* 0x000fe400078ec0ff */
[----:B------:R-:W-:-:S02]  /*10360*/  LOP3.LUT R26, R40, 0xff, RZ, 0xc0, !PT ;  /* 0x000000ff281a7812 */ /* 0x000fc400078ec0ff */
[----:B------:R-:W-:Y:S02]  /*10370*/  LOP3.LUT R7, R7, 0xff, RZ, 0xc0, !PT ;  /* 0x000000ff07077812 */ /* 0x000fe400078ec0ff */
[----:B------:R-:W-:Y:S02]  /*10380*/  LOP3.LUT R25, R25, 0xff, RZ, 0xc0, !PT ;  /* 0x000000ff19197812 */ /* 0x000fe400078ec0ff */
        /* <DEDUP_REMOVED lines=19> */
[----:B------:R-:W0:Y:S01]  /*104c0*/  LDS.128 R24, [R28+0x18000] ;  /* 0x018000001c187984 */ /* 0x000e220000000c00 */
[----:B------:R-:W-:Y:S02]  /*104d0*/  PRMT R34, R5, 0x7604, R6 ;  /* 0x0000760405227816 */ /* 0x000fe40000000006 */
[----:B------:R-:W-:Y:S02]  /*104e0*/  SHF.R.U32.HI R31, RZ, 0x8, R43 ;  /* 0x00000008ff1f7819 */ /* 0x000fe4000001162b */
[----:B------:R-:W-:Y:S02]  /*104f0*/  LOP3.LUT R46, R43, 0xff, RZ, 0xc0, !PT ;  /* 0x000000ff2b2e7812 */ /* 0x000fe400078ec0ff */
[----:B------:R-:W-:-:S02]  /*10500*/  LOP3.LUT R31, R31, 0xff, RZ, 0xc0, !PT ;  /* 0x000000ff1f1f7812 */ /* 0x000fc400078ec0ff */
[----:B------:R-:W-:Y:S02]  /*10510*/  SHF.R.U32.HI R29, RZ, 0x10, R20 ;  /* 0x00000010ff1d7819 */ /* 0x000fe40000011614 */
[----:B------:R-:W-:Y:S02]  /*10520*/  PRMT R53, R31, 0x7604, R46 ;  /* 0x000076041f357816 */ /* 0x000fe4000000002e */
[----:B------:R-:W-:Y:S02]  /*10530*/  SHF.R.U32.HI R31, RZ, 0x10, R21 ;  /* 0x00000010ff1f7819 */ /* 0x000fe40000011615 */
[----:B------:R-:W-:Y:S02]  /*10540*/  SHF.R.U32.HI R33, RZ, 0x10, R38 ;  /* 0x00000010ff217819 */ /* 0x000fe40000011626 */
[----:B------:R-:W-:Y:S02]  /*10550*/  LOP3.LUT R29, R29, 0xff, RZ, 0xc0, !PT ;  /* 0x000000ff1d1d7812 */ /* 0x000fe400078ec0ff */
[----:B------:R-:W-:-:S02]  /*10560*/  LOP3.LUT R31, R31, 0xff, RZ, 0xc0, !PT ;  /* 0x000000ff1f1f7812 */ /* 0x000fc400078ec0ff */
[----:B------:R-:W-:Y:S02]  /*10570*/  SHF.R.U32.HI R35, RZ, 0x10, R39 ;  /* 0x00000010ff237819 */ /* 0x000fe40000011627 */
[----:B------:R-:W-:Y:S02]  /*10580*/  LOP3.LUT R33, R33, 0xff, RZ, 0xc0, !PT ;  /* 0x000000ff21217812 */ /* 0x000fe400078ec0ff */
[----:B------:R-:W-:Y:S02]  /*10590*/  PRMT R29, R29, 0x7054, R30 ;  /* 0x000070541d1d7816 */ /* 0x000fe4000000001e */
[----:B------:R-:W-:Y:S02]  /*105a0*/  PRMT R31, R31, 0x7054, R32 ;  /* 0x000070541f1f7816 */ /* 0x000fe40000000020 */
[----:B------:R-:W-:Y:S02]  /*105b0*/  SHF.R.U32.HI R30, RZ, 0x10, R40 ;  /* 0x00000010ff1e7819 */ /* 0x000fe40000011628 */
[----:B------:R-:W-:-:S02]  /*105c0*/  LOP3.LUT R35, R35, 0xff, RZ, 0xc0, !PT ;  /* 0x000000ff23237812 */ /* 0x000fc400078ec0ff */
[----:B------:R-:W-:Y:S02]  /*105d0*/  SHF.R.U32.HI R32, RZ, 0x10, R41 ;  /* 0x00000010ff207819 */ /* 0x000fe40000011629 */
[----:B------:R-:W-:Y:S02]  /*105e0*/  PRMT R33, R33, 0x7054, R34 ;  /* 0x0000705421217816 */ /* 0x000fe40000000022 */
[----:B------:R-:W-:Y:S02]  /*105f0*/  SHF.R.U32.HI R34, RZ, 0x10, R42 ;  /* 0x00000010ff227819 */ /* 0x000fe4000001162a */
[----:B------:R-:W-:Y:S02]  /*10600*/  LOP3.LUT R30, R30, 0xff, RZ, 0xc0, !PT ;  /* 0x000000ff1e1e7812 */ /* 0x000fe400078ec0ff */
[----:B------:R-:W-:Y:S02]  /*10610*/  PRMT R35, R35, 0x7054, R44 ;  /* 0x0000705423237816 */ /* 0x000fe4000000002c */
[----:B------:R-:W-:-:S02]  /*10620*/  LOP3.LUT R32, R32, 0xff, RZ, 0xc0, !PT ;  /* 0x000000ff20207812 */ /* 0x000fc400078ec0ff */
[----:B------:R-:W-:Y:S02]  /*10630*/  SHF.R.U32.HI R44, RZ, 0x10, R43 ;  /* 0x00000010ff2c7819 */ /* 0x000fe4000001162b */
[----:B------:R-:W-:Y:S02]  /*10640*/  LOP3.LUT R34, R34, 0xff, RZ, 0xc0, !PT ;  /* 0x000000ff22227812 */ /* 0x000fe400078ec0ff */
[----:B------:R-:W-:Y:S02]  /*10650*/  PRMT R45, R30, 0x7054, R45 ;  /* 0x000070541e2d7816 */ /* 0x000fe4000000002d */
[----:B------:R-:W-:Y:S02]  /*10660*/  PRMT R47, R32, 0x7054, R47 ;  /* 0x00007054202f7816 */ /* 0x000fe4000000002f */
[----:B------:R-:W-:Y:S02]  /*10670*/  LOP3.LUT R44, R44, 0xff, RZ, 0xc0, !PT ;  /* 0x000000ff2c2c7812 */ /* 0x000fe400078ec0ff */
[----:B------:R-:W-:-:S02]  /*10680*/  PRMT R51, R34, 0x7054, R49 ;  /* 0x0000705422337816 */ /* 0x000fc40000000031 */
[----:B------:R-:W-:Y:S02]  /*10690*/  LOP3.LUT R32, R45, 0xff000000, R40, 0xf8, !PT ;  /* 0xff0000002d207812 */ /* 0x000fe400078ef828 */
[----:B------:R-:W-:Y:S02]  /*106a0*/  LOP3.LUT R45, R47, 0xff000000, R41, 0xf8, !PT ;  /* 0xff0000002f2d7812 */ /* 0x000fe400078ef829 */
[----:B------:R-:W-:Y:S02]  /*106b0*/  PRMT R53, R44, 0x7054, R53 ;  /* 0x000070542c357816 */ /* 0x000fe40000000035 */
[----:B------:R-:W-:Y:S02]  /*106c0*/  LOP3.LUT R44, R31, 0xff000000, R21, 0xf8, !PT ;  /* 0xff0000001f2c7812 */ /* 0x000fe400078ef815 */
[----:B------:R-:W-:Y:S02]  /*106d0*/  LOP3.LUT R49, R35, 0xff000000, R39, 0xf8, !PT ;  /* 0xff00000023317812 */ /* 0x000fe400078ef827 */
[----:B------:R-:W-:-:S02]  /*106e0*/  LOP3.LUT R21, R51, 0xff000000, R42, 0xf8, !PT ;  /* 0xff00000033157812 */ /* 0x000fc400078ef82a */
[----:B------:R-:W-:Y:S02]  /*106f0*/  F2FP.F16.E4M3.UNPACK_B R51, R45 ;  /* 0x0000002dff33723e */ /* 0x000fe400020006ff */
[----:B0-----:R-:W-:Y:S02]  /*10700*/  F2FP.F16.E4M3.UNPACK_B R35, R25 ;  /* 0x00000019ff23723e */ /* 0x001fe400020006ff */
[----:B------:R-:W-:Y:S01]  /*10710*/  F2FP.F16.E4M3.UNPACK_B R40, R44 ;  /* 0x0000002cff28723e */ /* 0x000fe200020006ff */
[----:B------:R-:W-:Y:S01]  /*10720*/  HADD2.F32 R52, -RZ, R51.H0_H0 ;  /* 0x20000033ff347230 */ /* 0x000fe20000004100 */
[----:B------:R-:W-:Y:S02]  /*10730*/  LOP3.LUT R29, R29, 0xff000000, R20, 0xf8, !PT ;  /* 0xff0000001d1d7812 */ /* 0x000fe400078ef814 */
[----:B------:R-:W-:Y:S01]  /*10740*/  LOP3.LUT R20, R33, 0xff000000, R38, 0xf8, !PT ;  /* 0xff00000021147812 */ /* 0x000fe200078ef826 */
[--C-:B------:R-:W-:Y:S01]  /*10750*/  HADD2.F32 R50, -RZ, R40.reuse.H0_H0 ;  /* 0x20000028ff327230 */ /* 0x100fe20000004100 */
[-C--:B------:R-:W-:Y:S01]  /*10760*/  F2FP.F16.E4M3.UNPACK_B R39, R24.reuse ;  /* 0x00000018ff27723e */ /* 0x080fe200020006ff */
[----:B------:R-:W-:Y:S01]  /*10770*/  HADD2.F32 R40, -RZ, R40.H1_H1 ;  /* 0x30000028ff287230 */ /* 0x000fe20000004100 */
[----:B------:R-:W-:-:S02]  /*10780*/  F2FP.F16.E4M3.UNPACK_B R46, R24.H1 ;  /* 0x00000018ff2e723e */ /* 0x000fc400030006ff */
[----:B------:R-:W-:Y:S02]  /*10790*/  F2FP.F16.E4M3.UNPACK_B R38, R25.H1 ;  /* 0x00000019ff26723e */ /* 0x000fe400030006ff */
[----:B------:R-:W-:Y:S02]  /*107a0*/  F2FP.F16.E4M3.UNPACK_B R44, R44.H1 ;  /* 0x0000002cff2c723e */ /* 0x000fe400030006ff */
[----:B------:R-:W-:Y:S02]  /*107b0*/  LOP3.LUT R53, R53, 0xff000000, R43, 0xf8, !PT ;  /* 0xff00000035357812 */ /* 0x000fe400078ef82b */
[-C--:B------:R-:W-:Y:S02]  /*107c0*/  F2FP.F16.E4M3.UNPACK_B R43, R27.reuse ;  /* 0x0000001bff2b723e */ /* 0x080fe400020006ff */
[----:B------:R-:W-:Y:S02]  /*107d0*/  F2FP.F16.E4M3.UNPACK_B R48, R27.H1 ;  /* 0x0000001bff30723e */ /* 0x000fe400030006ff */
[----:B------:R-:W-:Y:S01]  /*107e0*/  F2FP.F16.E4M3.UNPACK_B R27, R26.H1 ;  /* 0x0000001aff1b723e */ /* 0x000fe200030006ff */
[----:B---3--:R-:W0:Y:S02]  /*107f0*/  LDS.128 R4, [R61+0x18000] ;  /* 0x018000003d047984 */ /* 0x008e240000000c00 */
[----:B0-----:R-:W-:-:S02]  /*10800*/  F2FP.F16.E4M3.UNPACK_B R31, R5 ;  /* 0x00000005ff1f723e */ /* 0x001fc400020006ff */
[----:B------:R-:W-:Y:S01]  /*10810*/  F2FP.F16.E4M3.UNPACK_B R34, R5.H1 ;  /* 0x00000005ff22723e */ /* 0x000fe200030006ff */
[----:B------:R-:W-:Y:S01]  /*10820*/  HADD2.F32 R5, -RZ, R35.H0_H0 ;  /* 0x20000023ff057230 */ /* 0x000fe20000004100 */
[-C--:B------:R-:W-:Y:S01]  /*10830*/  F2FP.F16.E4M3.UNPACK_B R42, R7.reuse ;  /* 0x00000007ff2a723e */ /* 0x080fe200020006ff */
[----:B------:R-:W-:Y:S01]  /*10840*/  HADD2.F32 R33, -RZ, R31.H0_H0 ;  /* 0x2000001fff217230 */ /* 0x000fe20000004100 */
[----:B------:R-:W-:Y:S01]  /*10850*/  F2FP.F16.E4M3.UNPACK_B R47, R7.H1 ;  /* 0x00000007ff2f723e */ /* 0x000fe200030006ff */
[----:B------:R-:W-:Y:S02]  /*10860*/  HADD2.F32 R35, -RZ, R35.H1_H1 ;  /* 0x30000023ff237230 */ /* 0x000fe40000004100 */
[C---:B------:R-:W-:Y:S01]  /*10870*/  FMUL.FTZ R24, R5.reuse, R52 ;  /* 0x0000003405187220 */ /* 0x040fe20000410000 */
[----:B------:R-:W-:Y:S01]  /*10880*/  FMUL.FTZ R25, R5, R50 ;  /* 0x0000003205197220 */ /* 0x000fe20000410000 */
[----:B------:R-:W-:Y:S01]  /*10890*/  F2FP.F16.E4M3.UNPACK_B R30, R4 ;  /* 0x00000004ff1e723e */ /* 0x000fe200020006ff */
[----:B------:R-:W-:-:S02]  /*108a0*/  HADD2.F32 R31, -RZ, R31.H1_H1 ;  /* 0x3000001fff1f7230 */ /* 0x000fc40000004100 */
[C---:B------:R-:W-:Y:S01]  /*108b0*/  FFMA.FTZ R5, R33.reuse, R50, -R24 ;  /* 0x0000003221057223 */ /* 0x040fe20000010818 */
[----:B------:R-:W-:Y:S01]  /*108c0*/  F2FP.F16.E4M3.UNPACK_B R50, R45.H1 ;  /* 0x0000002dff32723e */ /* 0x000fe200030006ff */
[----:B------:R-:W-:Y:S01]  /*108d0*/  FFMA.FTZ R25, R33, R52, R25 ;  /* 0x0000003421197223 */ /* 0x000fe20000010019 */
[----:B------:R-:W-:Y:S01]  /*108e0*/  HADD2.F32 R52, -RZ, R51.H1_H1 ;  /* 0x30000033ff347230 */ /* 0x000fe20000004100 */
[----:B------:R-:W-:Y:S01]  /*108f0*/  F2FP.F16.E4M3.UNPACK_B R41, R4.H1 ;  /* 0x00000004ff29723e */ /* 0x000fe200030006ff */
[----:B------:R-:W-:Y:S01]  /*10900*/  HADD2.F32 R24, -RZ, R38.H0_H0 ;  /* 0x20000026ff187230 */ /* 0x000fe20000004100 */
[-C--:B------:R-:W-:Y:S01]  /*10910*/  F2FP.F16.E4M3.UNPACK_B R4, R6.reuse ;  /* 0x00000006ff04723e */ /* 0x080fe200020006ff */
[----:B------:R-:W-:Y:S01]  /*10920*/  HADD2.F32 R51, -RZ, R50.H0_H0 ;  /* 0x20000032ff337230 */ /* 0x000fe20000004100 */
[----:B------:R-:W-:Y:S01]  /*10930*/  F2FP.F16.E4M3.UNPACK_B R7, R6.H1 ;  /* 0x00000006ff07723e */ /* 0x000fe200030006ff */
[----:B------:R-:W-:Y:S01]  /*10940*/  HADD2.F32 R45, -RZ, R44.H0_H0 ;  /* 0x2000002cff2d7230 */ /* 0x000fe20000004100 */
[----:B------:R-:W-:Y:S01]  /*10950*/  F2FP.F16.E4M3.UNPACK_B R6, R26 ;  /* 0x0000001aff06723e */ /* 0x000fe200020006ff */
[----:B------:R-:W-:Y:S01]  /*10960*/  FMUL.FTZ R26, R35, R52 ;  /* 0x00000034231a7220 */ /* 0x000fe20000410000 */
[----:B------:R-:W-:-:S02]  /*10970*/  HADD2.F32 R33, -RZ, R34.H0_H0 ;  /* 0x20000022ff217230 */ /* 0x000fc40000004100 */
[-C--:B------:R-:W-:Y:S01]  /*10980*/  FMUL.FTZ R35, R35, R40.reuse ;  /* 0x0000002823237220 */ /* 0x080fe20000410000 */
[C---:B------:R-:W-:Y:S01]  /*10990*/  FMUL.FTZ R54, R24.reuse, R51 ;  /* 0x0000003318367220 */ /* 0x040fe20000410000 */
[-C--:B------:R-:W-:Y:S01]  /*109a0*/  FMUL.FTZ R56, R24, R45.reuse ;  /* 0x0000002d18387220 */ /* 0x080fe20000410000 */
[C---:B------:R-:W-:Y:S01]  /*109b0*/  FFMA.FTZ R26, R31.reuse, R40, -R26 ;  /* 0x000000281f1a7223 */ /* 0x040fe2000001081a */
[----:B------:R-:W-:Y:S01]  /*109c0*/  FFMA.FTZ R24, R31, R52, R35 ;  /* 0x000000341f187223 */ /* 0x000fe20000010023 */
[C---:B------:R-:W-:Y:S01]  /*109d0*/  FFMA.FTZ R31, R33.reuse, R45, -R54 ;  /* 0x0000002d211f7223 */ /* 0x040fe20000010836 */
[----:B------:R-:W-:Y:S01]  /*109e0*/  HADD2.F32 R45, -RZ, R44.H1_H1 ;  /* 0x3000002cff2d7230 */ /* 0x000fe20000004100 */
[----:B------:R-:W-:Y:S01]  /*109f0*/  F2FP.F16.E4M3.UNPACK_B R52, R53 ;  /* 0x00000035ff34723e */ /* 0x000fe200020006ff */
[----:B------:R-:W-:Y:S01]  /*10a00*/  FFMA.FTZ R33, R33, R51, R56 ;  /* 0x0000003321217223 */ /* 0x000fe20000010038 */
[-C--:B------:R-:W-:Y:S01]  /*10a10*/  F2FP.F16.E4M3.UNPACK_B R44, R49.reuse ;  /* 0x00000031ff2c723e */ /* 0x080fe200020006ff */
[----:B------:R-:W-:Y:S01]  /*10a20*/  HADD2.F32 R51, -RZ, R50.H1_H1 ;  /* 0x30000032ff337230 */ /* 0x000fe20000004100 */
[----:B------:R-:W-:Y:S01]  /*10a30*/  F2FP.F16.E4M3.UNPACK_B R49, R49.H1 ;  /* 0x00000031ff31723e */ /* 0x000fe200030006ff */
[----:B------:R-:W-:-:S02]  /*10a40*/  HADD2.F32 R38, -RZ, R38.H1_H1 ;  /* 0x30000026ff267230 */ /* 0x000fc40000004100 */
[----:B------:R-:W-:Y:S02]  /*10a50*/  HADD2.F32 R40, -RZ, R34.H1_H1 ;  /* 0x30000022ff287230 */ /* 0x000fe40000004100 */
[----:B------:R-:W-:Y:S02]  /*10a60*/  HADD2.F32 R54, -RZ, R52.H0_H0 ;  /* 0x20000034ff367230 */ /* 0x000fe40000004100 */
[C---:B------:R-:W-:Y:S01]  /*10a70*/  FMUL.FTZ R55, R38.reuse, R51 ;  /* 0x0000003326377220 */ /* 0x040fe20000410000 */
[----:B------:R-:W-:Y:S02]  /*10a80*/  HADD2.F32 R34, -RZ, R43.H0_H0 ;  /* 0x2000002bff227230 */ /* 0x000fe40000004100 */
[----:B------:R-:W-:Y:S01]  /*10a90*/  FMUL.FTZ R38, R38, R45 ;  /* 0x0000002d26267220 */ /* 0x000fe20000410000 */
[----:B------:R-:W-:Y:S02]  /*10aa0*/  HADD2.F32 R50, -RZ, R44.H0_H0 ;  /* 0x2000002cff327230 */ /* 0x000fe40000004100 */
[----:B------:R-:W-:-:S02]  /*10ab0*/  HADD2.F32 R35, -RZ, R42.H0_H0 ;  /* 0x2000002aff237230 */ /* 0x000fc40000004100 */
[C---:B------:R-:W-:Y:S01]  /*10ac0*/  FMUL.FTZ R56, R34.reuse, R54 ;  /* 0x0000003622387220 */ /* 0x040fe20000410000 */
[----:B------:R-:W-:Y:S02]  /*10ad0*/  HADD2.F32 R52, -RZ, R52.H1_H1 ;  /* 0x30000034ff347230 */ /* 0x000fe40000004100 */
[-C--:B------:R-:W-:Y:S01]  /*10ae0*/  FMUL.FTZ R57, R34, R50.reuse ;  /* 0x0000003222397220 */ /* 0x080fe20000410000 */
[C---:B------:R-:W-:Y:S01]  /*10af0*/  FFMA.FTZ R34, R40.reuse, R45, -R55 ;  /* 0x0000002d28227223 */ /* 0x040fe20000010837 */
[----:B------:R-:W-:Y:S01]  /*10b00*/  F2FP.F16.E4M3.UNPACK_B R55, R53.H1 ;  /* 0x00000035ff37723e */ /* 0x000fe200030006ff */
[----:B------:R-:W-:Y:S01]  /*10b10*/  FFMA.FTZ R40, R40, R51, R38 ;  /* 0x0000003328287223 */ /* 0x000fe20000010026 */
[C---:B------:R-:W-:Y:S01]  /*10b20*/  FFMA.FTZ R38, R35.reuse, R50, -R56 ;  /* 0x0000003223267223 */ /* 0x040fe20000010838 */
[----:B------:R-:W-:Y:S02]  /*10b30*/  HADD2.F32 R50, -RZ, R44.H1_H1 ;  /* 0x3000002cff327230 */ /* 0x000fe40000004100 */
[----:B------:R-:W-:Y:S01]  /*10b40*/  FFMA.FTZ R35, R35, R54, R57 ;  /* 0x0000003623237223 */ /* 0x000fe20000010039 */
[----:B------:R-:W-:Y:S01]  /*10b50*/  HADD2.F32 R53, -RZ, R55.H0_H0 ;  /* 0x20000037ff357230 */ /* 0x000fe20000004100 */
[----:B------:R-:W-:Y:S01]  /*10b60*/  F2FP.SATFINITE.E4M3.F32.PACK_AB_MERGE_C R31, R34, R31, RZ ;  /* 0x0000001f221f723e */ /* 0x000fe200048070ff */
[----:B------:R-:W-:Y:S01]  /*10b70*/  HADD2.F32 R44, -RZ, R48.H0_H0 ;  /* 0x20000030ff2c7230 */ /* 0x000fe20000004100 */
[----:B------:R-:W-:Y:S01]  /*10b80*/  F2FP.SATFINITE.E4M3.F32.PACK_AB_MERGE_C R33, R40, R33, RZ ;  /* 0x000000212821723e */ /* 0x000fe200048070ff */
[----:B------:R-:W-:Y:S01]  /*10b90*/  HADD2.F32 R51, -RZ, R49.H0_H0 ;  /* 0x20000031ff337230 */ /* 0x000fe20000004100 */
[----:B------:R-:W-:Y:S01]  /*10ba0*/  F2FP.SATFINITE.E4M3.F32.PACK_AB_MERGE_C R5, R26, R5, R31 ;  /* 0x000000051a05723e */ /* 0x000fe2000480701f */
[----:B------:R-:W-:-:S02]  /*10bb0*/  HADD2.F32 R43, -RZ, R43.H1_H1 ;  /* 0x3000002bff2b7230 */ /* 0x000fc40000004100 */
[C---:B------:R-:W-:Y:S01]  /*10bc0*/  FMUL.FTZ R54, R44.reuse, R53 ;  /* 0x000000352c367220 */ /* 0x040fe20000410000 */
[----:B------:R-:W-:Y:S02]  /*10bd0*/  HADD2.F32 R45, -RZ, R47.H0_H0 ;  /* 0x2000002fff2d7230 */ /* 0x000fe40000004100 */
[-C--:B------:R-:W-:Y:S01]  /*10be0*/  FMUL.FTZ R56, R44, R51.reuse ;  /* 0x000000332c387220 */ /* 0x080fe20000410000 */
[----:B------:R-:W-:Y:S02]  /*10bf0*/  HADD2.F32 R42, -RZ, R42.H1_H1 ;  /* 0x3000002aff2a7230 */ /* 0x000fe40000004100 */
[C---:B------:R-:W-:Y:S01]  /*10c00*/  FMUL.FTZ R57, R43.reuse, R52 ;  /* 0x000000342b397220 */ /* 0x040fe20000410000 */
[----:B------:R-:W-:Y:S01]  /*10c10*/  FMUL.FTZ R59, R43, R50 ;  /* 0x000000322b3b7220 */ /* 0x000fe20000410000 */
[C---:B------:R-:W-:Y:S01]  /*10c20*/  FFMA.FTZ R44, R45.reuse, R51, -R54 ;  /* 0x000000332d2c7223 */ /* 0x040fe20000010836 */
[----:B------:R-:W-:Y:S01]  /*10c30*/  F2FP.F16.E4M3.UNPACK_B R54, R32.H1 ;  /* 0x00000020ff36723e */ /* 0x000fe200030006ff */
[----:B------:R-:W-:Y:S01]  /*10c40*/  FFMA.FTZ R45, R45, R53, R56 ;  /* 0x000000352d2d7223 */ /* 0x000fe20000010038 */
[----:B------:R-:W-:Y:S01]  /*10c50*/  F2FP.F16.E4M3.UNPACK_B R51, R29.H1 ;  /* 0x0000001dff33723e */ /* 0x000fe200030006ff */
[----:B------:R-:W-:Y:S01]  /*10c60*/  FFMA.FTZ R43, R42, R50, -R57 ;  /* 0x000000322a2b7223 */ /* 0x000fe20000010839 */
[----:B------:R-:W-:-:S02]  /*10c70*/  HADD2.F32 R53, -RZ, R49.H1_H1 ;  /* 0x30000031ff357230 */ /* 0x000fc40000004100 */
[----:B------:R-:W-:Y:S01]  /*10c80*/  FFMA.FTZ R42, R42, R52, R59 ;  /* 0x000000342a2a7223 */ /* 0x000fe2000001003b */
[----:B------:R-:W-:Y:S01]  /*10c90*/  HADD2.F32 R56, -RZ, R55.H1_H1 ;  /* 0x30000037ff387230 */ /* 0x000fe20000004100 */
[----:B------:R-:W-:Y:S01]  /*10ca0*/  F2FP.SATFINITE.E4M3.F32.PACK_AB_MERGE_C R25, R24, R25, R33 ;  /* 0x000000191819723e */ /* 0x000fe20004807021 */
[----:B------:R-:W-:Y:S02]  /*10cb0*/  HADD2.F32 R49, -RZ, R47.H1_H1 ;  /* 0x3000002fff317230 */ /* 0x000fe40000004100 */
[----:B------:R-:W-:Y:S02]  /*10cc0*/  HADD2.F32 R50, -RZ, R48.H1_H1 ;  /* 0x30000030ff327230 */ /* 0x000fe40000004100 */
[----:B------:R-:W-:Y:S02]  /*10cd0*/  HADD2.F32 R55, -RZ, R54.H0_H0 ;  /* 0x20000036ff377230 */ /* 0x000fe40000004100 */
[----:B------:R-:W-:Y:S02]  /*10ce0*/  HADD2.F32 R47, -RZ, R46.H0_H0 ;  /* 0x2000002eff2f7230 */ /* 0x000fe40000004100 */
[----:B------:R-:W-:Y:S01]  /*10cf0*/  FMUL.FTZ R58, R50, R56 ;  /* 0x00000038323a7220 */ /* 0x000fe20000410000 */
[----:B------:R-:W-:-:S02]  /*10d00*/  HADD2.F32 R52, -RZ, R51.H0_H0 ;  /* 0x20000033ff347230 */ /* 0x000fc40000004100 */
[----:B------:R-:W-:Y:S01]  /*10d10*/  FMUL.FTZ R59, R50, R53 ;  /* 0x00000035323b7220 */ /* 0x000fe20000410000 */
[----:B------:R-:W-:Y:S02]  /*10d20*/  HADD2.F32 R48, -RZ, R41.H0_H0 ;  /* 0x20000029ff307230 */ /* 0x000fe40000004100 */
[C---:B------:R-:W-:Y:S01]  /*10d30*/  FMUL.FTZ R57, R47.reuse, R55 ;  /* 0x000000372f397220 */ /* 0x040fe20000410000 */
[----:B------:R-:W-:Y:S02]  /*10d40*/  HADD2.F32 R54, -RZ, R54.H1_H1 ;  /* 0x30000036ff367230 */ /* 0x000fe40000004100 */
[----:B------:R-:W-:Y:S01]  /*10d50*/  FMUL.FTZ R50, R47, R52 ;  /* 0x000000342f327220 */ /* 0x000fe20000410000 */
[----:B------:R-:W-:Y:S02]  /*10d60*/  HADD2.F32 R46, -RZ, R46.H1_H1 ;  /* 0x3000002eff2e7230 */ /* 0x000fe40000004100 */
[----:B------:R-:W-:Y:S01]  /*10d70*/  FFMA.FTZ R47, R49, R53, -R58 ;  /* 0x00000035312f7223 */ /* 0x000fe2000001083a */
[----:B------:R-:W-:-:S02]  /*10d80*/  HADD2.F32 R51, -RZ, R51.H1_H1 ;  /* 0x30000033ff337230 */ /* 0x000fc40000004100 */
[----:B------:R-:W-:Y:S01]  /*10d90*/  FFMA.FTZ R60, R49, R56, R59 ;  /* 0x00000038313c7223 */ /* 0x000fe2000001003b */
[C---:B------:R-:W-:Y:S01]  /*10da0*/  FFMA.FTZ R57, R48.reuse, R52, -R57 ;  /* 0x0000003430397223 */ /* 0x040fe20000010839 */
[----:B------:R-:W-:Y:S01]  /*10db0*/  FFMA.FTZ R55, R48, R55, R50 ;  /* 0x0000003730377223 */ /* 0x000fe20000010032 */
[----:B------:R-:W-:Y:S01]  /*10dc0*/  F2FP.F16.E4M3.UNPACK_B R49, R32 ;  /* 0x00000020ff31723e */ /* 0x000fe200020006ff */
[----:B------:R-:W-:Y:S01]  /*10dd0*/  HADD2.F32 R41, -RZ, R41.H1_H1 ;  /* 0x30000029ff297230 */ /* 0x000fe20000004100 */
[----:B------:R-:W-:Y:S01]  /*10de0*/  F2FP.F16.E4M3.UNPACK_B R48, R29 ;  /* 0x0000001dff30723e */ /* 0x000fe200020006ff */
[C---:B------:R-:W-:Y:S01]  /*10df0*/  FMUL.FTZ R50, R46.reuse, R54 ;  /* 0x000000362e327220 */ /* 0x040fe20000410000 */
[----:B------:R-:W-:Y:S01]  /*10e00*/  FMUL.FTZ R29, R46, R51 ;  /* 0x000000332e1d7220 */ /* 0x000fe20000410000 */
[----:B------:R-:W-:Y:S02]  /*10e10*/  HADD2.F32 R46, -RZ, R49.H0_H0 ;  /* 0x20000031ff2e7230 */ /* 0x000fe40000004100 */
[----:B------:R-:W-:-:S02]  /*10e20*/  HADD2.F32 R32, -RZ, R39.H0_H0 ;  /* 0x20000027ff207230 */ /* 0x000fc40000004100 */
[C---:B------:R-:W-:Y:S01]  /*10e30*/  FFMA.FTZ R56, R41.reuse, R51, -R50 ;  /* 0x0000003329387223 */ /* 0x040fe20000010832 */
[----:B------:R-:W-:Y:S01]  /*10e40*/  FFMA.FTZ R54, R41, R54, R29 ;  /* 0x0000003629367223 */ /* 0x000fe2000001001d */
[----:B------:R-:W-:Y:S02]  /*10e50*/  HADD2.F32 R41, -RZ, R48.H0_H0 ;  /* 0x20000030ff297230 */ /* 0x000fe40000004100 */
        /* <DEDUP_REMOVED lines=9> */
[----:B------:R-:W-:Y:S01]  /*10ef0*/  FFMA.FTZ R51, R29, R46, R32 ;  /* 0x0000002e1d337223 */ /* 0x000fe20000010020 */
[C---:B------:R-:W-:Y:S01]  /*10f00*/  FMUL.FTZ R53, R39.reuse, R49 ;  /* 0x0000003127357220 */ /* 0x040fe20000410000 */
[----:B------:R-:W-:Y:S01]  /*10f10*/  F2FP.F16.E4M3.UNPACK_B R29, R20.H1 ;  /* 0x00000014ff1d723e */ /* 0x000fe200030006ff */
[-C--:B------:R-:W-:Y:S01]  /*10f20*/  FMUL.FTZ R46, R39, R48.reuse ;  /* 0x00000030272e7220 */ /* 0x080fe20000410000 */
[----:B------:R-:W-:Y:S02]  /*10f30*/  HADD2.F32 R39, -RZ, R41.H0_H0 ;  /* 0x20000029ff277230 */ /* 0x000fe40000004100 */
[----:B------:R-:W-:Y:S01]  /*10f40*/  FFMA.FTZ R53, R30, R48, -R53 ;  /* 0x000000301e357223 */ /* 0x000fe20000010835 */
[----:B------:R-:W-:-:S02]  /*10f50*/  HADD2.F32 R32, -RZ, R27.H0_H0 ;  /* 0x2000001bff207230 */ /* 0x000fc40000004100 */
[----:B------:R-:W-:Y:S01]  /*10f60*/  FFMA.FTZ R52, R30, R49, R46 ;  /* 0x000000311e347223 */ /* 0x000fe2000001002e */
[--C-:B------:R-:W-:Y:S01]  /*10f70*/  HADD2.F32 R30, -RZ, R29.reuse.H0_H0 ;  /* 0x2000001dff1e7230 */ /* 0x100fe20000004100 */
[----:B------:R-:W-:Y:S01]  /*10f80*/  F2FP.F16.E4M3.UNPACK_B R20, R20 ;  /* 0x00000014ff14723e */ /* 0x000fe200020006ff */
[----:B------:R-:W-:Y:S02]  /*10f90*/  HADD2.F32 R46, -RZ, R29.H1_H1 ;  /* 0x3000001dff2e7230 */ /* 0x000fe40000004100 */
[C---:B------:R-:W-:Y:S01]  /*10fa0*/  FMUL.FTZ R58, R32.reuse, R39 ;  /* 0x00000027203a7220 */ /* 0x040fe20000410000 */
[----:B------:R-:W-:Y:S02]  /*10fb0*/  HADD2.F32 R29, -RZ, R7.H0_H0 ;  /* 0x20000007ff1d7230 */ /* 0x000fe40000004100 */
[----:B------:R-:W-:Y:S01]  /*10fc0*/  FMUL.FTZ R32, R32, R30 ;  /* 0x0000001e20207220 */ /* 0x000fe20000410000 */
[----:B------:R-:W-:Y:S01]  /*10fd0*/  HADD2.F32 R48, -RZ, R41.H1_H1 ;  /* 0x30000029ff307230 */ /* 0x000fe20000004100 */
[----:B------:R-:W-:Y:S01]  /*10fe0*/  F2FP.SATFINITE.E4M3.F32.PACK_AB_MERGE_C R54, R54, R55, RZ ;  /* 0x000000373636723e */ /* 0x000fe200048070ff */
[----:B------:R-:W-:-:S02]  /*10ff0*/  HADD2.F32 R27, -RZ, R27.H1_H1 ;  /* 0x3000001bff1b7230 */ /* 0x000fc40000004100 */
[C---:B------:R-:W-:Y:S01]  /*11000*/  FFMA.FTZ R58, R29.reuse, R30, -R58 ;  /* 0x0000001e1d3a7223 */ /* 0x040fe2000001083a */
[----:B------:R-:W-:Y:S02]  /*11010*/  HADD2.F32 R7, -RZ, R7.H1_H1 ;  /* 0x30000007ff077230 */ /* 0x000fe40000004100 */
[----:B------:R-:W-:Y:S01]  /*11020*/  FFMA.FTZ R32, R29, R39, R32 ;  /* 0x000000271d207223 */ /* 0x000fe20000010020 */
[----:B------:R-:W-:Y:S01]  /*11030*/  F2FP.F16.E4M3.UNPACK_B R29, R21 ;  /* 0x00000015ff1d723e */ /* 0x000fe200020006ff */
[C---:B------:R-:W-:Y:S01]  /*11040*/  FMUL.FTZ R30, R27.reuse, R48 ;  /* 0x000000301b1e7220 */ /* 0x040fe20000410000 */
[-C--:B------:R-:W-:Y:S01]  /*11050*/  FMUL.FTZ R27, R27, R46.reuse ;  /* 0x0000002e1b1b7220 */ /* 0x080fe20000410000 */
[--C-:B------:R-:W-:Y:S01]  /*11060*/  HADD2.F32 R21, -RZ, R20.reuse.H0_H0 ;  /* 0x20000014ff157230 */ /* 0x100fe20000004100 */
[----:B------:R-:W-:Y:S01]  /*11070*/  F2FP.SATFINITE.E4M3.F32.PACK_AB_MERGE_C R24, R52, R51, R54 ;  /* 0x000000333418723e */ /* 0x000fe20004807036 */
[C---:B------:R-:W-:Y:S01]  /*11080*/  FFMA.FTZ R49, R7.reuse, R46, -R30 ;  /* 0x0000002e07317223 */ /* 0x040fe2000001081e */
[----:B------:R-:W-:Y:S01]  /*11090*/  FFMA.FTZ R59, R7, R48, R27 ;  /* 0x00000030073b7223 */ /* 0x000fe2000001001b */
[----:B------:R-:W-:-:S02]  /*110a0*/  HADD2.F32 R27, -RZ, R20.H1_H1 ;  /* 0x30000014ff1b7230 */ /* 0x000fc40000004100 */
[--C-:B------:R-:W-:Y:S01]  /*110b0*/  HADD2.F32 R30, -RZ, R29.reuse.H0_H0 ;  /* 0x2000001dff1e7230 */ /* 0x100fe20000004100 */
[----:B------:R-:W-:Y:S01]  /*110c0*/  F2FP.SATFINITE.E4M3.F32.PACK_AB_MERGE_C R49, R49, R58, RZ ;  /* 0x0000003a3131723e */ /* 0x000fe200048070ff */
[--C-:B------:R-:W-:Y:S01]  /*110d0*/  HADD2.F32 R7, -RZ, R6.reuse.H0_H0 ;  /* 0x20000006ff077230 */ /* 0x100fe20000004100 */
[----:B------:R-:W-:Y:S01]  /*110e0*/  F2FP.SATFINITE.E4M3.F32.PACK_AB_MERGE_C R32, R59, R32, RZ ;  /* 0x000000203b20723e */ /* 0x000fe200048070ff */
[----:B------:R-:W-:Y:S02]  /*110f0*/  HADD2.F32 R29, -RZ, R29.H1_H1 ;  /* 0x3000001dff1d7230 */ /* 0x000fe40000004100 */
[----:B------:R-:W-:Y:S02]  /*11100*/  HADD2.F32 R20, -RZ, R6.H1_H1 ;  /* 0x30000006ff147230 */ /* 0x000fe40000004100 */
[C---:B------:R-:W-:Y:S01]  /*11110*/  FMUL.FTZ R39, R7.reuse, R30 ;  /* 0x0000001e07277220 */ /* 0x040fe20000410000 */
[--C-:B------:R-:W-:Y:S02]  /*11120*/  HADD2.F32 R6, -RZ, R4.reuse.H0_H0 ;  /* 0x20000004ff067230 */ /* 0x100fe40000004100 */
[----:B------:R-:W-:Y:S01]  /*11130*/  FMUL.FTZ R7, R7, R21 ;  /* 0x0000001507077220 */ /* 0x000fe20000410000 */
[----:B------:R-:W-:-:S02]  /*11140*/  HADD2.F32 R4, -RZ, R4.H1_H1 ;  /* 0x30000004ff047230 */ /* 0x000fc40000004100 */
[C---:B------:R-:W-:Y:S01]  /*11150*/  FMUL.FTZ R41, R20.reuse, R29 ;  /* 0x0000001d14297220 */ /* 0x040fe20000410000 */
[----:B------:R-:W-:Y:S01]  /*11160*/  FMUL.FTZ R20, R20, R27 ;  /* 0x0000001b14147220 */ /* 0x000fe20000410000 */
[C---:B------:R-:W-:Y:S01]  /*11170*/  FFMA.FTZ R39, R6.reuse, R21, -R39 ;  /* 0x0000001506277223 */ /* 0x040fe20000010827 */
[----:B------:R-:W-:Y:S01]  /*11180*/  FFMA.FTZ R30, R6, R30, R7 ;  /* 0x0000001e061e7223 */ /* 0x000fe20000010007 */
[C---:B------:R-:W-:Y:S01]  /*11190*/  FFMA.FTZ R6, R4.reuse, R27, -R41 ;  /* 0x0000001b04067223 */ /* 0x040fe20000010829 */
[----:B------:R-:W-:Y:S01]  /*111a0*/  FFMA.FTZ R29, R4, R29, R20 ;  /* 0x0000001d041d7223 */ /* 0x000fe20000010014 */
[----:B------:R-:W-:Y:S02]  /*111b0*/  F2FP.SATFINITE.E4M3.F32.PACK_AB_MERGE_C R7, R47, R44, RZ ;  /* 0x0000002c2f07723e */ /* 0x000fe400048070ff */
[----:B------:R-:W-:Y:S02]  /*111c0*/  F2FP.SATFINITE.E4M3.F32.PACK_AB_MERGE_C R4, R56, R57, RZ ;  /* 0x000000393804723e */ /* 0x000fe400048070ff */
[----:B------:R-:W-:-:S02]  /*111d0*/  F2FP.SATFINITE.E4M3.F32.PACK_AB_MERGE_C R27, R60, R45, RZ ;  /* 0x0000002d3c1b723e */ /* 0x000fc400048070ff */
[----:B------:R-:W-:Y:S02]  /*111e0*/  F2FP.SATFINITE.E4M3.F32.PACK_AB_MERGE_C R7, R43, R38, R7 ;  /* 0x000000262b07723e */ /* 0x000fe40004807007 */
[----:B------:R-:W-:Y:S02]  /*111f0*/  F2FP.SATFINITE.E4M3.F32.PACK_AB_MERGE_C R4, R53, R50, R4 ;  /* 0x000000323504723e */ /* 0x000fe40004807004 */
[----:B------:R-:W-:Y:S02]  /*11200*/  F2FP.SATFINITE.E4M3.F32.PACK_AB_MERGE_C R6, R6, R39, R49 ;  /* 0x000000270606723e */ /* 0x000fe40004807031 */
[----:B------:R-:W-:Y:S02]  /*11210*/  F2FP.SATFINITE.E4M3.F32.PACK_AB_MERGE_C R27, R42, R35, R27 ;  /* 0x000000232a1b723e */ /* 0x000fe4000480701b */
[----:B------:R-:W-:Y:S01]  /*11220*/  F2FP.SATFINITE.E4M3.F32.PACK_AB_MERGE_C R26, R29, R30, R32 ;  /* 0x0000001e1d1a723e */ /* 0x000fe20004807020 */
[----:B------:R3:W-:Y:S04]  /*11230*/  STS.128 [R61+0x18000], R4 ;  /* 0x018000043d007388 */ /* 0x0007e80000000c00 */
[----:B------:R3:W-:Y:S02]  /*11240*/  STS.128 [R28+0x18000], R24 ;  /* 0x018000181c007388 */ /* 0x0007e40000000c00 */
.L_x_1909:
[----:B------:R-:W-:Y:S05]  /*11250*/  BSYNC B1 ;  /* 0x0000000000017941 */ /* 0x000fea0003800000 */
.L_x_1908:
[----:B------:R-:W-:Y:S05]  /*11260*/  @P0 BRA `(.L_x_1893) ;  /* 0x0000000c00f80947 */ /* 0x000fea0003800000 */
[----:B------:R-:W4:Y:S01]  /*11270*/  LDL R51, [R1+0x70] ;  /* 0x0000700001337983 */ /* 0x000f220000100800 */
[----:B--23-5:R-:W-:Y:S01]  /*11280*/  LEA.HI R4, R3, R0, RZ, 0x1c ;  /* 0x0000000003047211 */ /* 0x02cfe200078fe0ff */
[----:B-1----:R-:W-:Y:S01]  /*11290*/  IMAD.SHL.U32 R24, R37, 0x80, RZ ;  /* 0x0000008025187824 */ /* 0x002fe200078e00ff */
[----:B------:R-:W-:Y:S02]  /*112a0*/  SHF.R.S32.HI R6, RZ, 0x1f, R37 ;  /* 0x0000001fff067819 */ /* 0x000fe40000011425 */
[----:B------:R-:W-:Y:S02]  /*112b0*/  SHF.R.S32.HI R21, RZ, 0x1f, R4 ;  /* 0x0000001fff157819 */ /* 0x000fe40000011404 */
[----:B------:R-:W-:Y:S02]  /*112c0*/  SHF.R.U32.HI R0, RZ, 0x8, R12 ;  /* 0x00000008ff007819 */ /* 0x000fe4000001160c */
[----:B0-----:R-:W-:Y:S01]  /*112d0*/  LEA.HI R25, R21, R4, RZ, 0x3 ;  /* 0x0000000415197211 */ /* 0x001fe200078f18ff */
[----:B------:R-:W-:Y:S01]  /*112e0*/  IMAD.SHL.U32 R21, R4, 0x10, RZ ;  /* 0x0000001004157824 */ /* 0x000fe200078e00ff */
[----:B------:R-:W-:-:S02]  /*112f0*/  LOP3.LUT R26, R24, 0x380, RZ, 0xc0, !PT ;  /* 0x00000380181a7812 */ /* 0x000fc400078ec0ff */
[----:B------:R-:W-:Y:S01]  /*11300*/  LEA.HI R37, R6, R37, RZ, 0x3 ;  /* 0x0000002506257211 */ /* 0x000fe200078f18ff */
[----:B------:R-:W-:Y:S01]  /*11310*/  IMAD.SHL.U32 R25, R25, 0x800, RZ ;  /* 0x0000080019197824 */ /* 0x000fe200078e00ff */
[----:B------:R-:W-:Y:S02]  /*11320*/  LOP3.LUT R3, R12, 0xff, RZ, 0xc0, !PT ;  /* 0x000000ff0c037812 */ /* 0x000fe400078ec0ff */
[----:B------:R-:W-:Y:S01]  /*11330*/  LOP3.LUT R4, R0, 0xff, RZ, 0xc0, !PT ;  /* 0x000000ff00047812 */ /* 0x000fe200078ec0ff */
[----:B------:R-:W-:Y:S01]  /*11340*/  IMAD.SHL.U32 R37, R37, 0x80, RZ ;  /* 0x0000008025257824 */ /* 0x000fe200078e00ff */
[----:B------:R-:W-:Y:S02]  /*11350*/  LOP3.LUT R0, R26, 0x70, R21, 0xf8, !PT ;  /* 0x000000701a007812 */ /* 0x000fe400078ef815 */
[----:B------:R-:W-:Y:S02]  /*11360*/  PRMT R21, R4, 0x7604, R3 ;  /* 0x0000760404157816 */ /* 0x000fe40000000003 */
[----:B------:R-:W-:-:S02]  /*11370*/  SHF.R.U32.HI R4, RZ, 0x8, R15 ;  /* 0x00000008ff047819 */ /* 0x000fc4000001160f */
[----:B------:R-:W-:Y:S02]  /*11380*/  SHF.R.U32.HI R27, RZ, 0x3, R26 ;  /* 0x00000003ff1b7819 */ /* 0x000fe4000001161a */
[----:B------:R-:W-:Y:S02]  /*11390*/  SHF.R.U32.HI R6, RZ, 0x8, R13 ;  /* 0x00000008ff067819 */ /* 0x000fe4000001160d */
[----:B------:R-:W-:Y:S02]  /*113a0*/  SHF.R.U32.HI R20, RZ, 0x8, R14 ;  /* 0x00000008ff147819 */ /* 0x000fe4000001160e */
[----:B------:R-:W-:Y:S02]  /*113b0*/  LOP3.LUT R3, R15, 0xff, RZ, 0xc0, !PT ;  /* 0x000000ff0f037812 */ /* 0x000fe400078ec0ff */
[----:B------:R-:W-:Y:S02]  /*113c0*/  LOP3.LUT R4, R4, 0xff, RZ, 0xc0, !PT ;  /* 0x000000ff04047812 */ /* 0x000fe400078ec0ff */
[----:B------:R-:W-:-:S02]  /*113d0*/  LOP3.LUT R0, R0, R27, RZ, 0x3c, !PT ;  /* 0x0000001b00007212 */ /* 0x000fc400078e3cff */
[----:B------:R-:W-:Y:S02]  /*113e0*/  LOP3.LUT R37, R37, 0xfffffc00, RZ, 0xc0, !PT ;  /* 0xfffffc0025257812 */ /* 0x000fe400078ec0ff */
[----:B------:R-:W-:Y:S02]  /*113f0*/  LOP3.LUT R25, R25, 0xffffc000, RZ, 0xc0, !PT ;  /* 0xffffc00019197812 */ /* 0x000fe400078ec0ff */
[----:B------:R-:W-:Y:S02]  /*11400*/  LOP3.LUT R5, R13, 0xff, RZ, 0xc0, !PT ;  /* 0x000000ff0d057812 */ /* 0x000fe400078ec0ff */
[----:B------:R-:W-:Y:S02]  /*11410*/  LOP3.LUT R7, R14, 0xff, RZ, 0xc0, !PT ;  /* 0x000000ff0e077812 */ /* 0x000fe400078ec0ff */
[----:B------:R-:W-:Y:S02]  /*11420*/  LOP3.LUT R6, R6, 0xff, RZ, 0xc0, !PT ;  /* 0x000000ff06067812 */ /* 0x000fe400078ec0ff */
[----:B------:R-:W-:-:S02]  /*11430*/  LOP3.LUT R24, R20, 0xff, RZ, 0xc0, !PT ;  /* 0x000000ff14187812 */ /* 0x000fc400078ec0ff */
[----:B------:R-:W-:Y:S02]  /*11440*/  PRMT R28, R4, 0x7604, R3 ;  /* 0x00007604041c7816 */ /* 0x000fe40000000003 */
[----:B------:R-:W-:Y:S02]  /*11450*/  IADD3 R3, R0, R25, R37 ;  /* 0x0000001900037210 */ /* 0x000fe40007ffe025 */
[----:B------:R-:W-:Y:S02]  /*11460*/  PRMT R20, R6, 0x7604, R5 ;  /* 0x0000760406147816 */ /* 0x000fe40000000005 */
[----:B------:R-:W-:Y:S01]  /*11470*/  PRMT R29, R24, 0x7604, R7 ;  /* 0x00007604181d7816 */ /* 0x000fe20000000007 */
[----:B------:R-:W-:Y:S01]  /*11480*/  IMAD.IADD R0, R22, 0x1, R3 ;  /* 0x0000000116007824 */ /* 0x000fe200078e0203 */
[----:B------:R-:W-:Y:S02]  /*11490*/  SHF.R.U32.HI R6, RZ, 0x8, R8 ;  /* 0x00000008ff067819 */ /* 0x000fe40000011608 */
[----:B------:R-:W-:-:S02]  /*114a0*/  SHF.R.U32.HI R24, RZ, 0x8, R9 ;  /* 0x00000008ff187819 */ /* 0x000fc40000011609 */
[----:B------:R-:W-:Y:S02]  /*114b0*/  LOP3.LUT R5, R8, 0xff, RZ, 0xc0, !PT ;  /* 0x000000ff08057812 */ /* 0x000fe400078ec0ff */
[----:B------:R-:W-:Y:S02]  /*114c0*/  LOP3.LUT R6, R6, 0xff, RZ, 0xc0, !PT ;  /* 0x000000ff06067812 */ /* 0x000fe400078ec0ff */
[----:B------:R-:W-:Y:S02]  /*114d0*/  LOP3.LUT R3, R24, 0xff, RZ, 0xc0, !PT ;  /* 0x000000ff18037812 */ /* 0x000fe400078ec0ff */
[----:B------:R-:W0:Y:S01]  /*114e0*/  LDS.128 R24, [R0+0x18000] ;  /* 0x0180000000187984 */ /* 0x000e220000000c00 */
[----:B------:R-:W-:Y:S02]  /*114f0*/  PRMT R33, R6, 0x7604, R5 ;  /* 0x0000760406217816 */ /* 0x000fe40000000005 */
[----:B------:R-:W-:Y:S02]  /*11500*/  SHF.R.U32.HI R35, RZ, 0x8, R11 ;  /* 0x00000008ff237819 */ /* 0x000fe4000001160b */
[----:B------:R-:W-:-:S02]  /*11510*/  LOP3.LUT R34, R11, 0xff, RZ, 0xc0, !PT ;  /* 0x000000ff0b227812 */ /* 0x000fc400078ec0ff */
[----:B------:R-:W-:Y:S02]  /*11520*/  LOP3.LUT R35, R35, 0xff, RZ, 0xc0, !PT ;  /* 0x000000ff23237812 */ /* 0x000fe400078ec0ff */
[----:B------:R-:W-:Y:S02]  /*11530*/  LOP3.LUT R30, R9, 0xff, RZ, 0xc0, !PT ;  /* 0x000000ff091e7812 */ /* 0x000fe400078ec0ff */
[----:B------:R-:W-:Y:S02]  /*11540*/  PRMT R34, R35, 0x7604, R34 ;  /* 0x0000760423227816 */ /* 0x000fe40000000022 */
[----:B------:R-:W-:Y:S02]  /*11550*/  SHF.R.U32.HI R35, RZ, 0x10, R9 ;  /* 0x00000010ff237819 */ /* 0x000fe40000011609 */
[----:B------:R-:W-:Y:S02]  /*11560*/  SHF.R.U32.HI R39, RZ, 0x10, R11 ;  /* 0x00000010ff277819 */ /* 0x000fe4000001160b */
[----:B------:R-:W-:Y:S01]  /*11570*/  PRMT R30, R3, 0x7604, R30 ;  /* 0x00007604031e7816 */ /* 0x000fe2000000001e */
[----:B------:R-:W-:Y:S01]  /*11580*/  IMAD.U32 R35, R35, 0x10000, RZ ;  /* 0x0001000023237824 */ /* 0x000fe200078e00ff */
[----:B------:R-:W-:Y:S01]  /*11590*/  SHF.R.U32.HI R32, RZ, 0x8, R10 ;  /* 0x00000008ff207819 */ /* 0x000fe2000001160a */
[----:B------:R-:W-:Y:S01]  /*115a0*/  IMAD.U32 R39, R39, 0x10000, RZ ;  /* 0x0001000027277824 */ /* 0x000fe200078e00ff */
[----:B------:R-:W-:-:S02]  /*115b0*/  SHF.R.U32.HI R3, RZ, 0x10, R13 ;  /* 0x00000010ff037819 */ /* 0x000fc4000001160d */
[----:B------:R-:W-:Y:S02]  /*115c0*/  LOP3.LUT R31, R10, 0xff, RZ, 0xc0, !PT ;  /* 0x000000ff0a1f7812 */ /* 0x000fe400078ec0ff */
[----:B------:R-:W-:Y:S02]  /*115d0*/  LOP3.LUT R32, R32, 0xff, RZ, 0xc0, !PT ;  /* 0x000000ff20207812 */ /* 0x000fe400078ec0ff */
[----:B------:R-:W-:Y:S02]  /*115e0*/  SHF.L.U32 R3, R3, 0x10, RZ ;  /* 0x0000001003037819 */ /* 0x000fe400000006ff */
[----:B------:R-:W-:Y:S02]  /*115f0*/  LOP3.LUT R35, R30, 0xff0000, R35, 0xf8, !PT ;  /* 0x00ff00001e237812 */ /* 0x000fe400078ef823 */
[----:B------:R-:W-:Y:S02]  /*11600*/  PRMT R37, R32, 0x7604, R31 ;  /* 0x0000760420257816 */ /* 0x000fe4000000001f */
[----:B------:R-:W-:-:S02]  /*11610*/  LOP3.LUT R3, R20, 0xff0000, R3, 0xf8, !PT ;  /* 0x00ff000014037812 */ /* 0x000fc400078ef803 */
[----:B------:R-:W-:Y:S02]  /*11620*/  LOP3.LUT R39, R34, 0xff0000, R39, 0xf8, !PT ;  /* 0x00ff000022277812 */ /* 0x000fe400078ef827 */
[----:B------:R-:W-:Y:S02]  /*11630*/  LOP3.LUT R38, R35, 0xff000000, R9, 0xf8, !PT ;  /* 0xff00000023267812 */ /* 0x000fe400078ef809 */
[----:B------:R-:W-:Y:S02]  /*11640*/  SHF.R.U32.HI R31, RZ, 0x10, R15 ;  /* 0x00000010ff1f7819 */ /* 0x000fe4000001160f */
[----:B------:R-:W-:Y:S02]  /*11650*/  LOP3.LUT R29, R29, 0xff0000, R14, 0xf8, !PT ;  /* 0x00ff00001d1d7812 */ /* 0x000fe400078ef80e */
[----:B------:R-:W-:Y:S01]  /*11660*/  LOP3.LUT R33, R33, 0xff0000, R8, 0xf8, !PT ;  /* 0x00ff000021217812 */ /* 0x000fe200078ef808 */
[----:B------:R-:W-:Y:S01]  /*11670*/  IMAD.U32 R31, R31, 0x10000, RZ ;  /* 0x000100001f1f7824 */ /* 0x000fe200078e00ff */
[----:B------:R-:W-:-:S02]  /*11680*/  LOP3.LUT R13, R3, 0xff000000, R13, 0xf8, !PT ;  /* 0xff000000030d7812 */ /* 0x000fc400078ef80d */
[----:B------:R-:W-:Y:S02]  /*11690*/  LOP3.LUT R37, R37, 0xff0000, R10, 0xf8, !PT ;  /* 0x00ff000025257812 */ /* 0x000fe400078ef80a */
[----:B------:R-:W-:Y:S02]  /*116a0*/  LOP3.LUT R42, R39, 0xff000000, R11, 0xf8, !PT ;  /* 0xff000000272a7812 */ /* 0x000fe400078ef80b */
[----:B------:R-:W-:Y:S02]  /*116b0*/  F2FP.F16.E4M3.UNPACK_B R39, R38 ;  /* 0x00000026ff27723e */ /* 0x000fe400020006ff */
[----:B0-----:R-:W-:Y:S02]  /*116c0*/  F2FP.F16.E4M3.UNPACK_B R11, R25 ;  /* 0x00000019ff0b723e */ /* 0x001fe400020006ff */
[----:B------:R-:W-:Y:S01]  /*116d0*/  LOP3.LUT R3, R29, 0xff000000, R14, 0xf8, !PT ;  /* 0xff0000001d037812 */ /* 0x000fe200078ef80e */
[--C-:B------:R-:W-:Y:S01]  /*116e0*/  HADD2.F32 R40, -RZ, R39.reuse.H0_H0 ;  /* 0x20000027ff287230 */ /* 0x100fe20000004100 */
[----:B------:R-:W-:Y:S01]  /*116f0*/  LOP3.LUT R29, R33, 0xff000000, R8, 0xf8, !PT ;  /* 0xff000000211d7812 */ /* 0x000fe200078ef808 */
[----:B------:R-:W-:Y:S01]  /*11700*/  HADD2.F32 R39, -RZ, R39.H1_H1 ;  /* 0x30000027ff277230 */ /* 0x000fe20000004100 */
[----:B------:R-:W-:-:S02]  /*11710*/  LOP3.LUT R21, R21, 0xff0000, R12, 0xf8, !PT ;  /* 0x00ff000015157812 */ /* 0x000fc400078ef80c */
[----:B------:R-:W-:Y:S02]  /*11720*/  LOP3.LUT R8, R37, 0xff000000, R10, 0xf8, !PT ;  /* 0xff00000025087812 */ /* 0x000fe400078ef80a */
[----:B------:R-:W-:Y:S02]  /*11730*/  F2FP.F16.E4M3.UNPACK_B R14, R13 ;  /* 0x0000000dff0e723e */ /* 0x000fe400020006ff */
[----:B------:R-:W-:Y:S02]  /*11740*/  LOP3.LUT R31, R28, 0xff0000, R31, 0xf8, !PT ;  /* 0x00ff00001c1f7812 */ /* 0x000fe400078ef81f */
[----:B------:R-:W-:Y:S01]  /*11750*/  LOP3.LUT R12, R21, 0xff000000, R12, 0xf8, !PT ;  /* 0xff000000150c7812 */ /* 0x000fe200078ef80c */
[----:B------:R-:W-:Y:S01]  /*11760*/  HADD2.F32 R28, -RZ, R14.H0_H0 ;  /* 0x2000000eff1c7230 */ /* 0x000fe20000004100 */
[----:B------:R-:W-:Y:S02]  /*11770*/  F2FP.F16.E4M3.UNPACK_B R21, R25.H1 ;  /* 0x00000019ff15723e */ /* 0x000fe400030006ff */
[----:B------:R-:W-:-:S02]  /*11780*/  F2FP.F16.E4M3.UNPACK_B R25, R24 ;  /* 0x00000018ff19723e */ /* 0x000fc400020006ff */
[----:B------:R-:W-:Y:S02]  /*11790*/  F2FP.F16.E4M3.UNPACK_B R35, R24.H1 ;  /* 0x00000018ff23723e */ /* 0x000fe400030006ff */
[-C--:B------:R-:W-:Y:S02]  /*117a0*/  F2FP.F16.E4M3.UNPACK_B R32, R27.reuse ;  /* 0x0000001bff20723e */ /* 0x080fe400020006ff */
[----:B------:R-:W-:Y:S02]  /*117b0*/  F2FP.F16.E4M3.UNPACK_B R37, R27.H1 ;  /* 0x0000001bff25723e */ /* 0x000fe400030006ff */
[----:B------:R-:W-:Y:S02]  /*117c0*/  F2FP.F16.E4M3.UNPACK_B R38, R38.H1 ;  /* 0x00000026ff26723e */ /* 0x000fe400030006ff */
[----:B------:R-:W-:Y:S01]  /*117d0*/  LOP3.LUT R34, R31, 0xff000000, R15, 0xf8, !PT ;  /* 0xff0000001f227812 */ /* 0x000fe200078ef80f */
[----:B----4-:R-:W0:Y:S02]  /*117e0*/  LDS.128 R4, [R51+0x18000] ;  /* 0x0180000033047984 */ /* 0x010e240000000c00 */
[----:B0-----:R-:W-:-:S02]  /*117f0*/  F2FP.F16.E4M3.UNPACK_B R10, R5 ;  /* 0x00000005ff0a723e */ /* 0x001fc400020006ff */
[----:B------:R-:W-:Y:S01]  /*11800*/  F2FP.F16.E4M3.UNPACK_B R20, R5.H1 ;  /* 0x00000005ff14723e */ /* 0x000fe200030006ff */
[--C-:B------:R-:W-:Y:S01]  /*11810*/  HADD2.F32 R5, -RZ, R11.reuse.H0_H0 ;  /* 0x2000000bff057230 */ /* 0x100fe20000004100 */
[-C--:B------:R-:W-:Y:S01]  /*11820*/  F2FP.F16.E4M3.UNPACK_B R30, R7.reuse ;  /* 0x00000007ff1e723e */ /* 0x080fe200020006ff */
[--C-:B------:R-:W-:Y:S01]  /*11830*/  HADD2.F32 R9, -RZ, R10.reuse.H0_H0 ;  /* 0x2000000aff097230 */ /* 0x100fe20000004100 */
[----:B------:R-:W-:Y:S01]  /*11840*/  F2FP.F16.E4M3.UNPACK_B R33, R7.H1 ;  /* 0x00000007ff21723e */ /* 0x000fe200030006ff */
[----:B------:R-:W-:Y:S02]  /*11850*/  HADD2.F32 R11, -RZ, R11.H1_H1 ;  /* 0x3000000bff0b7230 */ /* 0x000fe40000004100 */
[C---:B------:R-:W-:Y:S01]  /*11860*/  FMUL.FTZ R24, R5.reuse, R40 ;  /* 0x0000002805187220 */ /* 0x040fe20000410000 */
[----:B------:R-:W-:Y:S01]  /*11870*/  FMUL.FTZ R27, R5, R28 ;  /* 0x0000001c051b7220 */ /* 0x000fe20000410000 */
[----:B------:R-:W-:Y:S01]  /*11880*/  HADD2.F32 R10, -RZ, R10.H1_H1 ;  /* 0x3000000aff0a7230 */ /* 0x000fe20000004100 */
[----:B------:R-:W-:Y:S01]  /*11890*/  F2FP.F16.E4M3.UNPACK_B R31, R4.H1 ;  /* 0x00000004ff1f723e */ /* 0x000fe200030006ff */
[C---:B------:R-:W-:Y:S01]  /*118a0*/  FFMA.FTZ R5, R9.reuse, R28, -R24 ;  /* 0x0000001c09057223 */ /* 0x040fe20000010818 */
[----:B------:R-:W-:Y:S01]  /*118b0*/  F2FP.F16.E4M3.UNPACK_B R24, R13.H1 ;  /* 0x0000000dff18723e */ /* 0x000fe200030006ff */
[----:B------:R-:W-:Y:S01]  /*118c0*/  FFMA.FTZ R9, R9, R40, R27 ;  /* 0x0000002809097223 */ /* 0x000fe2000001001b */
[----:B------:R-:W-:-:S02]  /*118d0*/  HADD2.F32 R27, -RZ, R14.H1_H1 ;  /* 0x3000000eff1b7230 */ /* 0x000fc40000004100 */
[C---:B------:R-:W-:Y:S01]  /*118e0*/  FMUL.FTZ R41, R11.reuse, R39 ;  /* 0x000000270b297220 */ /* 0x040fe20000410000 */
[----:B------:R-:W-:Y:S01]  /*118f0*/  HADD2.F32 R40, -RZ, R38.H0_H0 ;  /* 0x20000026ff287230 */ /* 0x000fe20000004100 */
[----:B------:R-:W-:Y:S01]  /*11900*/  F2FP.F16.E4M3.UNPACK_B R15, R4 ;  /* 0x00000004ff0f723e */ /* 0x000fe200020006ff */
[----:B------:R-:W-:Y:S02]  /*11910*/  HADD2.F32 R14, -RZ, R21.H0_H0 ;  /* 0x20000015ff0e7230 */ /* 0x000fe40000004100 */
[-C--:B------:R-:W-:Y:S01]  /*11920*/  FMUL.FTZ R44, R11, R27.reuse ;  /* 0x0000001b0b2c7220 */ /* 0x080fe20000410000 */
[----:B------:R-:W-:Y:S01]  /*11930*/  HADD2.F32 R28, -RZ, R24.H0_H0 ;  /* 0x20000018ff1c7230 */ /* 0x000fe20000004100 */
[----:B------:R-:W-:Y:S01]  /*11940*/  F2FP.F16.E4M3.UNPACK_B R4, R6 ;  /* 0x00000006ff04723e */ /* 0x000fe200020006ff */
[----:B------:R-:W-:Y:S02]  /*11950*/  HADD2.F32 R13, -RZ, R20.H0_H0 ;  /* 0x20000014ff0d7230 */ /* 0x000fe40000004100 */
[C---:B------:R-:W-:Y:S01]  /*11960*/  FMUL.FTZ R46, R14.reuse, R40 ;  /* 0x000000280e2e7220 */ /* 0x040fe20000410000 */
[----:B------:R-:W-:Y:S01]  /*11970*/  F2FP.F16.E4M3.UNPACK_B R7, R6.H1 ;  /* 0x00000006ff07723e */ /* 0x000fe200030006ff */
[-C--:B------:R-:W-:Y:S01]  /*11980*/  FMUL.FTZ R43, R14, R28.reuse ;  /* 0x0000001c0e2b7220 */ /* 0x080fe20000410000 */
[----:B------:R-:W-:Y:S01]  /*11990*/  FFMA.FTZ R14, R10, R27, -R41 ;  /* 0x0000001b0a0e7223 */ /* 0x000fe20000010829 */
[----:B------:R-:W-:Y:S01]  /*119a0*/  FFMA.FTZ R11, R13, R28, -R46 ;  /* 0x0000001c0d0b7223 */ /* 0x000fe2000001082e */
[----:B------:R-:W-:-:S02]  /*119b0*/  HADD2.F32 R41, -RZ, R38.H1_H1 ;  /* 0x30000026ff297230 */ /* 0x000fc40000004100 */
[----:B------:R-:W-:Y:S01]  /*119c0*/  FFMA.FTZ R13, R13, R40, R43 ;  /* 0x000000280d0d7223 */ /* 0x000fe2000001002b */
[----:B------:R-:W-:Y:S01]  /*119d0*/  F2FP.F16.E4M3.UNPACK_B R40, R42 ;  /* 0x0000002aff28723e */ /* 0x000fe200020006ff */
[----:B------:R-:W-:Y:S01]  /*119e0*/  HADD2.F32 R27, -RZ, R24.H1_H1 ;  /* 0x30000018ff1b7230 */ /* 0x000fe20000004100 */
[----:B------:R-:W-:Y:S01]  /*119f0*/  F2FP.F16.E4M3.UNPACK_B R38, R34 ;  /* 0x00000022ff26723e */ /* 0x000fe200020006ff */
[----:B------:R-:W-:Y:S02]  /*11a00*/  HADD2.F32 R24, -RZ, R32.H0_H0 ;  /* 0x20000020ff187230 */ /* 0x000fe40000004100 */
[----:B------:R-:W-:Y:S01]  /*11a10*/  FFMA.FTZ R10, R10, R39, R44 ;  /* 0x000000270a0a7223 */ /* 0x000fe2000001002c */
[----:B------:R-:W-:Y:S01]  /*11a20*/  HADD2.F32 R43, -RZ, R40.H0_H0 ;  /* 0x20000028ff2b7230 */ /* 0x000fe20000004100 */
[-C--:B------:R-:W-:Y:S01]  /*11a30*/  F2FP.F16.E4M3.UNPACK_B R6, R26.reuse ;  /* 0x0000001aff06723e */ /* 0x080fe200020006ff */
[----:B------:R-:W-:Y:S01]  /*11a40*/  HADD2.F32 R28, -RZ, R20.H1_H1 ;  /* 0x30000014ff1c7230 */ /* 0x000fe20000004100 */
[----:B------:R-:W-:Y:S01]  /*11a50*/  F2FP.F16.E4M3.UNPACK_B R26, R26.H1 ;  /* 0x0000001aff1a723e */ /* 0x000fe200030006ff */
[----:B------:R-:W-:-:S02]  /*11a60*/  HADD2.F32 R20, -RZ, R21.H1_H1 ;  /* 0x30000015ff147230 */ /* 0x000fc40000004100 */
[----:B------:R-:W-:Y:S01]  /*11a70*/  FMUL.FTZ R46, R24, R43 ;  /* 0x0000002b182e7220 */ /* 0x000fe20000410000 */
[----:B------:R-:W-:Y:S02]  /*11a80*/  HADD2.F32 R39, -RZ, R38.H0_H0 ;  /* 0x20000026ff277230 */ /* 0x000fe40000004100 */
[----:B------:R-:W-:Y:S02]  /*11a90*/  HADD2.F32 R21, -RZ, R30.H0_H0 ;  /* 0x2000001eff157230 */ /* 0x000fe40000004100 */
[C---:B------:R-:W-:Y:S01]  /*11aa0*/  FMUL.FTZ R45, R20.reuse, R41 ;  /* 0x00000029142d7220 */ /* 0x040fe20000410000 */
[----:B------:R-:W-:Y:S01]  /*11ab0*/  FMUL.FTZ R44, R20, R27 ;  /* 0x0000001b142c7220 */ /* 0x000fe20000410000 */
[-C--:B------:R-:W-:Y:S01]  /*11ac0*/  FMUL.FTZ R48, R24, R39.reuse ;  /* 0x0000002718307220 */ /* 0x080fe20000410000 */
[----:B------:R-:W-:Y:S02]  /*11ad0*/  HADD2.F32 R32, -RZ, R32.H1_H1 ;  /* 0x30000020ff207230 */ /* 0x000fe40000004100 */
[C---:B------:R-:W-:Y:S01]  /*11ae0*/  FFMA.FTZ R24, R21.reuse, R39, -R46 ;  /* 0x0000002715187223 */ /* 0x040fe2000001082e */
[----:B------:R-:W-:Y:S01]  /*11af0*/  HADD2.F32 R39, -RZ, R38.H1_H1 ;  /* 0x30000026ff277230 */ /* 0x000fe20000004100 */
[----:B------:R-:W-:Y:S01]  /*11b00*/  F2FP.F16.E4M3.UNPACK_B R38, R34.H1 ;  /* 0x00000022ff26723e */ /* 0x000fe200030006ff */
[C---:B------:R-:W-:Y:S01]  /*11b10*/  FFMA.FTZ R20, R28.reuse, R27, -R45 ;  /* 0x0000001b1c147223 */ /* 0x040fe2000001082d */
[----:B------:R-:W-:Y:S01]  /*11b20*/  FFMA.FTZ R21, R21, R43, R48 ;  /* 0x0000002b15157223 */ /* 0x000fe20000010030 */
[----:B------:R-:W-:Y:S01]  /*11b30*/  FFMA.FTZ R28, R28, R41, R44 ;  /* 0x000000291c1c7223 */ /* 0x000fe2000001002c */
[----:B------:R-:W-:Y:S01]  /*11b40*/  F2FP.F16.E4M3.UNPACK_B R43, R42.H1 ;  /* 0x0000002aff2b723e */ /* 0x000fe200030006ff */
[----:B------:R-:W-:Y:S01]  /*11b50*/  HADD2.F32 R41, -RZ, R40.H1_H1 ;  /* 0x30000028ff297230 */ /* 0x000fe20000004100 */
[----:B------:R-:W-:Y:S01]  /*11b60*/  F2FP.SATFINITE.E4M3.F32.PACK_AB_MERGE_C R11, R20, R11, RZ ;  /* 0x0000000b140b723e */ /* 0x000fe200048070ff */
[----:B------:R-:W-:Y:S01]  /*11b70*/  HADD2.F32 R27, -RZ, R37.H0_H0 ;  /* 0x20000025ff1b7230 */ /* 0x000fe20000004100 */
[----:B------:R-:W-:Y:S01]  /*11b80*/  F2FP.SATFINITE.E4M3.F32.PACK_AB_MERGE_C R13, R28, R13, RZ ;  /* 0x0000000d1c0d723e */ /* 0x000fe200048070ff */
[----:B------:R-:W-:-:S02]  /*11b90*/  HADD2.F32 R40, -RZ, R38.H0_H0 ;  /* 0x20000026ff287230 */ /* 0x000fc40000004100 */
[C---:B------:R-:W-:Y:S01]  /*11ba0*/  FMUL.FTZ R45, R32.reuse, R41 ;  /* 0x00000029202d7220 */ /* 0x040fe20000410000 */
[----:B------:R-:W-:Y:S02]  /*11bb0*/  HADD2.F32 R42, -RZ, R43.H0_H0 ;  /* 0x2000002bff2a7230 */ /* 0x000fe40000004100 */
[----:B------:R-:W-:Y:S01]  /*11bc0*/  FMUL.FTZ R32, R32, R39 ;  /* 0x0000002720207220 */ /* 0x000fe20000410000 */
[----:B------:R-:W-:Y:S02]  /*11bd0*/  HADD2.F32 R30, -RZ, R30.H1_H1 ;  /* 0x3000001eff1e7230 */ /* 0x000fe40000004100 */
[C---:B------:R-:W-:Y:S01]  /*11be0*/  FMUL.FTZ R49, R27.reuse, R40 ;  /* 0x000000281b317220 */ /* 0x040fe20000410000 */
[----:B------:R-:W-:Y:S02]  /*11bf0*/  HADD2.F32 R34, -RZ, R33.H0_H0 ;  /* 0x20000021ff227230 */ /* 0x000fe40000004100 */
[----:B------:R-:W-:Y:S01]  /*11c00*/  FMUL.FTZ R47, R27, R42 ;  /* 0x0000002a1b2f7220 */ /* 0x000fe20000410000 */
[----:B------:R-:W-:-:S02]  /*11c10*/  HADD2.F32 R43, -RZ, R43.H1_H1 ;  /* 0x3000002bff2b7230 */ /* 0x000fc40000004100 */
[C---:B------:R-:W-:Y:S01]  /*11c20*/  FFMA.FTZ R27, R30.reuse, R39, -R45 ;  /* 0x000000271e1b7223 */ /* 0x040fe2000001082d */
[----:B------:R-:W-:Y:S01]  /*11c30*/  FFMA.FTZ R30, R30, R41, R32 ;  /* 0x000000291e1e7223 */ /* 0x000fe20000010020 */
[C---:B------:R-:W-:Y:S01]  /*11c40*/  FFMA.FTZ R49, R34.reuse, R42, R49 ;  /* 0x0000002a22317223 */ /* 0x040fe20000010031 */
[----:B------:R-:W-:Y:S01]  /*11c50*/  F2FP.F16.E4M3.UNPACK_B R42, R29.H1 ;  /* 0x0000001dff2a723e */ /* 0x000fe200030006ff */
[----:B------:R-:W-:Y:S01]  /*11c60*/  HADD2.F32 R41, -RZ, R38.H1_H1 ;  /* 0x30000026ff297230 */ /* 0x000fe20000004100 */
[----:B------:R-:W-:Y:S01]  /*11c70*/  F2FP.F16.E4M3.UNPACK_B R39, R12.H1 ;  /* 0x0000000cff27723e */ /* 0x000fe200030006ff */
[----:B------:R-:W-:Y:S02]  /*11c80*/  HADD2.F32 R38, -RZ, R37.H1_H1 ;  /* 0x30000025ff267230 */ /* 0x000fe40000004100 */
[----:B------:R-:W-:Y:S01]  /*11c90*/  FFMA.FTZ R32, R34, R40, -R47 ;  /* 0x0000002822207223 */ /* 0x000fe2000001082f */
[----:B------:R-:W-:Y:S01]  /*11ca0*/  HADD2.F32 R44, -RZ, R42.H0_H0 ;  /* 0x2000002aff2c7230 */ /* 0x000fe20000004100 */
[----:B------:R-:W-:Y:S01]  /*11cb0*/  F2FP.SATFINITE.E4M3.F32.PACK_AB_MERGE_C R5, R14, R5, R11 ;  /* 0x000000050e05723e */ /* 0x000fe2000480700b */
[----:B------:R-:W-:-:S02]  /*11cc0*/  HADD2.F32 R37, -RZ, R35.H0_H0 ;  /* 0x20000023ff257230 */ /* 0x000fc40000004100 */
[C---:B------:R-:W-:Y:S01]  /*11cd0*/  FMUL.FTZ R45, R38.reuse, R43 ;  /* 0x0000002b262d7220 */ /* 0x040fe20000410000 */
[----:B------:R-:W-:Y:S02]  /*11ce0*/  HADD2.F32 R34, -RZ, R33.H1_H1 ;  /* 0x30000021ff227230 */ /* 0x000fe40000004100 */
[-C--:B------:R-:W-:Y:S01]  /*11cf0*/  FMUL.FTZ R46, R38, R41.reuse ;  /* 0x00000029262e7220 */ /* 0x080fe20000410000 */
[----:B------:R-:W-:Y:S02]  /*11d00*/  HADD2.F32 R40, -RZ, R39.H0_H0 ;  /* 0x20000027ff287230 */ /* 0x000fe40000004100 */
[C---:B------:R-:W-:Y:S01]  /*11d10*/  FMUL.FTZ R38, R37.reuse, R44 ;  /* 0x0000002c25267220 */ /* 0x040fe20000410000 */
[----:B------:R-:W-:Y:S02]  /*11d20*/  HADD2.F32 R33, -RZ, R31.H0_H0 ;  /* 0x2000001fff217230 */ /* 0x000fe40000004100 */
[C---:B------:R-:W-:Y:S01]  /*11d30*/  FFMA.FTZ R45, R34.reuse, R41, -R45 ;  /* 0x00000029222d7223 */ /* 0x040fe2000001082d */
[----:B------:R-:W-:Y:S01]  /*11d40*/  FFMA.FTZ R50, R34, R43, R46 ;  /* 0x0000002b22327223 */ /* 0x000fe2000001002e */
[----:B------:R-:W-:Y:S01]  /*11d50*/  FMUL.FTZ R37, R37, R40 ;  /* 0x0000002825257220 */ /* 0x000fe20000410000 */
[----:B------:R-:W-:-:S02]  /*11d60*/  HADD2.F32 R42, -RZ, R42.H1_H1 ;  /* 0x3000002aff2a7230 */ /* 0x000fc40000004100 */
[C---:B------:R-:W-:Y:S01]  /*11d70*/  FFMA.FTZ R41, R33.reuse, R40, -R38 ;  /* 0x0000002821297223 */ /* 0x040fe20000010826 */
[----:B------:R-:W-:Y:S02]  /*11d80*/  HADD2.F32 R35, -RZ, R35.H1_H1 ;  /* 0x30000023ff237230 */ /* 0x000fe40000004100 */
[----:B------:R-:W-:Y:S01]  /*11d90*/  FFMA.FTZ R44, R33, R44, R37 ;  /* 0x0000002c212c7223 */ /* 0x000fe20000010025 */
[----:B------:R-:W-:Y:S01]  /*11da0*/  HADD2.F32 R34, -RZ, R39.H1_H1 ;  /* 0x30000027ff227230 */ /* 0x000fe20000004100 */
[----:B------:R-:W-:Y:S01]  /*11db0*/  F2FP.F16.E4M3.UNPACK_B R37, R29 ;  /* 0x0000001dff25723e */ /* 0x000fe200020006ff */
[----:B------:R-:W-:Y:S01]  /*11dc0*/  HADD2.F32 R31, -RZ, R31.H1_H1 ;  /* 0x3000001fff1f7230 */ /* 0x000fe20000004100 */
[----:B------:R-:W-:Y:S01]  /*11dd0*/  F2FP.F16.E4M3.UNPACK_B R33, R12 ;  /* 0x0000000cff21723e */ /* 0x000fe200020006ff */
[C---:B------:R-:W-:Y:S01]  /*11de0*/  FMUL.FTZ R12, R35.reuse, R42 ;  /* 0x0000002a230c7220 */ /* 0x040fe20000410000 */
[----:B------:R-:W-:Y:S01]  /*11df0*/  FMUL.FTZ R39, R35, R34 ;  /* 0x0000002223277220 */ /* 0x000fe20000410000 */
[----:B------:R-:W-:Y:S01]  /*11e00*/  HADD2.F32 R35, -RZ, R37.H0_H0 ;  /* 0x20000025ff237230 */ /* 0x000fe20000004100 */
[----:B------:R-:W-:Y:S01]  /*11e10*/  F2FP.SATFINITE.E4M3.F32.PACK_AB_MERGE_C R49, R50, R49, RZ ;  /* 0x000000313231723e */ /* 0x000fe200048070ff */
[----:B------:R-:W-:-:S02]  /*11e20*/  HADD2.F32 R29, -RZ, R25.H0_H0 ;  /* 0x20000019ff1d7230 */ /* 0x000fc40000004100 */
[C---:B------:R-:W-:Y:S01]  /*11e30*/  FFMA.FTZ R46, R31.reuse, R34, -R12 ;  /* 0x000000221f2e7223 */ /* 0x040fe2000001080c */
[----:B------:R-:W-:Y:S01]  /*11e40*/  FFMA.FTZ R43, R31, R42, R39 ;  /* 0x0000002a1f2b7223 */ /* 0x000fe20000010027 */
[----:B------:R-:W-:Y:S01]  /*11e50*/  HADD2.F32 R31, -RZ, R33.H0_H0 ;  /* 0x20000021ff1f7230 */ /* 0x000fe20000004100 */
[----:B------:R-:W-:Y:S01]  /*11e60*/  F2FP.SATFINITE.E4M3.F32.PACK_AB_MERGE_C R9, R10, R9, R13 ;  /* 0x000000090a09723e */ /* 0x000fe2000480700d */
        /* <DEDUP_REMOVED lines=24> */
[----:B------:R-:W-:Y:S01]  /*11ff0*/  F2FP.SATFINITE.E4M3.F32.PACK_AB_MERGE_C R11, R30, R21, R49 ;  /* 0x000000151e0b723e */ /* 0x000fe20004807031 */
[----:B------:R-:W-:-:S02]  /*12000*/  HADD2.F32 R26, -RZ, R26.H1_H1 ;  /* 0x3000001aff1a7230 */ /* 0x000fc40000004100 */
[C---:B------:R-:W-:Y:S01]  /*12010*/  FFMA.FTZ R37, R12.reuse, R15, -R37 ;  /* 0x0000000f0c257223 */ /* 0x040fe20000010825 */
[----:B------:R-:W-:Y:S02]  /*12020*/  HADD2.F32 R7, -RZ, R7.H1_H1 ;  /* 0x30000007ff077230 */ /* 0x000fe40000004100 */
[----:B------:R-:W-:Y:S01]  /*12030*/  FFMA.FTZ R33, R12, R33, R25 ;  /* 0x000000210c217223 */ /* 0x000fe20000010019 */
[----:B------:R-:W-:Y:S01]  /*12040*/  F2FP.F16.E4M3.UNPACK_B R12, R8 ;  /* 0x00000008ff0c723e */ /* 0x000fe200020006ff */
[C---:B------:R-:W-:Y:S01]  /*12050*/  FMUL.FTZ R34, R26.reuse, R31 ;  /* 0x0000001f1a227220 */ /* 0x040fe20000410000 */
[-C--:B------:R-:W-:Y:S01]  /*12060*/  FMUL.FTZ R26, R26, R29.reuse ;  /* 0x0000001d1a1a7220 */ /* 0x080fe20000410000 */
[----:B------:R-:W-:Y:S02]  /*12070*/  HADD2.F32 R8, -RZ, R3.H0_H0 ;  /* 0x20000003ff087230 */ /* 0x000fe40000004100 */
[C---:B------:R-:W-:Y:S01]  /*12080*/  FFMA.FTZ R42, R7.reuse, R29, -R34 ;  /* 0x0000001d072a7223 */ /* 0x040fe20000010822 */
[----:B------:R-:W-:Y:S01]  /*12090*/  FFMA.FTZ R48, R7, R31, R26 ;  /* 0x0000001f07307223 */ /* 0x000fe2000001001a */
[----:B------:R-:W-:-:S02]  /*120a0*/  HADD2.F32 R26, -RZ, R12.H0_H0 ;  /* 0x2000000cff1a7230 */ /* 0x000fc40000004100 */
[----:B------:R-:W-:Y:S01]  /*120b0*/  HADD2.F32 R7, -RZ, R6.H0_H0 ;  /* 0x20000006ff077230 */ /* 0x000fe20000004100 */
[----:B------:R-:W-:Y:S01]  /*120c0*/  F2FP.SATFINITE.E4M3.F32.PACK_AB_MERGE_C R37, R42, R37, RZ ;  /* 0x000000252a25723e */ /* 0x000fe200048070ff */
[----:B------:R-:W-:Y:S01]  /*120d0*/  HADD2.F32 R15, -RZ, R3.H1_H1 ;  /* 0x30000003ff0f7230 */ /* 0x000fe20000004100 */
[----:B------:R-:W-:Y:S01]  /*120e0*/  F2FP.SATFINITE.E4M3.F32.PACK_AB_MERGE_C R33, R48, R33, RZ ;  /* 0x000000213021723e */ /* 0x000fe200048070ff */
[----:B------:R-:W-:Y:S02]  /*120f0*/  HADD2.F32 R25, -RZ, R12.H1_H1 ;  /* 0x3000000cff197230 */ /* 0x000fe40000004100 */
[C---:B------:R-:W-:Y:S01]  /*12100*/  FMUL.FTZ R12, R7.reuse, R26 ;  /* 0x0000001a070c7220 */ /* 0x040fe20000410000 */
[----:B------:R-:W-:Y:S02]  /*12110*/  HADD2.F32 R6, -RZ, R6.H1_H1 ;  /* 0x30000006ff067230 */ /* 0x000fe40000004100 */
[----:B------:R-:W-:Y:S01]  /*12120*/  FMUL.FTZ R7, R7, R8 ;  /* 0x0000000807077220 */ /* 0x000fe20000410000 */
[----:B------:R-:W-:-:S02]  /*12130*/  HADD2.F32 R3, -RZ, R4.H0_H0 ;  /* 0x20000004ff037230 */ /* 0x000fc40000004100 */
[----:B------:R-:W-:Y:S02]  /*12140*/  HADD2.F32 R4, -RZ, R4.H1_H1 ;  /* 0x30000004ff047230 */ /* 0x000fe40000004100 */
[C---:B------:R-:W-:Y:S01]  /*12150*/  FMUL.FTZ R29, R6.reuse, R25 ;  /* 0x00000019061d7220 */ /* 0x040fe20000410000 */
        /* <DEDUP_REMOVED lines=11> */
[----:B------:R-:W-:Y:S02]  /*12210*/  F2FP.SATFINITE.E4M3.F32.PACK_AB_MERGE_C R8, R38, R35, R8 ;  /* 0x000000232608723e */ /* 0x000fe40004807008 */
[----:B------:R-:W-:Y:S01]  /*12220*/  F2FP.SATFINITE.E4M3.F32.PACK_AB_MERGE_C R10, R34, R3, R33 ;  /* 0x00000003220a723e */ /* 0x000fe20004807021 */
[----:B------:R4:W-:Y:S04]  /*12230*/  STS.128 [R51+0x18000], R4 ;  /* 0x0180000433007388 */ /* 0x0009e80000000c00 */
[----:B------:R4:W-:Y:S02]  /*12240*/  STS.128 [R0+0x18000], R8 ;  /* 0x0180000800007388 */ /* 0x0009e40000000c00 */
.L_x_1893:
[----:B------:R-:W-:Y:S05]  /*12250*/  BSYNC B0 ;  /* 0x0000000000007941 */ /* 0x000fea0003800000 */
.L_x_1865:
[----:B------:R-:W-:Y:S01]  /*12260*/  @!PT LDS RZ, [RZ] ;  /* 0x00000000fffff984 */ /* 0x000fe20000000800 */
[----:B------:R-:W-:Y:S01]  /*12270*/  @!PT LDS RZ, [RZ] ;  /* 0x00000000fffff984 */ /* 0x000fe20000000800 */
[----:B------:R-:W-:Y:S01]  /*12280*/  @!PT LDS RZ, [RZ] ;  /* 0x00000000fffff984 */ /* 0x000fe20000000800 */
[----:B------:R-:W-:Y:S01]  /*12290*/  @!PT LDS RZ, [RZ] ;  /* 0x00000000fffff984 */ /* 0x000fe20000000800 */
[----:B------:R1:W-:Y:S06]  /*122a0*/  MEMBAR.ALL.CTA ;  /* 0x0000000000007992 */ /* 0x0003ec0000008000 */
[----:B-1----:R-:W1:Y:S01]  /*122b0*/  FENCE.VIEW.ASYNC.S ;  /* 0x00000000000073c6 */ /* 0x002e620000000000 */
[----:B------:R-:W-:Y:S05]  /*122c0*/  WARPSYNC.ALL ;  /* 0x0000000000007948 */ /* 0x000fea0003800000 */
[----:B-1----:R-:W-:Y:S06]  /*122d0*/  BAR.SYNC.DEFER_BLOCKING 0xd, 0x100 ;  /* 0x0344000000007b1d */ /* 0x002fec0000010000 */
.L_x_1863:
[----:B----4-:R-:W4:Y:S01]  /*122e0*/  S2R R0, SR_TID.X ;  /* 0x0000000000007919 */ /* 0x010f220000002100 */
[----:B------:R-:W-:Y:S05]  /*122f0*/  WARPSYNC.ALL ;  /* 0x0000000000007948 */ /* 0x000fea0003800000 */
[----:B----4-:R-:W-:-:S05]  /*12300*/  SHF.R.U32.HI R0, RZ, 0x7, R0 ;  /* 0x00000007ff007819 */ /* 0x010fca0000011600 */
[----:B-----5:R-:W-:Y:S02]  /*12310*/  VIADD R10, R0, 0x8 ;  /* 0x00000008000a7836 */ /* 0x020fe40000000000 */
[----:B------:R-:W-:-:S03]  /*12320*/  IMAD.U32 R0, RZ, RZ, UR61 ;  /* 0x0000003dff007e24 */ /* 0x000fc6000f8e00ff */
[----:B------:R4:W-:Y:S02]  /*12330*/  BAR.SYNC.DEFER_BLOCKING R10, 0x100 ;  /* 0x0004000a0000751d */ /* 0x0009e40000010000 */
[----:B------:R-:W-:-:S13]  /*12340*/  ISETP.NE.AND P0, PT, R0, 0x3, PT ;  /* 0x000000030000780c */ /* 0x000fda0003f05270 */
[----:B----4-:R-:W-:Y:S05]  /*12350*/  @!P0 BRA `(.L_x_1910) ;  /* 0x0000000000048947 */ /* 0x010fea0003800000 */
[----:B------:R-:W-:Y:S01]  /*12360*/  BPT.TRAP 0x1 ;  /* 0x000000040000795c */ /* 0x000fe20000300000 */
.L_x_1910:
[----:B0-23--:R-:W-:Y:S01]  /*12370*/  IMAD R5, R23, 0x8, R22 ;  /* 0x0000000817057824 */ /* 0x00dfe200078e0216 */
[----:B------:R-:W-:-:S04]  /*12380*/  SHF.L.U32 R12, R186, 0x1f, RZ ;  /* 0x0000001fba0c7819 */ /* 0x000fc800000006ff */
[----:B------:R0:W2:Y:S01]  /*12390*/  SYNCS.PHASECHK.TRANS64.TRYWAIT P1, [R5+URZ+0x28430], R12 ;  /* 0x0284300c050075a7 */ /* 0x0000a2000802017f */
[----:B------:R-:W-:Y:S05]  /*123a0*/  @!P0 BRA `(.L_x_1911) ;  /* 0x0000000000048947 */ /* 0x000fea0003800000 */
[----:B------:R-:W-:Y:S01]  /*123b0*/  BPT.TRAP 0x1 ;  /* 0x000000040000795c */ /* 0x000fe20000300000 */
.L_x_1911:
[----:B--2---:R-:W-:Y:S05]  /*123c0*/  @P1 BRA `(.L_x_1912) ;  /* 0x0000000000081947 */ /* 0x004fea0003800000 */
[----:B------:R-:W2:Y:S02]  /*123d0*/  SYNCS.PHASECHK.TRANS64.TRYWAIT P1, [R5+URZ+0x28430], R12 ;  /* 0x0284300c050075a7 */ /* 0x000ea4000802017f */
[----:B--2---:R-:W-:Y:S05]  /*123e0*/  @!P1 BRA `(.L_x_1913) ;  /* 0x000001b400189947 */ /* 0x004fea0003800000 */
.L_x_1912:
[----:B------:R-:W-:Y:S05]  /*123f0*/  WARPSYNC.ALL ;  /* 0x0000000000007948 */ /* 0x000fea0003800000 */
[----:B------:R-:W-:Y:S01]  /*12400*/  R2UR UR4, R22 ;  /* 0x00000000160472ca */ /* 0x000fe200000e0000 */
[----:B------:R-:W-:Y:S01]  /*12410*/  IMAD.MOV.U32 R7, RZ, RZ, 0x40000040 ;  /* 0x40000040ff077424 */ /* 0x000fe200078e00ff */
[----:B------:R-:W-:Y:S01]  /*12420*/  R2UR UR5, R36 ;  /* 0x00000000240572ca */ /* 0x000fe200000e0000 */
[----:B------:R-:W-:Y:S01]  /*12430*/  UMOV UR9, 0x40000040 ;  /* 0x4000004000097882 */ /* 0x000fe20000000000 */
[----:B------:R-:W-:Y:S01]  /*12440*/  WARPGROUP.ARRIVE ;  /* 0x00000000000079c5 */ /* 0x000fe20000000000 */
[----:B------:R-:W-:Y:S01]  /*12450*/  MOV R9, 0x40000040 ;  /* 0x4000004000097802 */ /* 0x000fe20000000f00 */
[----:B------:R-:W-:Y:S01]  /*12460*/  IMAD.U32 R199, RZ, RZ, UR9 ;  /* 0x00000009ffc77e24 */ /* 0x000fe2000f8e00ff */
[----:B------:R-:W-:Y:S01]  /*12470*/  R2UR UR11, R7 ;  /* 0x00000000070b72ca */ /* 0x000fe200000e0000 */
[----:B------:R-:W-:Y:S01]  /*12480*/  UMOV UR57, 0x40000040 ;  /* 0x4000004000397882 */ /* 0x000fe20000000000 */
[----:B------:R-:W-:Y:S01]  /*12490*/  UMOV UR53, 0x40000040 ;  /* 0x4000004000357882 */ /* 0x000fe20000000000 */
[----:B------:R-:W-:Y:S01]  /*124a0*/  UMOV UR49, 0x40000040 ;  /* 0x4000004000317882 */ /* 0x000fe20000000000 */
[----:B------:R-:W-:Y:S01]  /*124b0*/  UMOV UR45, 0x40000040 ;  /* 0x40000040002d7882 */ /* 0x000fe20000000000 */
[----:B------:R-:W-:Y:S01]  /*124c0*/  IMAD.MOV.U32 R7, RZ, RZ, 0x40000040 ;  /* 0x40000040ff077424 */ /* 0x000fe200078e00ff */
[----:B------:R-:W-:Y:S01]  /*124d0*/  UIADD3 UR4, UR4, 0x20000, URZ ;  /* 0x0002000004047890 */ /* 0x000fe2000fffe03f */
[----:B------:R-:W3:Y:S01]  /*124e0*/  S2R R0, SR_TID.X ;  /* 0x0000000000007919 */ /* 0x000ee20000002100 */
[----:B------:R-:W-:-:S02]  /*124f0*/  ULOP3.LUT UR5, UR5, 0x10000, URZ, 0xfc, !UPT ;  /* 0x0001000005057892 */ /* 0x000fc4000f8efc3f */
[----:B------:R-:W-:Y:S01]  /*12500*/  USHF.R.U32.HI UR4, URZ, 0x4, UR4 ;  /* 0x000000043f047899 */ /* 0x000fe20008011604 */
[----:B------:R-:W-:Y:S01]  /*12510*/  R2UR UR43, R7 ;  /* 0x00000000072b72ca */ /* 0x000fe200000e0000 */
[----:B------:R-:W-:Y:S02]  /*12520*/  UIADD3 UR56, UR5, 0x6, URZ ;  /* 0x0000000605387890 */ /* 0x000fe4000fffe03f */
[----:B------:R-:W-:Y:S01]  /*12530*/  ULOP3.LUT UR4, UR4, 0x3fff, URZ, 0xc0, !UPT ;  /* 0x00003fff04047892 */ /* 0x000fe2000f8ec03f */
[----:B------:R-:W-:Y:S01]  /*12540*/  UMOV UR8, UR5 ;  /* 0x0000000500087c82 */ /* 0x000fe20008000000 */
[----:B------:R-:W-:Y:S01]  /*12550*/  UIADD3 UR52, UR5, 0x400, URZ ;  /* 0x0000040005347890 */ /* 0x000fe2000fffe03f */
[----:B------:R-:W-:Y:S01]  /*12560*/  IMAD.U32 R198, RZ, RZ, UR8 ;  /* 0x00000008ffc67e24 */ /* 0x000fe2000f8e00ff */
[----:B------:R-:W-:Y:S02]  /*12570*/  ULOP3.LUT UR60, UR4, 0x10000, URZ, 0xfc, !UPT ;  /* 0x00010000043c7892 */ /* 0x000fe4000f8efc3f */
[----:B------:R-:W-:-:S02]  /*12580*/  UIADD3 UR4, UR5, 0x2, URZ ;  /* 0x0000000205047890 */ /* 0x000fc4000fffe03f */
[----:B------:R-:W-:Y:S02]  /*12590*/  UIADD3 UR48, UR5, 0x402, URZ ;  /* 0x0000040205307890 */ /* 0x000fe4000fffe03f */
[----:B------:R-:W-:Y:S01]  /*125a0*/  LEA R6, R23, UR60, 0xa ;  /* 0x0000003c17067c11 */ /* 0x000fe2000f8e50ff */
[----:B------:R-:W-:Y:S02]  /*125b0*/  UIADD3 UR44, UR5, 0x404, URZ ;  /* 0x00000404052c7890 */ /* 0x000fe4000fffe03f */
[----:B------:R-:W-:Y:S01]  /*125c0*/  UIADD3 UR40, UR5, 0x406, URZ ;  /* 0x0000040605287890 */ /* 0x000fe2000fffe03f */
[C---:B------:R-:W-:Y:S01]  /*125d0*/  R2UR UR10, R6.reuse ;  /* 0x00000000060a72ca */ /* 0x040fe200000e0000 */
[----:B------:R-:W-:Y:S01]  /*125e0*/  VIADD R8, R6, 0x2 ;  /* 0x0000000206087836 */ /* 0x000fe20000000000 */
[----:B------:R-:W-:Y:S01]  /*125f0*/  UMOV UR41, 0x40000040 ;  /* 0x4000004000297882 */ /* 0x000fe20000000000 */
[----:B---3--:R-:W-:-:S10]  /*12600*/  SHF.R.U32.HI R0, RZ, 0x7, R0 ;  /* 0x00000007ff007819 */ /* 0x008fd40000011600 */
[----:B------:R-:W-:Y:S01]  /*12610*/  QGMMA.64x64x32.F32.E4M3.E4M3 R24, gdesc[UR8], RZ, !UPT, gsb0 ;  /* 0x00e00000081879f3 */ /* 0x000fe2000c0008ff */
[----:B------:R-:W-:Y:S01]  /*12620*/  R2UR UR10, R8 ;  /* 0x00000000080a72ca */ /* 0x000fe200000e0000 */
[----:B------:R-:W-:Y:S01]  /*12630*/  UMOV UR8, UR4 ;  /* 0x0000000400087c82 */ /* 0x000fe20008000000 */
[----:B------:R-:W-:Y:S01]  /*12640*/  R2UR UR11, R9 ;  /* 0x00000000090b72ca */ /* 0x000fe200000e0000 */
[----:B------:R-:W-:Y:S01]  /*12650*/  UMOV UR9, 0x40000040 ;  /* 0x4000004000097882 */ /* 0x000fe20000000000 */
[----:B------:R-:W-:Y:S01]  /*12660*/  VIADD R8, R6, 0x4 ;  /* 0x0000000406087836 */ /* 0x000fe20000000000 */
[----:B------:R-:W-:Y:S01]  /*12670*/  UIADD3 UR4, UR5, 0x4, URZ ;  /* 0x0000000405047890 */ /* 0x000fe2000fffe03f */
[----:B------:R-:W-:Y:S01]  /*12680*/  IMAD.MOV.U32 R9, RZ, RZ, 0x40000040 ;  /* 0x40000040ff097424 */ /* 0x000fe200078e00ff */
[----:B------:R-:W-:Y:S01]  /*12690*/  IADD3 R4, -R0, 0xb, RZ ;  /* 0x0000000b00047810 */ /* 0x000fe20007ffe1ff */
[----:B------:R-:W-:Y:S02]  /*126a0*/  IMAD.U32 R196, RZ, RZ, UR8 ;  /* 0x00000008ffc47e24 */ /* 0x000fe4000f8e00ff */
[----:B------:R-:W-:Y:S01]  /*126b0*/  IMAD.U32 R197, RZ, RZ, UR9 ;  /* 0x00000009ffc57e24 */ /* 0x000fe2000f8e00ff */
[----:B------:R-:W-:-:S02]  /*126c0*/  WARPGROUP.DEPBAR.LE gsb0, 0x0 ;  /* 0x00008000000079c5 */ /* 0x000fc40000010000 */
[----:B------:R-:W-:-:S06]  /*126d0*/  WARPGROUP.ARRIVE ;  /* 0x00000000000079c5 */ /* 0x000fcc0000000000 */
[----:B------:R-:W-:Y:S01]  /*126e0*/  QGMMA.64x64x32.F32.E4M3.E4M3 R24, gdesc[UR8], R24, gsb0 ;  /* 0x00e00000081879f3 */ /* 0x000fe20008000818 */
        /* <DEDUP_REMOVED lines=8> */
[----:B------:R-:W-:Y:S01]  /*12770*/  VIADD R8, R6, 0x200 ;  /* 0x0000020006087836 */ /* 0x000fe20000000000 */
[----:B------:R-:W-:Y:S01]  /*12780*/  R2UR UR59, R9 ;  /* 0x00000000093b72ca */ /* 0x000fe200000e0000 */
[----:B------:R-:W-:-:S02]  /*12790*/  IMAD.MOV.U32 R9, RZ, RZ, 0x40000040 ;  /* 0x40000040ff097424 */ /* 0x000fc400078e00ff */
[----:B------:R-:W-:Y:S01]  /*127a0*/  IMAD.U32 R195, RZ, RZ, UR9 ;  /* 0x00000009ffc37e24 */ /* 0x000fe2000f8e00ff */
[----:B------:R-:W-:Y:S02]  /*127b0*/  R2UR UR54, R8 ;  /* 0x00000000083672ca */ /* 0x000fe400000e0000 */
[----:B------:R-:W-:Y:S01]  /*127c0*/  R2UR UR55, R9 ;  /* 0x00000000093772ca */ /* 0x000fe200000e0000 */
[----:B------:R-:W-:Y:S01]  /*127d0*/  IMAD.MOV.U32 R9, RZ, RZ, 0x40000040 ;  /* 0x40000040ff097424 */ /* 0x000fe200078e00ff */
[----:B------:R-:W-:-:S04]  /*127e0*/  IADD3 R8, R6, 0x202, RZ ;  /* 0x0000020206087810 */ /* 0x000fc80007ffe0ff */
[----:B------:R-:W-:Y:S01]  /*127f0*/  R2UR UR50, R8 ;  /* 0x00000000083272ca */ /* 0x000fe200000e0000 */
[C---:B------:R-:W-:Y:S01]  /*12800*/  VIADD R8, R6.reuse, 0x204 ;  /* 0x0000020406087836 */ /* 0x040fe20000000000 */
[----:B------:R-:W-:Y:S01]  /*12810*/  R2UR UR51, R9 ;  /* 0x00000000093372ca */ /* 0x000fe200000e0000 */
[----:B------:R-:W-:Y:S02]  /*12820*/  IMAD.MOV.U32 R9, RZ, RZ, 0x40000040 ;  /* 0x40000040ff097424 */ /* 0x000fe400078e00ff */
[----:B------:R-:W-:Y:S01]  /*12830*/  VIADD R6, R6, 0x206 ;  /* 0x0000020606067836 */ /* 0x000fe20000000000 */
[----:B------:R-:W-:Y:S02]  /*12840*/  R2UR UR46, R8 ;  /* 0x00000000082e72ca */ /* 0x000fe400000e0000 */
[----:B------:R-:W-:Y:S02]  /*12850*/  R2UR UR47, R9 ;  /* 0x00000000092f72ca */ /* 0x000fe400000e0000 */
[----:B------:R-:W-:Y:S01]  /*12860*/  R2UR UR42, R6 ;  /* 0x00000000062a72ca */ /* 0x000fe200000e0000 */
        /* <DEDUP_REMOVED lines=20> */
[----:B------:R-:W-:Y:S05]  /*129b0*/  @!P0 BRA `(.L_x_1914) ;  /* 0x0000000000048947 */ /* 0x000fea0003800000 */
[----:B------:R-:W-:Y:S01]  /*129c0*/  BPT.TRAP 0x1 ;  /* 0x000000040000795c */ /* 0x000fe20000300000 */
.L_x_1914:
[----:B------:R-:W4:Y:S01]  /*129d0*/  LDC R9, c[0x0][0x448] ;  /* 0x00011200ff097b82 */ /* 0x000f220000000800 */
[C---:B-1----:R-:W-:Y:S01]  /*129e0*/  FMUL.FTZ R3, R2.reuse, R24 ;  /* 0x0000001802037220 */ /* 0x042fe20000410000 */
[----:B------:R-:W-:Y:S01]  /*129f0*/  FMUL.FTZ R13, R2, R25 ;  /* 0x00000019020d7220 */ /* 0x000fe20000410000 */
[----:B------:R-:W-:Y:S02]  /*12a00*/  IMAD.IADD R21, R208, 0x1, R201 ;  /* 0x00000001d0157824 */ /* 0x000fe400078e02c9 */
[C---:B------:R-:W-:Y:S01]  /*12a10*/  FMUL.FTZ R0, R2.reuse, R26 ;  /* 0x0000001a02007220 */ /* 0x040fe20000410000 */
[C---:B------:R-:W-:Y:S01]  /*12a20*/  FMUL.FTZ R20, R2.reuse, R32 ;  /* 0x0000002002147220 */ /* 0x040fe20000410000 */
[C---:B------:R-:W-:Y:S01]  /*12a30*/  FMUL.FTZ R32, R2.reuse, R33 ;  /* 0x0000002102207220 */ /* 0x040fe20000410000 */
[----:B------:R-:W-:Y:S02]  /*12a40*/  IMAD.MOV.U32 R26, RZ, RZ, R21 ;  /* 0x000000ffff1a7224 */ /* 0x000fe400078e0015 */
[C---:B------:R-:W-:Y:S01]  /*12a50*/  FMUL.FTZ R33, R2.reuse, R34 ;  /* 0x0000002202217220 */ /* 0x040fe20000410000 */
[C---:B------:R-:W-:Y:S01]  /*12a60*/  FMUL.FTZ R34, R2.reuse, R35 ;  /* 0x0000002302227220 */ /* 0x040fe20000410000 */
[C---:B------:R-:W-:Y:S01]  /*12a70*/  FMUL.FTZ R35, R2.reuse, R38 ;  /* 0x0000002602237220 */ /* 0x040fe20000410000 */
[C---:B------:R-:W-:Y:S01]  /*12a80*/  FMUL.FTZ R38, R2.reuse, R43 ;  /* 0x0000002b02267220 */ /* 0x040fe20000410000 */
[C---:B------:R-:W-:Y:S01]  /*12a90*/  FMUL.FTZ R6, R2.reuse, R27 ;  /* 0x0000001b02067220 */ /* 0x040fe20000410000 */
[C---:B------:R-:W-:Y:S01]  /*12aa0*/  FMUL.FTZ R40, R2.reuse, R40 ;  /* 0x0000002802287220 */ /* 0x040fe20000410000 */
[----:B------:R-:W-:Y:S01]  /*12ab0*/  IMAD.MOV.U32 R27, RZ, RZ, -0x40 ;  /* 0xffffffc0ff1b7424 */ /* 0x000fe200078e00ff */
[----:B------:R-:W-:Y:S01]  /*12ac0*/  ULDC.64 UR6, c[0x0][0x9e0] ;  /* 0x0002780000067ab9 */ /* 0x000fe20000000a00 */
[C---:B------:R-:W-:Y:S01]  /*12ad0*/  FMUL.FTZ R8, R2.reuse, R31 ;  /* 0x0000001f02087220 */ /* 0x040fe20000410000 */
[----:B------:R-:W-:Y:S01]  /*12ae0*/  UISETP.GE.AND UP0, UPT, UR7, 0x1, UPT ;  /* 0x000000010700788c */ /* 0x000fe2000bf06270 */
[C---:B------:R-:W-:Y:S01]  /*12af0*/  FMUL.FTZ R15, R2.reuse, R29 ;  /* 0x0000001d020f7220 */ /* 0x040fe20000410000 */
[C---:B------:R-:W-:Y:S01]  /*12b00*/  FMUL.FTZ R7, R2.reuse, R30 ;  /* 0x0000001e02077220 */ /* 0x040fe20000410000 */
[C---:B------:R-:W-:Y:S01]  /*12b10*/  FMUL.FTZ R31, R2.reuse, R36 ;  /* 0x00000024021f7220 */ /* 0x040fe20000410000 */
[C---:B------:R-:W-:Y:S01]  /*12b20*/  FMUL.FTZ R30, R2.reuse, R37 ;  /* 0x00000025021e7220 */ /* 0x040fe20000410000 */
[C---:B------:R-:W-:Y:S01]  /*12b30*/  FMUL.FTZ R36, R2.reuse, R39 ;  /* 0x0000002702247220 */ /* 0x040fe20000410000 */
[----:B------:R1:W0:Y:S01]  /*12b40*/  MUFU.TANH R29, R40 ;  /* 0x00000028001d7308 */ /* 0x0002220000002400 */
[----:B----4-:R-:W-:Y:S01]  /*12b50*/  ISETP.NE.AND P1, PT, R9, 0x1, PT ;  /* 0x000000010900780c */ /* 0x010fe20003f25270 */
[C---:B------:R-:W-:Y:S01]  /*12b60*/  FMUL.FTZ R14, R2.reuse, R28 ;  /* 0x0000001c020e7220 */ /* 0x040fe20000410000 */
[C---:B------:R-:W-:Y:S01]  /*12b70*/  FMUL.FTZ R37, R2.reuse, R42 ;  /* 0x0000002a02257220 */ /* 0x040fe20000410000 */
[C---:B------:R-:W-:Y:S01]  /*12b80*/  FMUL.FTZ R39, R2.reuse, R46 ;  /* 0x0000002e02277220 */ /* 0x040fe20000410000 */
[C---:B------:R-:W-:Y:S01]  /*12b90*/  FMUL.FTZ R48, R2.reuse, R48 ;  /* 0x0000003002307220 */ /* 0x040fe20000410000 */
[C---:B------:R-:W-:Y:S01]  /*12ba0*/  FMUL.FTZ R49, R2.reuse, R49 ;  /* 0x0000003102317220 */ /* 0x040fe20000410000 */
[C---:B------:R-:W-:Y:S01]  /*12bb0*/  FMUL.FTZ R11, R2.reuse, R50 ;  /* 0x00000032020b7220 */ /* 0x040fe20000410000 */
[C---:B------:R-:W-:Y:S01]  /*12bc0*/  FMUL.FTZ R9, R2.reuse, R51 ;  /* 0x0000003302097220 */ /* 0x040fe20000410000 */
[C---:B-1----:R-:W-:Y:S01]  /*12bd0*/  FMUL.FTZ R40, R2.reuse, R47 ;  /* 0x0000002f02287220 */ /* 0x042fe20000410000 */
[C---:B------:R-:W-:Y:S01]  /*12be0*/  FMUL.FTZ R52, R2.reuse, R52 ;  /* 0x0000003402347220 */ /* 0x040fe20000410000 */
[C---:B------:R-:W-:Y:S01]  /*12bf0*/  FMUL.FTZ R53, R2.reuse, R53 ;  /* 0x0000003502357220 */ /* 0x040fe20000410000 */
[C---:B------:R-:W-:Y:S01]  /*12c00*/  FMUL.FTZ R44, R2.reuse, R44 ;  /* 0x0000002c022c7220 */ /* 0x040fe20000410000 */
[C---:B------:R-:W-:Y:S01]  /*12c10*/  FMUL.FTZ R45, R2.reuse, R45 ;  /* 0x0000002d022d7220 */ /* 0x040fe20000410000 */
[----:B------:R-:W1:Y:S01]  /*12c20*/  @P1 LDC R24, c[0x0][0x44c] ;  /* 0x00011300ff181b82 */ /* 0x000e620000000800 */
[----:B------:R-:W-:Y:S01]  /*12c30*/  FMUL.FTZ R55, R2, R55 ;  /* 0x0000003702377220 */ /* 0x000fe20000410000 */
[----:B------:R-:W-:Y:S01]  /*12c40*/  PLOP3.LUT P2, PT, PT, PT, UP0, 0x40, 0x0 ;  /* 0x000000000000781c */ /* 0x000fe20003f4e808 */
[----:B------:R-:W4:Y:S01]  /*12c50*/  MUFU.TANH R3, R3 ;  /* 0x0000000300037308 */ /* 0x000f220000002400 */
[----:B------:R-:W-:Y:S01]  /*12c60*/  ULDC UR51, c[0x0][0x9dc] ;  /* 0x0002770000337ab9 */ /* 0x000fe20000000800 */
[----:B------:R-:W-:Y:S01]  /*12c70*/  LEA R51, R160, 0xffffffc0, 0x6 ;  /* 0xffffffc0a0337811 */ /* 0x000fe200078e30ff */
[----:B------:R-:W-:Y:S01]  /*12c80*/  ULOP3.LUT UR51, URZ, UR51, URZ, 0x33, !UPT ;  /* 0x000000333f337292 */ /* 0x000fe2000f8e333f */
[----:B------:R-:W-:Y:S01]  /*12c90*/  FMUL.FTZ R41, R2, R41 ;  /* 0x0000002902297220 */ /* 0x000fe20000410000 */
[----:B------:R-:W5:Y:S01]  /*12ca0*/  @P1 LDC R25, c[0x0][0x450] ;  /* 0x00011400ff191b82 */ /* 0x000f620000000800 */
[----:B------:R-:W-:Y:S01]  /*12cb0*/  IADD3 R46, -R191, R192, -R51 ;  /* 0x000000c0bf2e7210 */ /* 0x000fe20007ffe933 */
[----:B------:R-:W-:Y:S01]  /*12cc0*/  UP2UR UR42, UPR, URZ, 0x1 ;  /* 0x000000013f2a7883 */ /* 0x000fe20008000000 */
[----:B------:R-:W0:Y:S08]  /*12cd0*/  MUFU.TANH R13, R13 ;  /* 0x0000000d000d7308 */ /* 0x000e300000002400 */
[----:B------:R-:W0:Y:S01]  /*12ce0*/  MUFU.TANH R0, R0 ;  /* 0x0000000000007308 */ /* 0x000e220000002400 */
[----:B-1----:R-:W-:-:S07]  /*12cf0*/  @P1 IMAD.HI.U32 R24, R21, R24, RZ ;  /* 0x0000001815181227 */ /* 0x002fce00078e00ff */
[----:B------:R-:W1:Y:S01]  /*12d00*/  MUFU.TANH R6, R6 ;  /* 0x0000000600067308 */ /* 0x000e620000002400 */
[----:B------:R-:W-:Y:S01]  /*12d10*/  VIADD R21, R5, 0x28440 ;  /* 0x0002844005157836 */ /* 0x000fe20000000000 */
[----:B-----5:R-:W-:Y:S01]  /*12d20*/  @P1 SHF.R.U32.HI R26, RZ, R25, R24 ;  /* 0x00000019ff1a1219 */ /* 0x020fe20000011618 */
[----:B------:R-:W-:Y:S02]  /*12d30*/  IMAD.U32 R24, RZ, RZ, UR39 ;  /* 0x00000027ff187e24 */ /* 0x000fe4000f8e00ff */
[----:B------:R-:W-:-:S03]  /*12d40*/  FMUL.FTZ R25, R2, R54 ;  /* 0x0000003602197220 */ /* 0x000fc60000410000 */
[----:B------:R-:W0:Y:S01]  /*12d50*/  MUFU.TANH R14, R14 ;  /* 0x0000000e000e7308 */ /* 0x000e220000002400 */
[----:B------:R-:W5:Y:S01]  /*12d60*/  SHFL.IDX PT, R43, R26, RZ, 0x1c1f ;  /* 0x001c1fff1a2b7589 */ /* 0x000f6200000e0000 */
[----:B------:R-:W-:Y:S01]  /*12d70*/  PRMT R21, R24, 0x654, R21 ;  /* 0x0000065418157816 */ /* 0x000fe20000000015 */
[----:B------:R-:W-:-:S03]  /*12d80*/  IMAD R24, R160, R27, 0x41 ;  /* 0x00000041a0187424 */ /* 0x000fc600078e021b */
[----:B------:R2:W-:Y:S02]  /*12d90*/  SYNCS.ARRIVE.TRANS64.RED.A1T0 RZ, [R21+URZ], RZ ;  /* 0x000000ff15ff79a7 */ /* 0x0005e4000810043f */
[----:B------:R-:W0:Y:S01]  /*12da0*/  MUFU.TANH R15, R15 ;  /* 0x0000000f000f7308 */ /* 0x000e220000002400 */
[----:B------:R-:W-:Y:S01]  /*12db0*/  IADD3 R28, -R191, R24, R192 ;  /* 0x00000018bf1c7210 */ /* 0x000fe20007ffe1c0 */
[----:B------:R-:W-:-:S03]  /*12dc0*/  VIADD R54, R24, 0xffffffff ;  /* 0xffffffff18367836 */ /* 0x000fc60000000000 */
[----:B------:R-:W-:-:S03]  /*12dd0*/  IADD3 R28, R28, -R189, RZ ;  /* 0x800000bd1c1c7210 */ /* 0x000fc60007ffe0ff */
[----:B------:R-:W0:Y:S02]  /*12de0*/  MUFU.TANH R7, R7 ;  /* 0x0000000700077308 */ /* 0x000e240000002400 */
[C---:B------:R-:W-:Y:S02]  /*12df0*/  VIADD R47, R28.reuse, UR6 ;  /* 0x000000061c2f7c36 */ /* 0x040fe40008000000 */
[----:B------:R-:W-:-:S04]  /*12e00*/  VIADD R50, R28, UR51 ;  /* 0x000000331c327c36 */ /* 0x000fc80008000000 */
[----:B------:R-:W0:Y:S01]  /*12e10*/  MUFU.TANH R8, R8 ;  /* 0x0000000800087308 */ /* 0x000e220000002400 */
[----:B-----5:R-:W-:-:S07]  /*12e20*/  VIADDMNMX R28, R43, R47, R46, PT ;  /* 0x0000002f2b1c7246 */ /* 0x020fce000380012e */
        /* <DEDUP_REMOVED lines=21> */
[----:B--2---:R-:W2:Y:S08]  /*12f80*/  MUFU.TANH R21, R55 ;  /* 0x0000003700157308 */ /* 0x004eb00000002400 */
[----:B------:R5:W0:Y:S02]  /*12f90*/  MUFU.TANH R56, R41 ;  /* 0x0000002900387308 */ /* 0x000a240000002400 */
[----:B-----5:R-:W-:Y:S01]  /*12fa0*/  IMAD.IADD R41, R50, 0x1, R43 ;  /* 0x0000000132297824 */ /* 0x020fe200078e022b */
[----:B-12-4-:R-:W-:Y:S06]  /*12fb0*/  @P2 BRA `(.L_x_1915) ;  /* 0x0000000000582947 */ /* 0x016fec0003800000 */
[----:B------:R-:W-:Y:S01]  /*12fc0*/  IADD3 R24, -R189, R192, R43 ;  /* 0x000000c0bd187210 */ /* 0x000fe20007ffe12b */
[----:B------:R-:W-:Y:S03]  /*12fd0*/  BSSY B0, `(.L_x_1916) ;  /* 0x0000010000007945 */ /* 0x000fe60003800000 */
[----:B------:R-:W-:-:S13]  /*12fe0*/  ISETP.GT.AND P2, PT, R24, -0x1, PT ;  /* 0xffffffff1800780c */ /* 0x000fda0003f44270 */
[----:B------:R-:W-:Y:S05]  /*12ff0*/  @P2 BRA `(.L_x_1917) ;  /* 0x0000000000202947 */ /* 0x000fea0003800000 */
[----:B------:R-:W-:Y:S01]  /*13000*/  UISETP.NE.AND UP0, UPT, UR7, 0x1, UPT ;  /* 0x000000010700788c */ /* 0x000fe2000bf05270 */
[----:B------:R-:W-:-:S05]  /*13010*/  LOP3.LUT R24, RZ, R24, RZ, 0x33, !PT ;  /* 0x00000018ff187212 */ /* 0x000fca00078e33ff */
[----:B------:R-:W-:-:S05]  /*13020*/  PLOP3.LUT P2, PT, PT, PT, UP0, 0x80, 0x0 ;  /* 0x000000000000781c */ /* 0x000fca0003f4f008 */
[----:B------:R-:W-:-:S08]  /*13030*/  @UP0 ULDC.64 UR4, c[0x0][0x9e8] ;  /* 0x00027a0000040ab9 */ /* 0x000fd00000000a00 */
[----:B------:R-:W-:-:S05]  /*13040*/  @P2 IMAD.HI.U32 R27, R24, UR4, RZ ;  /* 0x00000004181b2c27 */ /* 0x000fca000f8e00ff */
[----:B------:R-:W-:-:S04]  /*13050*/  @P2 SHF.R.U32.HI R24, RZ, UR5, R27 ;  /* 0x00000005ff182c19 */ /* 0x000fc8000801161b */
[----:B------:R-:W-:Y:S01]  /*13060*/  LOP3.LUT R24, RZ, R24, RZ, 0x33, !PT ;  /* 0x00000018ff187212 */ /* 0x000fe200078e33ff */
[----:B------:R-:W-:Y:S06]  /*13070*/  BRA `(.L_x_1918) ;  /* 0x0000000000147947 */ /* 0x000fec0003800000 */
.L_x_1917:
[----:B------:R-:W-:-:S06]  /*13080*/  UISETP.NE.AND UP0, UPT, UR7, 0x1, UPT ;  /* 0x000000010700788c */ /* 0x000fcc000bf05270 */
[----:B------:R-:W-:-:S05]  /*13090*/  PLOP3.LUT P2, PT, PT, PT, UP0, 0x80, 0x0 ;  /* 0x000000000000781c */ /* 0x000fca0003f4f008 */
[----:B------:R-:W-:-:S08]  /*130a0*/  @UP0 ULDC.64 UR4, c[0x0][0x9e8] ;  /* 0x00027a0000040ab9 */ /* 0x000fd00000000a00 */
[----:B------:R-:W-:-:S05]  /*130b0*/  @P2 IMAD.HI.U32 R27, R24, UR4, RZ ;  /* 0x00000004181b2c27 */ /* 0x000fca000f8e00ff */
[----:B------:R-:W-:-:S07]  /*130c0*/  @P2 SHF.R.U32.HI R24, RZ, UR5, R27 ;  /* 0x00000005ff182c19 */ /* 0x000fce000801161b */
.L_x_1918:
[----:B------:R-:W-:Y:S05]  /*130d0*/  BSYNC B0 ;  /* 0x0000000000007941 */ /* 0x000fea0003800000 */
.L_x_1916:
[----:B------:R-:W-:-:S04]  /*130e0*/  IMAD R24, R24, UR7, -R51 ;  /* 0x0000000718187c24 */ /* 0x000fc8000f8e0a33 */
[----:B------:R-:W-:-:S05]  /*130f0*/  IMAD.IADD R24, R24, 0x1, -R191 ;  /* 0x0000000118187824 */ /* 0x000fca00078e0abf */
[----:B------:R-:W-:Y:S02]  /*13100*/  VIMNMX R41, R41, R24, !PT ;  /* 0x0000001829297248 */ /* 0x000fe40007fe0100 */
[----:B------:R-:W-:-:S07]  /*13110*/  VIADDMNMX R28, R24, UR7, R28, PT ;  /* 0x00000007181c7c46 */ /* 0x000fce000b80011c */
.L_x_1915:
[C---:B------:R-:W-:Y:S01]  /*13120*/  ISETP.GE.AND P3, PT, R54.reuse, 0x9, PT ;  /* 0x000000093600780c */ /* 0x040fe20003f66270 */
[----:B------:R-:W-:Y:S01]  /*13130*/  UISETP.GE.AND UP0, UPT, UR7, 0x1, UPT ;  /* 0x000000010700788c */ /* 0x000fe2000bf06270 */
[----:B------:R-:W-:Y:S02]  /*13140*/  ISETP.GE.AND P2, PT, R54, 0x2, PT ;  /* 0x000000023600780c */ /* 0x000fe40003f46270 */
[C---:B------:R-:W-:Y:S02]  /*13150*/  ISETP.GT.AND P4, PT, R41.reuse, 0x8, !P3 ;  /* 0x000000082900780c */ /* 0x040fe40005f84270 */
[----:B------:R-:W-:Y:S02]  /*13160*/  ISETP.GT.AND P5, PT, R41, 0x1, !P2 ;  /* 0x000000012900780c */ /* 0x000fe400057a4270 */
[----:B------:R-:W-:Y:S02]  /*13170*/  ISETP.LT.OR P4, PT, R28, 0x9, P4 ;  /* 0x000000091c00780c */ /* 0x000fe40002781670 */
[----:B------:R-:W-:-:S02]  /*13180*/  ISETP.GE.AND P6, PT, R54, 0xa, PT ;  /* 0x0000000a3600780c */ /* 0x000fc40003fc6270 */
[----:B0-----:R-:W-:Y:S02]  /*13190*/  FSEL R42, R14, -INF , !P4 ;  /* 0xff8000000e2a7808 */ /* 0x001fe40006000000 */
[C---:B------:R-:W-:Y:S02]  /*131a0*/  ISETP.LT.OR P5, PT, R28.reuse, 0x2, P5 ;  /* 0x000000021c00780c */ /* 0x040fe40002fa1670 */
[----:B------:R-:W-:Y:S02]  /*131b0*/  ISETP.GT.AND P4, PT, R41, 0x9, !P6 ;  /* 0x000000092900780c */ /* 0x000fe40007784270 */
[----:B------:R-:W-:Y:S02]  /*131c0*/  FSEL R45, R13, -INF , !P5 ;  /* 0xff8000000d2d7808 */ /* 0x000fe40006800000 */
        /* <DEDUP_REMOVED lines=8> */
[C---:B------:R-:W-:Y:S02]  /*13250*/  ISETP.GT.AND P4, PT, R41.reuse, 0x11, !P5 ;  /* 0x000000112900780c */ /* 0x040fe40006f84270 */
[----:B------:R-:W-:Y:S02]  /*13260*/  P2R R60, PR, RZ, 0x20 ;  /* 0x00000020ff3c7803 */ /* 0x000fe40000000000 */
[----:B------:R-:W-:Y:S02]  /*13270*/  ISETP.LT.OR P4, PT, R28, 0x12, P4 ;  /* 0x000000121c00780c */ /* 0x000fe40002781670 */
[----:B------:R-:W-:Y:S02]  /*13280*/  ISETP.GE.AND P5, PT, R54, 0x19, PT ;  /* 0x000000193600780c */ /* 0x000fe40003fa6270 */
[----:B------:R-:W-:Y:S02]  /*13290*/  FSEL R32, R32, -INF , !P4 ;  /* 0xff80000020207808 */ /* 0x000fe40006000000 */
[----:B------:R-:W-:-:S02]  /*132a0*/  ISETP.GT.AND P4, PT, R41, 0x18, !P5 ;  /* 0x000000182900780c */ /* 0x000fc40006f84270 */
[----:B------:R-:W-:Y:S02]  /*132b0*/  P2R R61, PR, RZ, 0x20 ;  /* 0x00000020ff3d7803 */ /* 0x000fe40000000000 */
[----:B------:R-:W-:Y:S02]  /*132c0*/  ISETP.LT.OR P4, PT, R28, 0x19, P4 ;  /* 0x000000191c00780c */ /* 0x000fe40002781670 */
[----:B------:R-:W-:Y:S02]  /*132d0*/  ISETP.GE.AND P5, PT, R54, 0x1a, PT ;  /* 0x0000001a3600780c */ /* 0x000fe40003fa6270 */
[----:B------:R-:W-:Y:S02]  /*132e0*/  FSEL R31, R31, -INF , !P4 ;  /* 0xff8000001f1f7808 */ /* 0x000fe40006000000 */
[----:B------:R-:W-:Y:S02]  /*132f0*/  ISETP.GT.AND P4, PT, R41, 0x19, !P5 ;  /* 0x000000192900780c */ /* 0x000fe40006f84270 */
[----:B------:R-:W-:-:S02]  /*13300*/  P2R R62, PR, RZ, 0x20 ;  /* 0x00000020ff3e7803 */ /* 0x000fc40000000000 */
        /* <DEDUP_REMOVED lines=26> */
[----:B------:R-:W-:Y:S02]  /*134b0*/  P2R R55, PR, RZ, 0x40 ;  /* 0x00000040ff377803 */ /* 0x000fe40000000000 */
        /* <DEDUP_REMOVED lines=11> */
[----:B------:R-:W-:-:S04]  /*13570*/  ISETP.GT.AND P6, PT, R41, RZ, !P6 ;  /* 0x000000ff2900720c */ /* 0x000fc800077c4270 */
[----:B------:R-:W-:-:S04]  /*13580*/  ISETP.LT.OR P6, PT, R28, 0x1, P6 ;  /* 0x000000011c00780c */ /* 0x000fc800037c1670 */
[----:B------:R-:W-:Y:S02]  /*13590*/  FSEL R49, R3, -INF , !P6 ;  /* 0xff80000003317808 */ /* 0x000fe40007000000 */
[----:B------:R-:W-:-:S04]  /*135a0*/  ISETP.GE.AND P6, PT, R54, 0x3a, PT ;  /* 0x0000003a3600780c */ /* 0x000fc80003fc6270 */
[----:B------:R-:W-:Y:S02]  /*135b0*/  P2R R52, PR, RZ, 0x40 ;  /* 0x00000040ff347803 */ /* 0x000fe40000000000 */
[----:B------:R-:W-:Y:S02]  /*135c0*/  ISETP.GT.AND P6, PT, R41, 0x39, !P6 ;  /* 0x000000392900780c */ /* 0x000fe400077c4270 */
[----:B------:R-:W0:Y:S02]  /*135d0*/  SHFL.IDX PT, R41, R26, 0x1, 0x1c1f ;  /* 0x003c1f001a297f89 */ /* 0x000e2400000e0000 */
[----:B------:R-:W-:-:S04]  /*135e0*/  ISETP.LT.OR P6, PT, R28, 0x3a, P6 ;  /* 0x0000003a1c00780c */ /* 0x000fc800037c1670 */
[----:B------:R-:W-:Y:S02]  /*135f0*/  FSEL R3, R53, -INF , !P6 ;  /* 0xff80000035037808 */ /* 0x000fe40007000000 */
[----:B------:R-:W-:Y:S02]  /*13600*/  PLOP3.LUT P6, PT, PT, PT, UP0, 0x40, 0x0 ;  /* 0x000000000000781c */ /* 0x000fe40003fce808 */
[----:B0-----:R-:W-:Y:S01]  /*13610*/  VIADDMNMX R46, R41, R47, R46, PT ;  /* 0x0000002f292e7246 */ /* 0x001fe2000380012e */
[----:B------:R-:W-:-:S10]  /*13620*/  IMAD.IADD R47, R50, 0x1, R41 ;  /* 0x00000001322f7824 */ /* 0x000fd400078e0229 */
[----:B------:R-:W-:Y:S05]  /*13630*/  @P6 BRA `(.L_x_1919) ;  /* 0x0000000000606947 */ /* 0x000fea0003800000 */
        /* <DEDUP_REMOVED lines=8> */
[----:B------:R-:W-:Y:S01]  /*136c0*/  @P6 IMAD.HI.U32 R28, R26, UR4, RZ ;  /* 0x000000041a1c6c27 */ /* 0x000fe2000f8e00ff */
[----:B------:R-:W-:-:S13]  /*136d0*/  PLOP3.LUT P6, PT, PT, PT, UP0, 0x80, 0x0 ;  /* 0x000000000000781c */ /* 0x000fda0003fcf008 */
[----:B------:R-:W-:-:S04]  /*136e0*/  @P6 SHF.R.U32.HI R26, RZ, UR5, R28 ;  /* 0x00000005ff1a6c19 */ /* 0x000fc8000801161c */
[----:B------:R-:W-:Y:S01]  /*136f0*/  LOP3.LUT R26, RZ, R26, RZ, 0x33, !PT ;  /* 0x0000001aff1a7212 */ /* 0x000fe200078e33ff */
[----:B------:R-:W-:Y:S06]  /*13700*/  BRA `(.L_x_1922) ;  /* 0x0000000000187947 */ /* 0x000fec0003800000 */
.L_x_1921:
[----:B------:R-:W-:-:S06]  /*13710*/  UISETP.NE.AND UP0, UPT, UR7, 0x1, UPT ;  /* 0x000000010700788c */ /* 0x000fcc000bf05270 */
[----:B------:R-:W-:-:S05]  /*13720*/  PLOP3.LUT P6, PT, PT, PT, UP0, 0x80, 0x0 ;  /* 0x000000000000781c */ /* 0x000fca0003fcf008 */
[----:B------:R-:W-:-:S08]  /*13730*/  @UP0 ULDC.64 UR4, c[0x0][0x9e8] ;  /* 0x00027a0000040ab9 */ /* 0x000fd00000000a00 */
[----:B------:R-:W-:Y:S01]  /*13740*/  @P6 IMAD.HI.U32 R28, R26, UR4, RZ ;  /* 0x000000041a1c6c27 */ /* 0x000fe2000f8e00ff */
[----:B------:R-:W-:-:S13]  /*13750*/  PLOP3.LUT P6, PT, PT, PT, UP0, 0x80, 0x0 ;  /* 0x000000000000781c */ /* 0x000fda0003fcf008 */
[----:B------:R-:W-:-:S07]  /*13760*/  @P6 SHF.R.U32.HI R26, RZ, UR5, R28 ;  /* 0x00000005ff1a6c19 */ /* 0x000fce000801161c */
.L_x_1922:
[----:B------:R-:W-:Y:S05]  /*13770*/  BSYNC B0 ;  /* 0x0000000000007941 */ /* 0x000fea0003800000 */
.L_x_1920:
[----:B------:R-:W-:-:S04]  /*13780*/  IMAD R26, R26, UR7, -R51 ;  /* 0x000000071a1a7c24 */ /* 0x000fc8000f8e0a33 */
[----:B------:R-:W-:-:S05]  /*13790*/  IMAD.IADD R26, R26, 0x1, -R191 ;  /* 0x000000011a1a7824 */ /* 0x000fca00078e0abf */
[----:B------:R-:W-:Y:S02]  /*137a0*/  VIMNMX R47, R47, R26, !PT ;  /* 0x0000001a2f2f7248 */ /* 0x000fe40007fe0100 */
[----:B------:R-:W-:-:S07]  /*137b0*/  VIADDMNMX R46, R26, UR7, R46, PT ;  /* 0x000000071a2e7c46 */ /* 0x000fce000b80012e */
.L_x_1919:
[C---:B------:R-:W-:Y:S01]  /*137c0*/  ISETP.GT.AND P2, PT, R47.reuse, 0x1, !P2 ;  /* 0x000000012f00780c */ /* 0x040fe20005744270 */
[----:B------:R-:W-:Y:S01]  /*137d0*/  ULDC UR38, c[0x0][0x988] ;  /* 0x0002620000267ab9 */ /* 0x000fe20000000800 */
[----:B------:R-:W-:Y:S02]  /*137e0*/  ISETP.GT.AND P3, PT, R47, 0x8, !P3 ;  /* 0x000000082f00780c */ /* 0x000fe40005f64270 */
[C---:B------:R-:W-:Y:S02]  /*137f0*/  ISETP.LT.OR P2, PT, R46.reuse, 0x2, P2 ;  /* 0x000000022e00780c */ /* 0x040fe40001741670 */
[----:B------:R-:W-:Y:S02]  /*13800*/  ISETP.LT.OR P3, PT, R46, 0x9, P3 ;  /* 0x000000092e00780c */ /* 0x000fe40001f61670 */
[----:B------:R-:W-:Y:S02]  /*13810*/  FSEL R26, R6, -INF , !P2 ;  /* 0xff800000061a7808 */ /* 0x000fe40005000000 */
[----:B------:R-:W-:-:S02]  /*13820*/  ISETP.NE.AND P2, PT, R55, RZ, PT ;  /* 0x000000ff3700720c */ /* 0x000fc40003f45270 */
[----:B------:R-:W-:Y:S02]  /*13830*/  FSEL R28, R7, -INF , !P3 ;  /* 0xff800000071c7808 */ /* 0x000fe40005800000 */
[----:B------:R-:W-:Y:S02]  /*13840*/  ISETP.GT.AND P2, PT, R47, 0x9, !P2 ;  /* 0x000000092f00780c */ /* 0x000fe40005744270 */
[----:B------:R-:W-:Y:S02]  /*13850*/  ISETP.NE.AND P3, PT, R57, RZ, PT ;  /* 0x000000ff3900720c */ /* 0x000fe40003f65270 */
[----:B------:R-:W-:Y:S02]  /*13860*/  ISETP.LT.OR P2, PT, R46, 0xa, P2 ;  /* 0x0000000a2e00780c */ /* 0x000fe40001741670 */
[----:B------:R-:W-:Y:S02]  /*13870*/  ISETP.NE.AND P6, PT, R48, RZ, PT ;  /* 0x000000ff3000720c */ /* 0x000fe40003fc5270 */
[----:B------:R-:W-:-:S02]  /*13880*/  FSEL R8, R8, -INF , !P2 ;  /* 0xff80000008087808 */ /* 0x000fc40005000000 */
[----:B------:R-:W-:Y:S02]  /*13890*/  ISETP.NE.AND P2, PT, R59, RZ, PT ;  /* 0x000000ff3b00720c */ /* 0x000fe40003f45270 */
[----:B------:R-:W-:Y:S02]  /*138a0*/  FMNMX.FTZ R7, R49, R45, !PT ;  /* 0x0000002d31077209 */ /* 0x000fe40007810000 */
[C---:B------:R-:W-:Y:S02]  /*138b0*/  ISETP.GT.AND P2, PT, R47.reuse, 0x10, !P2 ;  /* 0x000000102f00780c */ /* 0x040fe40005744270 */
[C---:B------:R-:W-:Y:S02]  /*138c0*/  ISETP.GT.AND P4, PT, R47.reuse, 0x31, !P4 ;  /* 0x000000312f00780c */ /* 0x040fe40006784270 */
[----:B------:R-:W-:Y:S02]  /*138d0*/  ISETP.LT.OR P2, PT, R46, 0x11, P2 ;  /* 0x000000112e00780c */ /* 0x000fe40001741670 */
[----:B------:R-:W-:-:S02]  /*138e0*/  ISETP.GT.AND P5, PT, R47, 0x38, !P5 ;  /* 0x000000382f00780c */ /* 0x000fc40006fa4270 */
[----:B------:R-:W-:Y:S02]  /*138f0*/  FSEL R33, R33, -INF , !P2 ;  /* 0xff80000021217808 */ /* 0x000fe40005000000 */
[----:B------:R-:W-:Y:S02]  /*13900*/  ISETP.NE.AND P2, PT, R60, RZ, PT ;  /* 0x000000ff3c00720c */ /* 0x000fe40003f45270 */
[C---:B------:R-:W-:Y:S02]  /*13910*/  ISETP.LT.OR P4, PT, R46.reuse, 0x32, P4 ;  /* 0x000000322e00780c */ /* 0x040fe40002781670 */
[----:B------:R-:W-:Y:S02]  /*13920*/  ISETP.GT.AND P2, PT, R47, 0x11, !P2 ;  /* 0x000000112f00780c */ /* 0x000fe40005744270 */
[C---:B------:R-:W-:Y:S02]  /*13930*/  ISETP.LT.OR P5, PT, R46.reuse, 0x39, P5 ;  /* 0x000000392e00780c */ /* 0x040fe40002fa1670 */
[----:B------:R-:W-:-:S02]  /*13940*/  ISETP.LT.OR P2, PT, R46, 0x12, P2 ;  /* 0x000000122e00780c */ /* 0x000fc40001741670 */
[----:B------:R-:W-:Y:S02]  /*13950*/  FSEL R25, R25, -INF , !P5 ;  /* 0xff80000019197808 */ /* 0x000fe40006800000 */
[----:B------:R-:W-:Y:S02]  /*13960*/  FSEL R34, R34, -INF , !P2 ;  /* 0xff80000022227808 */ /* 0x000fe40005000000 */
[----:B------:R-:W-:-:S04]  /*13970*/  ISETP.NE.AND P2, PT, R61, RZ, PT ;  /* 0x000000ff3d00720c */ /* 0x000fc80003f45270 */
[----:B------:R-:W-:-:S04]  /*13980*/  ISETP.GT.AND P2, PT, R47, 0x18, !P2 ;  /* 0x000000182f00780c */ /* 0x000fc80005744270 */
[----:B------:R-:W-:-:S04]  /*13990*/  ISETP.LT.OR P2, PT, R46, 0x19, P2 ;  /* 0x000000192e00780c */ /* 0x000fc80001741670 */
        /* <DEDUP_REMOVED lines=17> */
[----:B------:R-:W-:Y:S02]  /*13ab0*/  ISETP.GT.AND P2, PT, R47, 0x29, !P3 ;  /* 0x000000292f00780c */ /* 0x000fe40005f44270 */
[----:B------:R-:W-:Y:S02]  /*13ac0*/  ISETP.NE.AND P3, PT, R58, RZ, PT ;  /* 0x000000ff3a00720c */ /* 0x000fe40003f65270 */
[----:B------:R-:W-:-:S04]  /*13ad0*/  ISETP.LT.OR P2, PT, R46, 0x2a, P2 ;  /* 0x0000002a2e00780c */ /* 0x000fc80001741670 */
[----:B------:R-:W-:Y:S02]  /*13ae0*/  FSEL R40, R40, -INF , !P2 ;  /* 0xff80000028287808 */ /* 0x000fe40005000000 */
[----:B------:R-:W-:Y:S02]  /*13af0*/  ISETP.GT.AND P2, PT, R47, RZ, !P6 ;  /* 0x000000ff2f00720c */ /* 0x000fe40007744270 */
[----:B------:R-:W-:Y:S02]  /*13b00*/  ISETP.NE.AND P6, PT, R52, RZ, PT ;  /* 0x000000ff3400720c */ /* 0x000fe40003fc5270 */
[----:B------:R-:W-:-:S04]  /*13b10*/  ISETP.LT.OR P2, PT, R46, 0x1, P2 ;  /* 0x000000012e00780c */ /* 0x000fc80001741670 */
[----:B------:R-:W-:Y:S02]  /*13b20*/  FSEL R41, R0, -INF , !P2 ;  /* 0xff80000000297808 */ /* 0x000fe40005000000 */
[----:B------:R-:W-:-:S04]  /*13b30*/  FMNMX.FTZ R0, R42, R7, !PT ;  /* 0x000000072a007209 */ /* 0x000fc80007810000 */
        /* <DEDUP_REMOVED lines=12> */
[----:B------:R-:W-:-:S05]  /*13c00*/  FMNMX.FTZ R0, R3, R0, !PT ;  /* 0x0000000003007209 */ /* 0x000fca0007810000 */
[----:B------:R-:W0:Y:S02]  /*13c10*/  SHFL.BFLY PT, R7, R0, 0x2, 0x1f ;  /* 0x0c401f0000077f89 */ /* 0x000e2400000e0000 */
[----:B0-----:R-:W-:-:S05]  /*13c20*/  FMNMX.FTZ R48, R0, R7, !PT ;  /* 0x0000000700307209 */ /* 0x001fca0007810000 */
[----:B------:R-:W0:Y:S02]  /*13c30*/  SHFL.BFLY PT, R7, R48, 0x1, 0x1f ;  /* 0x0c201f0030077f89 */ /* 0x000e2400000e0000 */
[----:B0-----:R-:W-:Y:S01]  /*13c40*/  FMNMX.FTZ R6, R48, R7, !PT ;  /* 0x0000000730067209 */ /* 0x001fe20007810000 */
[----:B------:R-:W-:-:S03]  /*13c50*/  IMAD.U32 R7, RZ, RZ, UR38 ;  /* 0x00000026ff077e24 */ /* 0x000fc6000f8e00ff */
[C---:B------:R-:W-:Y:S01]  /*13c60*/  FSETP.NEU.FTZ.AND P2, PT, R6.reuse, -INF , PT ;  /* 0xff8000000600780b */ /* 0x040fe20003f5d000 */
[----:B------:R-:W-:-:S05]  /*13c70*/  FFMA.FTZ R7, R6, R7, -8 ;  /* 0xc100000006077423 */ /* 0x000fca0000010007 */
[----:B------:R-:W-:Y:S02]  /*13c80*/  FSEL R50, R7, RZ, P2 ;  /* 0x000000ff07327208 */ /* 0x000fe40001000000 */
[----:B------:R-:W-:Y:S02]  /*13c90*/  FMNMX.FTZ R7, R41, R26, !PT ;  /* 0x0000001a29077209 */ /* 0x000fe40007810000 */
[----:B------:R-:W-:Y:S01]  /*13ca0*/  ISETP.GT.AND P2, PT, R47, 0x30, !P3 ;  /* 0x000000302f00780c */ /* 0x000fe20005f44270 */
[----:B------:R-:W-:-:S01]  /*13cb0*/  FFMA.FTZ R158, R15, UR38, -R50 ;  /* 0x000000260f9e7c23 */ /* 0x000fc20008010832 */
[----:B------:R-:W-:Y:S01]  /*13cc0*/  FMNMX.FTZ R7, R28, R7, !PT ;  /* 0x000000071c077209 */ /* 0x000fe20007810000 */
[----:B------:R-:W-:-:S01]  /*13cd0*/  FFMA.FTZ R15, R14, UR38, -R50 ;  /* 0x000000260e0f7c23 */ /* 0x000fc20008010832 */
[----:B------:R-:W-:Y:S01]  /*13ce0*/  ISETP.LT.OR P2, PT, R46, 0x31, P2 ;  /* 0x000000312e00780c */ /* 0x000fe20001741670 */
[----:B------:R-:W-:Y:S01]  /*13cf0*/  IMAD.U32 R14, RZ, RZ, UR38 ;  /* 0x00000026ff0e7e24 */ /* 0x000fe2000f8e00ff */
[----:B------:R-:W-:Y:S01]  /*13d00*/  FMNMX.FTZ R0, R8, R7, !PT ;  /* 0x0000000708007209 */ /* 0x000fe20007810000 */
[----:B------:R-:W-:-:S01]  /*13d10*/  FFMA.FTZ R156, R29, UR38, -R50 ;  /* 0x000000261d9c7c23 */ /* 0x000fc20008010832 */
[----:B------:R-:W-:Y:S01]  /*13d20*/  FSEL R11, R11, -INF , !P2 ;  /* 0xff8000000b0b7808 */ /* 0x000fe20005000000 */
[----:B------:R-:W-:-:S01]  /*13d30*/  FFMA.FTZ R29, R20, UR38, -R50 ;  /* 0x00000026141d7c23 */ /* 0x000fc20008010832 */
[----:B------:R-:W-:Y:S01]  /*13d40*/  FMNMX.FTZ R7, R33, R0, !PT ;  /* 0x0000000021077209 */ /* 0x000fe20007810000 */
[----:B------:R-:W-:-:S01]  /*13d50*/  FFMA.FTZ R152, R49, UR38, -R50 ;  /* 0x0000002631987c23 */ /* 0x000fc20008010832 */
[----:B------:R-:W-:Y:S01]  /*13d60*/  ISETP.GT.AND P3, PT, R47, 0x39, !P6 ;  /* 0x000000392f00780c */ /* 0x000fe20007764270 */
[----:B------:R-:W-:-:S01]  /*13d70*/  FFMA.FTZ R42, R42, UR38, -R50 ;  /* 0x000000262a2a7c23 */ /* 0x000fc20008010832 */
[----:B------:R-:W-:Y:S01]  /*13d80*/  FMNMX.FTZ R0, R34, R7, !PT ;  /* 0x0000000722007209 */ /* 0x000fe20007810000 */
[----:B------:R-:W-:-:S01]  /*13d90*/  FFMA.FTZ R43, R43, UR38, -R50 ;  /* 0x000000262b2b7c23 */ /* 0x000fc20008010832 */
[----:B------:R-:W-:Y:S01]  /*13da0*/  ISETP.LT.OR P3, PT, R46, 0x3a, P3 ;  /* 0x0000003a2e00780c */ /* 0x000fe20001f61670 */
[----:B------:R-:W-:Y:S01]  /*13db0*/  MUFU.EX2 R152, R152 ;  /* 0x0000009800987308 */ /* 0x000fe20000000800 */
[----:B------:R-:W-:Y:S01]  /*13dc0*/  FMNMX.FTZ R7, R35, R0, !PT ;  /* 0x0000000023077209 */ /* 0x000fe20007810000 */
[--C-:B------:R-:W-:Y:S01]  /*13dd0*/  FFMA.FTZ R154, R44, UR38, -R50.reuse ;  /* 0x000000262c9a7c23 */ /* 0x100fe20008010832 */
[----:B------:R-:W-:Y:S01]  /*13de0*/  FSEL R21, R21, -INF , !P3 ;  /* 0xff80000015157808 */ /* 0x000fe20005800000 */
[--C-:B------:R-:W-:Y:S01]  /*13df0*/  FFMA.FTZ R3, R3, UR38, -R50.reuse ;  /* 0x0000002603037c23 */ /* 0x100fe20008010832 */
[----:B------:R-:W-:Y:S01]  /*13e00*/  FMNMX.FTZ R0, R36, R7, !PT ;  /* 0x0000000724007209 */ /* 0x000fe20007810000 */
[--C-:B------:R-:W-:Y:S01]  /*13e10*/  FFMA.FTZ R31, R31, UR38, -R50.reuse ;  /* 0x000000261f1f7c23 */ /* 0x100fe20008010832 */
[----:B------:R-:W-:-:S01]  /*13e20*/  FFMA.FTZ R30, R30, UR38, -R50 ;  /* 0x000000261e1e7c23 */ /* 0x000fc20008010832 */
[----:B------:R-:W-:Y:S01]  /*13e30*/  MUFU.EX2 R42, R42 ;  /* 0x0000002a002a7308 */ /* 0x000fe20000000800 */
[----:B------:R-:W-:Y:S01]  /*13e40*/  FMNMX.FTZ R7, R37, R0, !PT ;  /* 0x0000000025077209 */ /* 0x000fe20007810000 */
[--C-:B------:R-:W-:Y:S01]  /*13e50*/  FFMA.FTZ R27, R27, UR38, -R50.reuse ;  /* 0x000000261b1b7c23 */ /* 0x100fe20008010832 */
[----:B------:R-:W-:-:S01]  /*13e60*/  FFMA.FTZ R24, R24, UR38, -R50 ;  /* 0x0000002618187c23 */ /* 0x000fc20008010832 */
[----:B------:R-:W-:Y:S01]  /*13e70*/  FFMA.FTZ R13, R13, UR38, -R50 ;  /* 0x000000260d0d7c23 */ /* 0x000fe20008010832 */
[----:B------:R-:W-:-:S03]  /*13e80*/  FMNMX.FTZ R0, R38, R7, !PT ;  /* 0x0000000726007209 */ /* 0x000fc60007810000 */
[----:B------:R-:W-:Y:S01]  /*13e90*/  MUFU.EX2 R43, R43 ;  /* 0x0000002b002b7308 */ /* 0x000fe20000000800 */
[----:B------:R-:W-:Y:S02]  /*13ea0*/  FMNMX.FTZ R7, R39, R0, !PT ;  /* 0x0000000027077209 */ /* 0x000fe40007810000 */
[----:B------:R-:W-:Y:S01]  /*13eb0*/  FSEL R0, R9, -INF , !P4 ;  /* 0xff80000009007808 */ /* 0x000fe20006000000 */
[----:B------:R-:W-:-:S01]  /*13ec0*/  FFMA.FTZ R9, R45, UR38, -R50 ;  /* 0x000000262d097c23 */ /* 0x000fc20008010832 */
[----:B------:R-:W-:Y:S01]  /*13ed0*/  FMNMX.FTZ R48, R40, R7, !PT ;  /* 0x0000000728307209 */ /* 0x000fe20007810000 */
[----:B------:R-:W-:-:S02]  /*13ee0*/  FFMA.FTZ R45, R32, UR38, -R50 ;  /* 0x00000026202d7c23 */ /* 0x000fc40008010832 */
[----:B------:R-:W-:Y:S01]  /*13ef0*/  MUFU.EX2 R154, R154 ;  /* 0x0000009a009a7308 */ /* 0x000fe20000000800 */
[----:B------:R-:W-:-:S04]  /*13f00*/  FMNMX.FTZ R7, R11, R48, !PT ;  /* 0x000000300b077209 */ /* 0x000fc80007810000 */
[----:B------:R-:W-:-:S03]  /*13f10*/  FMNMX.FTZ R46, R0, R7, !PT ;  /* 0x00000007002e7209 */ /* 0x000fc60007810000 */
[----:B------:R-:W-:Y:S01]  /*13f20*/  MUFU.EX2 R9, R9 ;  /* 0x0000000900097308 */ /* 0x000fe20000000800 */
[----:B------:R-:W-:-:S04]  /*13f30*/  FMNMX.FTZ R46, R25, R46, !PT ;  /* 0x0000002e192e7209 */ /* 0x000fc80007810000 */
[----:B------:R-:W-:-:S03]  /*13f40*/  FMNMX.FTZ R46, R21, R46, !PT ;  /* 0x0000002e152e7209 */ /* 0x000fc60007810000 */
[----:B------:R-:W-:Y:S02]  /*13f50*/  MUFU.EX2 R45, R45 ;  /* 0x0000002d002d7308 */ /* 0x000fe40000000800 */
[----:B------:R-:W0:Y:S06]  /*13f60*/  SHFL.BFLY PT, R7, R46, 0x2, 0x1f ;  /* 0x0c401f002e077f89 */ /* 0x000e2c00000e0000 */
[----:B------:R-:W-:Y:S08]  /*13f70*/  MUFU.EX2 R31, R31 ;  /* 0x0000001f001f7308 */ /* 0x000ff00000000800 */
[----:B------:R-:W-:Y:S08]  /*13f80*/  MUFU.EX2 R30, R30 ;  /* 0x0000001e001e7308 */ /* 0x000ff00000000800 */
[----:B------:R-:W-:Y:S01]  /*13f90*/  MUFU.EX2 R156, R156 ;  /* 0x0000009c009c7308 */ /* 0x000fe20000000800 */
[----:B0-----:R-:W-:-:S05]  /*13fa0*/  FMNMX.FTZ R32, R46, R7, !PT ;  /* 0x000000072e207209 */ /* 0x001fca0007810000 */
[----:B------:R-:W0:Y:S02]  /*13fb0*/  SHFL.BFLY PT, R7, R32, 0x1, 0x1f ;  /* 0x0c201f0020077f89 */ /* 0x000e2400000e0000 */
[----:B------:R-:W-:Y:S08]  /*13fc0*/  MUFU.EX2 R27, R27 ;  /* 0x0000001b001b7308 */ /* 0x000ff00000000800 */
[----:B------:R-:W-:Y:S08]  /*13fd0*/  MUFU.EX2 R24, R24 ;  /* 0x0000001800187308 */ /* 0x000ff00000000800 */
[----:B------:R-:W-:Y:S01]  /*13fe0*/  MUFU.EX2 R29, R29 ;  /* 0x0000001d001d7308 */ /* 0x000fe20000000800 */
[----:B0-----:R-:W-:-:S07]  /*13ff0*/  FMNMX.FTZ R7, R32, R7, !PT ;  /* 0x0000000720077209 */ /* 0x001fce0007810000 */
[----:B------:R-:W-:Y:S01]  /*14000*/  MUFU.EX2 R158, R158 ;  /* 0x0000009e009e7308 */ /* 0x000fe20000000800 */
[C---:B------:R-:W-:Y:S01]  /*14010*/  FSETP.NEU.FTZ.AND P2, PT, R7.reuse, -INF , PT ;  /* 0xff8000000700780b */ /* 0x040fe20003f5d000 */
[----:B------:R-:W-:-:S06]  /*14020*/  FFMA.FTZ R14, R7, R14, -8 ;  /* 0xc1000000070e7423 */ /* 0x000fcc000001000e */
[----:B------:R-:W-:Y:S01]  /*14030*/  MUFU.EX2 R15, R15 ;  /* 0x0000000f000f7308 */ /* 0x000fe20000000800 */
        /* <DEDUP_REMOVED lines=18> */
[----:B------:R-:W-:-:S05]  /*14160*/  FFMA.FTZ R20, R21, UR38, -R20 ;  /* 0x0000002615147c23 */ /* 0x000fca0008010814 */
[----:B------:R-:W1:Y:S08]  /*14170*/  MUFU.EX2 R28, R28 ;  /* 0x0000001c001c7308 */ /* 0x000e700000000800 */
[----:B------:R-:W2:Y:S01]  /*14180*/  MUFU.EX2 R41, R8 ;  /* 0x0000000800297308 */ /* 0x000ea20000000800 */
[----:B0-----:R-:W-:-:S07]  /*14190*/  FADD.FTZ R47, R153, R26 ;  /* 0x0000001a992f7221 */ /* 0x001fce0000010000 */
[----:B------:R-:W0:Y:S01]  /*141a0*/  MUFU.EX2 R33, R33 ;  /* 0x0000002100217308 */ /* 0x000e220000000800 */
[----:B-1----:R-:W-:-:S07]  /*141b0*/  FADD.FTZ R32, R28, R47 ;  /* 0x0000002f1c207221 */ /* 0x002fce0000010000 */
[----:B------:R1:W-:Y:S01]  /*141c0*/  MUFU.EX2 R14, R3 ;  /* 0x00000003000e7308 */ /* 0x0003e20000000800 */
[----:B--2---:R-:W-:-:S01]  /*141d0*/  FADD.FTZ R32, R41, R32 ;  /* 0x0000002029207221 */ /* 0x004fc20000010000 */
[----:B------:R-:W-:-:S04]  /*141e0*/  F2FP.SATFINITE.E4M3.F32.PACK_AB_MERGE_C R28, R41, R28, RZ ;  /* 0x0000001c291c723e */ /* 0x000fc800048070ff */
[----:B------:R-:W-:Y:S02]  /*141f0*/  F2FP.SATFINITE.E4M3.F32.PACK_AB_MERGE_C R153, R26, R153, R28 ;  /* 0x000000991a99723e */ /* 0x000fe4000480701c */
[----:B------:R-:W2:Y:S01]  /*14200*/  MUFU.EX2 R34, R34 ;  /* 0x0000002200227308 */ /* 0x000ea20000000800 */
[----:B-1----:R-:W-:-:S04]  /*14210*/  FADD.FTZ R3, R152, R9 ;  /* 0x0000000998037221 */ /* 0x002fc80000010000 */
[----:B------:R-:W-:Y:S01]  /*14220*/  FADD.FTZ R8, R42, R3 ;  /* 0x000000032a087221 */ /* 0x000fe20000010000 */
[C---:B------:R-:W-:Y:S02]  /*14230*/  F2FP.SATFINITE.E4M3.F32.PACK_AB_MERGE_C R42, R43.reuse, R42, RZ ;  /* 0x0000002a2b2a723e */ /* 0x040fe400048070ff */
[----:B------:R-:W1:Y:S01]  /*14240*/  MUFU.EX2 R35, R35 ;  /* 0x0000002300237308 */ /* 0x000e620000000800 */
[----:B------:R-:W-:-:S01]  /*14250*/  FADD.FTZ R3, R43, R8 ;  /* 0x000000082b037221 */ /* 0x000fc20000010000 */
[----:B------:R-:W-:-:S03]  /*14260*/  F2FP.SATFINITE.E4M3.F32.PACK_AB_MERGE_C R152, R9, R152, R42 ;  /* 0x000000980998723e */ /* 0x000fc6000480702a */
[----:B------:R-:W-:Y:S01]  /*14270*/  FADD.FTZ R8, R154, R3 ;  /* 0x000000039a087221 */ /* 0x000fe20000010000 */
[----:B0-----:R-:W-:-:S02]  /*14280*/  FADD.FTZ R3, R33, R32 ;  /* 0x0000002021037221 */ /* 0x001fc40000010000 */
[----:B------:R-:W0:Y:S01]  /*14290*/  MUFU.EX2 R36, R36 ;  /* 0x0000002400247308 */ /* 0x000e220000000800 */
[----:B------:R-:W-:-:S01]  /*142a0*/  FADD.FTZ R8, R45, R8 ;  /* 0x000000082d087221 */ /* 0x000fc20000010000 */
[----:B--2---:R-:W-:-:S03]  /*142b0*/  FADD.FTZ R32, R34, R3 ;  /* 0x0000000322207221 */ /* 0x004fc60000010000 */
[----:B------:R-:W-:-:S03]  /*142c0*/  FADD.FTZ R3, R31, R8 ;  /* 0x000000081f037221 */ /* 0x000fc60000010000 */
[----:B------:R-:W2:Y:S01]  /*142d0*/  MUFU.EX2 R37, R37 ;  /* 0x0000002500257308 */ /* 0x000ea20000000800 */
[----:B-1----:R-:W-:-:S01]  /*142e0*/  FADD.FTZ R47, R35, R32 ;  /* 0x00000020232f7221 */ /* 0x002fc20000010000 */
[C---:B------:R-:W-:Y:S01]  /*142f0*/  FADD.FTZ R3, R30.reuse, R3 ;  /* 0x000000031e037221 */ /* 0x040fe20000010000 */
[----:B------:R-:W-:-:S03]  /*14300*/  F2FP.SATFINITE.E4M3.F32.PACK_AB_MERGE_C R30, R30, R31, RZ ;  /* 0x0000001f1e1e723e */ /* 0x000fc600048070ff */
[----:B------:R-:W-:Y:S01]  /*14310*/  FADD.FTZ R44, R156, R3 ;  /* 0x000000039c2c7221 */ /* 0x000fe20000010000 */
[----:B------:R-:W-:Y:S01]  /*14320*/  F2FP.SATFINITE.E4M3.F32.PACK_AB_MERGE_C R154, R45, R154, R30 ;  /* 0x0000009a2d9a723e */ /* 0x000fe2000480701e */
[----:B------:R-:W1:Y:S01]  /*14330*/  MUFU.EX2 R38, R38 ;  /* 0x0000002600267308 */ /* 0x000e620000000800 */
[----:B0-----:R-:W-:-:S01]  /*14340*/  FADD.FTZ R32, R36, R47 ;  /* 0x0000002f24207221 */ /* 0x001fc20000010000 */
[----:B------:R-:W-:Y:S01]  /*14350*/  FADD.FTZ R47, R27, R44 ;  /* 0x0000002c1b2f7221 */ /* 0x000fe20000010000 */
[----:B------:R-:W-:-:S03]  /*14360*/  F2FP.SATFINITE.E4M3.F32.PACK_AB_MERGE_C R35, R36, R35, RZ ;  /* 0x000000232423723e */ /* 0x000fc600048070ff */
[----:B------:R-:W-:Y:S01]  /*14370*/  FADD.FTZ R44, R24, R47 ;  /* 0x0000002f182c7221 */ /* 0x000fe20000010000 */
[----:B------:R-:W-:Y:S01]  /*14380*/  F2FP.SATFINITE.E4M3.F32.PACK_AB_MERGE_C R24, R29, R24, RZ ;  /* 0x000000181d18723e */ /* 0x000fe200048070ff */
[----:B------:R-:W0:Y:S01]  /*14390*/  MUFU.EX2 R39, R39 ;  /* 0x0000002700277308 */ /* 0x000e220000000800 */
[----:B--2---:R-:W-:-:S01]  /*143a0*/  FADD.FTZ R3, R37, R32 ;  /* 0x0000002025037221 */ /* 0x004fc20000010000 */
[----:B------:R-:W-:Y:S01]  /*143b0*/  FADD.FTZ R21, R29, R44 ;  /* 0x0000002c1d157221 */ /* 0x000fe20000010000 */
[----:B------:R-:W-:Y:S02]  /*143c0*/  F2FP.SATFINITE.E4M3.F32.PACK_AB_MERGE_C R156, R27, R156, R24 ;  /* 0x0000009c1b9c723e */ /* 0x000fe40004807018 */
[----:B------:R-:W-:-:S03]  /*143d0*/  F2FP.SATFINITE.E4M3.F32.PACK_AB_MERGE_C R155, R34, R33, R35 ;  /* 0x00000021229b723e */ /* 0x000fc60004807023 */
[----:B------:R-:W2:Y:S01]  /*143e0*/  MUFU.EX2 R40, R40 ;  /* 0x0000002800287308 */ /* 0x000ea20000000800 */
[----:B-1----:R-:W-:-:S07]  /*143f0*/  FADD.FTZ R32, R38, R3 ;  /* 0x0000000326207221 */ /* 0x002fce0000010000 */
[----:B------:R-:W1:Y:S01]  /*14400*/  MUFU.EX2 R11, R11 ;  /* 0x0000000b000b7308 */ /* 0x000e620000000800 */
[----:B0-----:R-:W-:-:S01]  /*14410*/  FADD.FTZ R3, R39, R32 ;  /* 0x0000002027037221 */ /* 0x001fc20000010000 */
[----:B------:R-:W-:-:S04]  /*14420*/  FADD.FTZ R32, R158, R21 ;  /* 0x000000159e207221 */ /* 0x000fc80000010000 */
[----:B------:R-:W-:Y:S02]  /*14430*/  FADD.FTZ R32, R15, R32 ;  /* 0x000000200f207221 */ /* 0x000fe40000010000 */
[----:B------:R0:W4:Y:S01]  /*14440*/  MUFU.EX2 R8, R0 ;  /* 0x0000000000087308 */ /* 0x0001220000000800 */
[----:B--2---:R-:W-:-:S04]  /*14450*/  F2FP.SATFINITE.E4M3.F32.PACK_AB_MERGE_C R39, R40, R39, RZ ;  /* 0x000000272827723e */ /* 0x004fc800048070ff */
[----:B------:R-:W-:-:S03]  /*14460*/  F2FP.SATFINITE.E4M3.F32.PACK_AB_MERGE_C R157, R38, R37, R39 ;  /* 0x00000025269d723e */ /* 0x000fc60004807027 */
[----:B------:R-:W2:Y:S01]  /*14470*/  MUFU.EX2 R13, R13 ;  /* 0x0000000d000d7308 */ /* 0x000ea20000000800 */
[----:B0-----:R-:W-:-:S04]  /*14480*/  FADD.FTZ R0, R40, R3 ;  /* 0x0000000328007221 */ /* 0x001fc80000010000 */
[----:B-1----:R-:W-:-:S03]  /*14490*/  FADD.FTZ R3, R11, R0 ;  /* 0x000000000b037221 */ /* 0x002fc60000010000 */
[----:B------:R-:W0:Y:S01]  /*144a0*/  MUFU.EX2 R25, R25 ;  /* 0x0000001900197308 */ /* 0x000e220000000800 */
[----:B----4-:R-:W-:-:S07]  /*144b0*/  FADD.FTZ R0, R8, R3 ;  /* 0x0000000308007221 */ /* 0x010fce0000010000 */
[----:B------:R-:W1:Y:S01]  /*144c0*/  MUFU.EX2 R20, R20 ;  /* 0x0000001400147308 */ /* 0x000e620000000800 */
[----:B--2---:R-:W-:-:S01]  /*144d0*/  FADD.FTZ R3, R13, R32 ;  /* 0x000000200d037221 */ /* 0x004fc20000010000 */
[----:B------:R-:W-:-:S03]  /*144e0*/  F2FP.SATFINITE.E4M3.F32.PACK_AB_MERGE_C R13, R14, R13, RZ ;  /* 0x0000000d0e0d723e */ /* 0x000fc600048070ff */
[----:B------:R-:W-:Y:S01]  /*144f0*/  FADD.FTZ R3, R14, R3 ;  /* 0x000000030e037221 */ /* 0x000fe20000010000 */
[----:B------:R-:W-:Y:S01]  /*14500*/  F2FP.SATFINITE.E4M3.F32.PACK_AB_MERGE_C R158, R15, R158, R13 ;  /* 0x0000009e0f9e723e */ /* 0x000fe2000480700d */
[----:B0-----:R-:W-:Y:S01]  /*14510*/  FADD.FTZ R21, R25, R0 ;  /* 0x0000000019157221 */ /* 0x001fe20000010000 */
[----:B-1----:R-:W-:-:S03]  /*14520*/  F2FP.SATFINITE.E4M3.F32.PACK_AB_MERGE_C R25, R20, R25, RZ ;  /* 0x000000191419723e */ /* 0x002fc600048070ff */
[----:B------:R-:W-:Y:S01]  /*14530*/  FADD.FTZ R0, R20, R21 ;  /* 0x0000001514007221 */ /* 0x000fe20000010000 */
[----:B------:R-:W-:Y:S01]  /*14540*/  F2FP.SATFINITE.E4M3.F32.PACK_AB_MERGE_C R159, R8, R11, R25 ;  /* 0x0000000b089f723e */ /* 0x000fe20004807019 */
[----:B------:R-:W-:Y:S06]  /*14550*/  @!P0 BRA `(.L_x_1923) ;  /* 0x0000000000048947 */ /* 0x000fec0003800000 */
[----:B------:R-:W-:Y:S01]  /*14560*/  BPT.TRAP 0x1 ;  /* 0x000000040000795c */ /* 0x000fe20000300000 */
.L_x_1923:
[----:B------:R0:W1:Y:S01]  /*14570*/  SYNCS.PHASECHK.TRANS64.TRYWAIT P2, [R5+URZ+0x28450], R12 ;  /* 0x0284500c050075a7 */ /* 0x000062000804017f */
[----:B------:R-:W-:Y:S05]  /*14580*/  @!P0 BRA `(.L_x_1924) ;  /* 0x0000000000048947 */ /* 0x000fea0003800000 */
[----:B------:R-:W-:Y:S01]  /*14590*/  BPT.TRAP 0x1 ;  /* 0x000000040000795c */ /* 0x000fe20000300000 */
.L_x_1924:
[----:B------:R-:W-:Y:S04]  /*145a0*/  BSSY B0, `(.L_x_1925) ;  /* 0x0000004000007945 */ /* 0x000fe80003800000 */
[----:B-1----:R-:W-:Y:S05]  /*145b0*/  @P2 BRA `(.L_x_1926) ;  /* 0x0000000000082947 */ /* 0x002fea0003800000 */
[----:B------:R-:W1:Y:S02]  /*145c0*/  SYNCS.PHASECHK.TRANS64.TRYWAIT P2, [R5+URZ+0x28450], R12 ;  /* 0x0284500c050075a7 */ /* 0x000e64000804017f */
[----:B-1----:R-:W-:Y:S05]  /*145d0*/  @!P2 BRA `(.L_x_1927) ;  /* 0x0000019000b0a947 */ /* 0x002fea0003800000 */
.L_x_1926:
[----:B------:R-:W-:Y:S05]  /*145e0*/  BSYNC B0 ;  /* 0x0000000000007941 */ /* 0x000fea0003800000 */
.L_x_1925:
[----:B------:R-:W-:Y:S05]  /*145f0*/  WARPSYNC.ALL ;  /* 0x0000000000007948 */ /* 0x000fea0003800000 */
[----:B------:R-:W-:Y:S01]  /*14600*/  R2UR UR4, R22 ;  /* 0x00000000160472ca */ /* 0x000fe200000e0000 */
[----:B------:R2:W-:Y:S01]  /*14610*/  BAR.SYNC.DEFER_BLOCKING R10, 0x100 ;  /* 0x0004000a0000751d */ /* 0x0005e20000010000 */
[----:B------:R-:W-:-:S05]  /*14620*/  IMAD.MOV.U32 R9, RZ, RZ, -0x7fffffe0 ;  /* 0x80000020ff097424 */ /* 0x000fca00078e00ff */
[C---:B------:R-:W-:Y:S02]  /*14630*/  R2UR UR11, R9.reuse ;  /* 0x00000000090b72ca */ /* 0x040fe400000e0000 */
[----:B------:R-:W-:-:S04]  /*14640*/  R2UR UR15, R9 ;  /* 0x00000000090f72ca */ /* 0x000fc800000e0000 */
[----:B------:R-:W-:-:S04]  /*14650*/  UIADD3 UR4, UR4, 0x8000, URZ ;  /* 0x0000800004047890 */ /* 0x000fc8000fffe03f */
[----:B------:R-:W-:-:S04]  /*14660*/  USHF.R.U32.HI UR4, URZ, 0x4, UR4 ;  /* 0x000000043f047899 */ /* 0x000fc80008011604 */
[----:B------:R-:W-:-:S04]  /*14670*/  ULOP3.LUT UR4, UR4, 0x3fff, URZ, 0xc0, !UPT ;  /* 0x00003fff04047892 */ /* 0x000fc8000f8ec03f */
[----:B------:R-:W-:Y:S01]  /*14680*/  ULOP3.LUT UR43, UR4, 0x10000, URZ, 0xfc, !UPT ;  /* 0x00010000042b7892 */ /* 0x000fe2000f8efc3f */
[----:B------:R-:W-:-:S05]  /*14690*/  WARPGROUP.ARRIVE ;  /* 0x00000000000079c5 */ /* 0x000fca0000000000 */
[----:B------:R-:W-:-:S04]  /*146a0*/  LEA R8, R23, UR43, 0xa ;  /* 0x0000002b17087c11 */ /* 0x000fc8000f8e50ff */
[C---:B------:R-:W-:Y:S02]  /*146b0*/  R2UR UR10, R8.reuse ;  /* 0x00000000080a72ca */ /* 0x040fe400000e0000 */
[----:B------:R-:W-:-:S04]  /*146c0*/  IADD3 R8, R8, 0x2, RZ ;  /* 0x0000000208087810 */ /* 0x000fc80007ffe0ff */
[----:B------:R-:W-:-:S07]  /*146d0*/  R2UR UR14, R8 ;  /* 0x00000000080e72ca */ /* 0x000fce00000e0000 */
[----:B------:R-:W-:Y:S03]  /*146e0*/  QGMMA.64x256x32.F32.E4M3.E4M3 R24, R152, gdesc[UR8], RZ, !UPT, gsb0 ;  /* 0x03e0000898187df3 */ /* 0x000fe6000c0008ff */
[----:B------:R-:W-:Y:S02]  /*146f0*/  WARPGROUP.DEPBAR.LE gsb0, 0x0 ;  /* 0x00008000000079c5 */ /* 0x000fe40000010000 */
[----:B------:R-:W-:-:S15]  /*14700*/  WARPGROUP.ARRIVE ;  /* 0x00000000000079c5 */ /* 0x000fde0000000000 */
[----:B------:R-:W-:-:S08]  /*14710*/  NOP ;  /* 0x0000000000007918 */ /* 0x000fd00000000000 */
[----:B------:R-:W-:Y:S03]  /*14720*/  QGMMA.64x256x32.F32.E4M3.E4M3 R24, R156, gdesc[UR12], R24, gsb0 ;  /* 0x03e0000c9c187df3 */ /* 0x000fe60008000818 */
[----:B------:R-:W-:Y:S02]  /*14730*/  WARPGROUP.DEPBAR.LE gsb0, 0x0 ;  /* 0x00008000000079c5 */ /* 0x000fe40000010000 */
[----:B--2---:R-:W-:Y:S05]  /*14740*/  @!P0 BRA `(.L_x_1928) ;  /* 0x0000000000048947 */ /* 0x004fea0003800000 */
[----:B------:R-:W-:Y:S01]  /*14750*/  BPT.TRAP 0x1 ;  /* 0x000000040000795c */ /* 0x000fe20000300000 */
.L_x_1928:
[----:B01----:R-:W-:Y:S01]  /*14760*/  VIADD R5, R5, 0x28460 ;  /* 0x0002846005057836 */ /* 0x003fe20000000000 */
[----:B------:R-:W-:Y:S01]  /*14770*/  UISETP.GE.AND UP0, UPT, UR7, 0x1, UPT ;  /* 0x000000010700788c */ /* 0x000fe2000bf06270 */
[----:B------:R-:W-:Y:S02]  /*14780*/  IMAD.U32 R8, RZ, RZ, UR39 ;  /* 0x00000027ff087e24 */ /* 0x000fe4000f8e00ff */
[----:B------:R-:W-:-:S03]  /*14790*/  IMAD.MOV.U32 R9, RZ, RZ, R201 ;  /* 0x000000ffff097224 */ /* 0x000fc600078e00c9 */
[----:B------:R-:W-:Y:S02]  /*147a0*/  PRMT R5, R8, 0x654, R5 ;  /* 0x0000065408057816 */ /* 0x000fe40000000005 */
[----:B------:R-:W0:Y:S01]  /*147b0*/  @P1 LDC R8, c[0x0][0x44c] ;  /* 0x00011300ff081b82 */ /* 0x000e220000000800 */
[----:B------:R-:W-:Y:S01]  /*147c0*/  PLOP3.LUT P2, PT, PT, PT, UP0, 0x40, 0x0 ;  /* 0x000000000000781c */ /* 0x000fe20003f4e808 */
[----:B------:R1:W-:Y:S06]  /*147d0*/  SYNCS.ARRIVE.TRANS64.RED.A1T0 RZ, [R5+URZ], RZ ;  /* 0x000000ff05ff79a7 */ /* 0x0003ec000810043f */
[----:B-1----:R-:W1:Y:S01]  /*147e0*/  @P1 LDC R5, c[0x0][0x450] ;  /* 0x00011400ff051b82 */ /* 0x002e620000000800 */
[----:B0-----:R-:W-:-:S05]  /*147f0*/  @P1 IMAD.HI.U32 R8, R201, R8, RZ ;  /* 0x00000008c9081227 */ /* 0x001fca00078e00ff */
[----:B-1----:R-:W-:Y:S01]  /*14800*/  @P1 SHF.R.U32.HI R9, RZ, R5, R8 ;  /* 0x00000005ff091219 */ /* 0x002fe20000011608 */
[----:B------:R-:W-:-:S04]  /*14810*/  VIADD R5, R160, 0xfffffffe ;  /* 0xfffffffea0057836 */ /* 0x000fc80000000000 */
[----:B------:R-:W-:-:S04]  /*14820*/  IMAD.IADD R161, R161, 0x1, R9 ;  /* 0x00000001a1a17824 */ /* 0x000fc800078e0209 */
[----:B------:R-:W-:Y:S01]  /*14830*/  VIADD R8, R161, UR6 ;  /* 0x00000006a1087c36 */ /* 0x000fe20008000000 */
[----:B------:R-:W-:Y:S06]  /*14840*/  @P2 BRA `(.L_x_1929) ;  /* 0x0000000000542947 */ /* 0x000fec0003800000 */
[C---:B------:R-:W-:Y:S01]  /*14850*/  ISETP.GT.AND P2, PT, R161.reuse, RZ, PT ;  /* 0x000000ffa100720c */ /* 0x040fe20003f44270 */
[----:B------:R-:W-:Y:S01]  /*14860*/  BSSY B0, `(.L_x_1930) ;  /* 0x0000010000007945 */ /* 0x000fe20003800000 */
[----:B------:R-:W-:-:S11]  /*14870*/  VIADD R9, R161, 0xffffffff ;  /* 0xffffffffa1097836 */ /* 0x000fd60000000000 */
[----:B------:R-:W-:Y:S05]  /*14880*/  @P2 BRA `(.L_x_1931) ;  /* 0x0000000000202947 */ /* 0x000fea0003800000 */
[----:B------:R-:W-:Y:S01]  /*14890*/  UISETP.NE.AND UP0, UPT, UR7, 0x1, UPT ;  /* 0x000000010700788c */ /* 0x000fe2000bf05270 */
[----:B------:R-:W-:-:S05]  /*148a0*/  IMAD.MOV R9, RZ, RZ, -R161 ;  /* 0x000000ffff097224 */ /* 0x000fca00078e0aa1 */
[----:B------:R-:W-:-:S05]  /*148b0*/  PLOP3.LUT P2, PT, PT, PT, UP0, 0x80, 0x0 ;  /* 0x000000000000781c */ /* 0x000fca0003f4f008 */
[----:B------:R-:W-:-:S08]  /*148c0*/  @UP0 ULDC.64 UR4, c[0x0][0x9e8] ;  /* 0x00027a0000040ab9 */ /* 0x000fd00000000a00 */
[----:B------:R-:W-:-:S05]  /*148d0*/  @P2 IMAD.HI.U32 R10, R9, UR4, RZ ;  /* 0x00000004090a2c27 */ /* 0x000fca000f8e00ff */
[----:B------:R-:W-:-:S04]  /*148e0*/  @P2 SHF.R.U32.HI R9, RZ, UR5, R10 ;  /* 0x00000005ff092c19 */ /* 0x000fc8000801160a */
[----:B------:R-:W-:Y:S01]  /*148f0*/  LOP3.LUT R9, RZ, R9, RZ, 0x33, !PT ;  /* 0x00000009ff097212 */ /* 0x000fe200078e33ff */
[----:B------:R-:W-:Y:S06]  /*14900*/  BRA `(.L_x_1932) ;  /* 0x0000000000147947 */ /* 0x000fec0003800000 */
.L_x_1931:
[----:B------:R-:W-:-:S06]  /*14910*/  UISETP.NE.AND UP0, UPT, UR7, 0x1, UPT ;  /* 0x000000010700788c */ /* 0x000fcc000bf05270 */
[----:B------:R-:W-:-:S05]  /*14920*/  PLOP3.LUT P2, PT, PT, PT, UP0, 0x80, 0x0 ;  /* 0x000000000000781c */ /* 0x000fca0003f4f008 */
[----:B------:R-:W-:-:S08]  /*14930*/  @UP0 ULDC.64 UR4, c[0x0][0x9e8] ;  /* 0x00027a0000040ab9 */ /* 0x000fd00000000a00 */
[----:B------:R-:W-:-:S05]  /*14940*/  @P2 IMAD.HI.U32 R10, R9, UR4, RZ ;  /* 0x00000004090a2c27 */ /* 0x000fca000f8e00ff */
[----:B------:R-:W-:-:S07]  /*14950*/  @P2 SHF.R.U32.HI R9, RZ, UR5, R10 ;  /* 0x00000005ff092c19 */ /* 0x000fce000801160a */
.L_x_1932:
[----:B------:R-:W-:Y:S05]  /*14960*/  BSYNC B0 ;  /* 0x0000000000007941 */ /* 0x000fea0003800000 */
.L_x_1930:
[----:B------:R-:W-:-:S04]  /*14970*/  IMAD.U32 R10, RZ, RZ, UR7 ;  /* 0x00000007ff0a7e24 */ /* 0x000fc8000f8e00ff */
[----:B------:R-:W-:-:S05]  /*14980*/  IMAD R10, R9, R10, UR7 ;  /* 0x00000007090a7e24 */ /* 0x000fca000f8e020a */
[----:B------:R-:W-:-:S07]  /*14990*/  VIMNMX R8, R8, R10, PT ;  /* 0x0000000a08087248 */ /* 0x000fce0003fe0100 */
.L_x_1929:
[----:B------:R-:W-:Y:S01]  /*149a0*/  SHF.R.S32.HI R9, RZ, 0x1f, R8 ;  /* 0x0000001fff097819 */ /* 0x000fe20000011408 */
[----:B------:R-:W-:Y:S01]  /*149b0*/  ULDC UR46, c[0x0][0x9e4] ;  /* 0x00027900002e7ab9 */ /* 0x000fe20000000800 */
[----:B------:R-:W-:Y:S01]  /*149c0*/  ULDC UR54, c[0x0][0x9e4] ;  /* 0x0002790000367ab9 */ /* 0x000fe20000000800 */
[----:B------:R-:W-:Y:S01]  /*149d0*/  ULDC UR58, c[0x0][0x988] ;  /* 0x00026200003a7ab9 */ /* 0x000fe20000000800 */
[----:B------:R-:W-:Y:S01]  /*149e0*/  LEA.HI R9, R9, R8, RZ, 0x6 ;  /* 0x0000000809097211 */ /* 0x000fe200078f30ff */
[----:B------:R-:W-:Y:S01]  /*149f0*/  ULDC UR47, c[0x0][0x988] ;  /* 0x00026200002f7ab9 */ /* 0x000fe20000000800 */
[----:B------:R-:W-:Y:S01]  /*14a00*/  ULDC UR55, c[0x0][0x988] ;  /* 0x0002620000377ab9 */ /* 0x000fe20000000800 */
[----:B------:R-:W-:Y:S01]  /*14a10*/  ULDC UR50, c[0x0][0x9e0] ;  /* 0x0002780000327ab9 */ /* 0x000fe20000000800 */
[----:B------:R-:W-:Y:S01]  /*14a20*/  SHF.R.S32.HI R8, RZ, 0x6, R9 ;  /* 0x00000006ff087819 */ /* 0x000fe20000011409 */
[----:B------:R-:W-:-:S03]  /*14a30*/  ULDC UR59, c[0x0][0x9e0] ;  /* 0x00027800003b7ab9 */ /* 0x000fc60000000800 */
[----:B------:R-:W-:-:S04]  /*14a40*/  VIMNMX R8, R204, R8, !PT ;  /* 0x00000008cc087248 */ /* 0x000fc80007fe0100 */
[----:B------:R-:W-:-:S13]  /*14a50*/  ISETP.GE.AND P2, PT, R5, R8, PT ;  /* 0x000000080500720c */ /* 0x000fda0003f46270 */
[----:B------:R-:W-:Y:S05]  /*14a60*/  @!P2 BRA `(.L_x_1933) ;  /* 0x000000280060a947 */ /* 0x000fea0003800000 */
.L_x_1953:
[----:B------:R-:W-:Y:S01]  /*14a70*/  VIADD R23, R23, 0x1 ;  /* 0x0000000117177836 */ /* 0x000fe20000000000 */
[----:B------:R-:W-:Y:S05]  /*14a80*/  YIELD ;  /* 0x0000000000007946 */ /* 0x000fea0003800000 */
[----:B------:R-:W-:-:S04]  /*14a90*/  ISETP.NE.AND P2, PT, R23, 0x2, PT ;  /* 0x000000021700780c */ /* 0x000fc80003f45270 */
[----:B--23--:R-:W-:Y:S02]  /*14aa0*/  SEL R4, RZ, 0x1, P2 ;  /* 0x00000001ff047807 */ /* 0x00cfe40001000000 */
[----:B------:R-:W-:Y:S02]  /*14ab0*/  SEL R23, R23, RZ, P2 ;  /* 0x000000ff17177207 */ /* 0x000fe40001000000 */
[----:B------:R-:W-:Y:S01]  /*14ac0*/  LOP3.LUT R186, R186, R4, RZ, 0x3c, !PT ;  /* 0x00000004baba7212 */ /* 0x000fe200078e3cff */
[----:B------:R-:W-:Y:S06]  /*14ad0*/  @!P0 BRA `(.L_x_1934) ;  /* 0x0000000000048947 */ /* 0x000fec0003800000 */
[----:B------:R-:W-:Y:S01]  /*14ae0*/  BPT.TRAP 0x1 ;  /* 0x000000040000795c */ /* 0x000fe20000300000 */
.L_x_1934:
[----:B------:R-:W-:Y:S02]  /*14af0*/  LEA R205, R23, R22, 0x3 ;  /* 0x0000001617cd7211 */ /* 0x000fe400078e18ff */
[----:B------:R-:W-:-:S04]  /*14b00*/  SHF.L.U32 R9, R186, 0x1f, RZ ;  /* 0x0000001fba097819 */ /* 0x000fc800000006ff */
[----:B------:R0:W1:Y:S01]  /*14b10*/  SYNCS.PHASECHK.TRANS64.TRYWAIT P2, [R205+URZ+0x28430], R9 ;  /* 0x02843009cd0075a7 */ /* 0x000062000804017f */
[----:B------:R-:W-:Y:S05]  /*14b20*/  @!P0 BRA `(.L_x_1935) ;  /* 0x0000000000048947 */ /* 0x000fea0003800000 */
[----:B------:R-:W-:Y:S01]  /*14b30*/  BPT.TRAP 0x1 ;  /* 0x000000040000795c */ /* 0x000fe20000300000 */
.L_x_1935:
[----:B------:R-:W-:Y:S01]  /*14b40*/  LEA R10, R23, UR60, 0xa ;  /* 0x0000003c170a7c11 */ /* 0x000fe2000f8e50ff */
[----:B------:R-:W-:-:S04]  /*14b50*/  IMAD.MOV.U32 R11, RZ, RZ, 0x40000040 ;  /* 0x40000040ff0b7424 */ /* 0x000fc800078e00ff */
[C---:B------:R-:W-:Y:S02]  /*14b60*/  VIADD R12, R10.reuse, 0x2 ;  /* 0x000000020a0c7836 */ /* 0x040fe40000000000 */
[----:B------:R-:W-:Y:S01]  /*14b70*/  VIADD R4, R10, 0x4 ;  /* 0x000000040a047836 */ /* 0x000fe20000000000 */
[----:B-1----:R-:W-:Y:S06]  /*14b80*/  @P2 BRA `(.L_x_1936) ;  /* 0x0000000000082947 */ /* 0x002fec0003800000 */
[----:B------:R-:W1:Y:S02]  /*14b90*/  SYNCS.PHASECHK.TRANS64.TRYWAIT P2, [R205+URZ+0x28430], R9 ;  /* 0x02843009cd0075a7 */ /* 0x000e64000804017f */
[----:B-1----:R-:W-:Y:S05]  /*14ba0*/  @!P2 BRA `(.L_x_1937) ;  /* 0x0000018c0050a947 */ /* 0x002fea0003800000 */
.L_x_1936:
[----:B------:R-:W-:Y:S05]  /*14bb0*/  WARPSYNC.ALL ;  /* 0x0000000000007948 */ /* 0x000fea0003800000 */
[----:B------:R-:W-:Y:S01]  /*14bc0*/  R2UR UR14, R10 ;  /* 0x000000000a0e72ca */ /* 0x000fe200000e0000 */
[----:B------:R-:W-:Y:S01]  /*14bd0*/  WARPGROUP.ARRIVE ;  /* 0x00000000000079c5 */ /* 0x000fe20000000000 */
[----:B------:R-:W-:Y:S01]  /*14be0*/  R2UR UR15, R11 ;  /* 0x000000000b0f72ca */ /* 0x000fe200000e0000 */
[----:B------:R-:W-:Y:S01]  /*14bf0*/  IMAD.MOV.U32 R13, RZ, RZ, 0x40000040 ;  /* 0x40000040ff0d7424 */ /* 0x000fe200078e00ff */
[----:B------:R-:W-:Y:S01]  /*14c00*/  R2UR UR12, R198 ;  /* 0x00000000c60c72ca */ /* 0x000fe200000e0000 */
[----:B------:R-:W-:Y:S01]  /*14c10*/  VIADD R14, R10, 0x6 ;  /* 0x000000060a0e7836 */ /* 0x000fe20000000000 */
[----:B------:R-:W-:Y:S01]  /*14c20*/  R2UR UR13, R199 ;  /* 0x00000000c70d72ca */ /* 0x000fe200000e0000 */
[----:B------:R-:W-:Y:S01]  /*14c30*/  IMAD.MOV.U32 R15, RZ, RZ, 0x40000040 ;  /* 0x40000040ff0f7424 */ /* 0x000fe200078e00ff */
[----:B------:R-:W-:Y:S01]  /*14c40*/  R2UR UR10, R12 ;  /* 0x000000000c0a72ca */ /* 0x000fe200000e0000 */
[----:B------:R-:W-:Y:S01]  /*14c50*/  IMAD.MOV.U32 R12, RZ, RZ, R4 ;  /* 0x000000ffff0c7224 */ /* 0x000fe200078e0004 */
[----:B------:R-:W-:Y:S01]  /*14c60*/  R2UR UR11, R13 ;  /* 0x000000000d0b72ca */ /* 0x000fe200000e0000 */
[----:B------:R-:W-:Y:S01]  /*14c70*/  UMOV UR16, UR56 ;  /* 0x0000003800107c82 */ /* 0x000fe20008000000 */
[----:B------:R-:W-:Y:S01]  /*14c80*/  R2UR UR8, R196 ;  /* 0x00000000c40872ca */ /* 0x000fe200000e0000 */
[----:B------:R-:W-:Y:S01]  /*14c90*/  UMOV UR17, UR57 ;  /* 0x0000003900117c82 */ /* 0x000fe20008000000 */
[----:B------:R-:W-:Y:S01]  /*14ca0*/  R2UR UR9, R197 ;  /* 0x00000000c50972ca */ /* 0x000fe200000e0000 */
[----:B------:R-:W-:Y:S01]  /*14cb0*/  UMOV UR20, UR52 ;  /* 0x0000003400147c82 */ /* 0x000fe20008000000 */
[----:B------:R-:W-:Y:S01]  /*14cc0*/  R2UR UR6, R12 ;  /* 0x000000000c0672ca */ /* 0x000fe200000e0000 */
[----:B------:R-:W-:Y:S01]  /*14cd0*/  VIADD R12, R10, 0x200 ;  /* 0x000002000a0c7836 */ /* 0x000fe20000000000 */
[----:B------:R-:W-:Y:S01]  /*14ce0*/  R2UR UR7, R13 ;  /* 0x000000000d0772ca */ /* 0x000fe200000e0000 */
[----:B------:R-:W-:Y:S01]  /*14cf0*/  QGMMA.64x64x32.F32.E4M3.E4M3 R152, gdesc[UR12], RZ, !UPT, gsb0 ;  /* 0x00e000000c9879f3 */ /* 0x000fe2000c0008ff */
[----:B------:R-:W-:Y:S01]  /*14d00*/  R2UR UR4, R194 ;  /* 0x00000000c20472ca */ /* 0x000fe200000e0000 */
[----:B------:R-:W-:Y:S01]  /*14d10*/  UMOV UR21, UR53 ;  /* 0x0000003500157c82 */ /* 0x000fe20008000000 */
[----:B------:R-:W-:Y:S01]  /*14d20*/  R2UR UR5, R195 ;  /* 0x00000000c30572ca */ /* 0x000fe200000e0000 */
[----:B------:R-:W-:Y:S01]  /*14d30*/  UMOV UR24, UR48 ;  /* 0x0000003000187c82 */ /* 0x000fe20008000000 */
[----:B------:R-:W-:Y:S01]  /*14d40*/  R2UR UR18, R14 ;  /* 0x000000000e1272ca */ /* 0x000fe200000e0000 */
[----:B------:R-:W-:Y:S01]  /*14d50*/  VIADD R14, R10, 0x202 ;  /* 0x000002020a0e7836 */ /* 0x000fe20000000000 */
[----:B------:R-:W-:Y:S01]  /*14d60*/  R2UR UR19, R15 ;  /* 0x000000000f1372ca */ /* 0x000fe200000e0000 */
[----:B------:R-:W-:Y:S01]  /*14d70*/  UMOV UR25, UR49 ;  /* 0x0000003100197c82 */ /* 0x000fe20008000000 */
[----:B------:R-:W-:Y:S01]  /*14d80*/  R2UR UR22, R12 ;  /* 0x000000000c1672ca */ /* 0x000fe200000e0000 */
[----:B------:R-:W-:Y:S01]  /*14d90*/  VIADD R20, R10, 0x204 ;  /* 0x000002040a147836 */ /* 0x000fe20000000000 */
[----:B------:R-:W-:Y:S01]  /*14da0*/  R2UR UR23, R13 ;  /* 0x000000000d1772ca */ /* 0x000fe200000e0000 */
[----:B------:R-:W-:Y:S01]  /*14db0*/  IMAD.MOV.U32 R21, RZ, RZ, 0x40000040 ;  /* 0x40000040ff157424 */ /* 0x000fe200078e00ff */
[----:B------:R-:W-:Y:S01]  /*14dc0*/  R2UR UR26, R14 ;  /* 0x000000000e1a72ca */ /* 0x000fe200000e0000 */
[----:B------:R-:W-:Y:S01]  /*14dd0*/  UMOV UR28, UR44 ;  /* 0x0000002c001c7c82 */ /* 0x000fe20008000000 */
        /* <DEDUP_REMOVED lines=8> */
[----:B------:R-:W-:Y:S01]  /*14e60*/  R2UR UR35, R11 ;  /* 0x000000000b2372ca */ /* 0x000fe200000e0000 */
[----:B------:R-:W2:Y:S01]  /*14e70*/  S2R R206, SR_TID.X ;  /* 0x0000000000ce7919 */ /* 0x000ea20000002100 */
[----:B------:R-:W-:-:S02]  /*14e80*/  R2UR UR34, R10 ;  /* 0x000000000a2272ca */ /* 0x000fc400000e0000 */
[----:B--2---:R-:W-:-:S04]  /*14e90*/  SHF.R.U32.HI R206, RZ, 0x7, R206 ;  /* 0x00000007ffce7819 */ /* 0x004fc800000116ce */
        /* <DEDUP_REMOVED lines=26> */
.L_x_1938:
[----:B------:R-:W3:Y:S01]  /*15040*/  @P1 LDC R11, c[0x0][0x44c] ;  /* 0x00011300ff0b1b82 */ /* 0x000ee20000000800 */
[----:B------:R-:W-:Y:S02]  /*15050*/  IMAD.IADD R14, R208, 0x1, R201 ;  /* 0x00000001d00e7824 */ /* 0x000fe400078e02c9 */
[C---:B------:R-:W-:Y:S01]  /*15060*/  FMUL.FTZ R15, R2.reuse, R152 ;  /* 0x00000098020f7220 */ /* 0x040fe20000410000 */
[C---:B------:R-:W-:Y:S01]  /*15070*/  FMUL.FTZ R21, R2.reuse, R153 ;  /* 0x0000009902157220 */ /* 0x040fe20000410000 */
[C---:B------:R-:W-:Y:S01]  /*15080*/  FMUL.FTZ R13, R2.reuse, R155 ;  /* 0x0000009b020d7220 */ /* 0x040fe20000410000 */
[C---:B------:R-:W-:Y:S01]  /*15090*/  FMUL.FTZ R152, R2.reuse, R156 ;  /* 0x0000009c02987220 */ /* 0x040fe20000410000 */
[C---:B------:R-:W-:Y:S01]  /*150a0*/  FMUL.FTZ R155, R2.reuse, R157 ;  /* 0x0000009d029b7220 */ /* 0x040fe20000410000 */
[C---:B------:R-:W-:Y:S01]  /*150b0*/  FMUL.FTZ R153, R2.reuse, R159 ;  /* 0x0000009f02997220 */ /* 0x040fe20000410000 */
[----:B------:R-:W4:Y:S01]  /*150c0*/  @P1 LDC R10, c[0x0][0x450] ;  /* 0x00011400ff0a1b82 */ /* 0x000f220000000800 */
        /* <DEDUP_REMOVED lines=8> */
[----:B------:R-:W-:Y:S01]  /*15150*/  UISETP.NE.AND UP0, UPT, UR42, URZ, UPT ;  /* 0x0000003f2a00728c */ /* 0x000fe2000bf05270 */
[C---:B------:R-:W-:Y:S01]  /*15160*/  FMUL.FTZ R20, R2.reuse, R158 ;  /* 0x0000009e02147220 */ /* 0x040fe20000410000 */
[C---:B------:R-:W-:Y:S01]  /*15170*/  FMUL.FTZ R154, R2.reuse, R162 ;  /* 0x000000a2029a7220 */ /* 0x040fe20000410000 */
[C---:B------:R-:W-:Y:S01]  /*15180*/  FMUL.FTZ R167, R2.reuse, R169 ;  /* 0x000000a902a77220 */ /* 0x040fe20000410000 */
[C---:B------:R-:W-:Y:S01]  /*15190*/  FMUL.FTZ R164, R2.reuse, R171 ;  /* 0x000000ab02a47220 */ /* 0x040fe20000410000 */
[C---:B------:R-:W-:Y:S01]  /*151a0*/  FMUL.FTZ R168, R2.reuse, R175 ;  /* 0x000000af02a87220 */ /* 0x040fe20000410000 */
[----:B------:R-:W-:Y:S01]  /*151b0*/  FMUL.FTZ R158, R2, R166 ;  /* 0x000000a6029e7220 */ /* 0x000fe20000410000 */
[----:B---3--:R-:W-:-:S04]  /*151c0*/  @P1 IMAD.HI.U32 R11, R14, R11, RZ ;  /* 0x0000000b0e0b1227 */ /* 0x008fc800078e00ff */
[C---:B------:R-:W-:Y:S01]  /*151d0*/  FMUL.FTZ R162, R2.reuse, R170 ;  /* 0x000000aa02a27220 */ /* 0x040fe20000410000 */
[C---:B------:R-:W-:Y:S01]  /*151e0*/  FMUL.FTZ R169, R2.reuse, R172 ;  /* 0x000000ac02a97220 */ /* 0x040fe20000410000 */
[C---:B------:R-:W-:Y:S01]  /*151f0*/  FMUL.FTZ R171, R2.reuse, R173 ;  /* 0x000000ad02ab7220 */ /* 0x040fe20000410000 */
[C---:B------:R-:W-:Y:S01]  /*15200*/  FMUL.FTZ R175, R2.reuse, R177 ;  /* 0x000000b102af7220 */ /* 0x040fe20000410000 */
[C---:B------:R-:W-:Y:S01]  /*15210*/  FMUL.FTZ R166, R2.reuse, R174 ;  /* 0x000000ae02a67220 */ /* 0x040fe20000410000 */
[C---:B------:R-:W-:Y:S01]  /*15220*/  FMUL.FTZ R173, R2.reuse, R176 ;  /* 0x000000b002ad7220 */ /* 0x040fe20000410000 */
[C---:B------:R-:W-:Y:S01]  /*15230*/  FMUL.FTZ R170, R2.reuse, R178 ;  /* 0x000000b202aa7220 */ /* 0x040fe20000410000 */
[----:B----4-:R-:W-:Y:S01]  /*15240*/  @P1 SHF.R.U32.HI R14, RZ, R10, R11 ;  /* 0x0000000aff0e1219 */ /* 0x010fe2000001160b */
[C---:B------:R-:W-:Y:S01]  /*15250*/  FMUL.FTZ R172, R2.reuse, R179 ;  /* 0x000000b302ac7220 */ /* 0x040fe20000410000 */
[----:B------:R-:W-:Y:S02]  /*15260*/  IMAD.SHL.U32 R177, R5, 0x40, RZ ;  /* 0x0000004005b17824 */ /* 0x000fe400078e00ff */
[C---:B------:R-:W-:Y:S01]  /*15270*/  FMUL.FTZ R178, R2.reuse, R180 ;  /* 0x000000b402b27220 */ /* 0x040fe20000410000 */
[C---:B------:R-:W-:Y:S01]  /*15280*/  FMUL.FTZ R179, R2.reuse, R181 ;  /* 0x000000b502b37220 */ /* 0x040fe20000410000 */
[----:B------:R-:W3:Y:S01]  /*15290*/  SHFL.IDX PT, R206, R14, RZ, 0x1c1f ;  /* 0x001c1fff0ece7589 */ /* 0x000ee200000e0000 */
[C---:B------:R-:W-:Y:S01]  /*152a0*/  FMUL.FTZ R174, R2.reuse, R182 ;  /* 0x000000b602ae7220 */ /* 0x040fe20000410000 */
[----:B------:R-:W-:Y:S01]  /*152b0*/  FMUL.FTZ R176, R2, R183 ;  /* 0x000000b702b07220 */ /* 0x000fe20000410000 */
[----:B------:R-:W-:Y:S01]  /*152c0*/  PLOP3.LUT P2, PT, PT, PT, UP0, 0x40, 0x0 ;  /* 0x000000000000781c */ /* 0x000fe20003f4e808 */
[----:B------:R-:W4:Y:S01]  /*152d0*/  MUFU.TANH R15, R15 ;  /* 0x0000000f000f7308 */ /* 0x000f220000002400 */
[----:B------:R-:W-:Y:S01]  /*152e0*/  IADD3 R181, -R191, 0x1, -R177 ;  /* 0x00000001bfb57810 */ /* 0x000fe20007ffe9b1 */
[----:B------:R-:W-:-:S02]  /*152f0*/  VIADD R10, R205, 0x28440 ;  /* 0x00028440cd0a7836 */ /* 0x000fc40000000000 */
[----:B------:R-:W-:Y:S01]  /*15300*/  IMAD.U32 R11, RZ, RZ, UR39 ;  /* 0x00000027ff0b7e24 */ /* 0x000fe2000f8e00ff */
[----:B------:R-:W-:-:S03]  /*15310*/  IADD3 R181, -R189, R181, R192 ;  /* 0x000000b5bdb57210 */ /* 0x000fc60007ffe1c0 */
[----:B------:R-:W0:Y:S01]  /*15320*/  MUFU.TANH R21, R21 ;  /* 0x0000001500157308 */ /* 0x000e220000002400 */
[----:B------:R-:W-:Y:S01]  /*15330*/  PRMT R10, R11, 0x654, R10 ;  /* 0x000006540b0a7816 */ /* 0x000fe2000000000a */
[C---:B------:R-:W-:Y:S02]  /*15340*/  VIADD R180, R181.reuse, UR50 ;  /* 0x00000032b5b47c36 */ /* 0x040fe40008000000 */
[----:B------:R-:W-:Y:S01]  /*15350*/  VIADD R181, R181, UR51 ;  /* 0x00000033b5b57c36 */ /* 0x000fe20008000000 */
[----:B------:R0:W-:Y:S03]  /*15360*/  SYNCS.ARRIVE.TRANS64.RED.A1T0 RZ, [R10+URZ], RZ ;  /* 0x000000ff0aff79a7 */ /* 0x0001e6000810043f */
[----:B------:R-:W0:Y:S01]  /*15370*/  MUFU.TANH R12, R12 ;  /* 0x0000000c000c7308 */ /* 0x000e220000002400 */
[C---:B---3--:R-:W-:Y:S02]  /*15380*/  IMAD.IADD R182, R206.reuse, 0x1, R180 ;  /* 0x00000001ceb67824 */ /* 0x048fe400078e02b4 */
[----:B------:R-:W-:-:S05]  /*15390*/  IMAD.IADD R183, R206, 0x1, R181 ;  /* 0x00000001ceb77824 */ /* 0x000fca00078e02b5 */
[----:B------:R-:W3:Y:S08]  /*153a0*/  MUFU.TANH R13, R13 ;  /* 0x0000000d000d7308 */ /* 0x000ef00000002400 */
        /* <DEDUP_REMOVED lines=28> */
[----:B---34-:R-:W-:Y:S05]  /*15570*/  @P2 BRA `(.L_x_1939) ;  /* 0x0000000000582947 */ /* 0x018fea0003800000 */
[----:B------:R-:W-:Y:S01]  /*15580*/  IADD3 R206, -R189, R192, R206 ;  /* 0x000000c0bdce7210 */ /* 0x000fe20007ffe1ce */
[----:B------:R-:W-:Y:S03]  /*15590*/  BSSY B0, `(.L_x_1940) ;  /* 0x0000010000007945 */ /* 0x000fe60003800000 */
[----:B------:R-:W-:-:S13]  /*155a0*/  ISETP.GT.AND P2, PT, R206, -0x1, PT ;  /* 0xffffffffce00780c */ /* 0x000fda0003f44270 */
[----:B------:R-:W-:Y:S05]  /*155b0*/  @P2 BRA `(.L_x_1941) ;  /* 0x0000000000202947 */ /* 0x000fea0003800000 */
[----:B------:R-:W-:Y:S02]  /*155c0*/  MOV R226, UR46 ;  /* 0x0000002e00e27c02 */ /* 0x000fe40008000f00 */
[----:B------:R-:W-:Y:S02]  /*155d0*/  LOP3.LUT R206, RZ, R206, RZ, 0x33, !PT ;  /* 0x000000ceffce7212 */ /* 0x000fe400078e33ff */
[----:B------:R-:W-:-:S13]  /*155e0*/  ISETP.NE.AND P2, PT, R226, 0x1, PT ;  /* 0x00000001e200780c */ /* 0x000fda0003f45270 */
[----:B0-----:R-:W0:Y:S02]  /*155f0*/  @P2 LDC.64 R10, c[0x0][0x9e8] ;  /* 0x00027a00ff0a2b82 */ /* 0x001e240000000a00 */
[----:B0-----:R-:W-:-:S05]  /*15600*/  @P2 IMAD.HI.U32 R10, R206, R10, RZ ;  /* 0x0000000ace0a2227 */ /* 0x001fca00078e00ff */
[----:B------:R-:W-:-:S04]  /*15610*/  @P2 SHF.R.U32.HI R206, RZ, R11, R10 ;  /* 0x0000000bffce2219 */ /* 0x000fc8000001160a */
[----:B------:R-:W-:Y:S01]  /*15620*/  LOP3.LUT R206, RZ, R206, RZ, 0x33, !PT ;  /* 0x000000ceffce7212 */ /* 0x000fe200078e33ff */
[----:B------:R-:W-:Y:S06]  /*15630*/  BRA `(.L_x_1942) ;  /* 0x0000000000147947 */ /* 0x000fec0003800000 */
.L_x_1941:
[----:B------:R-:W-:-:S05]  /*15640*/  IMAD.U32 R226, RZ, RZ, UR46 ;  /* 0x0000002effe27e24 */ /* 0x000fca000f8e00ff */
[----:B------:R-:W-:-:S13]  /*15650*/  ISETP.NE.AND P2, PT, R226, 0x1, PT ;  /* 0x00000001e200780c */ /* 0x000fda0003f45270 */
[----:B0-----:R-:W0:Y:S02]  /*15660*/  @P2 LDC.64 R10, c[0x0][0x9e8] ;  /* 0x00027a00ff0a2b82 */ /* 0x001e240000000a00 */
[----:B0-----:R-:W-:-:S05]  /*15670*/  @P2 IMAD.HI.U32 R10, R206, R10, RZ ;  /* 0x0000000ace0a2227 */ /* 0x001fca00078e00ff */
[----:B------:R-:W-:-:S07]  /*15680*/  @P2 SHF.R.U32.HI R206, RZ, R11, R10 ;  /* 0x0000000bffce2219 */ /* 0x000fce000001160a */
.L_x_1942:
[----:B------:R-:W-:Y:S05]  /*15690*/  BSYNC B0 ;  /* 0x0000000000007941 */ /* 0x000fea0003800000 */
.L_x_1940:
[----:B------:R-:W-:-:S04]  /*156a0*/  IMAD R206, R206, R226, -R177 ;  /* 0x000000e2cece7224 */ /* 0x000fc800078e0ab1 */
[----:B------:R-:W-:-:S05]  /*156b0*/  IMAD.IADD R206, R206, 0x1, -R191 ;  /* 0x00000001cece7824 */ /* 0x000fca00078e0abf */
[----:B------:R-:W-:Y:S02]  /*156c0*/  VIMNMX R183, R183, R206, !PT ;  /* 0x000000ceb7b77248 */ /* 0x000fe40007fe0100 */
[----:B------:R-:W-:-:S07]  /*156d0*/  VIADDMNMX R182, R206, R226, R182, PT ;  /* 0x000000e2ceb67246 */ /* 0x000fce00038001b6 */
.L_x_1939:
[----:B------:R-:W-:Y:S01]  /*156e0*/  ISETP.GT.AND P2, PT, R5, -0x1, PT ;  /* 0xffffffff0500780c */ /* 0x000fe20003f44270 */
[----:B------:R-:W3:Y:S01]  /*156f0*/  SHFL.IDX PT, R14, R14, 0x1, 0x1c1f ;  /* 0x003c1f000e0e7f89 */ /* 0x000ee200000e0000 */
[----:B------:R-:W-:Y:S02]  /*15700*/  UISETP.NE.AND UP0, UPT, UR42, URZ, UPT ;  /* 0x0000003f2a00728c */ /* 0x000fe4000bf05270 */
[C---:B------:R-:W-:Y:S02]  /*15710*/  ISETP.GT.AND P3, PT, R183.reuse, RZ, P2 ;  /* 0x000000ffb700720c */ /* 0x040fe40001764270 */
[C---:B------:R-:W-:Y:S02]  /*15720*/  ISETP.GT.AND P5, PT, R183.reuse, 0x8, P2 ;  /* 0x00000008b700780c */ /* 0x040fe400017a4270 */
[----:B------:R-:W-:Y:S02]  /*15730*/  ISETP.LT.OR P4, PT, R182, 0x1, P3 ;  /* 0x00000001b600780c */ /* 0x000fe40001f81670 */
[----:B------:R-:W-:-:S02]  /*15740*/  ISETP.GT.AND P3, PT, R183, 0x1, P2 ;  /* 0x00000001b700780c */ /* 0x000fc40001764270 */
[----:B------:R-:W-:Y:S02]  /*15750*/  FSEL R15, R15, -INF , !P4 ;  /* 0xff8000000f0f7808 */ /* 0x000fe40006000000 */
[C---:B------:R-:W-:Y:S02]  /*15760*/  ISETP.LT.OR P3, PT, R182.reuse, 0x2, P3 ;  /* 0x00000002b600780c */ /* 0x040fe40001f61670 */
[----:B------:R-:W-:Y:S02]  /*15770*/  ISETP.GT.AND P4, PT, R183, 0x9, P2 ;  /* 0x00000009b700780c */ /* 0x000fe40001784270 */
[----:B0-----:R-:W-:Y:S02]  /*15780*/  FSEL R21, R21, -INF , !P3 ;  /* 0xff80000015157808 */ /* 0x001fe40005800000 */
[----:B------:R-:W-:Y:S02]  /*15790*/  ISETP.GT.AND P3, PT, R183, 0x10, P2 ;  /* 0x00000010b700780c */ /* 0x000fe40001764270 */
[----:B------:R-:W-:-:S02]  /*157a0*/  ISETP.LT.OR P5, PT, R182, 0x9, P5 ;  /* 0x00000009b600780c */ /* 0x000fc40002fa1670 */
[----:B------:R-:W-:Y:S01]  /*157b0*/  ISETP.LT.OR P3, PT, R182, 0x11, P3 ;  /* 0x00000011b600780c */ /* 0x000fe20001f61670 */
[--C-:B---3--:R-:W-:Y:S01]  /*157c0*/  IMAD.IADD R180, R180, 0x1, R14.reuse ;  /* 0x00000001b4b47824 */ /* 0x108fe200078e020e */
[----:B------:R-:W-:Y:S01]  /*157d0*/  ISETP.LT.OR P4, PT, R182, 0xa, P4 ;  /* 0x0000000ab600780c */ /* 0x000fe20002781670 */
[----:B------:R-:W-:Y:S01]  /*157e0*/  IMAD.IADD R181, R181, 0x1, R14 ;  /* 0x00000001b5b57824 */ /* 0x000fe200078e020e */
[----:B------:R-:W-:Y:S02]  /*157f0*/  FSEL R157, R157, -INF , !P3 ;  /* 0xff8000009d9d7808 */ /* 0x000fe40005800000 */
[----:B------:R-:W-:Y:S02]  /*15800*/  ISETP.GT.AND P3, PT, R183, 0x19, P2 ;  /* 0x00000019b700780c */ /* 0x000fe40001764270 */
[----:B------:R-:W-:Y:S02]  /*15810*/  FSEL R152, R152, -INF , !P5 ;  /* 0xff80000098987808 */ /* 0x000fe40006800000 */
[----:B------:R-:W-:-:S02]  /*15820*/  ISETP.LT.OR P3, PT, R182, 0x1a, P3 ;  /* 0x0000001ab600780c */ /* 0x000fc40001f61670 */
[----:B------:R-:W-:Y:S02]  /*15830*/  FSEL R155, R155, -INF , !P4 ;  /* 0xff8000009b9b7808 */ /* 0x000fe40006000000 */
[C---:B------:R-:W-:Y:S02]  /*15840*/  ISETP.GT.AND P5, PT, R183.reuse, 0x11, P2 ;  /* 0x00000011b700780c */ /* 0x040fe400017a4270 */
[----:B------:R-:W-:Y:S02]  /*15850*/  ISETP.GT.AND P4, PT, R183, 0x18, P2 ;  /* 0x00000018b700780c */ /* 0x000fe40001784270 */
[----:B------:R-:W-:Y:S02]  /*15860*/  FSEL R163, R163, -INF , !P3 ;  /* 0xff800000a3a37808 */ /* 0x000fe40005800000 */
[----:B------:R-:W-:Y:S02]  /*15870*/  ISETP.GT.AND P3, PT, R183, 0x28, P2 ;  /* 0x00000028b700780c */ /* 0x000fe40001764270 */
[----:B------:R-:W-:-:S02]  /*15880*/  ISETP.LT.OR P5, PT, R182, 0x12, P5 ;  /* 0x00000012b600780c */ /* 0x000fc40002fa1670 */
[C---:B------:R-:W-:Y:S02]  /*15890*/  ISETP.LT.OR P4, PT, R182.reuse, 0x19, P4 ;  /* 0x00000019b600780c */ /* 0x040fe40002781670 */
[----:B------:R-:W-:Y:S02]  /*158a0*/  ISETP.LT.OR P3, PT, R182, 0x29, P3 ;  /* 0x00000029b600780c */ /* 0x000fe40001f61670 */
[----:B------:R-:W-:Y:S02]  /*158b0*/  FSEL R159, R159, -INF , !P5 ;  /* 0xff8000009f9f7808 */ /* 0x000fe40006800000 */
[----:B------:R-:W-:Y:S02]  /*158c0*/  FSEL R161, R161, -INF , !P4 ;  /* 0xff800000a1a17808 */ /* 0x000fe40006000000 */
[C---:B------:R-:W-:Y:S02]  /*158d0*/  ISETP.GT.AND P5, PT, R183.reuse, 0x20, P2 ;  /* 0x00000020b700780c */ /* 0x040fe400017a4270 */
[----:B------:R-:W-:-:S02]  /*158e0*/  ISETP.GT.AND P4, PT, R183, 0x21, P2 ;  /* 0x00000021b700780c */ /* 0x000fc40001784270 */
[----:B------:R-:W-:Y:S02]  /*158f0*/  FSEL R169, R169, -INF , !P3 ;  /* 0xff800000a9a97808 */ /* 0x000fe40005800000 */
[----:B------:R-:W-:Y:S02]  /*15900*/  ISETP.GT.AND P3, PT, R183, 0x31, P2 ;  /* 0x00000031b700780c */ /* 0x000fe40001764270 */
[C---:B------:R-:W-:Y:S02]  /*15910*/  ISETP.LT.OR P5, PT, R182.reuse, 0x21, P5 ;  /* 0x00000021b600780c */ /* 0x040fe40002fa1670 */
[C---:B------:R-:W-:Y:S02]  /*15920*/  ISETP.LT.OR P4, PT, R182.reuse, 0x22, P4 ;  /* 0x00000022b600780c */ /* 0x040fe40002781670 */
[----:B------:R-:W-:Y:S02]  /*15930*/  ISETP.LT.OR P3, PT, R182, 0x32, P3 ;  /* 0x00000032b600780c */ /* 0x000fe40001f61670 */
[----:B------:R-:W-:-:S02]  /*15940*/  FSEL R165, R165, -INF , !P5 ;  /* 0xff800000a5a57808 */ /* 0x000fc40006800000 */
[----:B------:R-:W-:Y:S02]  /*15950*/  FSEL R167, R167, -INF , !P4 ;  /* 0xff800000a7a77808 */ /* 0x000fe40006000000 */
[C---:B------:R-:W-:Y:S02]  /*15960*/  ISETP.GT.AND P5, PT, R183.reuse, 0x29, P2 ;  /* 0x00000029b700780c */ /* 0x040fe400017a4270 */
[----:B------:R-:W-:Y:S02]  /*15970*/  ISETP.GT.AND P4, PT, R183, 0x30, P2 ;  /* 0x00000030b700780c */ /* 0x000fe40001784270 */
[----:B------:R-:W-:Y:S02]  /*15980*/  FSEL R175, R175, -INF , !P3 ;  /* 0xff800000afaf7808 */ /* 0x000fe40005800000 */
[----:B------:R-:W-:Y:S02]  /*15990*/  PLOP3.LUT P3, PT, PT, PT, UP0, 0x40, 0x0 ;  /* 0x000000000000781c */ /* 0x000fe40003f6e808 */
[----:B------:R-:W-:-:S02]  /*159a0*/  ISETP.LT.OR P5, PT, R182, 0x2a, P5 ;  /* 0x0000002ab600780c */ /* 0x000fc40002fa1670 */
[C---:B------:R-:W-:Y:S02]  /*159b0*/  ISETP.LT.OR P4, PT, R182.reuse, 0x31, P4 ;  /* 0x00000031b600780c */ /* 0x040fe40002781670 */
[----:B------:R-:W-:Y:S02]  /*159c0*/  FSEL R171, R171, -INF , !P5 ;  /* 0xff800000abab7808 */ /* 0x000fe40006800000 */
[----:B------:R-:W-:Y:S02]  /*159d0*/  FSEL R173, R173, -INF , !P4 ;  /* 0xff800000adad7808 */ /* 0x000fe40006000000 */
[C---:B------:R-:W-:Y:S02]  /*159e0*/  ISETP.GT.AND P5, PT, R183.reuse, 0x38, P2 ;  /* 0x00000038b700780c */ /* 0x040fe400017a4270 */
[----:B------:R-:W-:Y:S02]  /*159f0*/  ISETP.GT.AND P4, PT, R183, 0x39, P2 ;  /* 0x00000039b700780c */ /* 0x000fe40001784270 */
[----:B------:R-:W-:-:S02]  /*15a00*/  ISETP.LT.OR P5, PT, R182, 0x39, P5 ;  /* 0x00000039b600780c */ /* 0x000fc40002fa1670 */
[----:B------:R-:W-:Y:S02]  /*15a10*/  ISETP.LT.OR P4, PT, R182, 0x3a, P4 ;  /* 0x0000003ab600780c */ /* 0x000fe40002781670 */
[----:B------:R-:W-:Y:S02]  /*15a20*/  FSEL R178, R178, -INF , !P5 ;  /* 0xff800000b2b27808 */ /* 0x000fe40006800000 */
[----:B------:R-:W-:Y:S01]  /*15a30*/  FSEL R179, R179, -INF , !P4 ;  /* 0xff800000b3b37808 */ /* 0x000fe20006000000 */
[----:B------:R-:W-:Y:S08]  /*15a40*/  @P3 BRA `(.L_x_1943) ;  /* 0x0000000000583947 */ /* 0x000ff00003800000 */
[----:B------:R-:W-:Y:S01]  /*15a50*/  IADD3 R14, -R189, R192, R14 ;  /* 0x000000c0bd0e7210 */ /* 0x000fe20007ffe10e */
[----:B------:R-:W-:Y:S03]  /*15a60*/  BSSY B0, `(.L_x_1944) ;  /* 0x0000010000007945 */ /* 0x000fe60003800000 */
        /* <DEDUP_REMOVED lines=10> */
.L_x_1945:
[----:B------:R-:W-:-:S05]  /*15b10*/  IMAD.U32 R182, RZ, RZ, UR46 ;  /* 0x0000002effb67e24 */ /* 0x000fca000f8e00ff */
[----:B------:R-:W-:-:S13]  /*15b20*/  ISETP.NE.AND P3, PT, R182, 0x1, PT ;  /* 0x00000001b600780c */ /* 0x000fda0003f65270 */
[----:B------:R-:W0:Y:S02]  /*15b30*/  @P3 LDC.64 R10, c[0x0][0x9e8] ;  /* 0x00027a00ff0a3b82 */ /* 0x000e240000000a00 */
[----:B0-----:R-:W-:-:S05]  /*15b40*/  @P3 IMAD.HI.U32 R10, R14, R10, RZ ;  /* 0x0000000a0e0a3227 */ /* 0x001fca00078e00ff */
[----:B------:R-:W-:-:S07]  /*15b50*/  @P3 SHF.R.U32.HI R14, RZ, R11, R10 ;  /* 0x0000000bff0e3219 */ /* 0x000fce000001160a */
.L_x_1946:
[----:B------:R-:W-:Y:S05]  /*15b60*/  BSYNC B0 ;  /* 0x0000000000007941 */ /* 0x000fea0003800000 */
.L_x_1944:
[----:B------:R-:W-:-:S04]  /*15b70*/  IMAD R14, R14, R182, -R177 ;  /* 0x000000b60e0e7224 */ /* 0x000fc800078e0ab1 */
[----:B------:R-:W-:-:S05]  /*15b80*/  IMAD.IADD R14, R14, 0x1, -R191 ;  /* 0x000000010e0e7824 */ /* 0x000fca00078e0abf */
[----:B------:R-:W-:Y:S02]  /*15b90*/  VIMNMX R181, R181, R14, !PT ;  /* 0x0000000eb5b57248 */ /* 0x000fe40007fe0100 */
[----:B------:R-:W-:-:S07]  /*15ba0*/  VIADDMNMX R180, R14, R182, R180, PT ;  /* 0x000000b60eb47246 */ /* 0x000fce00038001b4 */
.L_x_1943:
[----:B------:R-:W-:Y:S01]  /*15bb0*/  FMNMX.FTZ R10, R15, R6, !PT ;  /* 0x000000060f0a7209 */ /* 0x000fe20007810000 */
[----:B------:R-:W-:Y:S01]  /*15bc0*/  UMOV UR38, UR47 ;  /* 0x0000002f00267c82 */ /* 0x000fe20008000000 */
[----:B------:R-:W-:Y:S02]  /*15bd0*/  ISETP.GT.AND P4, PT, R181, 0x8, P2 ;  /* 0x00000008b500780c */ /* 0x000fe40001784270 */
[----:B------:R-:W-:Y:S02]  /*15be0*/  FMNMX.FTZ R10, R21, R10, !PT ;  /* 0x0000000a150a7209 */ /* 0x000fe40007810000 */
[----:B------:R-:W-:Y:S02]  /*15bf0*/  ISETP.LT.OR P4, PT, R180, 0x9, P4 ;  /* 0x00000009b400780c */ /* 0x000fe40002781670 */
[----:B------:R-:W-:Y:S02]  /*15c00*/  FMNMX.FTZ R10, R152, R10, !PT ;  /* 0x0000000a980a7209 */ /* 0x000fe40007810000 */
[----:B------:R-:W-:-:S02]  /*15c10*/  FSEL R20, R20, -INF , !P4 ;  /* 0xff80000014147808 */ /* 0x000fc40006000000 */
[----:B------:R-:W-:Y:S02]  /*15c20*/  FMNMX.FTZ R10, R155, R10, !PT ;  /* 0x0000000a9b0a7209 */ /* 0x000fe40007810000 */
[----:B------:R-:W-:Y:S02]  /*15c30*/  ISETP.GT.AND P4, PT, R181, RZ, P2 ;  /* 0x000000ffb500720c */ /* 0x000fe40001784270 */
[----:B------:R-:W-:Y:S02]  /*15c40*/  FMNMX.FTZ R10, R157, R10, !PT ;  /* 0x0000000a9d0a7209 */ /* 0x000fe40007810000 */
[----:B------:R-:W-:Y:S02]  /*15c50*/  ISETP.GT.AND P5, PT, R181, 0x1, P2 ;  /* 0x00000001b500780c */ /* 0x000fe400017a4270 */
[----:B------:R-:W-:Y:S02]  /*15c60*/  FMNMX.FTZ R10, R159, R10, !PT ;  /* 0x0000000a9f0a7209 */ /* 0x000fe40007810000 */
[----:B------:R-:W-:-:S02]  /*15c70*/  ISETP.LT.OR P4, PT, R180, 0x1, P4 ;  /* 0x00000001b400780c */ /* 0x000fc40002781670 */
[----:B------:R-:W-:Y:S02]  /*15c80*/  FMNMX.FTZ R10, R161, R10, !PT ;  /* 0x0000000aa10a7209 */ /* 0x000fe40007810000 */
[----:B------:R-:W-:Y:S02]  /*15c90*/  ISETP.LT.OR P5, PT, R180, 0x2, P5 ;  /* 0x00000002b400780c */ /* 0x000fe40002fa1670 */
[----:B------:R-:W-:Y:S02]  /*15ca0*/  FMNMX.FTZ R10, R163, R10, !PT ;  /* 0x0000000aa30a7209 */ /* 0x000fe40007810000 */
[----:B------:R-:W-:Y:S02]  /*15cb0*/  FSEL R12, R12, -INF , !P4 ;  /* 0xff8000000c0c7808 */ /* 0x000fe40006000000 */
[----:B------:R-:W-:Y:S02]  /*15cc0*/  FMNMX.FTZ R10, R165, R10, !PT ;  /* 0x0000000aa50a7209 */ /* 0x000fe40007810000 */
[----:B------:R-:W-:-:S02]  /*15cd0*/  FSEL R13, R13, -INF , !P5 ;  /* 0xff8000000d0d7808 */ /* 0x000fc40006800000 */
        /* <DEDUP_REMOVED lines=13> */
[----:B------:R-:W-:-:S03]  /*15db0*/  ISETP.LT.OR P4, PT, R180, 0x29, P4 ;  /* 0x00000029b400780c */ /* 0x000fc60002781670 */
[----:B------:R-:W0:Y:S01]  /*15dc0*/  SHFL.BFLY PT, R11, R10, 0x2, 0x1f ;  /* 0x0c401f000a0b7f89 */ /* 0x000e2200000e0000 */
[----:B------:R-:W-:Y:S02]  /*15dd0*/  FSEL R166, R166, -INF , !P4 ;  /* 0xff800000a6a67808 */ /* 0x000fe40006000000 */
[----:B------:R-:W-:-:S04]  /*15de0*/  ISETP.GT.AND P4, PT, R181, 0x31, P2 ;  /* 0x00000031b500780c */ /* 0x000fc80001784270 */
[----:B------:R-:W-:-:S04]  /*15df0*/  ISETP.LT.OR P4, PT, R180, 0x32, P4 ;  /* 0x00000032b400780c */ /* 0x000fc80002781670 */
[----:B------:R-:W-:Y:S02]  /*15e00*/  FSEL R172, R172, -INF , !P4 ;  /* 0xff800000acac7808 */ /* 0x000fe40006000000 */
[----:B0-----:R-:W-:-:S05]  /*15e10*/  FMNMX.FTZ R10, R10, R11, !PT ;  /* 0x0000000b0a0a7209 */ /* 0x001fca0007810000 */
[----:B------:R-:W0:Y:S02]  /*15e20*/  SHFL.BFLY PT, R11, R10, 0x1, 0x1f ;  /* 0x0c201f000a0b7f89 */ /* 0x000e2400000e0000 */
[----:B0-----:R-:W-:-:S04]  /*15e30*/  FMNMX.FTZ R10, R10, R11, !PT ;  /* 0x0000000b0a0a7209 */ /* 0x001fc80007810000 */
[----:B------:R-:W-:-:S04]  /*15e40*/  FSETP.NEU.FTZ.AND P3, PT, R10, -INF , PT ;  /* 0xff8000000a00780b */ /* 0x000fc80003f7d000 */
[----:B------:R-:W-:-:S05]  /*15e50*/  FSEL R11, R10, RZ, P3 ;  /* 0x000000ff0a0b7208 */ /* 0x000fca0001800000 */
[----:B------:R-:W-:Y:S01]  /*15e60*/  FADD.FTZ R11, -R11, R6 ;  /* 0x000000060b0b7221 */ /* 0x000fe20000010100 */
[----:B------:R-:W-:-:S04]  /*15e70*/  IMAD.U32 R6, RZ, RZ, UR38 ;  /* 0x00000026ff067e24 */ /* 0x000fc8000f8e00ff */
[----:B------:R-:W-:-:S05]  /*15e80*/  FFMA.FTZ R6, R10, R6, -8 ;  /* 0xc10000000a067423 */ /* 0x000fca0000010006 */
[----:B------:R-:W-:Y:S02]  /*15e90*/  FSEL R6, R6, RZ, P3 ;  /* 0x000000ff06067208 */ /* 0x000fe40001800000 */
[----:B------:R-:W-:-:S03]  /*15ea0*/  ISETP.GT.AND P3, PT, R181, 0x9, P2 ;  /* 0x00000009b500780c */ /* 0x000fc60001764270 */
        /* <DEDUP_REMOVED lines=17> */
[----:B------:R-:W-:Y:S01]  /*15fc0*/  MUFU.EX2 R15, R15 ;  /* 0x0000000f000f7308 */ /* 0x000fe20000000800 */
[----:B------:R-:W-:-:S02]  /*15fd0*/  ISETP.LT.OR P3, PT, R180, 0xa, P3 ;  /* 0x0000000ab400780c */ /* 0x000fc40001f61670 */
[----:B------:R-:W-:Y:S02]  /*15fe0*/  FSEL R11, R154, -INF , !P5 ;  /* 0xff8000009a0b7808 */ /* 0x000fe40006800000 */
[----:B------:R-:W-:Y:S02]  /*15ff0*/  FSEL R153, R153, -INF , !P3 ;  /* 0xff80000099997808 */ /* 0x000fe40005800000 */
[C---:B------:R-:W-:Y:S01]  /*16000*/  ISETP.GT.AND P3, PT, R181.reuse, 0x11, P2 ;  /* 0x00000011b500780c */ /* 0x040fe20001764270 */
[----:B------:R-:W0:Y:S01]  /*16010*/  MUFU.EX2 R6, R6 ;  /* 0x0000000600067308 */ /* 0x000e220000000800 */
[----:B------:R-:W-:Y:S02]  /*16020*/  ISETP.GT.AND P5, PT, R181, 0x18, P2 ;  /* 0x00000018b500780c */ /* 0x000fe400017a4270 */
[C---:B------:R-:W-:Y:S02]  /*16030*/  ISETP.LT.OR P3, PT, R180.reuse, 0x12, P3 ;  /* 0x00000012b400780c */ /* 0x040fe40001f61670 */
[----:B------:R-:W-:-:S02]  /*16040*/  ISETP.LT.OR P5, PT, R180, 0x19, P5 ;  /* 0x00000019b400780c */ /* 0x000fc40002fa1670 */
[----:B------:R-:W-:Y:S01]  /*16050*/  FSEL R14, R156, -INF , !P3 ;  /* 0xff8000009c0e7808 */ /* 0x000fe20005800000 */
[----:B------:R-:W3:Y:S01]  /*16060*/  MUFU.EX2 R21, R21 ;  /* 0x0000001500157308 */ /* 0x000ee20000000800 */
[----:B------:R-:W-:-:S04]  /*16070*/  ISETP.GT.AND P3, PT, R181, 0x20, P2 ;  /* 0x00000020b500780c */ /* 0x000fc80001764270 */
[----:B------:R-:W-:-:S03]  /*16080*/  ISETP.LT.OR P3, PT, R180, 0x21, P3 ;  /* 0x00000021b400780c */ /* 0x000fc60001f61670 */
[----:B------:R-:W4:Y:S01]  /*16090*/  MUFU.EX2 R152, R152 ;  /* 0x0000009800987308 */ /* 0x000f220000000800 */
[----:B0-----:R-:W-:-:S01]  /*160a0*/  FFMA.FTZ R3, R6, R3, R15 ;  /* 0x0000000306037223 */ /* 0x001fc2000001000f */
[----:B------:R-:W-:Y:S01]  /*160b0*/  FSEL R162, R162, -INF , !P3 ;  /* 0xff800000a2a27808 */ /* 0x000fe20005800000 */
[-C--:B------:R-:W-:Y:S01]  /*160c0*/  FMUL.FTZ R24, R24, R6.reuse ;  /* 0x0000000618187220 */ /* 0x080fe20000410000 */
[----:B------:R-:W-:Y:S01]  /*160d0*/  ISETP.GT.AND P3, PT, R181, 0x29, P2 ;  /* 0x00000029b500780c */ /* 0x000fe20001764270 */
[-C--:B------:R-:W-:Y:S01]  /*160e0*/  FMUL.FTZ R25, R25, R6.reuse ;  /* 0x0000000619197220 */ /* 0x080fe20000410000 */
[-C--:B------:R-:W-:Y:S01]  /*160f0*/  FMUL.FTZ R28, R28, R6.reuse ;  /* 0x000000061c1c7220 */ /* 0x080fe20000410000 */
[----:B------:R-:W-:Y:S01]  /*16100*/  FMUL.FTZ R29, R29, R6 ;  /* 0x000000061d1d7220 */ /* 0x000fe20000410000 */
[----:B------:R-:W0:Y:S01]  /*16110*/  MUFU.EX2 R155, R155 ;  /* 0x0000009b009b7308 */ /* 0x000e220000000800 */
[----:B---3--:R-:W-:-:S01]  /*16120*/  FADD.FTZ R3, R21, R3 ;  /* 0x0000000315037221 */ /* 0x008fc20000010000 */
[----:B------:R-:W-:Y:S01]  /*16130*/  ISETP.LT.OR P3, PT, R180, 0x2a, P3 ;  /* 0x0000002ab400780c */ /* 0x000fe20001f61670 */
[-C--:B------:R-:W-:Y:S01]  /*16140*/  FMUL.FTZ R32, R32, R6.reuse ;  /* 0x0000000620207220 */ /* 0x080fe20000410000 */
[-C--:B------:R-:W-:Y:S01]  /*16150*/  FMUL.FTZ R33, R33, R6.reuse ;  /* 0x0000000621217220 */ /* 0x080fe20000410000 */
[-C--:B------:R-:W-:Y:S01]  /*16160*/  FMUL.FTZ R36, R36, R6.reuse ;  /* 0x0000000624247220 */ /* 0x080fe20000410000 */
[----:B------:R-:W-:Y:S01]  /*16170*/  FSEL R168, R168, -INF , !P3 ;  /* 0xff800000a8a87808 */ /* 0x000fe20005800000 */
[----:B------:R-:W-:Y:S01]  /*16180*/  FMUL.FTZ R37, R37, R6 ;  /* 0x0000000625257220 */ /* 0x000fe20000410000 */
[----:B------:R-:W-:Y:S01]  /*16190*/  ISETP.GT.AND P3, PT, R181, 0x38, P2 ;  /* 0x00000038b500780c */ /* 0x000fe20001764270 */
[----:B----4-:R-:W-:-:S01]  /*161a0*/  FADD.FTZ R3, R152, R3 ;  /* 0x0000000398037221 */ /* 0x010fc20000010000 */
[----:B------:R-:W-:Y:S01]  /*161b0*/  MUFU.EX2 R161, R161 ;  /* 0x000000a100a17308 */ /* 0x000fe20000000800 */
[-C--:B------:R-:W-:Y:S01]  /*161c0*/  FMUL.FTZ R40, R40, R6.reuse ;  /* 0x0000000628287220 */ /* 0x080fe20000410000 */
[----:B------:R-:W-:Y:S01]  /*161d0*/  ISETP.LT.OR P3, PT, R180, 0x39, P3 ;  /* 0x00000039b400780c */ /* 0x000fe20001f61670 */
[-C--:B------:R-:W-:Y:S01]  /*161e0*/  FMUL.FTZ R41, R41, R6.reuse ;  /* 0x0000000629297220 */ /* 0x080fe20000410000 */
[-C--:B------:R-:W-:Y:S01]  /*161f0*/  FMUL.FTZ R44, R44, R6.reuse ;  /* 0x000000062c2c7220 */ /* 0x080fe20000410000 */
[----:B------:R-:W-:Y:S01]  /*16200*/  FMUL.FTZ R45, R45, R6 ;  /* 0x000000062d2d7220 */ /* 0x000fe20000410000 */
[----:B------:R-:W-:Y:S01]  /*16210*/  FSEL R174, R174, -INF , !P3 ;  /* 0xff800000aeae7808 */ /* 0x000fe20005800000 */
[----:B0-----:R-:W-:-:S01]  /*16220*/  FADD.FTZ R3, R155, R3 ;  /* 0x000000039b037221 */ /* 0x001fc20000010000 */
[----:B------:R-:W-:Y:S01]  /*16230*/  F2FP.SATFINITE.E4M3.F32.PACK_AB_MERGE_C R152, R155, R152, RZ ;  /* 0x000000989b98723e */ /* 0x000fe200048070ff */
[----:B------:R-:W-:Y:S01]  /*16240*/  MUFU.EX2 R163, R163 ;  /* 0x000000a300a37308 */ /* 0x000fe20000000800 */
[-C--:B------:R-:W-:Y:S01]  /*16250*/  FMUL.FTZ R48, R48, R6.reuse ;  /* 0x0000000630307220 */ /* 0x080fe20000410000 */
[-C--:B------:R-:W-:Y:S01]  /*16260*/  FMUL.FTZ R49, R49, R6.reuse ;  /* 0x0000000631317220 */ /* 0x080fe20000410000 */
[----:B------:R-:W-:Y:S01]  /*16270*/  F2FP.SATFINITE.E4M3.F32.PACK_AB_MERGE_C R152, R21, R15, R152 ;  /* 0x0000000f1598723e */ /* 0x000fe20004807098 */
[-C--:B------:R-:W-:Y:S01]  /*16280*/  FMUL.FTZ R52, R52, R6.reuse ;  /* 0x0000000634347220 */ /* 0x080fe20000410000 */
[----:B------:R-:W-:Y:S01]  /*16290*/  FMNMX.FTZ R15, R12, R7, !PT ;  /* 0x000000070c0f7209 */ /* 0x000fe20007810000 */
[-C--:B------:R-:W-:Y:S01]  /*162a0*/  FMUL.FTZ R53, R53, R6.reuse ;  /* 0x0000000635357220 */ /* 0x080fe20000410000 */
[-C--:B------:R-:W-:Y:S01]  /*162b0*/  FMUL.FTZ R56, R56, R6.reuse ;  /* 0x0000000638387220 */ /* 0x080fe20000410000 */
[----:B------:R-:W0:Y:S01]  /*162c0*/  MUFU.EX2 R157, R157 ;  /* 0x0000009d009d7308 */ /* 0x000e220000000800 */
[----:B------:R-:W-:Y:S01]  /*162d0*/  FMNMX.FTZ R21, R13, R15, !PT ;  /* 0x0000000f0d157209 */ /* 0x000fe20007810000 */
[-C--:B------:R-:W-:Y:S01]  /*162e0*/  FMUL.FTZ R57, R57, R6.reuse ;  /* 0x0000000639397220 */ /* 0x080fe20000410000 */
[----:B------:R-:W-:Y:S01]  /*162f0*/  FSEL R15, R158, -INF , !P5 ;  /* 0xff8000009e0f7808 */ /* 0x000fe20006800000 */
[-C--:B------:R-:W-:Y:S01]  /*16300*/  FMUL.FTZ R60, R60, R6.reuse ;  /* 0x000000063c3c7220 */ /* 0x080fe20000410000 */
[----:B------:R-:W-:Y:S01]  /*16310*/  FMNMX.FTZ R21, R20, R21, !PT ;  /* 0x0000001514157209 */ /* 0x000fe20007810000 */
[-C--:B------:R-:W-:Y:S01]  /*16320*/  FMUL.FTZ R61, R61, R6.reuse ;  /* 0x000000063d3d7220 */ /* 0x080fe20000410000 */
[----:B------:R-:W-:Y:S01]  /*16330*/  ISETP.GT.AND P5, PT, R181, 0x21, P2 ;  /* 0x00000021b500780c */ /* 0x000fe200017a4270 */
[----:B------:R-:W3:Y:S01]  /*16340*/  MUFU.EX2 R159, R159 ;  /* 0x0000009f009f7308 */ /* 0x000ee20000000800 */
[----:B------:R-:W-:Y:S01]  /*16350*/  FMNMX.FTZ R21, R153, R21, !PT ;  /* 0x0000001599157209 */ /* 0x000fe20007810000 */
[-C--:B------:R-:W-:Y:S01]  /*16360*/  FMUL.FTZ R64, R64, R6.reuse ;  /* 0x0000000640407220 */ /* 0x080fe20000410000 */
[----:B------:R-:W-:Y:S01]  /*16370*/  ISETP.LT.OR P5, PT, R180, 0x22, P5 ;  /* 0x00000022b400780c */ /* 0x000fe20002fa1670 */
[-C--:B------:R-:W-:Y:S01]  /*16380*/  FMUL.FTZ R65, R65, R6.reuse ;  /* 0x0000000641417220 */ /* 0x080fe20000410000 */
[----:B------:R-:W-:Y:S01]  /*16390*/  FMNMX.FTZ R21, R11, R21, !PT ;  /* 0x000000150b157209 */ /* 0x000fe20007810000 */
[-C--:B------:R-:W-:Y:S01]  /*163a0*/  FMUL.FTZ R68, R68, R6.reuse ;  /* 0x0000000644447220 */ /* 0x080fe20000410000 */
[----:B------:R-:W-:Y:S01]  /*163b0*/  FSEL R164, R164, -INF , !P5 ;  /* 0xff800000a4a47808 */ /* 0x000fe20006800000 */
[----:B------:R-:W4:Y:S01]  /*163c0*/  MUFU.EX2 R165, R165 ;  /* 0x000000a500a57308 */ /* 0x000f220000000800 */
[----:B------:R-:W-:Y:S01]  /*163d0*/  FMNMX.FTZ R21, R14, R21, !PT ;  /* 0x000000150e157209 */ /* 0x000fe20007810000 */
[----:B0-----:R-:W-:Y:S01]  /*163e0*/  FADD.FTZ R3, R157, R3 ;  /* 0x000000039d037221 */ /* 0x001fe20000010000 */
[----:B------:R-:W-:Y:S01]  /*163f0*/  ISETP.GT.AND P5, PT, R181, 0x30, P2 ;  /* 0x00000030b500780c */ /* 0x000fe200017a4270 */
[-C--:B------:R-:W-:Y:S01]  /*16400*/  FMUL.FTZ R69, R69, R6.reuse ;  /* 0x0000000645457220 */ /* 0x080fe20000410000 */
[----:B------:R-:W-:Y:S01]  /*16410*/  FMNMX.FTZ R21, R15, R21, !PT ;  /* 0x000000150f157209 */ /* 0x000fe20007810000 */
[-C--:B------:R-:W-:Y:S01]  /*16420*/  FMUL.FTZ R72, R72, R6.reuse ;  /* 0x0000000648487220 */ /* 0x080fe20000410000 */
[----:B------:R-:W-:Y:S01]  /*16430*/  ISETP.LT.OR P5, PT, R180, 0x31, P5 ;  /* 0x00000031b400780c */ /* 0x000fe20002fa1670 */
[----:B------:R-:W0:Y:S01]  /*16440*/  MUFU.EX2 R167, R167 ;  /* 0x000000a700a77308 */ /* 0x000e220000000800 */
[----:B------:R-:W-:Y:S01]  /*16450*/  FMNMX.FTZ R21, R160, R21, !PT ;  /* 0x00000015a0157209 */ /* 0x000fe20007810000 */
[----:B---3--:R-:W-:Y:S01]  /*16460*/  FADD.FTZ R3, R159, R3 ;  /* 0x000000039f037221 */ /* 0x008fe20000010000 */
[----:B------:R-:W-:Y:S01]  /*16470*/  FSEL R170, R170, -INF , !P5 ;  /* 0xff800000aaaa7808 */ /* 0x000fe20006800000 */
[-C--:B------:R-:W-:Y:S01]  /*16480*/  FMUL.FTZ R73, R73, R6.reuse ;  /* 0x0000000649497220 */ /* 0x080fe20000410000 */
[----:B------:R-:W-:Y:S01]  /*16490*/  FMNMX.FTZ R21, R162, R21, !PT ;  /* 0x00000015a2157209 */ /* 0x000fe20007810000 */
[----:B------:R-:W-:Y:S01]  /*164a0*/  FADD.FTZ R3, R161, R3 ;  /* 0x00000003a1037221 */ /* 0x000fe20000010000 */
[----:B------:R-:W-:Y:S01]  /*164b0*/  ISETP.GT.AND P2, PT, R181, 0x39, P2 ;  /* 0x00000039b500780c */ /* 0x000fe20001744270 */
[----:B------:R-:W3:Y:S01]  /*164c0*/  MUFU.EX2 R169, R169 ;  /* 0x000000a900a97308 */ /* 0x000ee20000000800 */
[----:B------:R-:W-:Y:S01]  /*164d0*/  FMNMX.FTZ R21, R164, R21, !PT ;  /* 0x00000015a4157209 */ /* 0x000fe20007810000 */
[----:B------:R-:W-:Y:S01]  /*164e0*/  FADD.FTZ R3, R163, R3 ;  /* 0x00000003a3037221 */ /* 0x000fe20000010000 */
[----:B------:R-:W-:Y:S01]  /*164f0*/  ISETP.LT.OR P2, PT, R180, 0x3a, P2 ;  /* 0x0000003ab400780c */ /* 0x000fe20001741670 */
[-C--:B------:R-:W-:Y:S01]  /*16500*/  FMUL.FTZ R76, R76, R6.reuse ;  /* 0x000000064c4c7220 */ /* 0x080fe20000410000 */
[----:B------:R-:W-:Y:S01]  /*16510*/  FMNMX.FTZ R21, R166, R21, !PT ;  /* 0x00000015a6157209 */ /* 0x000fe20007810000 */
[----:B----4-:R-:W-:Y:S01]  /*16520*/  FADD.FTZ R3, R165, R3 ;  /* 0x00000003a5037221 */ /* 0x010fe20000010000 */
[----:B------:R-:W-:Y:S01]  /*16530*/  FSEL R176, R176, -INF , !P2 ;  /* 0xff800000b0b07808 */ /* 0x000fe20005000000 */
[----:B------:R-:W4:Y:S01]  /*16540*/  MUFU.EX2 R171, R171 ;  /* 0x000000ab00ab7308 */ /* 0x000f220000000800 */
[----:B------:R-:W-:Y:S01]  /*16550*/  FMNMX.FTZ R21, R168, R21, !PT ;  /* 0x00000015a8157209 */ /* 0x000fe20007810000 */
[----:B0-----:R-:W-:Y:S01]  /*16560*/  FADD.FTZ R3, R167, R3 ;  /* 0x00000003a7037221 */ /* 0x001fe20000010000 */
[-C--:B------:R-:W-:Y:S01]  /*16570*/  FMUL.FTZ R77, R77, R6.reuse ;  /* 0x000000064d4d7220 */ /* 0x080fe20000410000 */
[-C--:B------:R-:W-:Y:S01]  /*16580*/  FMUL.FTZ R80, R80, R6.reuse ;  /* 0x0000000650507220 */ /* 0x080fe20000410000 */
[----:B------:R-:W-:Y:S01]  /*16590*/  FMNMX.FTZ R21, R170, R21, !PT ;  /* 0x00000015aa157209 */ /* 0x000fe20007810000 */
[-C--:B------:R-:W-:Y:S01]  /*165a0*/  FMUL.FTZ R81, R81, R6.reuse ;  /* 0x0000000651517220 */ /* 0x080fe20000410000 */
[-C--:B------:R-:W-:Y:S01]  /*165b0*/  FMUL.FTZ R84, R84, R6.reuse ;  /* 0x0000000654547220 */ /* 0x080fe20000410000 */
[----:B------:R-:W0:Y:S01]  /*165c0*/  MUFU.EX2 R173, R173 ;  /* 0x000000ad00ad7308 */ /* 0x000e220000000800 */
[----:B------:R-:W-:Y:S01]  /*165d0*/  FMNMX.FTZ R21, R172, R21, !PT ;  /* 0x00000015ac157209 */ /* 0x000fe20007810000 */
[----:B---3--:R-:W-:Y:S01]  /*165e0*/  FADD.FTZ R3, R169, R3 ;  /* 0x00000003a9037221 */ /* 0x008fe20000010000 */
[-C--:B------:R-:W-:Y:S01]  /*165f0*/  FMUL.FTZ R85, R85, R6.reuse ;  /* 0x0000000655557220 */ /* 0x080fe20000410000 */
[-C--:B------:R-:W-:Y:S01]  /*16600*/  FMUL.FTZ R88, R88, R6.reuse ;  /* 0x0000000658587220 */ /* 0x080fe20000410000 */
[----:B------:R-:W-:Y:S01]  /*16610*/  FMNMX.FTZ R21, R174, R21, !PT ;  /* 0x00000015ae157209 */ /* 0x000fe20007810000 */
[-C--:B------:R-:W-:Y:S01]  /*16620*/  FMUL.FTZ R89, R89, R6.reuse ;  /* 0x0000000659597220 */ /* 0x080fe20000410000 */
[-C--:B------:R-:W-:Y:S01]  /*16630*/  FMUL.FTZ R92, R92, R6.reuse ;  /* 0x000000065c5c7220 */ /* 0x080fe20000410000 */
[----:B------:R-:W3:Y:S01]  /*16640*/  MUFU.EX2 R175, R175 ;  /* 0x000000af00af7308 */ /* 0x000ee20000000800 */
[----:B------:R-:W-:Y:S01]  /*16650*/  FMNMX.FTZ R21, R176, R21, !PT ;  /* 0x00000015b0157209 */ /* 0x000fe20007810000 */
[C---:B----4-:R-:W-:Y:S01]  /*16660*/  FADD.FTZ R3, R171.reuse, R3 ;  /* 0x00000003ab037221 */ /* 0x050fe20000010000 */
[----:B------:R-:W-:Y:S01]  /*16670*/  F2FP.SATFINITE.E4M3.F32.PACK_AB_MERGE_C R156, R171, R169, RZ ;  /* 0x000000a9ab9c723e */ /* 0x000fe200048070ff */
[-C--:B------:R-:W-:Y:S01]  /*16680*/  FMUL.FTZ R93, R93, R6.reuse ;  /* 0x000000065d5d7220 */ /* 0x080fe20000410000 */
[----:B------:R-:W-:Y:S01]  /*16690*/  FMUL.FTZ R96, R96, R6 ;  /* 0x0000000660607220 */ /* 0x000fe20000410000 */
[----:B------:R-:W4:Y:S01]  /*166a0*/  SHFL.BFLY PT, R154, R21, 0x2, 0x1f ;  /* 0x0c401f00159a7f89 */ /* 0x000f2200000e0000 */
[----:B------:R-:W-:Y:S01]  /*166b0*/  F2FP.SATFINITE.E4M3.F32.PACK_AB_MERGE_C R156, R167, R165, R156 ;  /* 0x000000a5a79c723e */ /* 0x000fe2000480709c */
[----:B------:R-:W5:Y:S01]  /*166c0*/  MUFU.EX2 R178, R178 ;  /* 0x000000b200b27308 */ /* 0x000f620000000800 */
        /* <DEDUP_REMOVED lines=8> */
[----:B---3--:R-:W-:-:S01]  /*16750*/  FADD.FTZ R3, R175, R3 ;  /* 0x00000003af037221 */ /* 0x008fc20000010000 */
[-C--:B------:R-:W-:Y:S01]  /*16760*/  FMUL.FTZ R109, R109, R6.reuse ;  /* 0x000000066d6d7220 */ /* 0x080fe20000410000 */
[-C--:B------:R-:W-:Y:S01]  /*16770*/  FMUL.FTZ R112, R112, R6.reuse ;  /* 0x0000000670707220 */ /* 0x080fe20000410000 */
[-C--:B------:R-:W-:Y:S01]  /*16780*/  FMUL.FTZ R113, R113, R6.reuse ;  /* 0x0000000671717220 */ /* 0x080fe20000410000 */
[-C--:B------:R-:W-:Y:S01]  /*16790*/  FMUL.FTZ R116, R116, R6.reuse ;  /* 0x0000000674747220 */ /* 0x080fe20000410000 */
[-C--:B------:R-:W-:Y:S01]  /*167a0*/  FMUL.FTZ R117, R117, R6.reuse ;  /* 0x0000000675757220 */ /* 0x080fe20000410000 */
[-C--:B------:R-:W-:Y:S01]  /*167b0*/  FMUL.FTZ R120, R120, R6.reuse ;  /* 0x0000000678787220 */ /* 0x080fe20000410000 */
[----:B------:R-:W-:Y:S01]  /*167c0*/  FMUL.FTZ R121, R121, R6 ;  /* 0x0000000679797220 */ /* 0x000fe20000410000 */
[----:B-----5:R-:W-:-:S01]  /*167d0*/  FADD.FTZ R3, R178, R3 ;  /* 0x00000003b2037221 */ /* 0x020fc20000010000 */
[-C--:B------:R-:W-:Y:S01]  /*167e0*/  FMUL.FTZ R124, R124, R6.reuse ;  /* 0x000000067c7c7220 */ /* 0x080fe20000410000 */
[-C--:B------:R-:W-:Y:S01]  /*167f0*/  FMUL.FTZ R125, R125, R6.reuse ;  /* 0x000000067d7d7220 */ /* 0x080fe20000410000 */
[-C--:B------:R-:W-:Y:S01]  /*16800*/  FMUL.FTZ R128, R128, R6.reuse ;  /* 0x0000000680807220 */ /* 0x080fe20000410000 */
[----:B------:R-:W-:Y:S01]  /*16810*/  FMUL.FTZ R129, R129, R6 ;  /* 0x0000000681817220 */ /* 0x000fe20000410000 */
[----:B----4-:R-:W-:Y:S01]  /*16820*/  FMNMX.FTZ R21, R21, R154, !PT ;  /* 0x0000009a15157209 */ /* 0x010fe20007810000 */
[----:B------:R-:W-:Y:S01]  /*16830*/  FMUL.FTZ R132, R132, R6 ;  /* 0x0000000684847220 */ /* 0x000fe20000410000 */
[----:B------:R-:W-:Y:S01]  /*16840*/  F2FP.SATFINITE.E4M3.F32.PACK_AB_MERGE_C R154, R163, R161, RZ ;  /* 0x000000a1a39a723e */ /* 0x000fe200048070ff */
[----:B0-----:R-:W-:-:S01]  /*16850*/  FADD.FTZ R3, R179, R3 ;  /* 0x00000003b3037221 */ /* 0x001fc20000010000 */
[----:B------:R-:W-:Y:S01]  /*16860*/  F2FP.SATFINITE.E4M3.F32.PACK_AB_MERGE_C R158, R179, R178, RZ ;  /* 0x000000b2b39e723e */ /* 0x000fe200048070ff */
[----:B------:R-:W0:Y:S01]  /*16870*/  SHFL.BFLY PT, R155, R21, 0x1, 0x1f ;  /* 0x0c201f00159b7f89 */ /* 0x000e2200000e0000 */
[----:B------:R-:W-:Y:S01]  /*16880*/  F2FP.SATFINITE.E4M3.F32.PACK_AB_MERGE_C R154, R159, R157, R154 ;  /* 0x0000009d9f9a723e */ /* 0x000fe2000480709a */
        /* <DEDUP_REMOVED lines=10> */
[----:B0-----:R-:W-:Y:S01]  /*16930*/  FMNMX.FTZ R21, R21, R155, !PT ;  /* 0x0000009b15157209 */ /* 0x001fe20007810000 */
[----:B------:R-:W-:-:S03]  /*16940*/  IMAD.U32 R155, RZ, RZ, UR38 ;  /* 0x00000026ff9b7e24 */ /* 0x000fc6000f8e00ff */
[C---:B------:R-:W-:Y:S01]  /*16950*/  FSETP.NEU.FTZ.AND P2, PT, R21.reuse, -INF , PT ;  /* 0xff8000001500780b */ /* 0x040fe20003f5d000 */
[----:B------:R-:W-:-:S05]  /*16960*/  FFMA.FTZ R155, R21, R155, -8 ;  /* 0xc1000000159b7423 */ /* 0x000fca000001009b */
[----:B------:R-:W-:-:S05]  /*16970*/  FSEL R155, R155, RZ, P2 ;  /* 0x000000ff9b9b7208 */ /* 0x000fca0001000000 */
[--C-:B------:R-:W-:Y:S01]  /*16980*/  FFMA.FTZ R157, R153, UR38, -R155.reuse ;  /* 0x00000026999d7c23 */ /* 0x100fe2000801089b */
[----:B------:R-:W-:Y:S01]  /*16990*/  FSEL R153, R21, RZ, P2 ;  /* 0x000000ff15997208 */ /* 0x000fe20001000000 */
[--C-:B------:R-:W-:Y:S01]  /*169a0*/  FFMA.FTZ R12, R12, UR38, -R155.reuse ;  /* 0x000000260c0c7c23 */ /* 0x100fe2000801089b */
[----:B------:R-:W-:-:S01]  /*169b0*/  FFMA.FTZ R13, R13, UR38, -R155 ;  /* 0x000000260d0d7c23 */ /* 0x000fc2000801089b */
[--C-:B------:R-:W-:Y:S01]  /*169c0*/  FFMA.FTZ R20, R20, UR38, -R155.reuse ;  /* 0x0000002614147c23 */ /* 0x100fe2000801089b */
[----:B------:R-:W-:-:S01]  /*169d0*/  FFMA.FTZ R11, R11, UR38, -R155 ;  /* 0x000000260b0b7c23 */ /* 0x000fc2000801089b */
[----:B------:R-:W-:Y:S01]  /*169e0*/  FADD.FTZ R153, -R153, R7 ;  /* 0x0000000799997221 */ /* 0x000fe20000010100 */
[----:B------:R-:W-:Y:S01]  /*169f0*/  MUFU.EX2 R157, R157 ;  /* 0x0000009d009d7308 */ /* 0x000fe20000000800 */
[----:B------:R-:W-:-:S01]  /*16a00*/  FFMA.FTZ R14, R14, UR38, -R155 ;  /* 0x000000260e0e7c23 */ /* 0x000fc2000801089b */
[--C-:B------:R-:W-:Y:S01]  /*16a10*/  FFMA.FTZ R15, R15, UR38, -R155.reuse ;  /* 0x000000260f0f7c23 */ /* 0x100fe2000801089b */
[----:B------:R-:W-:Y:S01]  /*16a20*/  FMUL.FTZ R7, R153, UR38 ;  /* 0x0000002699077c20 */ /* 0x000fe20008410000 */
[--C-:B------:R-:W-:Y:S01]  /*16a30*/  FFMA.FTZ R159, R160, UR38, -R155.reuse ;  /* 0x00000026a09f7c23 */ /* 0x100fe2000801089b */
[----:B------:R-:W-:-:S01]  /*16a40*/  FFMA.FTZ R160, R162, UR38, -R155 ;  /* 0x00000026a2a07c23 */ /* 0x000fc2000801089b */
[--C-:B------:R-:W-:Y:S01]  /*16a50*/  FFMA.FTZ R161, R172, UR38, -R155.reuse ;  /* 0x00000026aca17c23 */ /* 0x100fe2000801089b */
[----:B------:R-:W-:-:S01]  /*16a60*/  FFMA.FTZ R174, R174, UR38, -R155 ;  /* 0x00000026aeae7c23 */ /* 0x000fc2000801089b */
[----:B------:R-:W-:Y:S08]  /*16a70*/  MUFU.EX2 R12, R12 ;  /* 0x0000000c000c7308 */ /* 0x000ff00000000800 */
[----:B------:R-:W0:Y:S08]  /*16a80*/  MUFU.EX2 R7, R7 ;  /* 0x0000000700077308 */ /* 0x000e300000000800 */
[----:B------:R-:W3:Y:S08]  /*16a90*/  MUFU.EX2 R13, R13 ;  /* 0x0000000d000d7308 */ /* 0x000ef00000000800 */
[----:B------:R-:W4:Y:S01]  /*16aa0*/  MUFU.EX2 R20, R20 ;  /* 0x0000001400147308 */ /* 0x000f220000000800 */
        /* <DEDUP_REMOVED lines=16> */
[----:B----4-:R-:W-:Y:S01]  /*16bb0*/  F2FP.SATFINITE.E4M3.F32.PACK_AB_MERGE_C R153, R157, R20, RZ ;  /* 0x000000149d99723e */ /* 0x010fe200048070ff */
[----:B------:R-:W-:Y:S01]  /*16bc0*/  FADD.FTZ R0, R20, R0 ;  /* 0x0000000014007221 */ /* 0x000fe20000010000 */
[----:B------:R-:W-:-:S01]  /*16bd0*/  FFMA.FTZ R20, R170, UR38, -R155 ;  /* 0x00000026aa147c23 */ /* 0x000fc2000801089b */
[----:B------:R-:W-:Y:S01]  /*16be0*/  FMUL.FTZ R50, R50, R7 ;  /* 0x0000000732327220 */ /* 0x000fe20000410000 */
[----:B------:R-:W-:Y:S01]  /*16bf0*/  F2FP.SATFINITE.E4M3.F32.PACK_AB_MERGE_C R153, R13, R12, R153 ;  /* 0x0000000c0d99723e */ /* 0x000fe20004807099 */
[----:B------:R-:W-:Y:S01]  /*16c00*/  FADD.FTZ R157, R157, R0 ;  /* 0x000000009d9d7221 */ /* 0x000fe20000010000 */
[----:B------:R-:W-:-:S01]  /*16c10*/  FFMA.FTZ R12, R164, UR38, -R155 ;  /* 0x00000026a40c7c23 */ /* 0x000fc2000801089b */
[----:B------:R-:W4:Y:S01]  /*16c20*/  MUFU.EX2 R15, R15 ;  /* 0x0000000f000f7308 */ /* 0x000f220000000800 */
[----:B------:R-:W-:-:S01]  /*16c30*/  FFMA.FTZ R13, R166, UR38, -R155 ;  /* 0x00000026a60d7c23 */ /* 0x000fc2000801089b */
[----:B0-----:R-:W-:Y:S01]  /*16c40*/  FADD.FTZ R157, R11, R157 ;  /* 0x0000009d0b9d7221 */ /* 0x001fe20000010000 */
[----:B------:R-:W-:-:S01]  /*16c50*/  FFMA.FTZ R0, R168, UR38, -R155 ;  /* 0x00000026a8007c23 */ /* 0x000fc2000801089b */
[----:B------:R-:W-:Y:S01]  /*16c60*/  FFMA.FTZ R155, R176, UR38, -R155 ;  /* 0x00000026b09b7c23 */ /* 0x000fe2000801089b */
        /* <DEDUP_REMOVED lines=20> */
[----:B0-----:R-:W-:-:S01]  /*16db0*/  FADD.FTZ R157, R159, R157 ;  /* 0x0000009d9f9d7221 */ /* 0x001fc20000010000 */
[----:B------:R-:W-:Y:S01]  /*16dc0*/  F2FP.SATFINITE.E4M3.F32.PACK_AB_MERGE_C R15, R159, R15, RZ ;  /* 0x0000000f9f0f723e */ /* 0x000fe200048070ff */
        /* <DEDUP_REMOVED lines=48> */
[----:B------:R-:W-:-:S03]  /*170d0*/  FMUL.FTZ R151, R151, R7 ;  /* 0x0000000797977220 */ /* 0x000fc60000410000 */
[----:B------:R-:W-:Y:S01]  /*170e0*/  F2FP.SATFINITE.E4M3.F32.PACK_AB_MERGE_C R157, R12, R160, R157 ;  /* 0x000000a00c9d723e */ /* 0x000fe2000480709d */
[----:B---3--:R-:W-:-:S01]  /*170f0*/  FADD.FTZ R0, R174, R159 ;  /* 0x0000009fae007221 */ /* 0x008fc20000010000 */
[----:B----4-:R-:W-:-:S03]  /*17100*/  F2FP.SATFINITE.E4M3.F32.PACK_AB_MERGE_C R159, R155, R174, RZ ;  /* 0x000000ae9b9f723e */ /* 0x010fc600048070ff */
[----:B------:R-:W-:Y:S01]  /*17110*/  FADD.FTZ R0, R155, R0 ;  /* 0x000000009b007221 */ /* 0x000fe20000010000 */
[----:B------:R-:W-:Y:S02]  /*17120*/  F2FP.SATFINITE.E4M3.F32.PACK_AB_MERGE_C R155, R14, R11, R15 ;  /* 0x0000000b0e9b723e */ /* 0x000fe4000480700f */
[----:B------:R-:W-:Y:S01]  /*17130*/  F2FP.SATFINITE.E4M3.F32.PACK_AB_MERGE_C R159, R161, R20, R159 ;  /* 0x00000014a19f723e */ /* 0x000fe2000480709f */
[----:B------:R-:W-:Y:S06]  /*17140*/  @!P0 BRA `(.L_x_1947) ;  /* 0x0000000000048947 */ /* 0x000fec0003800000 */
[----:B------:R-:W-:Y:S01]  /*17150*/  BPT.TRAP 0x1 ;  /* 0x000000040000795c */ /* 0x000fe20000300000 */
.L_x_1947:
[----:B------:R0:W3:Y:S01]  /*17160*/  SYNCS.PHASECHK.TRANS64.TRYWAIT P2, [R205+URZ+0x28450], R9 ;  /* 0x02845009cd0075a7 */ /* 0x0000e2000804017f */
[----:B------:R-:W-:Y:S05]  /*17170*/  @!P0 BRA `(.L_x_1948) ;  /* 0x0000000000048947 */ /* 0x000fea0003800000 */
[----:B------:R-:W-:Y:S01]  /*17180*/  BPT.TRAP 0x1 ;  /* 0x000000040000795c */ /* 0x000fe20000300000 */
.L_x_1948:
[----:B------:R-:W-:Y:S04]  /*17190*/  BSSY B0, `(.L_x_1949) ;  /* 0x0000004000007945 */ /* 0x000fe80003800000 */
[----:B---3--:R-:W-:Y:S05]  /*171a0*/  @P2 BRA `(.L_x_1950) ;  /* 0x0000000000082947 */ /* 0x008fea0003800000 */
[----:B------:R-:W3:Y:S02]  /*171b0*/  SYNCS.PHASECHK.TRANS64.TRYWAIT P2, [R205+URZ+0x28450], R9 ;  /* 0x02845009cd0075a7 */ /* 0x000ee4000804017f */
[----:B---3--:R-:W-:Y:S05]  /*171c0*/  @!P2 BRA `(.L_x_1951) ;  /* 0x0000016400dca947 */ /* 0x008fea0003800000 */
.L_x_1950:
[----:B------:R-:W-:Y:S05]  /*171d0*/  BSYNC B0 ;  /* 0x0000000000007941 */ /* 0x000fea0003800000 */
.L_x_1949:
[----:B------:R-:W4:Y:S01]  /*171e0*/  S2R R11, SR_TID.X ;  /* 0x00000000000b7919 */ /* 0x000f220000002100 */
[----:B------:R-:W-:Y:S01]  /*171f0*/  IMAD.MOV.U32 R7, RZ, RZ, -0x7fffffe0 ;  /* 0x80000020ff077424 */ /* 0x000fe200078e00ff */
[----:B------:R-:W-:Y:S05]  /*17200*/  WARPSYNC.ALL ;  /* 0x0000000000007948 */ /* 0x000fea0003800000 */
[----:B------:R-:W-:Y:S02]  /*17210*/  R2UR UR7, R7 ;  /* 0x00000000070772ca */ /* 0x000fe400000e0000 */
[----:B------:R-:W-:-:S04]  /*17220*/  LEA R6, R23, UR43, 0xa ;  /* 0x0000002b17067c11 */ /* 0x000fc8000f8e50ff */
[C---:B------:R-:W-:Y:S01]  /*17230*/  R2UR UR6, R6.reuse ;  /* 0x00000000060672ca */ /* 0x040fe200000e0000 */
[----:B------:R-:W-:Y:S01]  /*17240*/  VIADD R6, R6, 0x2 ;  /* 0x0000000206067836 */ /* 0x000fe20000000000 */
[----:B----4-:R-:W-:-:S04]  /*17250*/  SHF.R.U32.HI R11, RZ, 0x7, R11 ;  /* 0x00000007ff0b7819 */ /* 0x010fc8000001160b */
[----:B------:R-:W-:-:S05]  /*17260*/  IADD3 R7, R11, 0x8, RZ ;  /* 0x000000080b077810 */ /* 0x000fca0007ffe0ff */
[----:B------:R4:W-:Y:S02]  /*17270*/  BAR.SYNC.DEFER_BLOCKING R7, 0x100 ;  /* 0x000400070000751d */ /* 0x0009e40000010000 */
[----:B----4-:R-:W-:-:S04]  /*17280*/  IMAD.MOV.U32 R7, RZ, RZ, -0x7fffffe0 ;  /* 0x80000020ff077424 */ /* 0x010fc800078e00ff */
[----:B------:R-:W-:-:S06]  /*17290*/  WARPGROUP.ARRIVE ;  /* 0x00000000000079c5 */ /* 0x000fcc0000000000 */
        /* <DEDUP_REMOVED lines=10> */
.L_x_1952:
[----:B------:R-:W-:Y:S01]  /*17340*/  ISETP.GT.AND P2, PT, R5, R8, PT ;  /* 0x000000080500720c */ /* 0x000fe20003f44270 */
[----:B01-3--:R-:W-:Y:S02]  /*17350*/  VIADD R205, R205, 0x28460 ;  /* 0x00028460cdcd7836 */ /* 0x00bfe40000000000 */
[----:B------:R-:W-:Y:S02]  /*17360*/  IMAD.U32 R6, RZ, RZ, UR39 ;  /* 0x00000027ff067e24 */ /* 0x000fe4000f8e00ff */
[----:B------:R-:W-:Y:S02]  /*17370*/  VIADD R5, R5, 0xffffffff ;  /* 0xffffffff05057836 */ /* 0x000fe40000000000 */
[----:B------:R-:W-:Y:S01]  /*17380*/  IMAD.MOV.U32 R7, RZ, RZ, R21 ;  /* 0x000000ffff077224 */ /* 0x000fe200078e0015 */
[----:B------:R-:W-:-:S04]  /*17390*/  PRMT R6, R6, 0x654, R205 ;  /* 0x0000065406067816 */ /* 0x000fc800000000cd */
[----:B------:R0:W-:Y:S02]  /*173a0*/  SYNCS.ARRIVE.TRANS64.RED.A1T0 RZ, [R6+URZ], RZ ;  /* 0x000000ff06ff79a7 */ /* 0x0001e4000810043f */
[----:B0-----:R-:W-:Y:S01]  /*173b0*/  IMAD.MOV.U32 R6, RZ, RZ, R10 ;  /* 0x000000ffff067224 */ /* 0x001fe200078e000a */
[----:B------:R-:W-:Y:S06]  /*173c0*/  @P2 BRA `(.L_x_1953) ;  /* 0xffffffd400a82947 */ /* 0x000fec000383ffff */
[----:B------:R-:W-:Y:S02]  /*173d0*/  IMAD.MOV.U32 R7, RZ, RZ, R21 ;  /* 0x000000ffff077224 */ /* 0x000fe400078e0015 */
[----:B------:R-:W-:-:S07]  /*173e0*/  IMAD.MOV.U32 R6, RZ, RZ, R10 ;  /* 0x000000ffff067224 */ /* 0x000fce00078e000a */
.L_x_1933:
[----:B------:R-:W0:Y:S01]  /*173f0*/  LDC R8, c[0x0][0x448] ;  /* 0x00011200ff087b82 */ /* 0x000e220000000800 */
[----:B------:R-:W-:Y:S01]  /*17400*/  VIADD R9, R201, 0x7f ;  /* 0x0000007fc9097836 */ /* 0x000fe20000000000 */
[----:B------:R-:W-:-:S06]  /*17410*/  ULDC UR4, c[0x0][0x9dc] ;  /* 0x0002770000047ab9 */ /* 0x000fcc0000000800 */
[----:B------:R-:W1:Y:S01]  /*17420*/  LDC R12, c[0x0][0x9e4] ;  /* 0x00027900ff0c7b82 */ /* 0x000e620000000800 */
[----:B0-----:R-:W-:Y:S02]  /*17430*/  ISETP.NE.AND P4, PT, R8, 0x1, PT ;  /* 0x000000010800780c */ /* 0x001fe40003f85270 */
[----:B-1----:R-:W-:-:S11]  /*17440*/  ISETP.GE.AND P5, PT, R12, 0x1, PT ;  /* 0x000000010c00780c */ /* 0x002fd60003fa6270 */
[----:B------:R-:W0:Y:S08]  /*17450*/  @P4 LDC R10, c[0x0][0x44c] ;  /* 0x00011300ff0a4b82 */ /* 0x000e300000000800 */
[----:B------:R-:W1:Y:S01]  /*17460*/  @P4 LDC R8, c[0x0][0x450] ;  /* 0x00011400ff084b82 */ /* 0x000e620000000800 */
[----:B0-----:R-:W-:-:S05]  /*17470*/  @P4 IMAD.HI.U32 R10, R9, R10, RZ ;  /* 0x0000000a090a4227 */ /* 0x001fca00078e00ff */
[----:B-1----:R-:W-:Y:S02]  /*17480*/  @P4 SHF.R.U32.HI R9, RZ, R8, R10 ;  /* 0x00000008ff094219 */ /* 0x002fe4000001160a */
[----:B------:R-:W-:-:S04]  /*17490*/  IADD3 R8, R192, 0x1, -R189 ;  /* 0x00000001c0087810 */ /* 0x000fc80007ffe8bd */
[----:B------:R-:W-:-:S05]  /*174a0*/  IADD3 R9, R8, R9, RZ ;  /* 0x0000000908097210 */ /* 0x000fca0007ffe0ff */
[----:B------:R-:W-:Y:S01]  /*174b0*/  VIADD R10, R9, -UR4 ;  /* 0x80000004090a7c36 */ /* 0x000fe20008000000 */
[----:B------:R-:W-:Y:S06]  /*174c0*/  @!P5 BRA `(.L_x_1954) ;  /* 0x000000000048d947 */ /* 0x000fec0003800000 */
[----:B------:R-:W-:Y:S01]  /*174d0*/  IMAD.MOV.U32 R11, RZ, RZ, R9 ;  /* 0x000000ffff0b7224 */ /* 0x000fe200078e0009 */
[----:B------:R-:W-:Y:S04]  /*174e0*/  BSSY B0, `(.L_x_1955) ;  /* 0x000000e000007945 */ /* 0x000fe80003800000 */
[----:B------:R-:W-:-:S13]  /*174f0*/  ISETP.GT.AND P1, PT, R11, -0x1, PT ;  /* 0xffffffff0b00780c */ /* 0x000fda0003f24270 */
        /* <DEDUP_REMOVED lines=8> */
.L_x_1956:
[----:B------:R-:W-:-:S13]  /*17580*/  ISETP.NE.AND P1, PT, R12, 0x1, PT ;  /* 0x000000010c00780c */ /* 0x000fda0003f25270 */
[----:B------:R-:W0:Y:S02]  /*17590*/  @P1 LDC.64 R8, c[0x0][0x9e8] ;  /* 0x00027a00ff081b82 */ /* 0x000e240000000a00 */
[----:B0-----:R-:W-:-:S05]  /*175a0*/  @P1 IMAD.HI.U32 R8, R11, R8, RZ ;  /* 0x000000080b081227 */ /* 0x001fca00078e00ff */
[----:B------:R-:W-:-:S07]  /*175b0*/  @P1 SHF.R.U32.HI R11, RZ, R9, R8 ;  /* 0x00000009ff0b1219 */ /* 0x000fce0000011608 */
.L_x_1957:
[----:B------:R-:W-:Y:S05]  /*175c0*/  BSYNC B0 ;  /* 0x0000000000007941 */ /* 0x000fea0003800000 */
.L_x_1955:
[----:B------:R-:W-:-:S05]  /*175d0*/  IMAD R11, R11, R12, RZ ;  /* 0x0000000c0b0b7224 */ /* 0x000fca00078e02ff */
[----:B------:R-:W-:-:S07]  /*175e0*/  VIMNMX R10, R10, R11, !PT ;  /* 0x0000000b0a0a7248 */ /* 0x000fce0007fe0100 */
.L_x_1954:
[----:B------:R-:W-:-:S05]  /*175f0*/  VIADD R10, R10, 0x3f ;  /* 0x0000003f0a0a7836 */ /* 0x000fca0000000000 */
[----:B------:R-:W-:-:S04]  /*17600*/  SHF.R.S32.HI R8, RZ, 0x1f, R10 ;  /* 0x0000001fff087819 */ /* 0x000fc8000001140a */
[----:B------:R-:W-:-:S04]  /*17610*/  LEA.HI R8, R8, R10, RZ, 0x6 ;  /* 0x0000000a08087211 */ /* 0x000fc800078f30ff */
[----:B------:R-:W-:-:S04]  /*17620*/  SHF.R.S32.HI R8, RZ, 0x6, R8 ;  /* 0x00000006ff087819 */ /* 0x000fc80000011408 */
[----:B------:R-:W-:-:S04]  /*17630*/  VIMNMX R8, R204, R8, !PT ;  /* 0x00000008cc087248 */ /* 0x000fc80007fe0100 */
[----:B------:R-:W-:-:S13]  /*17640*/  ISETP.GE.AND P1, PT, R5, R8, PT ;  /* 0x000000080500720c */ /* 0x000fda0003f26270 */
[----:B------:R-:W-:Y:S05]  /*17650*/  @!P1 BRA `(.L_x_1958) ;  /* 0x0000001c00cc9947 */ /* 0x000fea0003800000 */
[----:B------:R-:W-:Y:S02]  /*17660*/  IMAD.MOV.U32 R12, RZ, RZ, R7 ;  /* 0x000000ffff0c7224 */ /* 0x000fe400078e0007 */
[----:B------:R-:W-:Y:S02]  /*17670*/  IMAD.MOV.U32 R13, RZ, RZ, R6 ;  /* 0x000000ffff0d7224 */ /* 0x000fe400078e0006 */
[----:B------:R-:W-:-:S07]  /*17680*/  IMAD.MOV.U32 R9, RZ, RZ, R5 ;  /* 0x000000ffff097224 */ /* 0x000fce00078e0005 */
.L_x_1970:
[----:B------:R-:W-:Y:S01]  /*17690*/  VIADD R23, R23, 0x1 ;  /* 0x0000000117177836 */ /* 0x000fe20000000000 */
[----:B------:R-:W-:Y:S05]  /*176a0*/  YIELD ;  /* 0x0000000000007946 */ /* 0x000fea0003800000 */
[----:B--23--:R-:W-:Y:S01]  /*176b0*/  IMAD.MOV.U32 R4, RZ, RZ, R9 ;  /* 0x000000ffff047224 */ /* 0x00cfe200078e0009 */
[----:B------:R-:W-:Y:S01]  /*176c0*/  ISETP.NE.AND P2, PT, R23, 0x2, PT ;  /* 0x000000021700780c */ /* 0x000fe20003f45270 */
[----:B------:R-:W-:-:S03]  /*176d0*/  VIADD R9, R9, 0xffffffff ;  /* 0xffffffff09097836 */ /* 0x000fc60000000000 */
[----:B------:R-:W-:Y:S02]  /*176e0*/  ISETP.GT.AND P1, PT, R4, R8, PT ;  /* 0x000000080400720c */ /* 0x000fe40003f24270 */
[----:B------:R-:W-:Y:S02]  /*176f0*/  SEL R11, R23, RZ, P2 ;  /* 0x000000ff170b7207 */ /* 0x000fe40001000000 */
[----:B------:R-:W-:-:S03]  /*17700*/  SEL R4, RZ, 0x1, P2 ;  /* 0x00000001ff047807 */ /* 0x000fc60001000000 */
[----:B------:R-:W-:Y:S01]  /*17710*/  IMAD.MOV.U32 R23, RZ, RZ, R11 ;  /* 0x000000ffff177224 */ /* 0x000fe200078e000b */
[----:B------:R-:W-:Y:S01]  /*17720*/  LOP3.LUT R186, R186, R4, RZ, 0x3c, !PT ;  /* 0x00000004baba7212 */ /* 0x000fe200078e3cff */
[----:B0-----:R-:W-:Y:S06]  /*17730*/  @!P0 BRA `(.L_x_1959) ;  /* 0x0000000000048947 */ /* 0x001fec0003800000 */
[----:B------:R-:W-:Y:S01]  /*17740*/  BPT.TRAP 0x1 ;  /* 0x000000040000795c */ /* 0x000fe20000300000 */
.L_x_1959:
[----:B------:R-:W-:Y:S02]  /*17750*/  LEA R5, R23, R22, 0x3 ;  /* 0x0000001617057211 */ /* 0x000fe400078e18ff */
[----:B------:R-:W-:-:S04]  /*17760*/  SHF.L.U32 R10, R186, 0x1f, RZ ;  /* 0x0000001fba0a7819 */ /* 0x000fc800000006ff */
[----:B------:R0:W1:Y:S01]  /*17770*/  SYNCS.PHASECHK.TRANS64.TRYWAIT P2, [R5+URZ+0x28430], R10 ;  /* 0x0284300a050075a7 */ /* 0x000062000804017f */
[----:B------:R-:W-:Y:S05]  /*17780*/  @!P0 BRA `(.L_x_1960) ;  /* 0x0000000000048947 */ /* 0x000fea0003800000 */
[----:B------:R-:W-:Y:S01]  /*17790*/  BPT.TRAP 0x1 ;  /* 0x000000040000795c */ /* 0x000fe20000300000 */
.L_x_1960:
[----:B------:R-:W-:Y:S01]  /*177a0*/  LEA R6, R23, UR60, 0xa ;  /* 0x0000003c17067c11 */ /* 0x000fe2000f8e50ff */
[----:B------:R-:W-:-:S04]  /*177b0*/  IMAD.MOV.U32 R7, RZ, RZ, 0x40000040 ;  /* 0x40000040ff077424 */ /* 0x000fc800078e00ff */
[C---:B------:R-:W-:Y:S02]  /*177c0*/  VIADD R14, R6.reuse, 0x2 ;  /* 0x00000002060e7836 */ /* 0x040fe40000000000 */
[----:B------:R-:W-:Y:S01]  /*177d0*/  VIADD R4, R6, 0x4 ;  /* 0x0000000406047836 */ /* 0x000fe20000000000 */
[----:B-1----:R-:W-:Y:S06]  /*177e0*/  @P2 BRA `(.L_x_1961) ;  /* 0x0000000000082947 */ /* 0x002fec0003800000 */
[----:B------:R-:W1:Y:S02]  /*177f0*/  SYNCS.PHASECHK.TRANS64.TRYWAIT P2, [R5+URZ+0x28430], R10 ;  /* 0x0284300a050075a7 */ /* 0x000e64000804017f */
[----:B-1----:R-:W-:Y:S05]  /*17800*/  @!P2 BRA `(.L_x_1962) ;  /* 0x000001600060a947 */ /* 0x002fea0003800000 */
.L_x_1961:
[----:B------:R-:W-:Y:S05]  /*17810*/  WARPSYNC.ALL ;  /* 0x0000000000007948 */ /* 0x000fea0003800000 */
[C---:B------:R-:W-:Y:S01]  /*17820*/  R2UR UR14, R6.reuse ;  /* 0x00000000060e72ca */ /* 0x040fe200000e0000 */
[----:B------:R-:W-:Y:S01]  /*17830*/  VIADD R152, R6, 0x204 ;  /* 0x0000020406987836 */ /* 0x000fe20000000000 */
[----:B------:R-:W-:Y:S01]  /*17840*/  R2UR UR15, R7 ;  /* 0x00000000070f72ca */ /* 0x000fe200000e0000 */
[----:B------:R-:W-:Y:S01]  /*17850*/  IMAD.MOV.U32 R153, RZ, RZ, 0x40000040 ;  /* 0x40000040ff997424 */ /* 0x000fe200078e00ff */
[----:B------:R-:W-:Y:S01]  /*17860*/  R2UR UR12, R198 ;  /* 0x00000000c60c72ca */ /* 0x000fe200000e0000 */
[----:B------:R-:W-:Y:S01]  /*17870*/  IMAD.MOV.U32 R15, RZ, RZ, 0x40000040 ;  /* 0x40000040ff0f7424 */ /* 0x000fe200078e00ff */
[----:B------:R-:W-:Y:S01]  /*17880*/  R2UR UR13, R199 ;  /* 0x00000000c70d72ca */ /* 0x000fe200000e0000 */
[----:B------:R-:W-:Y:S01]  /*17890*/  VIADD R20, R6, 0x6 ;  /* 0x0000000606147836 */ /* 0x000fe20000000000 */
[----:B------:R-:W-:Y:S01]  /*178a0*/  R2UR UR30, R152 ;  /* 0x00000000981e72ca */ /* 0x000fe200000e0000 */
[----:B------:R-:W-:Y:S01]  /*178b0*/  IMAD.MOV.U32 R21, RZ, RZ, 0x40000040 ;  /* 0x40000040ff157424 */ /* 0x000fe200078e00ff */
        /* <DEDUP_REMOVED lines=8> */
[----:B------:R-:W-:Y:S01]  /*17940*/  UMOV UR20, UR52 ;  /* 0x0000003400147c82 */ /* 0x000fe20008000000 */
[----:B------:R-:W-:Y:S01]  /*17950*/  QGMMA.64x64x32.F32.E4M3.E4M3 R152, gdesc[UR12], RZ, !UPT, gsb0 ;  /* 0x00e000000c9879f3 */ /* 0x000fe2000c0008ff */
[----:B------:R-:W-:Y:S01]  /*17960*/  R2UR UR9, R197 ;  /* 0x00000000c50972ca */ /* 0x000fe200000e0000 */
[----:B------:R-:W-:Y:S01]  /*17970*/  UMOV UR21, UR53 ;  /* 0x0000003500157c82 */ /* 0x000fe20008000000 */
[----:B------:R-:W-:Y:S01]  /*17980*/  R2UR UR6, R14 ;  /* 0x000000000e0672ca */ /* 0x000fe200000e0000 */
[----:B------:R-:W-:Y:S01]  /*17990*/  VIADD R14, R6, 0x200 ;  /* 0x00000200060e7836 */ /* 0x000fe20000000000 */
        /* <DEDUP_REMOVED lines=14> */
[----:B------:R-:W-:Y:S01]  /*17a80*/  R2UR UR26, R20 ;  /* 0x00000000141a72ca */ /* 0x000fe200000e0000 */
[----:B------:R-:W-:Y:S01]  /*17a90*/  UMOV UR33, UR41 ;  /* 0x0000002900217c82 */ /* 0x000fe20008000000 */
[----:B------:R-:W-:Y:S01]  /*17aa0*/  R2UR UR27, R21 ;  /* 0x00000000151b72ca */ /* 0x000fe200000e0000 */
[----:B------:R-:W2:Y:S01]  /*17ab0*/  S2R R205, SR_TID.X ;  /* 0x0000000000cd7919 */ /* 0x000ea20000002100 */
[----:B------:R-:W-:-:S02]  /*17ac0*/  IADD3 R6, R6, 0x206, RZ ;  /* 0x0000020606067810 */ /* 0x000fc40007ffe0ff */
[----:B------:R-:W-:Y:S02]  /*17ad0*/  R2UR UR35, R7 ;  /* 0x00000000072372ca */ /* 0x000fe400000e0000 */
[----:B------:R-:W-:Y:S02]  /*17ae0*/  R2UR UR34, R6 ;  /* 0x00000000062272ca */ /* 0x000fe400000e0000 */
        /* <DEDUP_REMOVED lines=27> */
.L_x_1963:
        /* <DEDUP_REMOVED lines=17> */
[----:B------:R-:W-:Y:S01]  /*17db0*/  FMUL.FTZ R172, R2, R181 ;  /* 0x000000b502ac7220 */ /* 0x000fe20000410000 */
[----:B------:R-:W-:-:S04]  /*17dc0*/  UMOV UR38, UR55 ;  /* 0x0000003700267c82 */ /* 0x000fc80008000000 */
        /* <DEDUP_REMOVED lines=27> */
[----:B----4-:R-:W-:-:S04]  /*17f80*/  FMNMX.FTZ R6, R168, R6, !PT ;  /* 0x00000006a8067209 */ /* 0x010fc80007810000 */
[----:B-----5:R-:W-:-:S04]  /*17f90*/  FMNMX.FTZ R6, R169, R6, !PT ;  /* 0x00000006a9067209 */ /* 0x020fc80007810000 */
[----:B---3--:R-:W-:-:S05]  /*17fa0*/  FMNMX.FTZ R6, R172, R6, !PT ;  /* 0x00000006ac067209 */ /* 0x008fca0007810000 */
        /* <DEDUP_REMOVED lines=25> */
[----:B------:R-:W-:Y:S01]  /*18140*/  FFMA.FTZ R13, R172, UR38, -R13 ;  /* 0x00000026ac0d7c23 */ /* 0x000fe2000801080d */
[----:B------:R-:W-:-:S03]  /*18150*/  FMUL.FTZ R172, R2, R179 ;  /* 0x000000b302ac7220 */ /* 0x000fc60000410000 */
[----:B------:R-:W-:Y:S01]  /*18160*/  MUFU.EX2 R15, R15 ;  /* 0x0000000f000f7308 */ /* 0x000fe20000000800 */
[-C--:B---3--:R-:W-:Y:S01]  /*18170*/  FMUL.FTZ R24, R24, R173.reuse ;  /* 0x000000ad18187220 */ /* 0x088fe20000410000 */
[-C--:B------:R-:W-:Y:S01]  /*18180*/  FMUL.FTZ R25, R25, R173.reuse ;  /* 0x000000ad19197220 */ /* 0x080fe20000410000 */
[-C--:B------:R-:W-:Y:S01]  /*18190*/  FMUL.FTZ R28, R28, R173.reuse ;  /* 0x000000ad1c1c7220 */ /* 0x080fe20000410000 */
[-C--:B------:R-:W-:Y:S01]  /*181a0*/  FMUL.FTZ R29, R29, R173.reuse ;  /* 0x000000ad1d1d7220 */ /* 0x080fe20000410000 */
[-C--:B------:R-:W-:Y:S01]  /*181b0*/  FMUL.FTZ R32, R32, R173.reuse ;  /* 0x000000ad20207220 */ /* 0x080fe20000410000 */
[-C--:B------:R-:W-:Y:S01]  /*181c0*/  FMUL.FTZ R33, R33, R173.reuse ;  /* 0x000000ad21217220 */ /* 0x080fe20000410000 */
[----:B------:R-:W-:Y:S01]  /*181d0*/  FMUL.FTZ R36, R36, R173 ;  /* 0x000000ad24247220 */ /* 0x000fe20000410000 */
[----:B------:R-:W3:Y:S01]  /*181e0*/  MUFU.EX2 R20, R20 ;  /* 0x0000001400147308 */ /* 0x000ee20000000800 */
[----:B----4-:R-:W-:-:S01]  /*181f0*/  FFMA.FTZ R3, R173, R3, R7 ;  /* 0x00000003ad037223 */ /* 0x010fc20000010007 */
[-C--:B------:R-:W-:Y:S01]  /*18200*/  FMUL.FTZ R37, R37, R173.reuse ;  /* 0x000000ad25257220 */ /* 0x080fe20000410000 */
[-C--:B------:R-:W-:Y:S01]  /*18210*/  FMUL.FTZ R40, R40, R173.reuse ;  /* 0x000000ad28287220 */ /* 0x080fe20000410000 */
[-C--:B------:R-:W-:Y:S01]  /*18220*/  FMUL.FTZ R41, R41, R173.reuse ;  /* 0x000000ad29297220 */ /* 0x080fe20000410000 */
[-C--:B------:R-:W-:Y:S01]  /*18230*/  FMUL.FTZ R44, R44, R173.reuse ;  /* 0x000000ad2c2c7220 */ /* 0x080fe20000410000 */
[-C--:B------:R-:W-:Y:S01]  /*18240*/  FMUL.FTZ R45, R45, R173.reuse ;  /* 0x000000ad2d2d7220 */ /* 0x080fe20000410000 */
[-C--:B------:R-:W-:Y:S01]  /*18250*/  FMUL.FTZ R48, R48, R173.reuse ;  /* 0x000000ad30307220 */ /* 0x080fe20000410000 */
[----:B------:R-:W4:Y:S01]  /*18260*/  MUFU.EX2 R14, R14 ;  /* 0x0000000e000e7308 */ /* 0x000f220000000800 */
        /* <DEDUP_REMOVED lines=8> */
[----:B---3--:R-:W-:Y:S01]  /*182f0*/  F2FP.SATFINITE.E4M3.F32.PACK_AB_MERGE_C R152, R20, R15, RZ ;  /* 0x0000000f1498723e */ /* 0x008fe200048070ff */
        /* <DEDUP_REMOVED lines=8> */
[----:B------:R-:W-:Y:S01]  /*18380*/  F2FP.SATFINITE.E4M3.F32.PACK_AB_MERGE_C R152, R14, R7, R152 ;  /* 0x000000070e98723e */ /* 0x000fe20004807098 */
[C---:B------:R-:W-:Y:S01]  /*18390*/  FMUL.FTZ R14, R2.reuse, R154 ;  /* 0x0000009a020e7220 */ /* 0x040fe20000410000 */
[----:B------:R-:W-:Y:S01]  /*183a0*/  FMUL.FTZ R154, R2, R159 ;  /* 0x0000009f029a7220 */ /* 0x000fe20000410000 */
[----:B------:R-:W-:-:S01]  /*183b0*/  FADD.FTZ R3, R15, R3 ;  /* 0x000000030f037221 */ /* 0x000fc20000010000 */
[C---:B------:R-:W-:Y:S01]  /*183c0*/  FMUL.FTZ R15, R2.reuse, R155 ;  /* 0x0000009b020f7220 */ /* 0x040fe20000410000 */
[C---:B------:R-:W-:Y:S01]  /*183d0*/  FMUL.FTZ R155, R2.reuse, R162 ;  /* 0x000000a2029b7220 */ /* 0x040fe20000410000 */
[----:B------:R-:W-:Y:S01]  /*183e0*/  FMUL.FTZ R159, R2, R166 ;  /* 0x000000a6029f7220 */ /* 0x000fe20000410000 */
[----:B------:R-:W4:Y:S01]  /*183f0*/  MUFU.TANH R14, R14 ;  /* 0x0000000e000e7308 */ /* 0x000f220000002400 */
[----:B------:R-:W-:-:S01]  /*18400*/  FADD.FTZ R3, R20, R3 ;  /* 0x0000000314037221 */ /* 0x000fc20000010000 */
[C---:B------:R-:W-:Y:S01]  /*18410*/  FMUL.FTZ R20, R2.reuse, R158 ;  /* 0x0000009e02147220 */ /* 0x040fe20000410000 */
[C---:B------:R-:W-:Y:S01]  /*18420*/  FMUL.FTZ R158, R2.reuse, R163 ;  /* 0x000000a3029e7220 */ /* 0x040fe20000410000 */
        /* <DEDUP_REMOVED lines=8> */
[----:B------:R-:W-:Y:S01]  /*184b0*/  FMUL.FTZ R175, R2, R183 ;  /* 0x000000b702af7220 */ /* 0x000fe20000410000 */
[----:B---3--:R-:W-:-:S01]  /*184c0*/  FADD.FTZ R3, R21, R3 ;  /* 0x0000000315037221 */ /* 0x008fc20000010000 */
        /* <DEDUP_REMOVED lines=64> */
[----:B------:R-:W-:-:S03]  /*188d0*/  FMNMX.FTZ R7, R172, R7, !PT ;  /* 0x00000007ac077209 */ /* 0x000fc60007810000 */
[----:B------:R4:W-:Y:S01]  /*188e0*/  MUFU.EX2 R178, R153 ;  /* 0x0000009900b27308 */ /* 0x0009e20000000800 */
[----:B-----5:R-:W-:-:S07]  /*188f0*/  FMNMX.FTZ R7, R174, R7, !PT ;  /* 0x00000007ae077209 */ /* 0x020fce0007810000 */
[----:B------:R-:W5:Y:S01]  /*18900*/  MUFU.EX2 R176, R176 ;  /* 0x000000b000b07308 */ /* 0x000f620000000800 */
[----:B---3--:R-:W-:Y:S01]  /*18910*/  FMNMX.FTZ R177, R175, R7, !PT ;  /* 0x00000007afb17209 */ /* 0x008fe20007810000 */
[----:B----4-:R-:W-:-:S04]  /*18920*/  IMAD.U32 R153, RZ, RZ, UR38 ;  /* 0x00000026ff997e24 */ /* 0x010fc8000f8e00ff */
[----:B------:R-:W3:Y:S02]  /*18930*/  SHFL.BFLY PT, R7, R177, 0x2, 0x1f ;  /* 0x0c401f00b1077f89 */ /* 0x000ee400000e0000 */
[----:B------:R-:W4:Y:S08]  /*18940*/  MUFU.EX2 R156, R156 ;  /* 0x0000009c009c7308 */ /* 0x000f300000000800 */
[----:B------:R-:W0:Y:S01]  /*18950*/  MUFU.EX2 R157, R157 ;  /* 0x0000009d009d7308 */ /* 0x000e220000000800 */
[----:B-----5:R-:W-:-:S04]  /*18960*/  FADD.FTZ R3, R176, R3 ;  /* 0x00000003b0037221 */ /* 0x020fc80000010000 */
[----:B------:R-:W-:-:S03]  /*18970*/  FADD.FTZ R3, R178, R3 ;  /* 0x00000003b2037221 */ /* 0x000fc60000010000 */
[----:B------:R-:W5:Y:S01]  /*18980*/  MUFU.EX2 R160, R160 ;  /* 0x000000a000a07308 */ /* 0x000f620000000800 */
[----:B----4-:R-:W-:-:S01]  /*18990*/  FADD.FTZ R3, R156, R3 ;  /* 0x000000039c037221 */ /* 0x010fc20000010000 */
[----:B------:R-:W-:Y:S02]  /*189a0*/  F2FP.SATFINITE.E4M3.F32.PACK_AB_MERGE_C R156, R156, R178, RZ ;  /* 0x000000b29c9c723e */ /* 0x000fe400048070ff */
[----:B---3--:R-:W-:-:S04]  /*189b0*/  FMNMX.FTZ R177, R177, R7, !PT ;  /* 0x00000007b1b17209 */ /* 0x008fc80007810000 */
[----:B------:R-:W3:Y:S01]  /*189c0*/  MUFU.EX2 R161, R161 ;  /* 0x000000a100a17308 */ /* 0x000ee20000000800 */
[----:B0-----:R-:W-:-:S01]  /*189d0*/  FADD.FTZ R3, R157, R3 ;  /* 0x000000039d037221 */ /* 0x001fc20000010000 */
[----:B------:R-:W0:Y:S06]  /*189e0*/  SHFL.BFLY PT, R7, R177, 0x1, 0x1f ;  /* 0x0c201f00b1077f89 */ /* 0x000e2c00000e0000 */
[----:B------:R-:W4:Y:S01]  /*189f0*/  MUFU.EX2 R164, R164 ;  /* 0x000000a400a47308 */ /* 0x000f220000000800 */
[----:B-----5:R-:W-:-:S07]  /*18a00*/  FADD.FTZ R3, R160, R3 ;  /* 0x00000003a0037221 */ /* 0x020fce0000010000 */
[----:B------:R-:W5:Y:S01]  /*18a10*/  MUFU.EX2 R165, R165 ;  /* 0x000000a500a57308 */ /* 0x000f620000000800 */
[----:B---3--:R-:W-:-:S07]  /*18a20*/  FADD.FTZ R3, R161, R3 ;  /* 0x00000003a1037221 */ /* 0x008fce0000010000 */
[----:B------:R-:W3:Y:S01]  /*18a30*/  MUFU.EX2 R168, R168 ;  /* 0x000000a800a87308 */ /* 0x000ee20000000800 */
[----:B----4-:R-:W-:-:S01]  /*18a40*/  FADD.FTZ R3, R164, R3 ;  /* 0x00000003a4037221 */ /* 0x010fc20000010000 */
[----:B0-----:R-:W-:-:S05]  /*18a50*/  FMNMX.FTZ R7, R177, R7, !PT ;  /* 0x00000007b1077209 */ /* 0x001fca0007810000 */
[C---:B------:R-:W-:Y:S01]  /*18a60*/  FADD.FTZ R177, -R7.reuse, R12 ;  /* 0x0000000c07b17221 */ /* 0x040fe20000010100 */
[----:B------:R-:W-:-:S01]  /*18a70*/  FFMA.FTZ R12, R7, R153, -8 ;  /* 0xc1000000070c7423 */ /* 0x000fc20000010099 */
[----:B------:R-:W0:Y:S01]  /*18a80*/  MUFU.EX2 R169, R169 ;  /* 0x000000a900a97308 */ /* 0x000e220000000800 */
[----:B-----5:R-:W-:-:S01]  /*18a90*/  FADD.FTZ R3, R165, R3 ;  /* 0x00000003a5037221 */ /* 0x020fc20000010000 */
[----:B------:R-:W-:Y:S01]  /*18aa0*/  FMUL.FTZ R153, R177, UR38 ;  /* 0x00000026b1997c20 */ /* 0x000fe20008410000 */
        /* <DEDUP_REMOVED lines=14> */
[----:B------:R-:W-:-:S01]  /*18b90*/  FFMA.FTZ R171, R171, UR38, -R12 ;  /* 0x00000026abab7c23 */ /* 0x000fc2000801080c */
[--C-:B------:R-:W-:Y:S01]  /*18ba0*/  FFMA.FTZ R172, R172, UR38, -R12.reuse ;  /* 0x00000026acac7c23 */ /* 0x100fe2000801080c */
[----:B------:R-:W-:-:S01]  /*18bb0*/  FFMA.FTZ R174, R174, UR38, -R12 ;  /* 0x00000026aeae7c23 */ /* 0x000fc2000801080c */
[----:B------:R-:W-:Y:S01]  /*18bc0*/  FFMA.FTZ R12, R175, UR38, -R12 ;  /* 0x00000026af0c7c23 */ /* 0x000fe2000801080c */
[----:B---3--:R-:W-:-:S03]  /*18bd0*/  FADD.FTZ R3, R168, R3 ;  /* 0x00000003a8037221 */ /* 0x008fc60000010000 */
[----:B------:R-:W3:Y:S01]  /*18be0*/  MUFU.EX2 R15, R15 ;  /* 0x0000000f000f7308 */ /* 0x000ee20000000800 */
[----:B0-----:R-:W-:-:S01]  /*18bf0*/  FADD.FTZ R3, R169, R3 ;  /* 0x00000003a9037221 */ /* 0x001fc20000010000 */
[-C--:B----4-:R-:W-:Y:S01]  /*18c00*/  FMUL.FTZ R26, R26, R158.reuse ;  /* 0x0000009e1a1a7220 */ /* 0x090fe20000410000 */
[-C--:B------:R-:W-:Y:S01]  /*18c10*/  FMUL.FTZ R27, R27, R158.reuse ;  /* 0x0000009e1b1b7220 */ /* 0x080fe20000410000 */
[-C--:B------:R-:W-:Y:S01]  /*18c20*/  FMUL.FTZ R30, R30, R158.reuse ;  /* 0x0000009e1e1e7220 */ /* 0x080fe20000410000 */
[-C--:B------:R-:W-:Y:S01]  /*18c30*/  FMUL.FTZ R31, R31, R158.reuse ;  /* 0x0000009e1f1f7220 */ /* 0x080fe20000410000 */
[-C--:B------:R-:W-:Y:S01]  /*18c40*/  FMUL.FTZ R34, R34, R158.reuse ;  /* 0x0000009e22227220 */ /* 0x080fe20000410000 */
[----:B------:R-:W-:Y:S01]  /*18c50*/  FMUL.FTZ R35, R35, R158 ;  /* 0x0000009e23237220 */ /* 0x000fe20000410000 */
[----:B------:R-:W0:Y:S01]  /*18c60*/  MUFU.EX2 R20, R20 ;  /* 0x0000001400147308 */ /* 0x000e220000000800 */
[----:B-----5:R-:W-:-:S01]  /*18c70*/  FFMA.FTZ R0, R158, R0, R14 ;  /* 0x000000009e007223 */ /* 0x020fc2000001000e */
[-C--:B------:R-:W-:Y:S01]  /*18c80*/  FMUL.FTZ R38, R38, R158.reuse ;  /* 0x0000009e26267220 */ /* 0x080fe20000410000 */
[-C--:B------:R-:W-:Y:S01]  /*18c90*/  FMUL.FTZ R39, R39, R158.reuse ;  /* 0x0000009e27277220 */ /* 0x080fe20000410000 */
        /* <DEDUP_REMOVED lines=21> */
[----:B----4-:R-:W-:-:S01]  /*18df0*/  FADD.FTZ R0, R154, R0 ;  /* 0x000000009a007221 */ /* 0x010fc20000010000 */
[----:B------:R-:W-:Y:S01]  /*18e00*/  F2FP.SATFINITE.E4M3.F32.PACK_AB_MERGE_C R153, R154, R20, RZ ;  /* 0x000000149a99723e */ /* 0x000fe200048070ff */
[-C--:B------:R-:W-:Y:S01]  /*18e10*/  FMUL.FTZ R74, R74, R158.reuse ;  /* 0x0000009e4a4a7220 */ /* 0x080fe20000410000 */
[----:B------:R-:W-:Y:S01]  /*18e20*/  F2FP.SATFINITE.E4M3.F32.PACK_AB_MERGE_C R154, R176, R21, R156 ;  /* 0x00000015b09a723e */ /* 0x000fe2000480709c */
[----:B------:R-:W-:Y:S01]  /*18e30*/  FMUL.FTZ R75, R75, R158 ;  /* 0x0000009e4b4b7220 */ /* 0x000fe20000410000 */
[----:B------:R-:W-:Y:S01]  /*18e40*/  F2FP.SATFINITE.E4M3.F32.PACK_AB_MERGE_C R153, R15, R14, R153 ;  /* 0x0000000e0f99723e */ /* 0x000fe20004807099 */
[----:B------:R-:W-:Y:S01]  /*18e50*/  IMAD.U32 R15, RZ, RZ, UR39 ;  /* 0x00000027ff0f7e24 */ /* 0x000fe2000f8e00ff */
[----:B------:R-:W4:Y:S01]  /*18e60*/  MUFU.EX2 R159, R159 ;  /* 0x0000009f009f7308 */ /* 0x000f220000000800 */
        /* <DEDUP_REMOVED lines=25> */
[----:B------:R-:W-:Y:S01]  /*19000*/  F2FP.SATFINITE.E4M3.F32.PACK_AB_MERGE_C R14, R162, R159, RZ ;  /* 0x0000009fa20e723e */ /* 0x000fe200048070ff */
[-C--:B------:R-:W-:Y:S01]  /*19010*/  FMUL.FTZ R110, R110, R158.reuse ;  /* 0x0000009e6e6e7220 */ /* 0x080fe20000410000 */
[-C--:B------:R-:W-:Y:S01]  /*19020*/  FMUL.FTZ R111, R111, R158.reuse ;  /* 0x0000009e6f6f7220 */ /* 0x080fe20000410000 */
[----:B------:R-:W-:Y:S01]  /*19030*/  FMUL.FTZ R114, R114, R158 ;  /* 0x0000009e72727220 */ /* 0x000fe20000410000 */
[----:B------:R-:W-:Y:S01]  /*19040*/  F2FP.SATFINITE.E4M3.F32.PACK_AB_MERGE_C R155, R177, R155, R14 ;  /* 0x0000009bb19b723e */ /* 0x000fe2000480700e */
[----:B------:R-:W-:Y:S01]  /*19050*/  VIADD R14, R5, 0x28440 ;  /* 0x00028440050e7836 */ /* 0x000fe20000000000 */
[----:B------:R-:W3:Y:S01]  /*19060*/  MUFU.EX2 R167, R167 ;  /* 0x000000a700a77308 */ /* 0x000ee20000000800 */
[----:B0-----:R-:W-:-:S01]  /*19070*/  FADD.FTZ R0, R163, R0 ;  /* 0x00000000a3007221 */ /* 0x001fc20000010000 */
[-C--:B------:R-:W-:Y:S01]  /*19080*/  FMUL.FTZ R115, R115, R158.reuse ;  /* 0x0000009e73737220 */ /* 0x080fe20000410000 */
[-C--:B------:R-:W-:Y:S01]  /*19090*/  FMUL.FTZ R118, R118, R158.reuse ;  /* 0x0000009e76767220 */ /* 0x080fe20000410000 */
[----:B------:R-:W-:Y:S01]  /*190a0*/  PRMT R14, R15, 0x654, R14 ;  /* 0x000006540f0e7816 */ /* 0x000fe2000000000e */
[-C--:B------:R-:W-:Y:S01]  /*190b0*/  FMUL.FTZ R119, R119, R158.reuse ;  /* 0x0000009e77777220 */ /* 0x080fe20000410000 */
[-C--:B------:R-:W-:Y:S01]  /*190c0*/  FMUL.FTZ R122, R122, R158.reuse ;  /* 0x0000009e7a7a7220 */ /* 0x080fe20000410000 */
[----:B------:R-:W-:Y:S01]  /*190d0*/  FMUL.FTZ R123, R123, R158 ;  /* 0x0000009e7b7b7220 */ /* 0x000fe20000410000 */
[----:B------:R-:W0:Y:S01]  /*190e0*/  MUFU.EX2 R170, R170 ;  /* 0x000000aa00aa7308 */ /* 0x000e220000000800 */
[----:B----4-:R-:W-:-:S01]  /*190f0*/  FADD.FTZ R0, R166, R0 ;  /* 0x00000000a6007221 */ /* 0x010fc20000010000 */
[----:B------:R4:W-:Y:S01]  /*19100*/  SYNCS.ARRIVE.TRANS64.RED.A1T0 RZ, [R14+URZ], RZ ;  /* 0x000000ff0eff79a7 */ /* 0x0009e2000810043f */
[-C--:B------:R-:W-:Y:S01]  /*19110*/  FMUL.FTZ R126, R126, R158.reuse ;  /* 0x0000009e7e7e7220 */ /* 0x080fe20000410000 */
[-C--:B------:R-:W-:Y:S01]  /*19120*/  FMUL.FTZ R127, R127, R158.reuse ;  /* 0x0000009e7f7f7220 */ /* 0x080fe20000410000 */
[-C--:B------:R-:W-:Y:S01]  /*19130*/  FMUL.FTZ R130, R130, R158.reuse ;  /* 0x0000009e82827220 */ /* 0x080fe20000410000 */
[-C--:B------:R-:W-:Y:S01]  /*19140*/  FMUL.FTZ R131, R131, R158.reuse ;  /* 0x0000009e83837220 */ /* 0x080fe20000410000 */
[----:B------:R-:W-:Y:S01]  /*19150*/  FMUL.FTZ R134, R134, R158 ;  /* 0x0000009e86867220 */ /* 0x000fe20000410000 */
[----:B------:R-:W5:Y:S01]  /*19160*/  MUFU.EX2 R171, R171 ;  /* 0x000000ab00ab7308 */ /* 0x000f620000000800 */
        /* <DEDUP_REMOVED lines=11> */
[-C--:B------:R-:W-:Y:S01]  /*19220*/  FMUL.FTZ R150, R150, R158.reuse ;  /* 0x0000009e96967220 */ /* 0x080fe20000410000 */
[----:B------:R-:W-:Y:S01]  /*19230*/  FMUL.FTZ R151, R151, R158 ;  /* 0x0000009e97977220 */ /* 0x000fe20000410000 */
[----:B------:R-:W-:-:S02]  /*19240*/  F2FP.SATFINITE.E4M3.F32.PACK_AB_MERGE_C R157, R166, R163, R157 ;  /* 0x000000a3a69d723e */ /* 0x000fc4000480709d */
[----:B------:R-:W0:Y:S01]  /*19250*/  MUFU.EX2 R13, R13 ;  /* 0x0000000d000d7308 */ /* 0x000e220000000800 */
[----:B-----5:R-:W-:-:S07]  /*19260*/  FADD.FTZ R0, R171, R0 ;  /* 0x00000000ab007221 */ /* 0x020fce0000010000 */
[----:B------:R-:W5:Y:S01]  /*19270*/  MUFU.EX2 R174, R174 ;  /* 0x000000ae00ae7308 */ /* 0x000f620000000800 */
[----:B---3--:R-:W-:-:S07]  /*19280*/  FADD.FTZ R0, R172, R0 ;  /* 0x00000000ac007221 */ /* 0x008fce0000010000 */
[----:B------:R-:W3:Y:S01]  /*19290*/  MUFU.EX2 R12, R12 ;  /* 0x0000000c000c7308 */ /* 0x000ee20000000800 */
[----:B0-----:R-:W-:-:S01]  /*192a0*/  FADD.FTZ R3, R13, R3 ;  /* 0x000000030d037221 */ /* 0x001fc20000010000 */
[----:B------:R-:W-:-:S04]  /*192b0*/  F2FP.SATFINITE.E4M3.F32.PACK_AB_MERGE_C R13, R13, R169, RZ ;  /* 0x000000a90d0d723e */ /* 0x000fc800048070ff */
[----:B------:R-:W-:Y:S01]  /*192c0*/  F2FP.SATFINITE.E4M3.F32.PACK_AB_MERGE_C R158, R168, R165, R13 ;  /* 0x000000a5a89e723e */ /* 0x000fe2000480700d */
[----:B-----5:R-:W-:-:S01]  /*192d0*/  FADD.FTZ R0, R174, R0 ;  /* 0x00000000ae007221 */ /* 0x020fc20000010000 */
[----:B---3--:R-:W-:-:S03]  /*192e0*/  F2FP.SATFINITE.E4M3.F32.PACK_AB_MERGE_C R159, R12, R174, RZ ;  /* 0x000000ae0c9f723e */ /* 0x008fc600048070ff */
[----:B------:R-:W-:Y:S01]  /*192f0*/  FADD.FTZ R0, R12, R0 ;  /* 0x000000000c007221 */ /* 0x000fe20000010000 */
[----:B------:R-:W-:Y:S01]  /*19300*/  F2FP.SATFINITE.E4M3.F32.PACK_AB_MERGE_C R159, R172, R171, R159 ;  /* 0x000000abac9f723e */ /* 0x000fe2000480709f */
[----:B----4-:R-:W-:Y:S06]  /*19310*/  @!P0 BRA `(.L_x_1964) ;  /* 0x0000000000048947 */ /* 0x010fec0003800000 */
[----:B------:R-:W-:Y:S01]  /*19320*/  BPT.TRAP 0x1 ;  /* 0x000000040000795c */ /* 0x000fe20000300000 */
.L_x_1964:
[----:B------:R0:W3:Y:S01]  /*19330*/  SYNCS.PHASECHK.TRANS64.TRYWAIT P2, [R5+URZ+0x28450], R10 ;  /* 0x0284500a050075a7 */ /* 0x0000e2000804017f */
[----:B------:R-:W-:Y:S05]  /*19340*/  @!P0 BRA `(.L_x_1965) ;  /* 0x0000000000048947 */ /* 0x000fea0003800000 */
[----:B------:R-:W-:Y:S01]  /*19350*/  BPT.TRAP 0x1 ;  /* 0x000000040000795c */ /* 0x000fe20000300000 */
.L_x_1965:
[----:B------:R-:W-:Y:S04]  /*19360*/  BSSY B0, `(.L_x_1966) ;  /* 0x0000004000007945 */ /* 0x000fe80003800000 */
[----:B---3--:R-:W-:Y:S05]  /*19370*/  @P2 BRA `(.L_x_1967) ;  /* 0x0000000000082947 */ /* 0x008fea0003800000 */
[----:B------:R-:W3:Y:S02]  /*19380*/  SYNCS.PHASECHK.TRANS64.TRYWAIT P2, [R5+URZ+0x28450], R10 ;  /* 0x0284500a050075a7 */ /* 0x000ee4000804017f */
[----:B---3--:R-:W-:Y:S05]  /*19390*/  @!P2 BRA `(.L_x_1968) ;  /* 0x000001440090a947 */ /* 0x008fea0003800000 */
.L_x_1967:
[----:B------:R-:W-:Y:S05]  /*193a0*/  BSYNC B0 ;  /* 0x0000000000007941 */ /* 0x000fea0003800000 */
.L_x_1966:
[----:B------:R-:W4:Y:S01]  /*193b0*/  S2R R12, SR_TID.X ;  /* 0x00000000000c7919 */ /* 0x000f220000002100 */
[----:B01-3--:R-:W-:Y:S01]  /*193c0*/  LEA R10, R11, UR43, 0xa ;  /* 0x0000002b0b0a7c11 */ /* 0x00bfe2000f8e50ff */
[----:B------:R-:W-:Y:S01]  /*193d0*/  IMAD.MOV.U32 R11, RZ, RZ, -0x7fffffe0 ;  /* 0x80000020ff0b7424 */ /* 0x000fe200078e00ff */
[----:B------:R-:W-:Y:S05]  /*193e0*/  WARPSYNC.ALL ;  /* 0x0000000000007948 */ /* 0x000fea0003800000 */
[----:B------:R-:W-:Y:S02]  /*193f0*/  R2UR UR7, R11 ;  /* 0x000000000b0772ca */ /* 0x000fe400000e0000 */
[C---:B------:R-:W-:Y:S01]  /*19400*/  R2UR UR6, R10.reuse ;  /* 0x000000000a0672ca */ /* 0x040fe200000e0000 */
[----:B------:R-:W-:Y:S01]  /*19410*/  VIADD R10, R10, 0x2 ;  /* 0x000000020a0a7836 */ /* 0x000fe20000000000 */
[----:B----4-:R-:W-:-:S05]  /*19420*/  SHF.R.U32.HI R12, RZ, 0x7, R12 ;  /* 0x00000007ff0c7819 */ /* 0x010fca000001160c */
[----:B------:R-:W-:-:S05]  /*19430*/  VIADD R11, R12, 0x8 ;  /* 0x000000080c0b7836 */ /* 0x000fca0000000000 */
[----:B------:R0:W-:Y:S02]  /*19440*/  BAR.SYNC.DEFER_BLOCKING R11, 0x100 ;  /* 0x0004000b0000751d */ /* 0x0001e40000010000 */
[----:B0-----:R-:W-:-:S04]  /*19450*/  IMAD.MOV.U32 R11, RZ, RZ, -0x7fffffe0 ;  /* 0x80000020ff0b7424 */ /* 0x001fc800078e00ff */
        /* <DEDUP_REMOVED lines=11> */
.L_x_1969:
[----:B------:R-:W-:Y:S01]  /*19510*/  IMAD.U32 R10, RZ, RZ, UR39 ;  /* 0x00000027ff0a7e24 */ /* 0x000fe2000f8e00ff */
[----:B------:R-:W-:Y:S01]  /*19520*/  IADD3 R5, R5, 0x28460, RZ ;  /* 0x0002846005057810 */ /* 0x000fe20007ffe0ff */
[----:B------:R-:W-:Y:S02]  /*19530*/  IMAD.MOV.U32 R12, RZ, RZ, R7 ;  /* 0x000000ffff0c7224 */ /* 0x000fe400078e0007 */
[----:B------:R-:W-:Y:S01]  /*19540*/  IMAD.MOV.U32 R13, RZ, RZ, R6 ;  /* 0x000000ffff0d7224 */ /* 0x000fe200078e0006 */
[----:B------:R-:W-:-:S04]  /*19550*/  PRMT R5, R10, 0x654, R5 ;  /* 0x000006540a057816 */ /* 0x000fc80000000005 */
[----:B------:R0:W-:Y:S01]  /*19560*/  SYNCS.ARRIVE.TRANS64.RED.A1T0 RZ, [R5+URZ], RZ ;  /* 0x000000ff05ff79a7 */ /* 0x0001e2000810043f */
[----:B------:R-:W-:Y:S05]  /*19570*/  @P1 BRA `(.L_x_1970) ;  /* 0xffffffe000441947 */ /* 0x000fea000383ffff */
[----:B0-----:R-:W-:-:S07]  /*19580*/  IMAD.MOV.U32 R5, RZ, RZ, R9 ;  /* 0x000000ffff057224 */ /* 0x001fce00078e0009 */
.L_x_1958:
[----:B------:R-:W-:-:S13]  /*19590*/  ISETP.GE.AND P1, PT, R5, R204, PT ;  /* 0x000000cc0500720c */ /* 0x000fda0003f26270 */
[----:B------:R-:W-:Y:S05]  /*195a0*/  @!P1 BRA `(.L_x_1971) ;  /* 0x0000002800549947 */ /* 0x000fea0003800000 */
[----:B------:R-:W-:Y:S02]  /*195b0*/  IMAD.MOV.U32 R11, RZ, RZ, R7 ;  /* 0x000000ffff0b7224 */ /* 0x000fe400078e0007 */
[----:B------:R-:W-:-:S07]  /*195c0*/  IMAD.MOV.U32 R205, RZ, RZ, R6 ;  /* 0x000000ffffcd7224 */ /* 0x000fce00078e0006 */
.L_x_1991:
[----:B------:R-:W-:Y:S01]  /*195d0*/  VIADD R23, R23, 0x1 ;  /* 0x0000000117177836 */ /* 0x000fe20000000000 */
[----:B------:R-:W-:Y:S05]  /*195e0*/  YIELD ;  /* 0x0000000000007946 */ /* 0x000fea0003800000 */
[----:B------:R-:W-:-:S04]  /*195f0*/  ISETP.NE.AND P1, PT, R23, 0x2, PT ;  /* 0x000000021700780c */ /* 0x000fc80003f25270 */
[----:B------:R-:W-:Y:S02]  /*19600*/  SEL R9, R23, RZ, P1 ;  /* 0x000000ff17097207 */ /* 0x000fe40000800000 */
[----:B--23--:R-:W-:-:S03]  /*19610*/  SEL R4, RZ, 0x1, P1 ;  /* 0x00000001ff047807 */ /* 0x00cfc60000800000 */
[----:B------:R-:W-:Y:S01]  /*19620*/  IMAD.MOV.U32 R23, RZ, RZ, R9 ;  /* 0x000000ffff177224 */ /* 0x000fe200078e0009 */
[----:B------:R-:W-:Y:S01]  /*19630*/  LOP3.LUT R186, R186, R4, RZ, 0x3c, !PT ;  /* 0x00000004baba7212 */ /* 0x000fe200078e3cff */
[----:B0-----:R-:W-:Y:S06]  /*19640*/  @!P0 BRA `(.L_x_1972) ;  /* 0x0000000000048947 */ /* 0x001fec0003800000 */
[----:B------:R-:W-:Y:S01]  /*19650*/  BPT.TRAP 0x1 ;  /* 0x000000040000795c */ /* 0x000fe20000300000 */
.L_x_1972:
[----:B------:R-:W-:Y:S01]  /*19660*/  IMAD R10, R23, 0x8, R22 ;  /* 0x00000008170a7824 */ /* 0x000fe200078e0216 */
[----:B------:R-:W-:-:S04]  /*19670*/  SHF.L.U32 R8, R186, 0x1f, RZ ;  /* 0x0000001fba087819 */ /* 0x000fc800000006ff */
[----:B------:R0:W1:Y:S01]  /*19680*/  SYNCS.PHASECHK.TRANS64.TRYWAIT P1, [R10+URZ+0x28430], R8 ;  /* 0x028430080a0075a7 */ /* 0x000062000802017f */
[----:B------:R-:W-:Y:S05]  /*19690*/  @!P0 BRA `(.L_x_1973) ;  /* 0x0000000000048947 */ /* 0x000fea0003800000 */
[----:B------:R-:W-:Y:S01]  /*196a0*/  BPT.TRAP 0x1 ;  /* 0x000000040000795c */ /* 0x000fe20000300000 */
.L_x_1973:
[----:B------:R-:W-:Y:S01]  /*196b0*/  LEA R6, R23, UR60, 0xa ;  /* 0x0000003c17067c11 */ /* 0x000fe2000f8e50ff */
[----:B------:R-:W-:-:S03]  /*196c0*/  IMAD.MOV.U32 R7, RZ, RZ, 0x40000040 ;  /* 0x40000040ff077424 */ /* 0x000fc600078e00ff */
[C---:B------:R-:W-:Y:S01]  /*196d0*/  IADD3 R4, R6.reuse, 0x4, RZ ;  /* 0x0000000406047810 */ /* 0x040fe20007ffe0ff */
[----:B------:R-:W-:Y:S01]  /*196e0*/  VIADD R12, R6, 0x2 ;  /* 0x00000002060c7836 */ /* 0x000fe20000000000 */
[----:B-1----:R-:W-:Y:S06]  /*196f0*/  @P1 BRA `(.L_x_1974) ;  /* 0x0000000000081947 */ /* 0x002fec0003800000 */
[----:B------:R-:W1:Y:S02]  /*19700*/  SYNCS.PHASECHK.TRANS64.TRYWAIT P1, [R10+URZ+0x28430], R8 ;  /* 0x028430080a0075a7 */ /* 0x000e64000802017f */
[----:B-1----:R-:W-:Y:S05]  /*19710*/  @!P1 BRA `(.L_x_1975) ;  /* 0x0000014000c49947 */ /* 0x002fea0003800000 */
.L_x_1974:
        /* <DEDUP_REMOVED lines=41> */
[----:B------:R-:W-:Y:S01]  /*199b0*/  MOV R7, 0x40000040 ;  /* 0x4000004000077802 */ /* 0x000fe20000000f00 */
        /* <DEDUP_REMOVED lines=31> */
.L_x_1976:
        /* <DEDUP_REMOVED lines=33> */
[----:B------:R-:W-:Y:S02]  /*19dc0*/  IMAD.SHL.U32 R177, R5, 0x40, RZ ;  /* 0x0000004005b17824 */ /* 0x000fe400078e00ff */
[C---:B------:R-:W-:Y:S01]  /*19dd0*/  FMUL.FTZ R178, R2.reuse, R180 ;  /* 0x000000b402b27220 */ /* 0x040fe20000410000 */
[C---:B------:R-:W-:Y:S01]  /*19de0*/  FMUL.FTZ R179, R2.reuse, R181 ;  /* 0x000000b502b37220 */ /* 0x040fe20000410000 */
[C---:B------:R-:W-:Y:S01]  /*19df0*/  FMUL.FTZ R174, R2.reuse, R182 ;  /* 0x000000b602ae7220 */ /* 0x040fe20000410000 */
[----:B------:R-:W3:Y:S01]  /*19e00*/  SHFL.IDX PT, R206, R14, RZ, 0x1c1f ;  /* 0x001c1fff0ece7589 */ /* 0x000ee200000e0000 */
[----:B------:R-:W-:Y:S01]  /*19e10*/  FMUL.FTZ R175, R2, R183 ;  /* 0x000000b702af7220 */ /* 0x000fe20000410000 */
[----:B------:R-:W-:Y:S01]  /*19e20*/  IADD3 R181, -R191, 0x1, -R177 ;  /* 0x00000001bfb57810 */ /* 0x000fe20007ffe9b1 */
[----:B------:R-:W4:Y:S01]  /*19e30*/  MUFU.TANH R15, R15 ;  /* 0x0000000f000f7308 */ /* 0x000f220000002400 */
[----:B------:R-:W-:-:S02]  /*19e40*/  VIADD R6, R10, 0x28440 ;  /* 0x000284400a067836 */ /* 0x000fc40000000000 */
[----:B------:R-:W-:Y:S01]  /*19e50*/  IMAD.U32 R7, RZ, RZ, UR39 ;  /* 0x00000027ff077e24 */ /* 0x000fe2000f8e00ff */
[----:B------:R-:W-:-:S04]  /*19e60*/  IADD3 R181, -R189, R181, R192 ;  /* 0x000000b5bdb57210 */ /* 0x000fc80007ffe1c0 */
[----:B------:R-:W0:Y:S01]  /*19e70*/  MUFU.TANH R152, R152 ;  /* 0x0000009800987308 */ /* 0x000e220000002400 */
[----:B------:R-:W-:Y:S01]  /*19e80*/  PRMT R6, R7, 0x654, R6 ;  /* 0x0000065407067816 */ /* 0x000fe20000000006 */
[C---:B------:R-:W-:Y:S02]  /*19e90*/  VIADD R180, R181.reuse, UR59 ;  /* 0x0000003bb5b47c36 */ /* 0x040fe40008000000 */
[----:B------:R-:W-:Y:S01]  /*19ea0*/  VIADD R181, R181, UR51 ;  /* 0x00000033b5b57c36 */ /* 0x000fe20008000000 */
[----:B------:R0:W-:Y:S03]  /*19eb0*/  SYNCS.ARRIVE.TRANS64.RED.A1T0 RZ, [R6+URZ], RZ ;  /* 0x000000ff06ff79a7 */ /* 0x0001e6000810043f */
[----:B------:R-:W0:Y:S01]  /*19ec0*/  MUFU.TANH R12, R12 ;  /* 0x0000000c000c7308 */ /* 0x000e220000002400 */
[--C-:B---3--:R-:W-:Y:S02]  /*19ed0*/  IMAD.IADD R182, R180, 0x1, R206.reuse ;  /* 0x00000001b4b67824 */ /* 0x108fe400078e02ce */
        /* <DEDUP_REMOVED lines=30> */
[----:B---34-:R-:W-:Y:S05]  /*1a0c0*/  @!P5 BRA `(.L_x_1977) ;  /* 0x000000000058d947 */ /* 0x018fea0003800000 */
[----:B------:R-:W-:Y:S01]  /*1a0d0*/  IADD3 R206, -R189, R192, R206 ;  /* 0x000000c0bdce7210 */ /* 0x000fe20007ffe1ce */
[----:B------:R-:W-:Y:S03]  /*1a0e0*/  BSSY B0, `(.L_x_1978) ;  /* 0x0000010000007945 */ /* 0x000fe60003800000 */
[----:B------:R-:W-:-:S13]  /*1a0f0*/  ISETP.GT.AND P1, PT, R206, -0x1, PT ;  /* 0xffffffffce00780c */ /* 0x000fda0003f24270 */
[----:B------:R-:W-:Y:S05]  /*1a100*/  @P1 BRA `(.L_x_1979) ;  /* 0x0000000000201947 */ /* 0x000fea0003800000 */
[----:B------:R-:W-:Y:S01]  /*1a110*/  IMAD.U32 R226, RZ, RZ, UR54 ;  /* 0x00000036ffe27e24 */ /* 0x000fe2000f8e00ff */
[----:B------:R-:W-:-:S04]  /*1a120*/  LOP3.LUT R206, RZ, R206, RZ, 0x33, !PT ;  /* 0x000000ceffce7212 */ /* 0x000fc800078e33ff */
[----:B------:R-:W-:-:S13]  /*1a130*/  ISETP.NE.AND P1, PT, R226, 0x1, PT ;  /* 0x00000001e200780c */ /* 0x000fda0003f25270 */
[----:B0-----:R-:W0:Y:S02]  /*1a140*/  @P1 LDC.64 R6, c[0x0][0x9e8] ;  /* 0x00027a00ff061b82 */ /* 0x001e240000000a00 */
[----:B0-----:R-:W-:-:S05]  /*1a150*/  @P1 IMAD.HI.U32 R6, R206, R6, RZ ;  /* 0x00000006ce061227 */ /* 0x001fca00078e00ff */
[----:B------:R-:W-:-:S04]  /*1a160*/  @P1 SHF.R.U32.HI R206, RZ, R7, R6 ;  /* 0x00000007ffce1219 */ /* 0x000fc80000011606 */
[----:B------:R-:W-:Y:S01]  /*1a170*/  LOP3.LUT R206, RZ, R206, RZ, 0x33, !PT ;  /* 0x000000ceffce7212 */ /* 0x000fe200078e33ff */
[----:B------:R-:W-:Y:S06]  /*1a180*/  BRA `(.L_x_1980) ;  /* 0x0000000000147947 */ /* 0x000fec0003800000 */
.L_x_1979:
[----:B------:R-:W-:-:S05]  /*1a190*/  IMAD.U32 R226, RZ, RZ, UR54 ;  /* 0x00000036ffe27e24 */ /* 0x000fca000f8e00ff */
[----:B------:R-:W-:-:S13]  /*1a1a0*/  ISETP.NE.AND P1, PT, R226, 0x1, PT ;  /* 0x00000001e200780c */ /* 0x000fda0003f25270 */
[----:B0-----:R-:W0:Y:S02]  /*1a1b0*/  @P1 LDC.64 R6, c[0x0][0x9e8] ;  /* 0x00027a00ff061b82 */ /* 0x001e240000000a00 */
[----:B0-----:R-:W-:-:S05]  /*1a1c0*/  @P1 IMAD.HI.U32 R6, R206, R6, RZ ;  /* 0x00000006ce061227 */ /* 0x001fca00078e00ff */
[----:B------:R-:W-:-:S07]  /*1a1d0*/  @P1 SHF.R.U32.HI R206, RZ, R7, R6 ;  /* 0x00000007ffce1219 */ /* 0x000fce0000011606 */
.L_x_1980:
[----:B------:R-:W-:Y:S05]  /*1a1e0*/  BSYNC B0 ;  /* 0x0000000000007941 */ /* 0x000fea0003800000 */
.L_x_1978:
[----:B------:R-:W-:-:S05]  /*1a1f0*/  IMAD R206, R206, R226, -R177 ;  /* 0x000000e2cece7224 */ /* 0x000fca00078e0ab1 */
[----:B------:R-:W-:-:S04]  /*1a200*/  IADD3 R206, -R191, R206, RZ ;  /* 0x000000cebfce7210 */ /* 0x000fc80007ffe1ff */
[----:B------:R-:W-:Y:S02]  /*1a210*/  VIMNMX R183, R183, R206, !PT ;  /* 0x000000ceb7b77248 */ /* 0x000fe40007fe0100 */
[----:B------:R-:W-:-:S07]  /*1a220*/  VIADDMNMX R182, R206, R226, R182, PT ;  /* 0x000000e2ceb67246 */ /* 0x000fce00038001b6 */
.L_x_1977:
[----:B------:R-:W-:Y:S01]  /*1a230*/  ISETP.GT.AND P1, PT, R5, -0x1, PT ;  /* 0xffffffff0500780c */ /* 0x000fe20003f24270 */
[----:B------:R-:W3:Y:S03]  /*1a240*/  SHFL.IDX PT, R14, R14, 0x1, 0x1c1f ;  /* 0x003c1f000e0e7f89 */ /* 0x000ee600000e0000 */
[C---:B------:R-:W-:Y:S02]  /*1a250*/  ISETP.GT.AND P3, PT, R183.reuse, RZ, P1 ;  /* 0x000000ffb700720c */ /* 0x040fe40000f64270 */
[----:B------:R-:W-:Y:S02]  /*1a260*/  ISETP.GT.AND P2, PT, R183, 0x1, P1 ;  /* 0x00000001b700780c */ /* 0x000fe40000f44270 */
[C---:B------:R-:W-:Y:S02]  /*1a270*/  ISETP.LT.OR P3, PT, R182.reuse, 0x1, P3 ;  /* 0x00000001b600780c */ /* 0x040fe40001f61670 */
[----:B------:R-:W-:-:S02]  /*1a280*/  ISETP.LT.OR P2, PT, R182, 0x2, P2 ;  /* 0x00000002b600780c */ /* 0x000fc40001741670 */
[----:B------:R-:W-:Y:S02]  /*1a290*/  FSEL R15, R15, -INF , !P3 ;  /* 0xff8000000f0f7808 */ /* 0x000fe40005800000 */
[----:B0-----:R-:W-:Y:S02]  /*1a2a0*/  FSEL R152, R152, -INF , !P2 ;  /* 0xff80000098987808 */ /* 0x001fe40005000000 */
[C---:B------:R-:W-:Y:S02]  /*1a2b0*/  ISETP.GT.AND P3, PT, R183.reuse, 0x8, P1 ;  /* 0x00000008b700780c */ /* 0x040fe40000f64270 */
[----:B------:R-:W-:Y:S02]  /*1a2c0*/  ISETP.GT.AND P2, PT, R183, 0x9, P1 ;  /* 0x00000009b700780c */ /* 0x000fe40000f44270 */
[C---:B------:R-:W-:Y:S02]  /*1a2d0*/  ISETP.LT.OR P3, PT, R182.reuse, 0x9, P3 ;  /* 0x00000009b600780c */ /* 0x040fe40001f61670 */
[----:B------:R-:W-:-:S02]  /*1a2e0*/  ISETP.LT.OR P2, PT, R182, 0xa, P2 ;  /* 0x0000000ab600780c */ /* 0x000fc40001741670 */
[----:B------:R-:W-:Y:S01]  /*1a2f0*/  FSEL R154, R154, -INF , !P3 ;  /* 0xff8000009a9a7808 */ /* 0x000fe20005800000 */
[--C-:B---3--:R-:W-:Y:S01]  /*1a300*/  IMAD.IADD R180, R180, 0x1, R14.reuse ;  /* 0x00000001b4b47824 */ /* 0x108fe200078e020e */
[----:B------:R-:W-:Y:S01]  /*1a310*/  FSEL R155, R155, -INF , !P2 ;  /* 0xff8000009b9b7808 */ /* 0x000fe20005000000 */
[----:B------:R-:W-:Y:S01]  /*1a320*/  IMAD.IADD R181, R181, 0x1, R14 ;  /* 0x00000001b5b57824 */ /* 0x000fe200078e020e */
[C---:B------:R-:W-:Y:S02]  /*1a330*/  ISETP.GT.AND P3, PT, R183.reuse, 0x10, P1 ;  /* 0x00000010b700780c */ /* 0x040fe40000f64270 */
[----:B------:R-:W-:Y:S02]  /*1a340*/  ISETP.GT.AND P2, PT, R183, 0x11, P1 ;  /* 0x00000011b700780c */ /* 0x000fe40000f44270 */
[C---:B------:R-:W-:Y:S02]  /*1a350*/  ISETP.LT.OR P3, PT, R182.reuse, 0x11, P3 ;  /* 0x00000011b600780c */ /* 0x040fe40001f61670 */
[----:B------:R-:W-:-:S02]  /*1a360*/  ISETP.LT.OR P2, PT, R182, 0x12, P2 ;  /* 0x00000012b600780c */ /* 0x000fc40001741670 */
[----:B------:R-:W-:Y:S02]  /*1a370*/  FSEL R157, R157, -INF , !P3 ;  /* 0xff8000009d9d7808 */ /* 0x000fe40005800000 */
[----:B------:R-:W-:Y:S02]  /*1a380*/  FSEL R160, R160, -INF , !P2 ;  /* 0xff800000a0a07808 */ /* 0x000fe40005000000 */
        /* <DEDUP_REMOVED lines=29> */
[----:B------:R-:W-:Y:S01]  /*1a560*/  FSEL R179, R179, -INF , !P2 ;  /* 0xff800000b3b37808 */ /* 0x000fe20005000000 */
[----:B------:R-:W-:Y:S08]  /*1a570*/  @!P5 BRA `(.L_x_1981) ;  /* 0x000000000058d947 */ /* 0x000ff00003800000 */
        /* <DEDUP_REMOVED lines=12> */
.L_x_1983:
[----:B------:R-:W-:-:S05]  /*1a640*/  IMAD.U32 R182, RZ, RZ, UR54 ;  /* 0x00000036ffb67e24 */ /* 0x000fca000f8e00ff */
[----:B------:R-:W-:-:S13]  /*1a650*/  ISETP.NE.AND P2, PT, R182, 0x1, PT ;  /* 0x00000001b600780c */ /* 0x000fda0003f45270 */
[----:B------:R-:W0:Y:S02]  /*1a660*/  @P2 LDC.64 R6, c[0x0][0x9e8] ;  /* 0x00027a00ff062b82 */ /* 0x000e240000000a00 */
[----:B0-----:R-:W-:-:S05]  /*1a670*/  @P2 IMAD.HI.U32 R6, R14, R6, RZ ;  /* 0x000000060e062227 */ /* 0x001fca00078e00ff */
[----:B------:R-:W-:-:S07]  /*1a680*/  @P2 SHF.R.U32.HI R14, RZ, R7, R6 ;  /* 0x00000007ff0e2219 */ /* 0x000fce0000011606 */
.L_x_1984:
[----:B------:R-:W-:Y:S05]  /*1a690*/  BSYNC B0 ;  /* 0x0000000000007941 */ /* 0x000fea0003800000 */
.L_x_1982:
[----:B------:R-:W-:-:S04]  /*1a6a0*/  IMAD R14, R14, R182, -R177 ;  /* 0x000000b60e0e7224 */ /* 0x000fc800078e0ab1 */
[----:B------:R-:W-:-:S05]  /*1a6b0*/  IMAD.IADD R14, R14, 0x1, -R191 ;  /* 0x000000010e0e7824 */ /* 0x000fca00078e0abf */
[----:B------:R-:W-:Y:S02]  /*1a6c0*/  VIMNMX R181, R181, R14, !PT ;  /* 0x0000000eb5b57248 */ /* 0x000fe40007fe0100 */
[----:B------:R-:W-:-:S07]  /*1a6d0*/  VIADDMNMX R180, R14, R182, R180, PT ;  /* 0x000000b60eb47246 */ /* 0x000fce00038001b4 */
.L_x_1981:
[----:B------:R-:W-:Y:S01]  /*1a6e0*/  FMNMX.FTZ R6, R15, R205, !PT ;  /* 0x000000cd0f067209 */ /* 0x000fe20007810000 */
[----:B------:R-:W-:-:S03]  /*1a6f0*/  UMOV UR38, UR58 ;  /* 0x0000003a00267c82 */ /* 0x000fc60008000000 */
        /* <DEDUP_REMOVED lines=21> */
[----:B------:R-:W-:-:S03]  /*1a850*/  FFMA.FTZ R7, R6, R7, -8 ;  /* 0xc100000006077423 */ /* 0x000fc60000010007 */
[----:B------:R-:W-:Y:S02]  /*1a860*/  FSEL R14, R6, RZ, P2 ;  /* 0x000000ff060e7208 */ /* 0x000fe40001000000 */
[----:B------:R-:W-:Y:S02]  /*1a870*/  FSEL R7, R7, RZ, P2 ;  /* 0x000000ff07077208 */ /* 0x000fe40001000000 */
[----:B------:R-:W-:Y:S01]  /*1a880*/  ISETP.GT.AND P2, PT, R181, 0x1, P1 ;  /* 0x00000001b500780c */ /* 0x000fe20000f44270 */
[----:B------:R-:W-:-:S02]  /*1a890*/  FADD.FTZ R14, -R14, R205 ;  /* 0x000000cd0e0e7221 */ /* 0x000fc40000010100 */
[--C-:B------:R-:W-:Y:S01]  /*1a8a0*/  FFMA.FTZ R15, R15, UR38, -R7.reuse ;  /* 0x000000260f0f7c23 */ /* 0x100fe20008010807 */
[----:B------:R-:W-:-:S01]  /*1a8b0*/  FFMA.FTZ R152, R152, UR38, -R7 ;  /* 0x0000002698987c23 */ /* 0x000fc20008010807 */
[----:B------:R-:W-:Y:S01]  /*1a8c0*/  FMUL.FTZ R14, R14, UR38 ;  /* 0x000000260e0e7c20 */ /* 0x000fe20008410000 */
[----:B------:R-:W-:-:S01]  /*1a8d0*/  FFMA.FTZ R154, R154, UR38, -R7 ;  /* 0x000000269a9a7c23 */ /* 0x000fc20008010807 */
[--C-:B------:R-:W-:Y:S01]  /*1a8e0*/  FFMA.FTZ R155, R155, UR38, -R7.reuse ;  /* 0x000000269b9b7c23 */ /* 0x100fe20008010807 */
[----:B------:R-:W-:Y:S01]  /*1a8f0*/  ISETP.LT.OR P3, PT, R180, 0x2, P2 ;  /* 0x00000002b400780c */ /* 0x000fe20001761670 */
[----:B------:R-:W-:Y:S01]  /*1a900*/  MUFU.EX2 R15, R15 ;  /* 0x0000000f000f7308 */ /* 0x000fe20000000800 */
[----:B------:R-:W-:Y:S01]  /*1a910*/  ISETP.GT.AND P2, PT, R181, 0x8, P1 ;  /* 0x00000008b500780c */ /* 0x000fe20000f44270 */
[--C-:B------:R-:W-:Y:S01]  /*1a920*/  FFMA.FTZ R157, R157, UR38, -R7.reuse ;  /* 0x000000269d9d7c23 */ /* 0x100fe20008010807 */
[----:B------:R-:W-:Y:S01]  /*1a930*/  FSEL R13, R13, -INF , !P3 ;  /* 0xff8000000d0d7808 */ /* 0x000fe20005800000 */
[--C-:B------:R-:W-:Y:S01]  /*1a940*/  FFMA.FTZ R160, R160, UR38, -R7.reuse ;  /* 0x00000026a0a07c23 */ /* 0x100fe20008010807 */
[----:B------:R-:W-:Y:S01]  /*1a950*/  ISETP.GT.AND P3, PT, R181, 0x9, P1 ;  /* 0x00000009b500780c */ /* 0x000fe20000f64270 */
[--C-:B------:R-:W-:Y:S01]  /*1a960*/  FFMA.FTZ R162, R162, UR38, -R7.reuse ;  /* 0x00000026a2a27c23 */ /* 0x100fe20008010807 */
[C---:B------:R-:W-:Y:S01]  /*1a970*/  ISETP.LT.OR P2, PT, R180.reuse, 0x9, P2 ;  /* 0x00000009b400780c */ /* 0x040fe20001741670 */
[----:B------:R-:W0:Y:S01]  /*1a980*/  MUFU.EX2 R14, R14 ;  /* 0x0000000e000e7308 */ /* 0x000e220000000800 */
[----:B------:R-:W-:Y:S01]  /*1a990*/  ISETP.LT.OR P3, PT, R180, 0xa, P3 ;  /* 0x0000000ab400780c */ /* 0x000fe20001f61670 */
[--C-:B------:R-:W-:Y:S01]  /*1a9a0*/  FFMA.FTZ R163, R163, UR38, -R7.reuse ;  /* 0x00000026a3a37c23 */ /* 0x100fe20008010807 */
[----:B------:R-:W-:Y:S01]  /*1a9b0*/  FSEL R20, R20, -INF , !P2 ;  /* 0xff80000014147808 */ /* 0x000fe20005000000 */
[--C-:B------:R-:W-:Y:S01]  /*1a9c0*/  FFMA.FTZ R165, R165, UR38, -R7.reuse ;  /* 0x00000026a5a57c23 */ /* 0x100fe20008010807 */
[----:B------:R-:W-:Y:S01]  /*1a9d0*/  FSEL R21, R21, -INF , !P3 ;  /* 0xff80000015157808 */ /* 0x000fe20005800000 */
[--C-:B------:R-:W-:Y:S01]  /*1a9e0*/  FFMA.FTZ R168, R168, UR38, -R7.reuse ;  /* 0x00000026a8a87c23 */ /* 0x100fe20008010807 */
[C---:B------:R-:W-:Y:S01]  /*1a9f0*/  ISETP.GT.AND P3, PT, R181.reuse, 0x11, P1 ;  /* 0x00000011b500780c */ /* 0x040fe20000f64270 */
[----:B------:R-:W3:Y:S01]  /*1aa00*/  MUFU.EX2 R152, R152 ;  /* 0x0000009800987308 */ /* 0x000ee20000000800 */
[----:B------:R-:W-:Y:S01]  /*1aa10*/  ISETP.GT.AND P2, PT, R181, 0x10, P1 ;  /* 0x00000010b500780c */ /* 0x000fe20000f44270 */
[--C-:B------:R-:W-:Y:S01]  /*1aa20*/  FFMA.FTZ R170, R170, UR38, -R7.reuse ;  /* 0x00000026aaaa7c23 */ /* 0x100fe20008010807 */
[C---:B------:R-:W-:Y:S01]  /*1aa30*/  ISETP.LT.OR P3, PT, R180.reuse, 0x12, P3 ;  /* 0x00000012b400780c */ /* 0x040fe20001f61670 */
[--C-:B------:R-:W-:Y:S01]  /*1aa40*/  FFMA.FTZ R171, R171, UR38, -R7.reuse ;  /* 0x00000026abab7c23 */ /* 0x100fe20008010807 */
[----:B------:R-:W-:Y:S01]  /*1aa50*/  ISETP.LT.OR P2, PT, R180, 0x11, P2 ;  /* 0x00000011b400780c */ /* 0x000fe20001741670 */
[--C-:B------:R-:W-:Y:S01]  /*1aa60*/  FFMA.FTZ R173, R173, UR38, -R7.reuse ;  /* 0x00000026adad7c23 */ /* 0x100fe20008010807 */
[----:B------:R-:W-:-:S01]  /*1aa70*/  FFMA.FTZ R176, R176, UR38, -R7 ;  /* 0x00000026b0b07c23 */ /* 0x000fc20008010807 */
[----:B------:R-:W4:Y:S01]  /*1aa80*/  MUFU.EX2 R154, R154 ;  /* 0x0000009a009a7308 */ /* 0x000f220000000800 */
[----:B0-----:R-:W-:-:S01]  /*1aa90*/  FFMA.FTZ R3, R14, R3, R15 ;  /* 0x000000030e037223 */ /* 0x001fc2000001000f */
[----:B------:R-:W-:Y:S01]  /*1aaa0*/  FSEL R153, R153, -INF , !P2 ;  /* 0xff80000099997808 */ /* 0x000fe20005000000 */
[----:B------:R-:W-:-:S01]  /*1aab0*/  FFMA.FTZ R178, R178, UR38, -R7 ;  /* 0x00000026b2b27c23 */ /* 0x000fc20008010807 */
[----:B------:R-:W-:Y:S01]  /*1aac0*/  ISETP.GT.AND P2, PT, R181, 0x18, P1 ;  /* 0x00000018b500780c */ /* 0x000fe20000f44270 */
[----:B------:R-:W-:-:S01]  /*1aad0*/  FFMA.FTZ R7, R179, UR38, -R7 ;  /* 0x00000026b3077c23 */ /* 0x000fc20008010807 */
        /* <DEDUP_REMOVED lines=19> */
[C---:B0-----:R-:W-:Y:S01]  /*1ac10*/  F2FP.SATFINITE.E4M3.F32.PACK_AB_MERGE_C R154, R155.reuse, R154, RZ ;  /* 0x0000009a9b9a723e */ /* 0x041fe200048070ff */
[----:B------:R-:W-:Y:S01]  /*1ac20*/  FADD.FTZ R3, R155, R3 ;  /* 0x000000039b037221 */ /* 0x000fe20000010000 */
[----:B------:R-:W-:Y:S01]  /*1ac30*/  FSEL R155, R158, -INF , !P2 ;  /* 0xff8000009e9b7808 */ /* 0x000fe20005000000 */
[-C--:B------:R-:W-:Y:S01]  /*1ac40*/  FMUL.FTZ R49, R49, R14.reuse ;  /* 0x0000000e31317220 */ /* 0x080fe20000410000 */
[----:B------:R-:W-:Y:S01]  /*1ac50*/  F2FP.SATFINITE.E4M3.F32.PACK_AB_MERGE_C R152, R152, R15, R154 ;  /* 0x0000000f9898723e */ /* 0x000fe2000480709a */
[-C--:B------:R-:W-:Y:S01]  /*1ac60*/  FMUL.FTZ R52, R52, R14.reuse ;  /* 0x0000000e34347220 */ /* 0x080fe20000410000 */
[----:B------:R-:W-:Y:S01]  /*1ac70*/  FSEL R15, R156, -INF , !P3 ;  /* 0xff8000009c0f7808 */ /* 0x000fe20005800000 */
[----:B------:R-:W0:Y:S01]  /*1ac80*/  MUFU.EX2 R162, R162 ;  /* 0x000000a200a27308 */ /* 0x000e220000000800 */
[----:B------:R-:W-:Y:S01]  /*1ac90*/  ISETP.GT.AND P3, PT, R181, RZ, P1 ;  /* 0x000000ffb500720c */ /* 0x000fe20000f64270 */
[----:B---3--:R-:W-:Y:S01]  /*1aca0*/  FADD.FTZ R3, R157, R3 ;  /* 0x000000039d037221 */ /* 0x008fe20000010000 */
[----:B------:R-:W-:Y:S01]  /*1acb0*/  ISETP.GT.AND P2, PT, R181, 0x19, P1 ;  /* 0x00000019b500780c */ /* 0x000fe20000f44270 */
[-C--:B------:R-:W-:Y:S01]  /*1acc0*/  FMUL.FTZ R53, R53, R14.reuse ;  /* 0x0000000e35357220 */ /* 0x080fe20000410000 */
[----:B------:R-:W-:Y:S01]  /*1acd0*/  ISETP.LT.OR P3, PT, R180, 0x1, P3 ;  /* 0x00000001b400780c */ /* 0x000fe20001f61670 */
[-C--:B------:R-:W-:Y:S01]  /*1ace0*/  FMUL.FTZ R56, R56, R14.reuse ;  /* 0x0000000e38387220 */ /* 0x080fe20000410000 */
[----:B------:R-:W-:Y:S01]  /*1acf0*/  ISETP.LT.OR P2, PT, R180, 0x1a, P2 ;  /* 0x0000001ab400780c */ /* 0x000fe20001741670 */
[----:B------:R-:W3:Y:S01]  /*1ad00*/  MUFU.EX2 R163, R163 ;  /* 0x000000a300a37308 */ /* 0x000ee20000000800 */
[----:B------:R-:W-:Y:S01]  /*1ad10*/  FSEL R12, R12, -INF , !P3 ;  /* 0xff8000000c0c7808 */ /* 0x000fe20005800000 */
[----:B----4-:R-:W-:Y:S01]  /*1ad20*/  FADD.FTZ R3, R160, R3 ;  /* 0x00000003a0037221 */ /* 0x010fe20000010000 */
[----:B------:R-:W-:Y:S01]  /*1ad30*/  ISETP.GT.AND P3, PT, R181, 0x20, P1 ;  /* 0x00000020b500780c */ /* 0x000fe20000f64270 */
[-C--:B------:R-:W-:Y:S01]  /*1ad40*/  FMUL.FTZ R57, R57, R14.reuse ;  /* 0x0000000e39397220 */ /* 0x080fe20000410000 */
[----:B------:R-:W-:Y:S01]  /*1ad50*/  FMNMX.FTZ R154, R12, R11, !PT ;  /* 0x0000000b0c9a7209 */ /* 0x000fe20007810000 */
[----:B------:R-:W-:Y:S01]  /*1ad60*/  FMUL.FTZ R60, R60, R14 ;  /* 0x0000000e3c3c7220 */ /* 0x000fe20000410000 */
[----:B------:R-:W-:Y:S01]  /*1ad70*/  ISETP.LT.OR P3, PT, R180, 0x21, P3 ;  /* 0x00000021b400780c */ /* 0x000fe20001f61670 */
[----:B------:R-:W4:Y:S01]  /*1ad80*/  MUFU.EX2 R165, R165 ;  /* 0x000000a500a57308 */ /* 0x000f220000000800 */
[----:B------:R-:W-:Y:S01]  /*1ad90*/  FMNMX.FTZ R154, R13, R154, !PT ;  /* 0x0000009a0d9a7209 */ /* 0x000fe20007810000 */
[----:B0-----:R-:W-:Y:S01]  /*1ada0*/  FADD.FTZ R3, R162, R3 ;  /* 0x00000003a2037221 */ /* 0x001fe20000010000 */
[----:B------:R-:W-:Y:S01]  /*1adb0*/  FSEL R159, R159, -INF , !P2 ;  /* 0xff8000009f9f7808 */ /* 0x000fe20005000000 */
[----:B------:R-:W-:Y:S01]  /*1adc0*/  FMUL.FTZ R61, R61, R14 ;  /* 0x0000000e3d3d7220 */ /* 0x000fe20000410000 */
[----:B------:R-:W-:Y:S01]  /*1add0*/  FMNMX.FTZ R154, R20, R154, !PT ;  /* 0x0000009a149a7209 */ /* 0x000fe20007810000 */
[----:B------:R-:W-:Y:S01]  /*1ade0*/  FMUL.FTZ R64, R64, R14 ;  /* 0x0000000e40407220 */ /* 0x000fe20000410000 */
[----:B------:R-:W-:Y:S01]  /*1adf0*/  ISETP.GT.AND P2, PT, R181, 0x21, P1 ;  /* 0x00000021b500780c */ /* 0x000fe20000f44270 */
[----:B------:R-:W0:Y:S01]  /*1ae00*/  MUFU.EX2 R168, R168 ;  /* 0x000000a800a87308 */ /* 0x000e220000000800 */
[----:B------:R-:W-:Y:S01]  /*1ae10*/  FMNMX.FTZ R154, R21, R154, !PT ;  /* 0x0000009a159a7209 */ /* 0x000fe20007810000 */
[----:B---3--:R-:W-:Y:S01]  /*1ae20*/  FADD.FTZ R3, R163, R3 ;  /* 0x00000003a3037221 */ /* 0x008fe20000010000 */
[----:B------:R-:W-:Y:S01]  /*1ae30*/  FSEL R161, R161, -INF , !P3 ;  /* 0xff800000a1a17808 */ /* 0x000fe20005800000 */
[----:B------:R-:W-:Y:S01]  /*1ae40*/  FMUL.FTZ R65, R65, R14 ;  /* 0x0000000e41417220 */ /* 0x000fe20000410000 */
[----:B------:R-:W-:Y:S01]  /*1ae50*/  FMNMX.FTZ R154, R153, R154, !PT ;  /* 0x0000009a999a7209 */ /* 0x000fe20007810000 */
[----:B------:R-:W-:Y:S01]  /*1ae60*/  FMUL.FTZ R68, R68, R14 ;  /* 0x0000000e44447220 */ /* 0x000fe20000410000 */
[----:B------:R-:W-:Y:S01]  /*1ae70*/  ISETP.GT.AND P3, PT, R181, 0x28, P1 ;  /* 0x00000028b500780c */ /* 0x000fe20000f64270 */
[----:B------:R-:W3:Y:S01]  /*1ae80*/  MUFU.EX2 R170, R170 ;  /* 0x000000aa00aa7308 */ /* 0x000ee20000000800 */
[----:B------:R-:W-:Y:S01]  /*1ae90*/  FMNMX.FTZ R154, R15, R154, !PT ;  /* 0x0000009a0f9a7209 */ /* 0x000fe20007810000 */
[----:B----4-:R-:W-:Y:S01]  /*1aea0*/  FADD.FTZ R3, R165, R3 ;  /* 0x00000003a5037221 */ /* 0x010fe20000010000 */
[----:B------:R-:W-:Y:S01]  /*1aeb0*/  ISETP.LT.OR P2, PT, R180, 0x22, P2 ;  /* 0x00000022b400780c */ /* 0x000fe20001741670 */
[----:B------:R-:W-:Y:S01]  /*1aec0*/  FMUL.FTZ R69, R69, R14 ;  /* 0x0000000e45457220 */ /* 0x000fe20000410000 */
[----:B------:R-:W-:Y:S01]  /*1aed0*/  FMNMX.FTZ R154, R155, R154, !PT ;  /* 0x0000009a9b9a7209 */ /* 0x000fe20007810000 */
[----:B------:R-:W-:Y:S01]  /*1aee0*/  FMUL.FTZ R72, R72, R14 ;  /* 0x0000000e48487220 */ /* 0x000fe20000410000 */
[----:B------:R-:W-:Y:S01]  /*1aef0*/  ISETP.LT.OR P3, PT, R180, 0x29, P3 ;  /* 0x00000029b400780c */ /* 0x000fe20001f61670 */
[----:B------:R-:W4:Y:S01]  /*1af00*/  MUFU.EX2 R171, R171 ;  /* 0x000000ab00ab7308 */ /* 0x000f220000000800 */
[----:B------:R-:W-:Y:S01]  /*1af10*/  FMNMX.FTZ R154, R159, R154, !PT ;  /* 0x0000009a9f9a7209 */ /* 0x000fe20007810000 */
[----:B0-----:R-:W-:Y:S01]  /*1af20*/  FADD.FTZ R3, R168, R3 ;  /* 0x00000003a8037221 */ /* 0x001fe20000010000 */
[----:B------:R-:W-:Y:S01]  /*1af30*/  FSEL R164, R164, -INF , !P2 ;  /* 0xff800000a4a47808 */ /* 0x000fe20005000000 */
[-C--:B------:R-:W-:Y:S01]  /*1af40*/  FMUL.FTZ R73, R73, R14.reuse ;  /* 0x0000000e49497220 */ /* 0x080fe20000410000 */
[----:B------:R-:W-:Y:S01]  /*1af50*/  ISETP.GT.AND P2, PT, R181, 0x29, P1 ;  /* 0x00000029b500780c */ /* 0x000fe20000f44270 */
[----:B------:R-:W-:Y:S01]  /*1af60*/  FMUL.FTZ R76, R76, R14 ;  /* 0x0000000e4c4c7220 */ /* 0x000fe20000410000 */
[----:B------:R-:W-:Y:S01]  /*1af70*/  FMNMX.FTZ R154, R161, R154, !PT ;  /* 0x0000009aa19a7209 */ /* 0x000fe20007810000 */
[----:B------:R-:W0:Y:S01]  /*1af80*/  MUFU.EX2 R173, R173 ;  /* 0x000000ad00ad7308 */ /* 0x000e220000000800 */
[----:B------:R-:W-:Y:S01]  /*1af90*/  FSEL R166, R166, -INF , !P3 ;  /* 0xff800000a6a67808 */ /* 0x000fe20005800000 */
[----:B---3--:R-:W-:Y:S01]  /*1afa0*/  FADD.FTZ R3, R170, R3 ;  /* 0x00000003aa037221 */ /* 0x008fe20000010000 */
[----:B------:R-:W-:Y:S01]  /*1afb0*/  ISETP.GT.AND P3, PT, R181, 0x30, P1 ;  /* 0x00000030b500780c */ /* 0x000fe20000f64270 */
[-C--:B------:R-:W-:Y:S01]  /*1afc0*/  FMUL.FTZ R77, R77, R14.reuse ;  /* 0x0000000e4d4d7220 */ /* 0x080fe20000410000 */
[----:B------:R-:W-:Y:S01]  /*1afd0*/  ISETP.LT.OR P2, PT, R180, 0x2a, P2 ;  /* 0x0000002ab400780c */ /* 0x000fe20001741670 */
[----:B------:R-:W-:Y:S01]  /*1afe0*/  FMUL.FTZ R80, R80, R14 ;  /* 0x0000000e50507220 */ /* 0x000fe20000410000 */
[----:B------:R-:W-:Y:S01]  /*1aff0*/  FMNMX.FTZ R154, R164, R154, !PT ;  /* 0x0000009aa49a7209 */ /* 0x000fe20007810000 */
[----:B------:R-:W3:Y:S01]  /*1b000*/  MUFU.EX2 R176, R176 ;  /* 0x000000b000b07308 */ /* 0x000ee20000000800 */
[----:B------:R-:W-:Y:S01]  /*1b010*/  ISETP.LT.OR P3, PT, R180, 0x31, P3 ;  /* 0x00000031b400780c */ /* 0x000fe20001f61670 */
[----:B----4-:R-:W-:Y:S01]  /*1b020*/  FADD.FTZ R3, R171, R3 ;  /* 0x00000003ab037221 */ /* 0x010fe20000010000 */
[----:B------:R-:W-:Y:S01]  /*1b030*/  FSEL R167, R167, -INF , !P2 ;  /* 0xff800000a7a77808 */ /* 0x000fe20005000000 */
[-C--:B------:R-:W-:Y:S01]  /*1b040*/  FMUL.FTZ R81, R81, R14.reuse ;  /* 0x0000000e51517220 */ /* 0x080fe20000410000 */
[----:B------:R-:W-:Y:S01]  /*1b050*/  ISETP.GT.AND P2, PT, R181, 0x31, P1 ;  /* 0x00000031b500780c */ /* 0x000fe20000f44270 */
[----:B------:R-:W-:Y:S01]  /*1b060*/  FMUL.FTZ R84, R84, R14 ;  /* 0x0000000e54547220 */ /* 0x000fe20000410000 */
[----:B------:R-:W-:Y:S01]  /*1b070*/  FMNMX.FTZ R154, R166, R154, !PT ;  /* 0x0000009aa69a7209 */ /* 0x000fe20007810000 */
[----:B------:R-:W4:Y:S01]  /*1b080*/  MUFU.EX2 R178, R178 ;  /* 0x000000b200b27308 */ /* 0x000f220000000800 */
[----:B------:R-:W-:Y:S01]  /*1b090*/  FSEL R169, R169, -INF , !P3 ;  /* 0xff800000a9a97808 */ /* 0x000fe20005800000 */
[----:B0-----:R-:W-:Y:S01]  /*1b0a0*/  FADD.FTZ R3, R173, R3 ;  /* 0x00000003ad037221 */ /* 0x001fe20000010000 */
[----:B------:R-:W-:Y:S01]  /*1b0b0*/  ISETP.GT.AND P3, PT, R181, 0x38, P1 ;  /* 0x00000038b500780c */ /* 0x000fe20000f64270 */
[-C--:B------:R-:W-:Y:S01]  /*1b0c0*/  FMUL.FTZ R85, R85, R14.reuse ;  /* 0x0000000e55557220 */ /* 0x080fe20000410000 */
[----:B------:R-:W-:Y:S01]  /*1b0d0*/  ISETP.LT.OR P2, PT, R180, 0x32, P2 ;  /* 0x00000032b400780c */ /* 0x000fe20001741670 */
[----:B------:R-:W-:Y:S01]  /*1b0e0*/  FMUL.FTZ R88, R88, R14 ;  /* 0x0000000e58587220 */ /* 0x000fe20000410000 */
[----:B------:R-:W-:Y:S01]  /*1b0f0*/  FMNMX.FTZ R154, R167, R154, !PT ;  /* 0x0000009aa79a7209 */ /* 0x000fe20007810000 */
[-C--:B------:R-:W-:Y:S01]  /*1b100*/  FMUL.FTZ R89, R89, R14.reuse ;  /* 0x0000000e59597220 */ /* 0x080fe20000410000 */
[----:B------:R-:W-:Y:S01]  /*1b110*/  ISETP.GT.AND P1, PT, R181, 0x39, P1 ;  /* 0x00000039b500780c */ /* 0x000fe20000f24270 */
[----:B---3--:R-:W-:Y:S01]  /*1b120*/  FADD.FTZ R3, R176, R3 ;  /* 0x00000003b0037221 */ /* 0x008fe20000010000 */
[----:B------:R-:W-:Y:S01]  /*1b130*/  ISETP.LT.OR P3, PT, R180, 0x39, P3 ;  /* 0x00000039b400780c */ /* 0x000fe20001f61670 */
[-C--:B------:R-:W-:Y:S01]  /*1b140*/  FMUL.FTZ R92, R92, R14.reuse ;  /* 0x0000000e5c5c7220 */ /* 0x080fe20000410000 */
[----:B------:R-:W-:Y:S01]  /*1b150*/  FSEL R172, R172, -INF , !P2 ;  /* 0xff800000acac7808 */ /* 0x000fe20005000000 */
[----:B------:R-:W-:Y:S01]  /*1b160*/  FMUL.FTZ R93, R93, R14 ;  /* 0x0000000e5d5d7220 */ /* 0x000fe20000410000 */
[----:B------:R-:W-:Y:S01]  /*1b170*/  FMNMX.FTZ R154, R169, R154, !PT ;  /* 0x0000009aa99a7209 */ /* 0x000fe20007810000 */
[-C--:B------:R-:W-:Y:S01]  /*1b180*/  FMUL.FTZ R96, R96, R14.reuse ;  /* 0x0000000e60607220 */ /* 0x080fe20000410000 */
[----:B------:R-:W-:Y:S01]  /*1b190*/  ISETP.LT.OR P1, PT, R180, 0x3a, P1 ;  /* 0x0000003ab400780c */ /* 0x000fe20000f21670 */
[----:B----4-:R-:W-:Y:S01]  /*1b1a0*/  FADD.FTZ R3, R178, R3 ;  /* 0x00000003b2037221 */ /* 0x010fe20000010000 */
[----:B------:R-:W-:Y:S01]  /*1b1b0*/  FSEL R174, R174, -INF , !P3 ;  /* 0xff800000aeae7808 */ /* 0x000fe20005800000 */
[----:B------:R-:W-:Y:S01]  /*1b1c0*/  FMUL.FTZ R97, R97, R14 ;  /* 0x0000000e61617220 */ /* 0x000fe20000410000 */
[----:B------:R-:W-:Y:S01]  /*1b1d0*/  FMNMX.FTZ R154, R172, R154, !PT ;  /* 0x0000009aac9a7209 */ /* 0x000fe20007810000 */
[-C--:B------:R-:W-:Y:S01]  /*1b1e0*/  FMUL.FTZ R100, R100, R14.reuse ;  /* 0x0000000e64647220 */ /* 0x080fe20000410000 */
[----:B------:R-:W-:Y:S01]  /*1b1f0*/  FSEL R175, R175, -INF , !P1 ;  /* 0xff800000afaf7808 */ /* 0x000fe20004800000 */
[----:B------:R-:W-:Y:S01]  /*1b200*/  FMUL.FTZ R101, R101, R14 ;  /* 0x0000000e65657220 */ /* 0x000fe20000410000 */
[----:B------:R-:W-:Y:S01]  /*1b210*/  FMNMX.FTZ R154, R174, R154, !PT ;  /* 0x0000009aae9a7209 */ /* 0x000fe20007810000 */
[----:B------:R-:W-:Y:S01]  /*1b220*/  FMUL.FTZ R104, R104, R14 ;  /* 0x0000000e68687220 */ /* 0x000fe20000410000 */
[----:B------:R-:W-:Y:S01]  /*1b230*/  F2FP.SATFINITE.E4M3.F32.PACK_AB_MERGE_C R162, R163, R162, RZ ;  /* 0x000000a2a3a2723e */ /* 0x000fe200048070ff */
[----:B------:R-:W-:Y:S01]  /*1b240*/  FMUL.FTZ R105, R105, R14 ;  /* 0x0000000e69697220 */ /* 0x000fe20000410000 */
[----:B------:R-:W-:Y:S01]  /*1b250*/  FMNMX.FTZ R154, R175, R154, !PT ;  /* 0x0000009aaf9a7209 */ /* 0x000fe20007810000 */
[-C--:B------:R-:W-:Y:S01]  /*1b260*/  FMUL.FTZ R108, R108, R14.reuse ;  /* 0x0000000e6c6c7220 */ /* 0x080fe20000410000 */
[-C--:B------:R-:W-:Y:S01]  /*1b270*/  FMUL.FTZ R109, R109, R14.reuse ;  /* 0x0000000e6d6d7220 */ /* 0x080fe20000410000 */
[-C--:B------:R-:W-:Y:S01]  /*1b280*/  FMUL.FTZ R112, R112, R14.reuse ;  /* 0x0000000e70707220 */ /* 0x080fe20000410000 */
[-C--:B------:R-:W-:Y:S01]  /*1b290*/  FMUL.FTZ R113, R113, R14.reuse ;  /* 0x0000000e71717220 */ /* 0x080fe20000410000 */
[----:B------:R-:W0:Y:S01]  /*1b2a0*/  SHFL.BFLY PT, R156, R154, 0x2, 0x1f ;  /* 0x0c401f009a9c7f89 */ /* 0x000e2200000e0000 */
        /* <DEDUP_REMOVED lines=18> */
[----:B0-----:R-:W-:-:S02]  /*1b3d0*/  FMNMX.FTZ R177, R154, R156, !PT ;  /* 0x0000009c9ab17209 */ /* 0x001fc40007810000 */
[----:B------:R0:W3:Y:S01]  /*1b3e0*/  MUFU.EX2 R154, R7 ;  /* 0x00000007009a7308 */ /* 0x0000e20000000800 */
[----:B------:R-:W-:-:S04]  /*1b3f0*/  F2FP.SATFINITE.E4M3.F32.PACK_AB_MERGE_C R156, R171, R170, RZ ;  /* 0x000000aaab9c723e */ /* 0x000fc800048070ff */
[----:B------:R-:W-:Y:S01]  /*1b400*/  F2FP.SATFINITE.E4M3.F32.PACK_AB_MERGE_C R156, R168, R165, R156 ;  /* 0x000000a5a89c723e */ /* 0x000fe2000480709c */
[----:B0-----:R-:W0:Y:S01]  /*1b410*/  SHFL.BFLY PT, R7, R177, 0x1, 0x1f ;  /* 0x0c201f00b1077f89 */ /* 0x001e2200000e0000 */
[----:B---3--:R-:W-:-:S01]  /*1b420*/  FADD.FTZ R3, R154, R3 ;  /* 0x000000039a037221 */ /* 0x008fc20000010000 */
[----:B------:R-:W-:Y:S02]  /*1b430*/  F2FP.SATFINITE.E4M3.F32.PACK_AB_MERGE_C R158, R154, R178, RZ ;  /* 0x000000b29a9e723e */ /* 0x000fe400048070ff */
[----:B------:R-:W-:Y:S01]  /*1b440*/  F2FP.SATFINITE.E4M3.F32.PACK_AB_MERGE_C R154, R160, R157, R162 ;  /* 0x0000009da09a723e */ /* 0x000fe200048070a2 */
[----:B------:R-:W-:Y:S01]  /*1b450*/  IMAD.U32 R157, RZ, RZ, UR38 ;  /* 0x00000026ff9d7e24 */ /* 0x000fe2000f8e00ff */
[----:B------:R-:W-:Y:S02]  /*1b460*/  F2FP.SATFINITE.E4M3.F32.PACK_AB_MERGE_C R158, R176, R173, R158 ;  /* 0x000000adb09e723e */ /* 0x000fe4000480709e */
[----:B0-----:R-:W-:-:S04]  /*1b470*/  FMNMX.FTZ R7, R177, R7, !PT ;  /* 0x00000007b1077209 */ /* 0x001fc80007810000 */
[C---:B------:R-:W-:Y:S01]  /*1b480*/  FSETP.NEU.FTZ.AND P1, PT, R7.reuse, -INF , PT ;  /* 0xff8000000700780b */ /* 0x040fe20003f3d000 */
[----:B------:R-:W-:-:S03]  /*1b490*/  FFMA.FTZ R157, R7, R157, -8 ;  /* 0xc1000000079d7423 */ /* 0x000fc6000001009d */
[----:B------:R-:W-:Y:S02]  /*1b4a0*/  FSEL R160, R7, RZ, P1 ;  /* 0x000000ff07a07208 */ /* 0x000fe40000800000 */
[----:B------:R-:W-:-:S03]  /*1b4b0*/  FSEL R157, R157, RZ, P1 ;  /* 0x000000ff9d9d7208 */ /* 0x000fc60000800000 */
[----:B------:R-:W-:Y:S02]  /*1b4c0*/  FADD.FTZ R11, -R160, R11 ;  /* 0x0000000ba00b7221 */ /* 0x000fe40000010100 */
[----:B------:R-:W-:-:S01]  /*1b4d0*/  FFMA.FTZ R12, R12, UR38, -R157 ;  /* 0x000000260c0c7c23 */ /* 0x000fc2000801089d */
[--C-:B------:R-:W-:Y:S01]  /*1b4e0*/  FFMA.FTZ R13, R13, UR38, -R157.reuse ;  /* 0x000000260d0d7c23 */ /* 0x100fe2000801089d */
[----:B------:R-:W-:Y:S01]  /*1b4f0*/  FMUL.FTZ R11, R11, UR38 ;  /* 0x000000260b0b7c20 */ /* 0x000fe20008410000 */
[--C-:B------:R-:W-:Y:S01]  /*1b500*/  FFMA.FTZ R20, R20, UR38, -R157.reuse ;  /* 0x0000002614147c23 */ /* 0x100fe2000801089d */
[----:B------:R-:W-:-:S01]  /*1b510*/  FFMA.FTZ R21, R21, UR38, -R157 ;  /* 0x0000002615157c23 */ /* 0x000fc2000801089d */
[--C-:B------:R-:W-:Y:S01]  /*1b520*/  FFMA.FTZ R160, R153, UR38, -R157.reuse ;  /* 0x0000002699a07c23 */ /* 0x100fe2000801089d */
[----:B------:R-:W-:Y:S01]  /*1b530*/  MUFU.EX2 R12, R12 ;  /* 0x0000000c000c7308 */ /* 0x000fe20000000800 */
[----:B------:R-:W-:-:S01]  /*1b540*/  FFMA.FTZ R15, R15, UR38, -R157 ;  /* 0x000000260f0f7c23 */ /* 0x000fc2000801089d */
[--C-:B------:R-:W-:Y:S01]  /*1b550*/  FFMA.FTZ R155, R155, UR38, -R157.reuse ;  /* 0x000000269b9b7c23 */ /* 0x100fe2000801089d */
[----:B------:R-:W-:-:S01]  /*1b560*/  FFMA.FTZ R159, R159, UR38, -R157 ;  /* 0x000000269f9f7c23 */ /* 0x000fc2000801089d */
[--C-:B------:R-:W-:Y:S01]  /*1b570*/  FFMA.FTZ R161, R161, UR38, -R157.reuse ;  /* 0x00000026a1a17c23 */ /* 0x100fe2000801089d */
[----:B------:R-:W-:-:S01]  /*1b580*/  FFMA.FTZ R172, R172, UR38, -R157 ;  /* 0x00000026acac7c23 */ /* 0x000fc2000801089d */
[----:B------:R-:W-:-:S02]  /*1b590*/  FFMA.FTZ R174, R174, UR38, -R157 ;  /* 0x00000026aeae7c23 */ /* 0x000fc4000801089d */
        /* <DEDUP_REMOVED lines=29> */
[----:B------:R-:W-:-:S01]  /*1b770*/  FFMA.FTZ R0, R167, UR38, -R157 ;  /* 0x00000026a7007c23 */ /* 0x000fc2000801089d */
[----:B------:R-:W-:Y:S01]  /*1b780*/  FFMA.FTZ R20, R169, UR38, -R157 ;  /* 0x00000026a9147c23 */ /* 0x000fe2000801089d */
[----:B------:R-:W-:Y:S01]  /*1b790*/  F2FP.SATFINITE.E4M3.F32.PACK_AB_MERGE_C R153, R13, R12, R153 ;  /* 0x0000000c0d99723e */ /* 0x000fe20004807099 */
[--C-:B------:R-:W-:Y:S01]  /*1b7a0*/  FFMA.FTZ R12, R164, UR38, -R157.reuse ;  /* 0x00000026a40c7c23 */ /* 0x100fe2000801089d */
[----:B------:R-:W-:-:S01]  /*1b7b0*/  FFMA.FTZ R13, R166, UR38, -R157 ;  /* 0x00000026a60d7c23 */ /* 0x000fc2000801089d */
[----:B------:R-:W0:Y:S01]  /*1b7c0*/  MUFU.EX2 R155, R155 ;  /* 0x0000009b009b7308 */ /* 0x000e220000000800 */
[----:B---3--:R-:W-:-:S01]  /*1b7d0*/  FADD.FTZ R21, R160, R21 ;  /* 0x00000015a0157221 */ /* 0x008fc20000010000 */
[----:B------:R-:W-:Y:S01]  /*1b7e0*/  FFMA.FTZ R157, R175, UR38, -R157 ;  /* 0x00000026af9d7c23 */ /* 0x000fe2000801089d */
        /* <DEDUP_REMOVED lines=55> */
[----:B------:R-:W-:Y:S01]  /*1bb60*/  F2FP.SATFINITE.E4M3.F32.PACK_AB_MERGE_C R13, R0, R13, RZ ;  /* 0x0000000d000d723e */ /* 0x000fe200048070ff */
        /* <DEDUP_REMOVED lines=8> */
[----:B------:R-:W-:-:S05]  /*1bbf0*/  FMUL.FTZ R151, R151, R11 ;  /* 0x0000000b97977220 */ /* 0x000fca0000410000 */
[----:B------:R-:W0:Y:S01]  /*1bc00*/  MUFU.EX2 R157, R157 ;  /* 0x0000009d009d7308 */ /* 0x000e220000000800 */
[----:B---3--:R-:W-:-:S04]  /*1bc10*/  FADD.FTZ R162, R21, R162 ;  /* 0x000000a215a27221 */ /* 0x008fc80000010000 */
[----:B----4-:R-:W-:Y:S01]  /*1bc20*/  FADD.FTZ R162, R174, R162 ;  /* 0x000000a2aea27221 */ /* 0x010fe20000010000 */
[----:B0-----:R-:W-:-:S03]  /*1bc30*/  F2FP.SATFINITE.E4M3.F32.PACK_AB_MERGE_C R159, R157, R174, RZ ;  /* 0x000000ae9d9f723e */ /* 0x001fc600048070ff */
[----:B------:R-:W-:Y:S01]  /*1bc40*/  FADD.FTZ R0, R157, R162 ;  /* 0x000000a29d007221 */ /* 0x000fe20000010000 */
[----:B------:R-:W-:Y:S02]  /*1bc50*/  F2FP.SATFINITE.E4M3.F32.PACK_AB_MERGE_C R157, R12, R161, R13 ;  /* 0x000000a10c9d723e */ /* 0x000fe4000480700d */
[----:B------:R-:W-:Y:S01]  /*1bc60*/  F2FP.SATFINITE.E4M3.F32.PACK_AB_MERGE_C R159, R21, R20, R159 ;  /* 0x00000014159f723e */ /* 0x000fe2000480709f */
[----:B------:R-:W-:Y:S06]  /*1bc70*/  @!P0 BRA `(.L_x_1985) ;  /* 0x0000000000048947 */ /* 0x000fec0003800000 */
[----:B------:R-:W-:Y:S01]  /*1bc80*/  BPT.TRAP 0x1 ;  /* 0x000000040000795c */ /* 0x000fe20000300000 */
.L_x_1985:
[----:B------:R0:W3:Y:S01]  /*1bc90*/  SYNCS.PHASECHK.TRANS64.TRYWAIT P1, [R10+URZ+0x28450], R8 ;  /* 0x028450080a0075a7 */ /* 0x0000e2000802017f */
[----:B------:R-:W-:Y:S05]  /*1bca0*/  @!P0 BRA `(.L_x_1986) ;  /* 0x0000000000048947 */ /* 0x000fea0003800000 */
[----:B------:R-:W-:Y:S01]  /*1bcb0*/  BPT.TRAP 0x1 ;  /* 0x000000040000795c */ /* 0x000fe20000300000 */
.L_x_1986:
[----:B------:R-:W-:Y:S04]  /*1bcc0*/  BSSY B0, `(.L_x_1987) ;  /* 0x0000004000007945 */ /* 0x000fe80003800000 */
[----:B---3--:R-:W-:Y:S05]  /*1bcd0*/  @P1 BRA `(.L_x_1988) ;  /* 0x0000000000081947 */ /* 0x008fea0003800000 */
[----:B------:R-:W3:Y:S02]  /*1bce0*/  SYNCS.PHASECHK.TRANS64.TRYWAIT P1, [R10+URZ+0x28450], R8 ;  /* 0x028450080a0075a7 */ /* 0x000ee4000802017f */
[----:B---3--:R-:W-:Y:S05]  /*1bcf0*/  @!P1 BRA `(.L_x_1989) ;  /* 0x0000011c00609947 */ /* 0x008fea0003800000 */
.L_x_1988:
[----:B------:R-:W-:Y:S05]  /*1bd00*/  BSYNC B0 ;  /* 0x0000000000007941 */ /* 0x000fea0003800000 */
.L_x_1987:
        /* <DEDUP_REMOVED lines=10> */
[----:B0-----:R-:W-:-:S04]  /*1bdb0*/  MOV R9, 0x80000020 ;  /* 0x8000002000097802 */ /* 0x001fc80000000f00 */
        /* <DEDUP_REMOVED lines=11> */
.L_x_1990:
[C---:B------:R-:W-:Y:S01]  /*1be70*/  ISETP.GT.AND P1, PT, R5.reuse, R204, PT ;  /* 0x000000cc0500720c */ /* 0x040fe20003f24270 */
[----:B------:R-:W-:Y:S02]  /*1be80*/  VIADD R10, R10, 0x28460 ;  /* 0x000284600a0a7836 */ /* 0x000fe40000000000 */
[----:B------:R-:W-:Y:S02]  /*1be90*/  IMAD.U32 R8, RZ, RZ, UR39 ;  /* 0x00000027ff087e24 */ /* 0x000fe4000f8e00ff */
[----:B------:R-:W-:Y:S02]  /*1bea0*/  VIADD R5, R5, 0xffffffff ;  /* 0xffffffff05057836 */ /* 0x000fe40000000000 */
[----:B------:R-:W-:Y:S01]  /*1beb0*/  IMAD.MOV.U32 R11, RZ, RZ, R7 ;  /* 0x000000ffff0b7224 */ /* 0x000fe200078e0007 */
[----:B------:R-:W-:Y:S01]  /*1bec0*/  PRMT R8, R8, 0x654, R10 ;  /* 0x0000065408087816 */ /* 0x000fe2000000000a */
[----:B------:R-:W-:-:S03]  /*1bed0*/  IMAD.MOV.U32 R205, RZ, RZ, R6 ;  /* 0x000000ffffcd7224 */ /* 0x000fc600078e0006 */
[----:B------:R0:W-:Y:S01]  /*1bee0*/  SYNCS.ARRIVE.TRANS64.RED.A1T0 RZ, [R8+URZ], RZ ;  /* 0x000000ff08ff79a7 */ /* 0x0001e2000810043f */
[----:B------:R-:W-:Y:S05]  /*1bef0*/  @P1 BRA `(.L_x_1991) ;  /* 0xffffffd400b41947 */ /* 0x000fea000383ffff */
.L_x_1971:
[----:B------:R-:W-:Y:S05]  /*1bf00*/  WARPSYNC.ALL ;  /* 0x0000000000007948 */ /* 0x000fea0003800000 */
[----:B------:R-:W1:Y:S01]  /*1bf10*/  SHFL.BFLY PT, R2, R3, 0x2, 0x1f ;  /* 0x0c401f0003027f89 */ /* 0x000e6200000e0000 */
[----:B0-----:R-:W-:Y:S01]  /*1bf20*/  IMAD.MOV.U32 R8, RZ, RZ, RZ ;  /* 0x000000ffff087224 */ /* 0x001fe200078e00ff */
[----:B------:R-:W-:Y:S01]  /*1bf30*/  ULDC.64 UR4, c[0x0][0x9a0] ;  /* 0x0002680000047ab9 */ /* 0x000fe20000000a00 */
[----:B------:R-:W-:Y:S02]  /*1bf40*/  IMAD.MOV.U32 R163, RZ, RZ, -0x800000 ;  /* 0xff800000ffa37424 */ /* 0x000fe400078e00ff */
[----:B-1----:R-:W-:-:S05]  /*1bf50*/  FADD.FTZ R2, R2, R3 ;  /* 0x0000000302027221 */ /* 0x002fca0000010000 */
[----:B------:R-:W0:Y:S02]  /*1bf60*/  SHFL.BFLY PT, R3, R2, 0x1, 0x1f ;  /* 0x0c201f0002037f89 */ /* 0x000e2400000e0000 */
[----:B0-----:R-:W-:-:S04]  /*1bf70*/  FADD.FTZ R3, R2, R3 ;  /* 0x0000000302037221 */ /* 0x001fc80000010000 */
[----:B------:R-:W-:Y:S01]  /*1bf80*/  FMUL.FTZ R2, R3, 0.00390625 ;  /* 0x3b80000003027820 */ /* 0x000fe20000410000 */
[----:B------:R2:W-:Y:S08]  /*1bf90*/  BAR.ARV R4, 0x100 ;  /* 0x000400040000751d */ /* 0x0005f00000002000 */
[----:B------:R-:W-:Y:S06]  /*1bfa0*/  BAR.ARV 0x8, 0x180 ;  /* 0x0206000000007b1d */ /* 0x000fec0000002000 */
[----:B------:R-:W-:-:S02]  /*1bfb0*/  FSETP.NE.FTZ.AND P1, PT, R2, RZ, PT ;  /* 0x000000ff0200720b */ /* 0x000fc40003f35000 */
[----:B------:R-:W-:-:S11]  /*1bfc0*/  FSETP.NE.FTZ.AND P0, PT, R3, RZ, PT ;  /* 0x000000ff0300720b */ /* 0x000fd60003f15000 */
[----:B------:R-:W0:Y:S08]  /*1bfd0*/  @P1 MUFU.LG2 R2, R2 ;  /* 0x0000000200021308 */ /* 0x000e300000000c00 */
[----:B------:R1:W-:Y:S01]  /*1bfe0*/  @P0 MUFU.RCP R8, R3 ;  /* 0x0000000300080308 */ /* 0x0003e20000001000 */
[----:B------:R-:W-:-:S04]  /*1bff0*/  ISETP.NE.U32.AND P0, PT, RZ, UR4, PT ;  /* 0x00000004ff007c0c */ /* 0x000fc8000bf05070 */
[----:B------:R-:W-:Y:S01]  /*1c000*/  ISETP.NE.AND.EX P0, PT, RZ, UR5, PT, P0 ;  /* 0x00000005ff007c0c */ /* 0x000fe2000bf05300 */
[----:B-1----:R-:W-:Y:S02]  /*1c010*/  IMAD.U32 R3, RZ, RZ, UR38 ;  /* 0x00000026ff037e24 */ /* 0x002fe4000f8e00ff */
[----:B0-----:R-:W-:Y:S02]  /*1c020*/  @P1 FMUL.FTZ R2, R2, 0.69314718246459960938 ;  /* 0x3f31721802021820 */ /* 0x001fe40000410000 */
[----:B------:R-:W-:-:S04]  /*1c030*/  @P1 FMUL.FTZ R3, R3, 0.69314718246459960938 ;  /* 0x3f31721803031820 */ /* 0x000fc80000410000 */
[----:B------:R-:W-:-:S04]  /*1c040*/  @P1 FFMA.FTZ R163, R3, R6, R2 ;  /* 0x0000000603a31223 */ /* 0x000fc80000010002 */
[----:B--23--:R-:W-:Y:S01]  /*1c050*/  @P0 SHF.R.S32.HI R4, RZ, 0x1f, R207 ;  /* 0x0000001fff040819 */ /* 0x00cfe200000114cf */
[----:B------:R-:W0:Y:S04]  /*1c060*/  @P0 LDC.64 R2, c[0x0][0x9c8] ;  /* 0x00027200ff020b82 */ /* 0x000e280000000a00 */
[----:B0-----:R-:W-:-:S04]  /*1c070*/  @P0 IMAD R4, R4, R2, RZ ;  /* 0x0000000204040224 */ /* 0x001fc800078e02ff */
[C---:B------:R-:W-:Y:S02]  /*1c080*/  @P0 IMAD R4, R207.reuse, R3, R4 ;  /* 0x00000003cf040224 */ /* 0x040fe400078e0204 */
[----:B------:R-:W-:-:S04]  /*1c090*/  @P0 IMAD.WIDE.U32 R2, R207, R2, RZ ;  /* 0x00000002cf020225 */ /* 0x000fc800078e00ff */
[----:B------:R-:W-:Y:S02]  /*1c0a0*/  @P0 IMAD.IADD R5, R3, 0x1, R4 ;  /* 0x0000000103050824 */ /* 0x000fe400078e0204 */
[----:B------:R-:W-:Y:S02]  /*1c0b0*/  @P0 IMAD.MOV.U32 R4, RZ, RZ, R2 ;  /* 0x000000ffff040224 */ /* 0x000fe400078e0002 */
[----:B------:R-:W0:Y:S02]  /*1c0c0*/  @P0 LDC.64 R2, c[0x0][0x9d0] ;  /* 0x00027400ff020b82 */ /* 0x000e240000000a00 */
[----:B0-----:R-:W-:-:S04]  /*1c0d0*/  @P0 IMAD.WIDE.U32 R4, R188, R2, R4 ;  /* 0x00000002bc040225 */ /* 0x001fc800078e0004 */
[----:B------:R-:W-:Y:S01]  /*1c0e0*/  @P0 IMAD R3, R188, R3, R5 ;  /* 0x00000003bc030224 */ /* 0x000fe200078e0205 */
[----:B------:R-:W-:-:S04]  /*1c0f0*/  @P0 LEA R2, P1, R4, UR4, 0x2 ;  /* 0x0000000404020c11 */ /* 0x000fc8000f8210ff */
[----:B------:R-:W-:Y:S02]  /*1c100*/  @P0 LEA.HI.X R3, R4, UR5, R3, 0x2, P1 ;  /* 0x0000000504030c11 */ /* 0x000fe400088f1403 */
[----:B------:R-:W-:-:S06]  /*1c110*/  MOV R4, 0x3f800000 ;  /* 0x3f80000000047802 */ /* 0x000fcc0000000f00 */
[----:B------:R0:W2:Y:S01]  /*1c120*/  @P0 LDG.E R4, desc[UR36][R2.64] ;  /* 0x0000002402040981 */ /* 0x0000a2000c1e1900 */
[----:B------:R-:W-:Y:S02]  /*1c130*/  VIADD R23, R23, 0x1 ;  /* 0x0000000117177836 */ /* 0x000fe40000000000 */
[----:B------:R-:W-:Y:S02]  /*1c140*/  IMAD.MOV.U32 R162, RZ, RZ, -0x800000 ;  /* 0xff800000ffa27424 */ /* 0x000fe400078e00ff */
[----:B------:R-:W-:Y:S01]  /*1c150*/  VIADD R217, R217, 0x1 ;  /* 0x00000001d9d97836 */ /* 0x000fe20000000000 */
[----:B0-----:R-:W0:Y:S01]  /*1c160*/  SHFL.BFLY PT, R2, R0, 0x2, 0x1f ;  /* 0x0c401f0000027f89 */ /* 0x001e2200000e0000 */
[----:B------:R-:W-:Y:S02]  /*1c170*/  IMAD.MOV.U32 R3, RZ, RZ, RZ ;  /* 0x000000ffff037224 */ /* 0x000fe400078e00ff */
[----:B0-----:R-:W-:-:S05]  /*1c180*/  FADD.FTZ R0, R2, R0 ;  /* 0x0000000002007221 */ /* 0x001fca0000010000 */
[----:B------:R-:W0:Y:S02]  /*1c190*/  SHFL.BFLY PT, R2, R0, 0x1, 0x1f ;  /* 0x0c201f0000027f89 */ /* 0x000e2400000e0000 */
[----:B0-----:R-:W-:-:S04]  /*1c1a0*/  FADD.FTZ R0, R0, R2 ;  /* 0x0000000200007221 */ /* 0x001fc80000010000 */
[C---:B------:R-:W-:Y:S01]  /*1c1b0*/  FMUL.FTZ R2, R0.reuse, 0.00390625 ;  /* 0x3b80000000027820 */ /* 0x040fe20000410000 */
[----:B------:R-:W-:-:S04]  /*1c1c0*/  FSETP.NE.FTZ.AND P0, PT, R0, RZ, PT ;  /* 0x000000ff0000720b */ /* 0x000fc80003f15000 */
[----:B------:R-:W-:-:S09]  /*1c1d0*/  FSETP.NE.FTZ.AND P1, PT, R2, RZ, PT ;  /* 0x000000ff0200720b */ /* 0x000fd20003f35000 */
[----:B------:R-:W-:Y:S01]  /*1c1e0*/  @P0 MUFU.RCP R3, R0 ;  /* 0x0000000000030308 */ /* 0x000fe20000001000 */
[----:B------:R-:W-:-:S07]  /*1c1f0*/  PLOP3.LUT P0, PT, PT, PT, PT, 0x8, 0x0 ;  /* 0x000000000000781c */ /* 0x000fce0003f0e170 */
[----:B------:R-:W0:Y:S02]  /*1c200*/  @P1 MUFU.LG2 R0, R2 ;  /* 0x0000000200001308 */ /* 0x000e240000000c00 */
[----:B0-----:R-:W-:Y:S01]  /*1c210*/  @P1 FMUL.FTZ R0, R0, 0.69314718246459960938 ;  /* 0x3f31721800001820 */ /* 0x001fe20000410000 */
[-C--:B--2---:R-:W-:Y:S01]  /*1c220*/  FMUL.FTZ R2, R8, R4.reuse ;  /* 0x0000000408027220 */ /* 0x084fe20000410000 */
[----:B------:R-:W-:Y:S01]  /*1c230*/  FMUL.FTZ R3, R3, R4 ;  /* 0x0000000403037220 */ /* 0x000fe20000410000 */
[----:B------:R-:W-:Y:S02]  /*1c240*/  IMAD.U32 R4, RZ, RZ, UR38 ;  /* 0x00000026ff047e24 */ /* 0x000fe4000f8e00ff */
[-C--:B------:R-:W-:Y:S01]  /*1c250*/  FMUL.FTZ R5, R24, R2.reuse ;  /* 0x0000000218057220 */ /* 0x080fe20000410000 */
[-C--:B------:R-:W-:Y:S01]  /*1c260*/  FMUL.FTZ R29, R29, R2.reuse ;  /* 0x000000021d1d7220 */ /* 0x080fe20000410000 */
[----:B------:R-:W-:Y:S01]  /*1c270*/  @P1 FMUL.FTZ R4, R4, 0.69314718246459960938 ;  /* 0x3f31721804041820 */ /* 0x000fe20000410000 */
[-C--:B------:R-:W-:Y:S01]  /*1c280*/  FMUL.FTZ R32, R32, R2.reuse ;  /* 0x0000000220207220 */ /* 0x080fe20000410000 */
[-C--:B------:R-:W-:Y:S01]  /*1c290*/  FMUL.FTZ R37, R37, R2.reuse ;  /* 0x0000000225257220 */ /* 0x080fe20000410000 */
[-C--:B------:R-:W-:Y:S01]  /*1c2a0*/  FMUL.FTZ R40, R40, R2.reuse ;  /* 0x0000000228287220 */ /* 0x080fe20000410000 */
[----:B------:R-:W-:Y:S01]  /*1c2b0*/  @P1 FFMA.FTZ R162, R4, R7, R0 ;  /* 0x0000000704a21223 */ /* 0x000fe20000010000 */
[----:B------:R-:W-:Y:S01]  /*1c2c0*/  ISETP.NE.AND P1, PT, R23, 0x2, PT ;  /* 0x000000021700780c */ /* 0x000fe20003f25270 */
        /* <DEDUP_REMOVED lines=124> */
[----:B------:R-:W-:-:S02]  /*1ca90*/  LOP3.LUT R186, R186, R2, RZ, 0x3c, !PT ;  /* 0x00000002baba7212 */ /* 0x000fc400078e3cff */
[----:B------:R-:W-:-:S07]  /*1caa0*/  SEL R23, R23, RZ, P1 ;  /* 0x000000ff17177207 */ /* 0x000fce0000800000 */
.L_x_1856:
[----:B------:R-:W-:Y:S05]  /*1cab0*/  WARPSYNC.ALL ;  /* 0x0000000000007948 */ /* 0x000fea0003800000 */
[----:B------:R-:W0:Y:S08]  /*1cac0*/  S2UR UR39, SR_CgaCtaId ;  /* 0x00000000002779c3 */ /* 0x000e300000008800 */
[----:B------:R-:W-:Y:S01]  /*1cad0*/  BAR.SYNC.DEFER_BLOCKING 0x5, 0x180 ;  /* 0x0146000000007b1d */ /* 0x000fe20000010000 */
[----:B------:R-:W-:-:S05]  /*1cae0*/  ISETP.NE.AND P1, PT, R215, RZ, PT ;  /* 0x000000ffd700720c */ /* 0x000fca0003f25270 */
[----:B------:R-:W-:Y:S01]  /*1caf0*/  UMOV UR4, 0x400 ;  /* 0x0000040000047882 */ /* 0x000fe20000000000 */
[----:B------:R-:W-:Y:S07]  /*1cb00*/  BSSY B0, `(.L_x_1992) ;  /* 0x00006f0000007945 */ /* 0x000fee0003800000 */
[----:B------:R-:W1:Y:S01]  /*1cb10*/  @!P1 LDC R215, c[0x0][0xad4] ;  /* 0x0002b500ffd79b82 */ /* 0x000e620000000800 */
[----:B0-----:R-:W-:-:S06]  /*1cb20*/  ULEA UR4, UR39, UR4, 0x18 ;  /* 0x0000000427047291 */ /* 0x001fcc000f8ec03f */
[----:B------:R-:W-:-:S05]  /*1cb30*/  IMAD.U32 R22, RZ, RZ, UR4 ;  /* 0x00000004ff167e24 */ /* 0x000fca000f8e00ff */
[----:B------:R0:W2:Y:S01]  /*1cb40*/  LDS.128 R204, [R22+0x284d0] ;  /* 0x0284d00016cc7984 */ /* 0x0000a20000000c00 */
[----:B------:R-:W-:Y:S06]  /*1cb50*/  BAR.ARV 0x4, 0x180 ;  /* 0x0106000000007b1d */ /* 0x000fec0000002000 */
[----:B------:R-:W-:Y:S05]  /*1cb60*/  @P0 BRA `(.L_x_1993) ;  /* 0x0000006000180947 */ /* 0x000fea0003800000 */
[----:B------:R-:W3:Y:S01]  /*1cb70*/  LDL R3, [R1+0x84] ;  /* 0x0000840001037983 */ /* 0x000ee20000100800 */
[----:B------:R-:W-:Y:S01]  /*1cb80*/  ULDC.64 UR4, c[0x4][0x38] ;  /* 0x01000e0000047ab9 */ /* 0x000fe20000000a00 */
[----:B------:R-:W4:Y:S01]  /*1cb90*/  S2R R2, SR_SWINHI ;  /* 0x0000000000027919 */ /* 0x000f220000002f00 */
[----:B------:R-:W-:Y:S02]  /*1cba0*/  MOV R24, R22 ;  /* 0x0000001600187202 */ /* 0x000fe40000000f00 */
[----:B----4-:R-:W-:-:S03]  /*1cbb0*/  MOV R25, R2 ;  /* 0x0000000200197202 */ /* 0x010fc60000000f00 */
[----:B---3--:R-:W-:-:S03]  /*1cbc0*/  IMAD.WIDE R2, R3, 0x2, R24 ;  /* 0x0000000203027825 */ /* 0x008fc600078e0218 */
[C---:B------:R-:W-:Y:S02]  /*1cbd0*/  IADD3 R34, P5, R2.reuse, 0xc000, RZ ;  /* 0x0000c00002227810 */ /* 0x040fe40007fbe0ff */
[----:B-----5:R-:W-:Y:S02]  /*1cbe0*/  IADD3 R38, P1, R2, 0xc060, RZ ;  /* 0x0000c06002267810 */ /* 0x020fe40007f3e0ff */
        /* <DEDUP_REMOVED lines=22> */
[----:B------:R-:W-:Y:S02]  /*1cd50*/  IADD3 R30, P3, R2, 0xc020, RZ ;  /* 0x0000c020021e7810 */ /* 0x000fe40007f7e0ff */
[----:B------:R-:W-:Y:S02]  /*1cd60*/  SHF.R.U64 R15, R15, 0x3, RZ ;  /* 0x000000030f0f7819 */ /* 0x000fe400000012ff */
[----:B------:R-:W-:Y:S02]  /*1cd70*/  LOP3.LUT R6, R7, R6, RZ, 0x3c, !PT ;  /* 0x0000000607067212 */ /* 0x000fe400078e3cff */
[----:B------:R-:W-:Y:S02]  /*1cd80*/  LOP3.LUT R12, R4, R12, RZ, 0x3c, !PT ;  /* 0x0000000c040c7212 */ /* 0x000fe400078e3cff */
[----:B------:R-:W-:-:S02]  /*1cd90*/  MOV R7, R38 ;  /* 0x0000002600077202 */ /* 0x000fc40000000f00 */
[----:B------:R-:W-:Y:S02]  /*1cda0*/  LOP3.LUT R31, R30, 0x380, RZ, 0xc0, !PT ;  /* 0x000003801e1f7812 */ /* 0x000fe400078ec0ff */
[----:B------:R-:W-:Y:S01]  /*1cdb0*/  LOP3.LUT R14, R15, R14, RZ, 0x3c, !PT ;  /* 0x0000000e0f0e7212 */ /* 0x000fe200078e3cff */
[----:B------:R-:W-:Y:S01]  /*1cdc0*/  STL [R1+0x68], R7 ;  /* 0x0000680701007387 */ /* 0x000fe20000100800 */
[----:B------:R-:W-:Y:S02]  /*1cdd0*/  MOV R4, R42 ;  /* 0x0000002a00047202 */ /* 0x000fe40000000f00 */
[----:B------:R-:W-:Y:S02]  /*1cde0*/  IADD3.X R15, RZ, R3, RZ, P4, !PT ;  /* 0x00000003ff0f7210 */ /* 0x000fe400027fe4ff */
[C---:B------:R-:W-:Y:S01]  /*1cdf0*/  IADD3 R38, P4, R2.reuse, 0x4020, RZ ;  /* 0x0000402002267810 */ /* 0x040fe20007f9e0ff */
[----:B------:R3:W-:Y:S01]  /*1ce00*/  STL [R1+0x64], R4 ;  /* 0x0000640401007387 */ /* 0x0007e20000100800 */
[----:B------:R-:W-:-:S02]  /*1ce10*/  IADD3 R26, P2, R2, 0x8040, RZ ;  /* 0x00008040021a7810 */ /* 0x000fc40007f5e0ff */
[----:B------:R-:W-:Y:S01]  /*1ce20*/  SHF.R.U64 R31, R31, 0x3, RZ ;  /* 0x000000031f1f7819 */ /* 0x000fe200000012ff */
[--C-:B------:R-:W-:Y:S01]  /*1ce30*/  IMAD.X R39, RZ, RZ, R3.reuse, P4 ;  /* 0x000000ffff277224 */ /* 0x100fe200020e0603 */
[----:B------:R-:W-:Y:S02]  /*1ce40*/  LOP3.LUT R27, R26, 0x380, RZ, 0xc0, !PT ;  /* 0x000003801a1b7812 */ /* 0x000fe400078ec0ff */
[----:B------:R-:W-:Y:S01]  /*1ce50*/  LOP3.LUT R30, R31, R30, RZ, 0x3c, !PT ;  /* 0x0000001e1f1e7212 */ /* 0x000fe200078e3cff */
[----:B------:R-:W-:Y:S01]  /*1ce60*/  IMAD.X R31, RZ, RZ, R3, P3 ;  /* 0x000000ffff1f7224 */ /* 0x000fe200018e0603 */
[----:B------:R-:W-:Y:S02]  /*1ce70*/  SHF.R.U64 R27, R27, 0x3, RZ ;  /* 0x000000031b1b7819 */ /* 0x000fe400000012ff */
[----:B---3--:R-:W-:Y:S02]  /*1ce80*/  LOP3.LUT R4, R38, 0x380, RZ, 0xc0, !PT ;  /* 0x0000038026047812 */ /* 0x008fe400078ec0ff */
[----:B------:R-:W-:-:S02]  /*1ce90*/  MOV R7, R30 ;  /* 0x0000001e00077202 */ /* 0x000fc40000000f00 */
[----:B------:R-:W-:Y:S02]  /*1cea0*/  SHF.R.U64 R4, R4, 0x3, RZ ;  /* 0x0000000304047819 */ /* 0x000fe400000012ff */
[----:B------:R-:W-:Y:S01]  /*1ceb0*/  LOP3.LUT R26, R27, R26, RZ, 0x3c, !PT ;  /* 0x0000001a1b1a7212 */ /* 0x000fe200078e3cff */
[----:B------:R-:W-:Y:S01]  /*1cec0*/  IMAD.X R27, RZ, RZ, R3, P2 ;  /* 0x000000ffff1b7224 */ /* 0x000fe200010e0603 */
[----:B------:R-:W-:Y:S01]  /*1ced0*/  LOP3.LUT R38, R4, R38, RZ, 0x3c, !PT ;  /* 0x0000002604267212 */ /* 0x000fe200078e3cff */
[----:B------:R3:W-:Y:S01]  /*1cee0*/  STL [R1+0x60], R7 ;  /* 0x0000600701007387 */ /* 0x0007e20000100800 */
[----:B------:R-:W-:Y:S02]  /*1cef0*/  MOV R4, R34 ;  /* 0x0000002200047202 */ /* 0x000fe40000000f00 */
[C---:B------:R-:W-:Y:S02]  /*1cf00*/  IADD3 R8, P0, R2.reuse, 0x8000, RZ ;  /* 0x0000800002087810 */ /* 0x040fe40007f1e0ff */
[----:B------:R-:W-:Y:S01]  /*1cf10*/  IADD3 R30, P2, R2, 0x4000, RZ ;  /* 0x00004000021e7810 */ /* 0x000fe20007f5e0ff */
[----:B------:R4:W-:Y:S01]  /*1cf20*/  STL [R1+0x5c], R4 ;  /* 0x00005c0401007387 */ /* 0x0009e20000100800 */
[----:B------:R-:W-:-:S02]  /*1cf30*/  LOP3.LUT R9, R8, 0x380, RZ, 0xc0, !PT ;  /* 0x0000038008097812 */ /* 0x000fc400078ec0ff */
[----:B------:R-:W-:Y:S01]  /*1cf40*/  IADD3 R10, P3, R2, 0x4060, RZ ;  /* 0x00004060020a7810 */ /* 0x000fe20007f7e0ff */
[--C-:B---3--:R-:W-:Y:S01]  /*1cf50*/  IMAD.X R7, RZ, RZ, R3.reuse, P1 ;  /* 0x000000ffff077224 */ /* 0x108fe200008e0603 */
[----:B------:R-:W-:Y:S01]  /*1cf60*/  SHF.R.U64 R9, R9, 0x3, RZ ;  /* 0x0000000309097819 */ /* 0x000fe200000012ff */
[----:B------:R-:W-:Y:S01]  /*1cf70*/  IMAD.X R31, RZ, RZ, R3, P2 ;  /* 0x000000ffff1f7224 */ /* 0x000fe200010e0603 */
[----:B------:R-:W-:Y:S02]  /*1cf80*/  LOP3.LUT R11, R10, 0x380, RZ, 0xc0, !PT ;  /* 0x000003800a0b7812 */ /* 0x000fe400078ec0ff */
[----:B------:R-:W-:Y:S02]  /*1cf90*/  LOP3.LUT R8, R9, R8, RZ, 0x3c, !PT ;  /* 0x0000000809087212 */ /* 0x000fe400078e3cff */
[----:B----4-:R-:W-:Y:S02]  /*1cfa0*/  LOP3.LUT R4, R30, 0x380, RZ, 0xc0, !PT ;  /* 0x000003801e047812 */ /* 0x010fe400078ec0ff */
[----:B------:R-:W-:-:S02]  /*1cfb0*/  MOV R9, R14 ;  /* 0x0000000e00097202 */ /* 0x000fc40000000f00 */
[----:B------:R-:W-:Y:S02]  /*1cfc0*/  SHF.R.U64 R4, R4, 0x3, RZ ;  /* 0x0000000304047819 */ /* 0x000fe400000012ff */
[----:B------:R-:W-:Y:S01]  /*1cfd0*/  IADD3 R14, P1, R2, 0x60, RZ ;  /* 0x00000060020e7810 */ /* 0x000fe20007f3e0ff */
[----:B------:R3:W-:Y:S01]  /*1cfe0*/  STL [R1+0x58], R9 ;  /* 0x0000580901007387 */ /* 0x0007e20000100800 */
[----:B------:R-:W-:Y:S02]  /*1cff0*/  LOP3.LUT R30, R4, R30, RZ, 0x3c, !PT ;  /* 0x0000001e041e7212 */ /* 0x000fe400078e3cff */
[----:B------:R-:W-:Y:S01]  /*1d000*/  MOV R4, R26 ;  /* 0x0000001a00047202 */ /* 0x000fe20000000f00 */
[----:B------:R-:W-:Y:S01]  /*1d010*/  IMAD.X R15, RZ, RZ, R3, P1 ;  /* 0x000000ffff0f7224 */ /* 0x000fe200008e0603 */
[----:B------:R-:W-:Y:S01]  /*1d020*/  SHF.R.U64 R11, R11, 0x3, RZ ;  /* 0x000000030b0b7819 */ /* 0x000fe200000012ff */
[----:B------:R-:W4:Y:S01]  /*1d030*/  S2R R26, SR_TID.X ;  /* 0x00000000001a7919 */ /* 0x000f220000002100 */
[----:B------:R-:W-:-:S02]  /*1d040*/  MOV R6, R6 ;  /* 0x0000000600067202 */ /* 0x000fc40000000f00 */
[----:B------:R-:W-:Y:S01]  /*1d050*/  LOP3.LUT R10, R11, R10, RZ, 0x3c, !PT ;  /* 0x0000000a0b0a7212 */ /* 0x000fe200078e3cff */
[----:B------:R0:W-:Y:S01]  /*1d060*/  STL [R1+0x54], R4 ;  /* 0x0000540401007387 */ /* 0x0001e20000100800 */
[--C-:B---3--:R-:W-:Y:S02]  /*1d070*/  IMAD.X R9, RZ, RZ, R3.reuse, P0 ;  /* 0x000000ffff097224 */ /* 0x108fe400000e0603 */
[----:B------:R-:W-:Y:S01]  /*1d080*/  IMAD.X R11, RZ, RZ, R3, P3 ;  /* 0x000000ffff0b7224 */ /* 0x000fe200018e0603 */
[----:B------:R3:W-:Y:S01]  /*1d090*/  STL [R1+0x50], R6 ;  /* 0x0000500601007387 */ /* 0x0007e20000100800 */
[----:B0-----:R-:W-:-:S04]  /*1d0a0*/  LOP3.LUT R4, R14, 0x380, RZ, 0xc0, !PT ;  /* 0x000003800e047812 */ /* 0x001fc800078ec0ff */
[----:B------:R-:W-:Y:S02]  /*1d0b0*/  SHF.R.U64 R4, R4, 0x3, RZ ;  /* 0x0000000304047819 */ /* 0x000fe400000012ff */
[----:B---3--:R-:W-:Y:S02]  /*1d0c0*/  MOV R6, R10 ;  /* 0x0000000a00067202 */ /* 0x008fe40000000f00 */
[----:B------:R-:W-:Y:S02]  /*1d0d0*/  LOP3.LUT R14, R4, R14, RZ, 0x3c, !PT ;  /* 0x0000000e040e7212 */ /* 0x000fe400078e3cff */
[----:B------:R-:W-:Y:S02]  /*1d0e0*/  MOV R4, R8 ;  /* 0x0000000800047202 */ /* 0x000fe40000000f00 */
[----:B------:R-:W-:-:S03]  /*1d0f0*/  MOV R7, R14 ;  /* 0x0000000e00077202 */ /* 0x000fc60000000f00 */
[----:B------:R0:W-:Y:S04]  /*1d100*/  STL [R1+0x4c], R4 ;  /* 0x00004c0401007387 */ /* 0x0001e80000100800 */
[----:B------:R3:W-:Y:S01]  /*1d110*/  STL [R1+0x48], R6 ;  /* 0x0000480601007387 */ /* 0x0007e20000100800 */
[----:B0-----:R-:W-:Y:S02]  /*1d120*/  MOV R4, R12 ;  /* 0x0000000c00047202 */ /* 0x001fe40000000f00 */
[----:B---3--:R-:W-:-:S03]  /*1d130*/  MOV R6, R38 ;  /* 0x0000002600067202 */ /* 0x008fc60000000f00 */
[----:B------:R0:W-:Y:S04]  /*1d140*/  STL [R1+0x44], R4 ;  /* 0x0000440401007387 */ /* 0x0001e80000100800 */
[----:B------:R3:W-:Y:S01]  /*1d150*/  STL [R1+0x40], R6 ;  /* 0x0000400601007387 */ /* 0x0007e20000100800 */
[----:B0-----:R-:W-:Y:S02]  /*1d160*/  MOV R4, R30 ;  /* 0x0000001e00047202 */ /* 0x001fe40000000f00 */
[----:B---3--:R-:W-:-:S03]  /*1d170*/  IADD3 R6, P0, R2, 0x40, RZ ;  /* 0x0000004002067810 */ /* 0x008fc60007f1e0ff */
[----:B------:R0:W-:Y:S04]  /*1d180*/  STL [R1+0x3c], R4 ;  /* 0x00003c0401007387 */ /* 0x0001e80000100800 */
[----:B------:R3:W-:Y:S01]  /*1d190*/  STL [R1+0x38], R7 ;  /* 0x0000380701007387 */ /* 0x0007e20000100800 */
[----:B0-----:R-:W-:-:S04]  /*1d1a0*/  LOP3.LUT R4, R6, 0x380, RZ, 0xc0, !PT ;  /* 0x0000038006047812 */ /* 0x001fc800078ec0ff */
[----:B------:R-:W-:Y:S01]  /*1d1b0*/  SHF.R.U64 R4, R4, 0x3, RZ ;  /* 0x0000000304047819 */ /* 0x000fe200000012ff */
[----:B---3--:R-:W-:-:S03]  /*1d1c0*/  IMAD.X R7, RZ, RZ, R3, P0 ;  /* 0x000000ffff077224 */ /* 0x008fc600000e0603 */
[----:B------:R-:W-:-:S04]  /*1d1d0*/  LOP3.LUT R6, R4, R6, RZ, 0x3c, !PT ;  /* 0x0000000604067212 */ /* 0x000fc800078e3cff */
[----:B------:R-:W-:Y:S02]  /*1d1e0*/  MOV R7, R6 ;  /* 0x0000000600077202 */ /* 0x000fe40000000f00 */
[----:B------:R-:W-:-:S03]  /*1d1f0*/  IADD3 R6, P0, R2, 0x20, RZ ;  /* 0x0000002002067810 */ /* 0x000fc60007f1e0ff */
[----:B------:R0:W-:Y:S01]  /*1d200*/  STL [R1+0x34], R7 ;  /* 0x0000340701007387 */ /* 0x0001e20000100800 */
[----:B------:R-:W-:-:S04]  /*1d210*/  LOP3.LUT R4, R6, 0x380, RZ, 0xc0, !PT ;  /* 0x0000038006047812 */ /* 0x000fc800078ec0ff */
[----:B------:R-:W-:-:S04]  /*1d220*/  SHF.R.U64 R4, R4, 0x3, RZ ;  /* 0x0000000304047819 */ /* 0x000fc800000012ff */
[----:B------:R-:W-:Y:S01]  /*1d230*/  LOP3.LUT R6, R4, R6, RZ, 0x3c, !PT ;  /* 0x0000000604067212 */ /* 0x000fe200078e3cff */
[----:B0-----:R-:W-:Y:S01]  /*1d240*/  IMAD.X R7, RZ, RZ, R3, P0 ;  /* 0x000000ffff077224 */ /* 0x001fe200000e0603 */
[----:B------:R-:W-:-:S04]  /*1d250*/  LOP3.LUT R4, R2, 0x380, RZ, 0xc0, !PT ;  /* 0x0000038002047812 */ /* 0x000fc800078ec0ff */
[----:B------:R-:W-:Y:S02]  /*1d260*/  SHF.R.U64 R4, R4, 0x3, RZ ;  /* 0x0000000304047819 */ /* 0x000fe400000012ff */
[----:B------:R-:W-:Y:S02]  /*1d270*/  MOV R6, R6 ;  /* 0x0000000600067202 */ /* 0x000fe40000000f00 */
[----:B------:R-:W-:-:S03]  /*1d280*/  LOP3.LUT R2, R4, R2, RZ, 0x3c, !PT ;  /* 0x0000000204027212 */ /* 0x000fc600078e3cff */
[----:B------:R0:W-:Y:S01]  /*1d290*/  STL [R1+0x30], R6 ;  /* 0x0000300601007387 */ /* 0x0001e20000100800 */
[----:B------:R-:W-:Y:S02]  /*1d2a0*/  MOV R3, R2 ;  /* 0x0000000200037202 */ /* 0x000fe40000000f00 */
[----:B----4-:R-:W-:-:S03]  /*1d2b0*/  LOP3.LUT P0, R2, R26, 0x3, RZ, 0xc0, !PT ;  /* 0x000000031a027812 */ /* 0x010fc6000780c0ff */
[----:B------:R3:W-:Y:S01]  /*1d2c0*/  STL [R1+0x2c], R3 ;  /* 0x00002c0301007387 */ /* 0x0007e20000100800 */
[----:B------:R-:W-:Y:S02]  /*1d2d0*/  ISETP.EQ.OR P0, PT, R2, 0x3, !P0 ;  /* 0x000000030200780c */ /* 0x000fe40004702670 */
[----:B------:R-:W-:Y:S02]  /*1d2e0*/  SHF.L.U32 R2, R26, 0x2, RZ ;  /* 0x000000021a027819 */ /* 0x000fe400000006ff */
[----:B------:R-:W-:Y:S02]  /*1d2f0*/  SEL R4, R5, R0, P0 ;  /* 0x0000000005047207 */ /* 0x000fe40000000000 */
[----:B------:R-:W-:Y:S02]  /*1d300*/  LOP3.LUT R2, R2, 0xc, RZ, 0xc0, !PT ;  /* 0x0000000c02027812 */ /* 0x000fe400078ec0ff */
[----:B------:R-:W-:Y:S02]  /*1d310*/  SEL R5, R0, R5, P0 ;  /* 0x0000000500057207 */ /* 0x000fe40000000000 */
[----:B------:R-:W-:-:S02]  /*1d320*/  IADD3 R2, P1, R2, UR4, RZ ;  /* 0x0000000402027c10 */ /* 0x000fc4000ff3e0ff */
[----:B------:R-:W-:Y:S02]  /*1d330*/  SEL R13, R28, R29, P0 ;  /* 0x0000001d1c0d7207 */ /* 0x000fe40000000000 */
[----:B0-----:R-:W-:Y:S01]  /*1d340*/  SEL R6, R29, R28, P0 ;  /* 0x0000001c1d067207 */ /* 0x001fe20000000000 */
[----:B---3--:R-:W-:-:S05]  /*1d350*/  IMAD.X R3, RZ, RZ, UR5, P1 ;  /* 0x00000005ff037e24 */ /* 0x008fca00088e06ff */
[----:B------:R0:W5:Y:S01]  /*1d360*/  LDG.E.CONSTANT R0, desc[UR36][R2.64] ;  /* 0x0000002402007981 */ /* 0x000162000c1e9900 */
[----:B------:R-:W-:-:S03]  /*1d370*/  UMOV UR4, 0xffffffff ;  /* 0xffffffff00047882 */ /* 0x000fc60000000000 */
[----:B------:R-:W-:Y:S05]  /*1d380*/  BRA.DIV UR4, `(.L_x_1994) ;  /* 0x0000010604d07947 */ /* 0x000fea000b800000 */
[----:B0----5:R-:W-:Y:S01]  /*1d390*/  LOP3.LUT R2, R0, 0x2, RZ, 0x3c, !PT ;  /* 0x0000000200027812 */ /* 0x021fe200078e3cff */
[----:B------:R-:W-:Y:S01]  /*1d3a0*/  SHFL.IDX PT, R4, R4, R0, 0x1c1f ;  /* 0x001c1f0004047589 */ /* 0x000fe200000e0000 */
[----:B------:R-:W-:Y:S02]  /*1d3b0*/  SEL R35, R52, R53, P0 ;  /* 0x0000003534237207 */ /* 0x000fe40000000000 */
[----:B------:R-:W-:Y:S01]  /*1d3c0*/  SEL R52, R53, R52, P0 ;  /* 0x0000003435347207 */ /* 0x000fe20000000000 */
[----:B------:R-:W0:Y:S01]  /*1d3d0*/  SHFL.IDX PT, R5, R5, R2, 0x1c1f ;  /* 0x001c1f0205057589 */ /* 0x000e2200000e0000 */
[----:B------:R-:W-:Y:S02]  /*1d3e0*/  SEL R53, R108, R109, P0 ;  /* 0x0000006d6c357207 */ /* 0x000fe40000000000 */
[----:B------:R-:W-:Y:S01]  /*1d3f0*/  SEL R108, R109, R108, P0 ;  /* 0x0000006c6d6c7207 */ /* 0x000fe20000000000 */
[----:B------:R-:W-:Y:S01]  /*1d400*/  SHFL.IDX PT, R3, R13, R0, 0x1c1f ;  /* 0x001c1f000d037589 */ /* 0x000fe200000e0000 */
        /* <DEDUP_REMOVED lines=15> */
[----:B0-----:R-:W-:Y:S02]  /*1d500*/  SEL R7, R4, R5, P0 ;  /* 0x0000000504077207 */ /* 0x001fe40000000000 */
[----:B------:R-:W-:Y:S01]  /*1d510*/  SEL R57, R112, R113, P0 ;  /* 0x0000007170397207 */ /* 0x000fe20000000000 */
[----:B------:R-:W-:Y:S01]  /*1d520*/  SHFL.IDX PT, R51, R51, R2, 0x1c1f ;  /* 0x001c1f0233337589 */ /* 0x000fe200000e0000 */
[----:B------:R-:W-:-:S02]  /*1d530*/  SEL R50, R54, R55, P0 ;  /* 0x0000003736327207 */ /* 0x000fc40000000000 */
[----:B------:R-:W-:Y:S01]  /*1d540*/  SEL R60, R61, R60, P0 ;  /* 0x0000003c3d3c7207 */ /* 0x000fe20000000000 */
[----:B------:R0:W-:Y:S01]  /*1d550*/  STL [R1+0x24], R7 ;  /* 0x0000240701007387 */ /* 0x0001e20000100800 */
[----:B------:R-:W-:Y:S02]  /*1d560*/  SEL R68, R69, R68, P0 ;  /* 0x0000004445447207 */ /* 0x000fe40000000000 */
[----:B------:R-:W-:Y:S01]  /*1d570*/  SEL R112, R113, R112, P0 ;  /* 0x0000007071707207 */ /* 0x000fe20000000000 */
[----:B------:R-:W-:Y:S01]  /*1d580*/  SHFL.IDX PT, R57, R57, R0, 0x1c1f ;  /* 0x001c1f0039397589 */ /* 0x000fe200000e0000 */
[----:B------:R-:W-:Y:S02]  /*1d590*/  SEL R55, R55, R54, P0 ;  /* 0x0000003637377207 */ /* 0x000fe40000000000 */
[----:B------:R-:W-:Y:S01]  /*1d5a0*/  SEL R61, R116, R117, P0 ;  /* 0x00000075743d7207 */ /* 0x000fe20000000000 */
[----:B------:R-:W-:Y:S01]  /*1d5b0*/  SHFL.IDX PT, R50, R50, R0, 0x1c1f ;  /* 0x001c1f0032327589 */ /* 0x000fe200000e0000 */
[----:B------:R-:W-:-:S02]  /*1d5c0*/  SEL R69, R124, R125, P0 ;  /* 0x0000007d7c457207 */ /* 0x000fc40000000000 */
[----:B0-----:R-:W-:Y:S01]  /*1d5d0*/  SEL R7, R36, R37, P0 ;  /* 0x0000002524077207 */ /* 0x001fe20000000000 */
        /* <DEDUP_REMOVED lines=84> */
[----:B------:R-:W0:Y:S01]  /*1db20*/  SHFL.IDX PT, R80, R80, R2, 0x1c1f ;  /* 0x001c1f0250507589 */ /* 0x000e2200000e0000 */
[----:B------:R-:W-:Y:S02]  /*1db30*/  SEL R49, R104, R105, P0 ;  /* 0x0000006968317207 */ /* 0x000fe40000000000 */
[----:B------:R-:W-:Y:S01]  /*1db40*/  SEL R65, R120, R121, P0 ;  /* 0x0000007978417207 */ /* 0x000fe20000000000 */
[----:B------:R-:W4:Y:S01]  /*1db50*/  SHFL.IDX PT, R84, R84, R2, 0x1c1f ;  /* 0x001c1f0254547589 */ /* 0x000f2200000e0000 */
[----:B------:R-:W-:-:S02]  /*1db60*/  SEL R73, R128, R129, P0 ;  /* 0x0000008180497207 */ /* 0x000fc40000000000 */
[----:B------:R-:W-:Y:S01]  /*1db70*/  SEL R21, R146, R64, P0 ;  /* 0x0000004092157207 */ /* 0x000fe20000000000 */
[----:B------:R-:W1:Y:S01]  /*1db80*/  SHFL.IDX PT, R88, R88, R2, 0x1c1f ;  /* 0x001c1f0258587589 */ /* 0x000e6200000e0000 */
[----:B------:R-:W-:Y:S02]  /*1db90*/  SEL R94, R95, R94, P0 ;  /* 0x0000005e5f5e7207 */ /* 0x000fe40000000000 */
[----:B------:R-:W-:Y:S01]  /*1dba0*/  SEL R118, R119, R118, P0 ;  /* 0x0000007677767207 */ /* 0x000fe20000000000 */
[----:B------:R-:W2:Y:S01]  /*1dbb0*/  SHFL.IDX PT, R100, R100, R2, 0x1c1f ;  /* 0x001c1f0264647589 */ /* 0x000ea200000e0000 */
        /* <DEDUP_REMOVED lines=47> */
[----:B------:R-:W2:Y:S01]  /*1deb0*/  SHFL.IDX PT, R68, R68, R2, 0x1c1f ;  /* 0x001c1f0244447589 */ /* 0x000ea200000e0000 */
[----:B------:R-:W-:-:S02]  /*1dec0*/  SEL R131, R142, R143, P0 ;  /* 0x0000008f8e837207 */ /* 0x000fc40000000000 */
[----:B------:R-:W-:Y:S01]  /*1ded0*/  SEL R138, R139, R138, P0 ;  /* 0x0000008a8b8a7207 */ /* 0x000fe20000000000 */
[----:B------:R-:W-:Y:S01]  /*1dee0*/  SHFL.IDX PT, R31, R31, R0, 0x1c1f ;  /* 0x001c1f001f1f7589 */ /* 0x000fe200000e0000 */
[----:B------:R-:W-:Y:S02]  /*1def0*/  SEL R142, R143, R142, P0 ;  /* 0x0000008e8f8e7207 */ /* 0x000fe40000000000 */
[----:B------:R-:W-:Y:S01]  /*1df00*/  SEL R5, R5, R4, P0 ;  /* 0x0000000405057207 */ /* 0x000fe20000000000 */
[----:B------:R-:W2:Y:S01]  /*1df10*/  SHFL.IDX PT, R72, R72, R2, 0x1c1f ;  /* 0x001c1f0248487589 */ /* 0x000ea200000e0000 */
[----:B---3--:R-:W-:Y:S02]  /*1df20*/  SEL R4, R3, R6, P0 ;  /* 0x0000000603047207 */ /* 0x008fe40000000000 */
        /* <DEDUP_REMOVED lines=11> */
[----:B----4-:R-:W-:-:S02]  /*1dfe0*/  SEL R169, R39, R84, P0 ;  /* 0x0000005427a97207 */ /* 0x010fc40000000000 */
[----:B------:R-:W-:Y:S01]  /*1dff0*/  SEL R168, R84, R39, P0 ;  /* 0x0000002754a87207 */ /* 0x000fe20000000000 */
[----:B------:R-:W-:Y:S01]  /*1e000*/  SHFL.IDX PT, R113, R125, R2, 0x1c1f ;  /* 0x001c1f027d717589 */ /* 0x000fe200000e0000 */
[----:B-1----:R-:W-:Y:S02]  /*1e010*/  SEL R167, R41, R88, P0 ;  /* 0x0000005829a77207 */ /* 0x002fe40000000000 */
[----:B------:R-:W-:Y:S01]  /*1e020*/  SEL R166, R88, R41, P0 ;  /* 0x0000002958a67207 */ /* 0x000fe20000000000 */
[----:B------:R-:W-:Y:S01]  /*1e030*/  SHFL.IDX PT, R99, R129, R0, 0x1c1f ;  /* 0x001c1f0081637589 */ /* 0x000fe200000e0000 */
[----:B--2---:R-:W-:Y:S02]  /*1e040*/  SEL R159, R45, R100, P0 ;  /* 0x000000642d9f7207 */ /* 0x004fe40000000000 */
        /* <DEDUP_REMOVED lines=45> */
[----:B---3--:R-:W-:Y:S01]  /*1e320*/  SEL R173, R37, R76, P0 ;  /* 0x0000004c25ad7207 */ /* 0x008fe20000000000 */
[----:B------:R-:W-:Y:S01]  /*1e330*/  SHFL.IDX PT, R97, R97, R0, 0x1c1f ;  /* 0x001c1f0061617589 */ /* 0x000fe200000e0000 */
[----:B------:R-:W-:-:S02]  /*1e340*/  SEL R172, R76, R37, P0 ;  /* 0x000000254cac7207 */ /* 0x000fc40000000000 */
[----:B------:R-:W-:Y:S01]  /*1e350*/  SEL R104, R104, R49, P0 ;  /* 0x0000003168687207 */ /* 0x000fe20000000000 */
[----:B------:R-:W-:Y:S01]  /*1e360*/  SHFL.IDX PT, R155, R155, R2, 0x1c1f ;  /* 0x001c1f029b9b7589 */ /* 0x000fe200000e0000 */
[----:B0-----:R-:W-:Y:S02]  /*1e370*/  SEL R96, R53, R108, P0 ;  /* 0x0000006c35607207 */ /* 0x001fe40000000000 */
[----:B------:R-:W-:Y:S01]  /*1e380*/  SEL R92, R108, R53, P0 ;  /* 0x000000356c5c7207 */ /* 0x000fe20000000000 */
[----:B------:R-:W-:Y:S01]  /*1e390*/  SHFL.IDX PT, R21, R21, R0, 0x1c1f ;  /* 0x001c1f0015157589 */ /* 0x000fe200000e0000 */
[----:B------:R-:W-:Y:S02]  /*1e3a0*/  SEL R112, R112, R57, P0 ;  /* 0x0000003970707207 */ /* 0x000fe40000000000 */
[----:B------:R-:W-:Y:S01]  /*1e3b0*/  SEL R116, R116, R61, P0 ;  /* 0x0000003d74747207 */ /* 0x000fe20000000000 */
[----:B------:R-:W0:Y:S01]  /*1e3c0*/  SHFL.IDX PT, R146, R146, R2, 0x1c1f ;  /* 0x001c1f0292927589 */ /* 0x000e2200000e0000 */
[----:B------:R-:W-:-:S02]  /*1e3d0*/  SEL R120, R120, R65, P0 ;  /* 0x0000004178787207 */ /* 0x000fc40000000000 */
[----:B------:R-:W-:Y:S01]  /*1e3e0*/  SEL R46, R51, R46, P0 ;  /* 0x0000002e332e7207 */ /* 0x000fe20000000000 */
[----:B------:R-:W-:Y:S01]  /*1e3f0*/  SHFL.IDX PT, R64, R64, R0, 0x1c1f ;  /* 0x001c1f0040407589 */ /* 0x000fe200000e0000 */
[----:B------:R-:W-:Y:S02]  /*1e400*/  SEL R50, R55, R50, P0 ;  /* 0x0000003237327207 */ /* 0x000fe40000000000 */
[----:B------:R-:W-:Y:S01]  /*1e410*/  SEL R58, R62, R58, P0 ;  /* 0x0000003a3e3a7207 */ /* 0x000fe20000000000 */
[----:B------:R-:W2:Y:S01]  /*1e420*/  SHFL.IDX PT, R152, R152, R2, 0x1c1f ;  /* 0x001c1f0298987589 */ /* 0x000ea200000e0000 */
[----:B------:R-:W-:Y:S02]  /*1e430*/  SEL R66, R78, R66, P0 ;  /* 0x000000424e427207 */ /* 0x000fe40000000000 */
[----:B-1----:R-:W-:Y:S01]  /*1e440*/  SEL R6, R81, R136, P0 ;  /* 0x0000008851067207 */ /* 0x002fe20000000000 */
[----:B------:R-:W-:Y:S01]  /*1e450*/  SHFL.IDX PT, R101, R101, R0, 0x1c1f ;  /* 0x001c1f0065657589 */ /* 0x000fe200000e0000 */
[----:B------:R-:W-:-:S02]  /*1e460*/  SEL R56, R106, R103, P0 ;  /* 0x000000676a387207 */ /* 0x000fc40000000000 */
[----:B------:R-:W-:Y:S01]  /*1e470*/  SEL R68, R122, R119, P0 ;  /* 0x000000777a447207 */ /* 0x000fe20000000000 */
[----:B------:R-:W1:Y:S01]  /*1e480*/  SHFL.IDX PT, R153, R153, R2, 0x1c1f ;  /* 0x001c1f0299997589 */ /* 0x000e6200000e0000 */
[----:B------:R-:W-:Y:S02]  /*1e490*/  SEL R81, R136, R81, P0 ;  /* 0x0000005188517207 */ /* 0x000fe40000000000 */
[----:B------:R-:W-:Y:S01]  /*1e4a0*/  SEL R103, R103, R106, P0 ;  /* 0x0000006a67677207 */ /* 0x000fe20000000000 */
[----:B------:R-:W-:Y:S01]  /*1e4b0*/  SHFL.IDX PT, R105, R105, R0, 0x1c1f ;  /* 0x001c1f0069697589 */ /* 0x000fe200000e0000 */
[----:B------:R-:W-:-:S03]  /*1e4c0*/  SEL R119, R119, R122, P0 ;  /* 0x0000007a77777207 */ /* 0x000fc60000000000 */
[----:B------:R-:W3:Y:S01]  /*1e4d0*/  SHFL.IDX PT, R154, R154, R2, 0x1c1f ;  /* 0x001c1f029a9a7589 */ /* 0x000ee200000e0000 */
[----:B0-----:R-:W-:Y:S02]  /*1e4e0*/  SEL R20, R21, R146, P0 ;  /* 0x0000009215147207 */ /* 0x001fe40000000000 */
[----:B------:R-:W-:Y:S01]  /*1e4f0*/  SEL R21, R146, R21, P0 ;  /* 0x0000001592157207 */ /* 0x000fe20000000000 */
[----:B------:R-:W-:Y:S04]  /*1e500*/  SHFL.IDX PT, R109, R109, R0, 0x1c1f ;  /* 0x001c1f006d6d7589 */ /* 0x000fe800000e0000 */
[----:B------:R-:W0:Y:S01]  /*1e510*/  SHFL.IDX PT, R47, R47, R2, 0x1c1f ;  /* 0x001c1f022f2f7589 */ /* 0x000e2200000e0000 */
[----:B--2---:R-:W-:Y:S02]  /*1e520*/  SEL R26, R64, R152, P0 ;  /* 0x00000098401a7207 */ /* 0x004fe40000000000 */
[----:B------:R-:W-:Y:S01]  /*1e530*/  SEL R64, R152, R64, P0 ;  /* 0x0000004098407207 */ /* 0x000fe20000000000 */
[----:B------:R-:W-:Y:S04]  /*1e540*/  SHFL.IDX PT, R54, R54, R0, 0x1c1f ;  /* 0x001c1f0036367589 */ /* 0x000fe800000e0000 */
[----:B------:R-:W2:Y:S01]  /*1e550*/  SHFL.IDX PT, R117, R117, R0, 0x1c1f ;  /* 0x001c1f0075757589 */ /* 0x000ea200000e0000 */
[----:B-1----:R-:W-:-:S02]  /*1e560*/  SEL R27, R101, R153, P0 ;  /* 0x00000099651b7207 */ /* 0x002fc40000000000 */
[----:B------:R-:W-:Y:S01]  /*1e570*/  SEL R101, R153, R101, P0 ;  /* 0x0000006599657207 */ /* 0x000fe20000000000 */
[----:B------:R-:W-:Y:S04]  /*1e580*/  SHFL.IDX PT, R121, R59, R0, 0x1c1f ;  /* 0x001c1f003b797589 */ /* 0x000fe800000e0000 */
[----:B------:R-:W1:Y:S01]  /*1e590*/  SHFL.IDX PT, R70, R70, R2, 0x1c1f ;  /* 0x001c1f0246467589 */ /* 0x000e6200000e0000 */
[----:B---3--:R-:W-:Y:S02]  /*1e5a0*/  SEL R36, R105, R154, P0 ;  /* 0x0000009a69247207 */ /* 0x008fe40000000000 */
[----:B------:R-:W-:Y:S01]  /*1e5b0*/  SEL R105, R154, R105, P0 ;  /* 0x000000699a697207 */ /* 0x000fe20000000000 */
[----:B------:R-:W-:Y:S04]  /*1e5c0*/  SHFL.IDX PT, R125, R63, R0, 0x1c1f ;  /* 0x001c1f003f7d7589 */ /* 0x000fe800000e0000 */
[----:B------:R-:W3:Y:S01]  /*1e5d0*/  SHFL.IDX PT, R74, R74, R2, 0x1c1f ;  /* 0x001c1f024a4a7589 */ /* 0x000ee200000e0000 */
[----:B0-----:R-:W-:-:S02]  /*1e5e0*/  SEL R37, R109, R47, P0 ;  /* 0x0000002f6d257207 */ /* 0x001fc40000000000 */
        /* <DEDUP_REMOVED lines=17> */
[----:B------:R-:W0:Y:S04]  /*1e700*/  SHFL.IDX PT, R98, R98, R2, 0x1c1f ;  /* 0x001c1f0262627589 */ /* 0x000e2800000e0000 */
[----:B------:R-:W-:Y:S01]  /*1e710*/  SHFL.IDX PT, R83, R83, R0, 0x1c1f ;  /* 0x001c1f0053537589 */ /* 0x000fe200000e0000 */
[----:B--2---:R-:W-:Y:S02]  /*1e720*/  SEL R49, R71, R86, P0 ;  /* 0x0000005647317207 */ /* 0x004fe40000000000 */
[----:B------:R-:W-:Y:S01]  /*1e730*/  SEL R71, R86, R71, P0 ;  /* 0x0000004756477207 */ /* 0x000fe20000000000 */
[----:B------:R-:W2:Y:S04]  /*1e740*/  SHFL.IDX PT, R102, R102, R2, 0x1c1f ;  /* 0x001c1f0266667589 */ /* 0x000ea800000e0000 */
[----:B------:R-:W-:Y:S01]  /*1e750*/  SHFL.IDX PT, R87, R87, R0, 0x1c1f ;  /* 0x001c1f0057577589 */ /* 0x000fe200000e0000 */
[----:B-1----:R-:W-:-:S02]  /*1e760*/  SEL R51, R75, R90, P0 ;  /* 0x0000005a4b337207 */ /* 0x002fc40000000000 */
[----:B------:R-:W-:Y:S01]  /*1e770*/  SEL R75, R90, R75, P0 ;  /* 0x0000004b5a4b7207 */ /* 0x000fe20000000000 */
[----:B------:R-:W1:Y:S04]  /*1e780*/  SHFL.IDX PT, R110, R110, R2, 0x1c1f ;  /* 0x001c1f026e6e7589 */ /* 0x000e6800000e0000 */
[----:B------:R-:W4:Y:S01]  /*1e790*/  SHFL.IDX PT, R111, R111, R0, 0x1c1f ;  /* 0x001c1f006f6f7589 */ /* 0x000f2200000e0000 */
[----:B---3--:R-:W-:Y:S02]  /*1e7a0*/  SEL R52, R79, R94, P0 ;  /* 0x0000005e4f347207 */ /* 0x008fe40000000000 */
[----:B------:R-:W-:Y:S01]  /*1e7b0*/  SEL R79, R94, R79, P0 ;  /* 0x0000004f5e4f7207 */ /* 0x000fe20000000000 */
[----:B------:R-:W-:Y:S01]  /*1e7c0*/  SHFL.IDX PT, R91, R91, R0, 0x1c1f ;  /* 0x001c1f005b5b7589 */ /* 0x000fe200000e0000 */
[----:B0-----:R-:W-:-:S02]  /*1e7d0*/  SEL R53, R99, R98, P0 ;  /* 0x0000006263357207 */ /* 0x001fc40000000000 */
[----:B------:R-:W-:Y:S01]  /*1e7e0*/  SEL R98, R98, R99, P0 ;  /* 0x0000006362627207 */ /* 0x000fe20000000000 */
[----:B------:R-:W0:Y:S04]  /*1e7f0*/  SHFL.IDX PT, R118, R118, R2, 0x1c1f ;  /* 0x001c1f0276767589 */ /* 0x000e2800000e0000 */
[----:B------:R-:W3:Y:S01]  /*1e800*/  SHFL.IDX PT, R115, R115, R0, 0x1c1f ;  /* 0x001c1f0073737589 */ /* 0x000ee200000e0000 */
[----:B--2---:R-:W-:Y:S02]  /*1e810*/  SEL R55, R83, R102, P0 ;  /* 0x0000006653377207 */ /* 0x004fe40000000000 */
[----:B------:R-:W-:Y:S01]  /*1e820*/  SEL R83, R102, R83, P0 ;  /* 0x0000005366537207 */ /* 0x000fe20000000000 */
[----:B------:R-:W-:Y:S04]  /*1e830*/  SHFL.IDX PT, R95, R95, R0, 0x1c1f ;  /* 0x001c1f005f5f7589 */ /* 0x000fe800000e0000 */
[----:B------:R-:W2:Y:S01]  /*1e840*/  SHFL.IDX PT, R126, R126, R2, 0x1c1f ;  /* 0x001c1f027e7e7589 */ /* 0x000ea200000e0000 */
[----:B-1----:R-:W-:-:S02]  /*1e850*/  SEL R57, R87, R110, P0 ;  /* 0x0000006e57397207 */ /* 0x002fc40000000000 */
[----:B------:R-:W-:Y:S01]  /*1e860*/  SEL R87, R110, R87, P0 ;  /* 0x000000576e577207 */ /* 0x000fe20000000000 */
[----:B------:R-:W-:Y:S01]  /*1e870*/  SHFL.IDX PT, R123, R123, R0, 0x1c1f ;  /* 0x001c1f007b7b7589 */ /* 0x000fe200000e0000 */
[----:B----4-:R-:W-:Y:S02]  /*1e880*/  SEL R60, R111, R107, P0 ;  /* 0x0000006b6f3c7207 */ /* 0x010fe40000000000 */
[----:B------:R-:W-:Y:S01]  /*1e890*/  SEL R107, R107, R111, P0 ;  /* 0x0000006f6b6b7207 */ /* 0x000fe20000000000 */
[----:B------:R-:W1:Y:S04]  /*1e8a0*/  SHFL.IDX PT, R134, R134, R2, 0x1c1f ;  /* 0x001c1f0286867589 */ /* 0x000e6800000e0000 */
[----:B------:R-:W4:Y:S01]  /*1e8b0*/  SHFL.IDX PT, R127, R138, R2, 0x1c1f ;  /* 0x001c1f028a7f7589 */ /* 0x000f2200000e0000 */
[----:B0-----:R-:W-:-:S02]  /*1e8c0*/  SEL R61, R91, R118, P0 ;  /* 0x000000765b3d7207 */ /* 0x001fc40000000000 */
[----:B------:R-:W-:Y:S01]  /*1e8d0*/  SEL R91, R118, R91, P0 ;  /* 0x0000005b765b7207 */ /* 0x000fe20000000000 */
[----:B------:R-:W-:Y:S01]  /*1e8e0*/  SHFL.IDX PT, R131, R131, R0, 0x1c1f ;  /* 0x001c1f0083837589 */ /* 0x000fe200000e0000 */
[----:B---3--:R-:W-:Y:S02]  /*1e8f0*/  SEL R62, R115, R114, P0 ;  /* 0x00000072733e7207 */ /* 0x008fe40000000000 */
[----:B------:R-:W-:Y:S01]  /*1e900*/  SEL R114, R114, R115, P0 ;  /* 0x0000007372727207 */ /* 0x000fe20000000000 */
[----:B------:R-:W0:Y:S04]  /*1e910*/  SHFL.IDX PT, R129, R142, R2, 0x1c1f ;  /* 0x001c1f028e817589 */ /* 0x000e2800000e0000 */
[----:B------:R3:W-:Y:S01]  /*1e920*/  STL [R1+0x28], R5 ;  /* 0x0000280501007387 */ /* 0x0007e20000100800 */
[----:B--2---:R-:W-:-:S02]  /*1e930*/  SEL R65, R95, R126, P0 ;  /* 0x0000007e5f417207 */ /* 0x004fc40000000000 */
[----:B------:R-:W-:Y:S01]  /*1e940*/  SEL R95, R126, R95, P0 ;  /* 0x0000005f7e5f7207 */ /* 0x000fe20000000000 */
[----:B------:R2:W-:Y:S04]  /*1e950*/  STL [R1+0x18], R4 ;  /* 0x0000180401007387 */ /* 0x0005e80000100800 */
[----:B------:R0:W-:Y:S01]  /*1e960*/  STL [R1+0x20], R3 ;  /* 0x0000200301007387 */ /* 0x0001e20000100800 */
[----:B-1----:R-:W-:Y:S02]  /*1e970*/  SEL R72, R123, R134, P0 ;  /* 0x000000867b487207 */ /* 0x002fe40000000000 */
[----:B---3--:R-:W-:Y:S01]  /*1e980*/  SEL R5, R9, R8, P0 ;  /* 0x0000000809057207 */ /* 0x008fe20000000000 */
[----:B------:R-:W1:Y:S01]  /*1e990*/  SHFL.IDX PT, R59, R12, R0, 0x1c1f ;  /* 0x001c1f000c3b7589 */ /* 0x000e6200000e0000 */
[----:B----4-:R-:W-:-:S02]  /*1e9a0*/  SEL R76, R130, R127, P0 ;  /* 0x0000007f824c7207 */ /* 0x010fc40000000000 */
[----:B--2---:R-:W-:Y:S01]  /*1e9b0*/  SEL R4, R7, R10, P0 ;  /* 0x0000000a07047207 */ /* 0x004fe20000000000 */
[----:B------:R-:W2:Y:S01]  /*1e9c0*/  SHFL.IDX PT, R63, R133, R0, 0x1c1f ;  /* 0x001c1f00853f7589 */ /* 0x000ea200000e0000 */
[----:B------:R-:W-:Y:S02]  /*1e9d0*/  SEL R123, R134, R123, P0 ;  /* 0x0000007b867b7207 */ /* 0x000fe40000000000 */
[----:B0-----:R-:W-:Y:S01]  /*1e9e0*/  SEL R3, R8, R9, P0 ;  /* 0x0000000908037207 */ /* 0x001fe20000000000 */
[----:B------:R-:W0:Y:S01]  /*1e9f0*/  SHFL.IDX PT, R11, R11, R2, 0x1c1f ;  /* 0x001c1f020b0b7589 */ /* 0x000e2200000e0000 */
[----:B------:R-:W-:Y:S02]  /*1ea00*/  SEL R8, R89, R144, P0 ;  /* 0x0000009059087207 */ /* 0x000fe40000000000 */
[----:B------:R-:W-:Y:S01]  /*1ea10*/  SEL R9, R93, R148, P0 ;  /* 0x000000945d097207 */ /* 0x000fe20000000000 */
[----:B------:R3:W-:Y:S01]  /*1ea20*/  STL [R1+0x10], R3 ;  /* 0x0000100301007387 */ /* 0x0007e20000100800 */
[----:B------:R-:W-:-:S02]  /*1ea30*/  SEL R78, R131, R129, P0 ;  /* 0x00000081834e7207 */ /* 0x000fc40000000000 */
[----:B------:R-:W-:Y:S01]  /*1ea40*/  SEL R89, R144, R89, P0 ;  /* 0x0000005990597207 */ /* 0x000fe20000000000 */
[----:B------:R4:W-:Y:S01]  /*1ea50*/  STL [R1+0x14], R5 ;  /* 0x0000140501007387 */ /* 0x0009e20000100800 */
[----:B------:R-:W-:Y:S02]  /*1ea60*/  SEL R93, R148, R93, P0 ;  /* 0x0000005d945d7207 */ /* 0x000fe40000000000 */
[----:B------:R-:W-:Y:S01]  /*1ea70*/  SEL R127, R127, R130, P0 ;  /* 0x000000827f7f7207 */ /* 0x000fe20000000000 */
[----:B------:R1:W-:Y:S01]  /*1ea80*/  STL [R1+0x8], R4 ;  /* 0x0000080401007387 */ /* 0x0003e20000100800 */
[----:B------:R-:W-:Y:S02]  /*1ea90*/  SEL R129, R129, R131, P0 ;  /* 0x0000008381817207 */ /* 0x000fe40000000000 */
[----:B---3--:R-:W-:Y:S01]  /*1eaa0*/  SEL R3, R10, R7, P0 ;  /* 0x000000070a037207 */ /* 0x008fe20000000000 */
[----:B------:R3:W0:Y:S01]  /*1eab0*/  SHFL.IDX PT, R0, R150, R2, 0x1c1f ;  /* 0x001c1f0296007589 */ /* 0x00062200000e0000 */
[----:B------:R-:W-:-:S02]  /*1eac0*/  SEL R7, R85, R140, P0 ;  /* 0x0000008c55077207 */ /* 0x000fc40000000000 */
[----:B----4-:R-:W-:Y:S01]  /*1ead0*/  SEL R5, R77, R132, P0 ;  /* 0x000000844d057207 */ /* 0x010fe20000000000 */
[----:B------:R4:W-:Y:S01]  /*1eae0*/  STL [R1+0xc], R3 ;  /* 0x00000c0301007387 */ /* 0x0009e20000100800 */
[----:B------:R-:W-:Y:S02]  /*1eaf0*/  SEL R10, R97, R155, P0 ;  /* 0x0000009b610a7207 */ /* 0x000fe40000000000 */
[----:B-1----:R-:W-:Y:S02]  /*1eb00*/  SEL R4, R73, R128, P0 ;  /* 0x0000008049047207 */ /* 0x002fe40000000000 */
[----:B------:R-:W-:Y:S01]  /*1eb10*/  SEL R73, R128, R73, P0 ;  /* 0x0000004980497207 */ /* 0x000fe20000000000 */
[----:B---3--:R-:W-:Y:S01]  /*1eb20*/  IMAD.MOV.U32 R2, RZ, RZ, RZ ;  /* 0x000000ffff027224 */ /* 0x008fe200078e00ff */
[----:B------:R-:W-:Y:S02]  /*1eb30*/  SEL R77, R132, R77, P0 ;  /* 0x0000004d844d7207 */ /* 0x000fe40000000000 */
[----:B------:R-:W-:-:S02]  /*1eb40*/  SEL R85, R140, R85, P0 ;  /* 0x000000558c557207 */ /* 0x000fc40000000000 */
[----:B----4-:R-:W-:Y:S02]  /*1eb50*/  SEL R3, R40, R29, P0 ;  /* 0x0000001d28037207 */ /* 0x010fe40000000000 */
[----:B------:R-:W-:Y:S02]  /*1eb60*/  SEL R40, R54, R32, P0 ;  /* 0x0000002036287207 */ /* 0x000fe40000000000 */
[----:B------:R-:W-:Y:S01]  /*1eb70*/  SEL R97, R155, R97, P0 ;  /* 0x000000619b617207 */ /* 0x000fe20000000000 */
[----:B------:R1:W-:Y:S01]  /*1eb80*/  STL [R1+0x4], R3 ;  /* 0x0000040301007387 */ /* 0x0003e20000100800 */
[----:B------:R-:W-:Y:S02]  /*1eb90*/  SEL R54, R32, R54, P0 ;  /* 0x0000003620367207 */ /* 0x000fe40000000000 */
[----:B-1----:R-:W-:Y:S02]  /*1eba0*/  SEL R3, R69, R124, P0 ;  /* 0x0000007c45037207 */ /* 0x002fe40000000000 */
[----:B0-2---:R-:W-:-:S07]  /*1ebb0*/  SEL R69, R124, R69, P0 ;  /* 0x000000457c457207 */ /* 0x005fce0000000000 */
.L_x_2389:
[----:B------:R-:W2:Y:S04]  /*1ebc0*/  LDL.LU R28, [R1+0x2c] ;  /* 0x00002c00011c7983 */ /* 0x000ea80000300800 */
[----:B------:R-:W3:Y:S04]  /*1ebd0*/  LDL.LU R32, [R1+0x30] ;  /* 0x0000300001207983 */ /* 0x000ee80000300800 */
[----:B------:R-:W4:Y:S04]  /*1ebe0*/  LDL.LU R86, [R1+0x34] ;  /* 0x0000340001567983 */ /* 0x000f280000300800 */
[----:B------:R-:W4:Y:S04]  /*1ebf0*/  LDL.LU R82, [R1+0x38] ;  /* 0x0000380001527983 */ /* 0x000f280000300800 */
[----:B------:R-:W4:Y:S04]  /*1ec00*/  LDL.LU R108, [R1+0x3c] ;  /* 0x00003c00016c7983 */ /* 0x000f280000300800 */
[----:B------:R-:W4:Y:S04]  /*1ec10*/  LDL.LU R99, [R1+0x40] ;  /* 0x0000400001637983 */ /* 0x000f280000300800 */
[----:B------:R-:W2:Y:S04]  /*1ec20*/  LDL R122, [R1+0x18] ;  /* 0x00001800017a7983 */ /* 0x000ea80000100800 */
[----:B------:R-:W2:Y:S04]  /*1ec30*/  LDL R121, [R1+0x24] ;  /* 0x0000240001797983 */ /* 0x000ea80000100800 */
[----:B------:R-:W3:Y:S04]  /*1ec40*/  LDL R118, [R1+0x20] ;  /* 0x0000200001767983 */ /* 0x000ee80000100800 */
[----:B------:R-:W3:Y:S04]  /*1ec50*/  LDL R117, [R1+0x28] ;  /* 0x0000280001757983 */ /* 0x000ee80000100800 */
[----:B------:R-:W4:Y:S04]  /*1ec60*/  LDL R115, [R1+0x8] ;  /* 0x0000080001737983 */ /* 0x000f280000100800 */
[----:B------:R-:W4:Y:S04]  /*1ec70*/  LDL R111, [R1+0x10] ;  /* 0x00001000016f7983 */ /* 0x000f280000100800 */
[----:B------:R-:W4:Y:S04]  /*1ec80*/  LDL R110, [R1+0xc] ;  /* 0x00000c00016e7983 */ /* 0x000f280000100800 */
[----:B------:R-:W4:Y:S04]  /*1ec90*/  LDL R106, [R1+0x14] ;  /* 0x00001400016a7983 */ /* 0x000f280000100800 */
[----:B------:R-:W4:Y:S01]  /*1eca0*/  LDL R102, [R1+0x4] ;  /* 0x0000040001667983 */ /* 0x000f220000100800 */
[----:B------:R-:W-:Y:S05]  /*1ecb0*/  WARPSYNC.ALL ;  /* 0x0000000000007948 */ /* 0x000fea0003800000 */
[----:B------:R-:W-:Y:S01]  /*1ecc0*/  F2FP.BF16.F32.PACK_AB R13, R20, R10 ;  /* 0x0000000a140d723e */ /* 0x000fe200000010ff */
[----:B------:R-:W4:Y:S01]  /*1ecd0*/  LDL.LU R94, [R1+0x44] ;  /* 0x00004400015e7983 */ /* 0x000f220000300800 */
[----:B------:R-:W-:Y:S01]  /*1ece0*/  F2FP.BF16.F32.PACK_AB R15, R21, R97 ;  /* 0x00000061150f723e */ /* 0x000fe200000010ff */
[----:B------:R-:W-:Y:S01]  /*1ecf0*/  ULDC.64 UR4, c[0x0][0xc00] ;  /* 0x0003000000047ab9 */ /* 0x000fe20000000a00 */
[----:B------:R-:W-:Y:S01]  /*1ed00*/  F2FP.BF16.F32.PACK_AB R29, R27, R26 ;  /* 0x0000001a1b1d723e */ /* 0x000fe200000010ff */
[----:B------:R-:W4:Y:S01]  /*1ed10*/  LDL.LU R90, [R1+0x48] ;  /* 0x00004800015a7983 */ /* 0x000f220000300800 */
[----:B------:R-:W-:Y:S01]  /*1ed20*/  F2FP.BF16.F32.PACK_AB R31, R101, R64 ;  /* 0x00000040651f723e */ /* 0x000fe200000010ff */
[----:B------:R-:W-:Y:S01]  /*1ed30*/  ULDC.64 UR6, c[0x0][0xc08] ;  /* 0x0003020000067ab9 */ /* 0x000fe20000000a00 */
[----:B------:R-:W-:-:S02]  /*1ed40*/  F2FP.BF16.F32.PACK_AB R33, R37, R36 ;  /* 0x000000242521723e */ /* 0x000fc400000010ff */
[----:B------:R-:W-:Y:S01]  /*1ed50*/  F2FP.BF16.F32.PACK_AB R35, R47, R105 ;  /* 0x000000692f23723e */ /* 0x000fe200000010ff */
[----:B------:R-:W-:Y:S01]  /*1ed60*/  BAR.SYNC.DEFER_BLOCKING 0x1, 0x100 ;  /* 0x0044000000007b1d */ /* 0x000fe20000010000 */
[----:B--2---:R-:W-:Y:S02]  /*1ed70*/  F2FP.BF16.F32.PACK_AB R12, R122, R121 ;  /* 0x000000797a0c723e */ /* 0x004fe400000010ff */
[----:B---3--:R-:W-:-:S05]  /*1ed80*/  F2FP.BF16.F32.PACK_AB R14, R118, R117 ;  /* 0x00000075760e723e */ /* 0x008fca00000010ff */
[----:B------:R0:W-:Y:S01]  /*1ed90*/  STSM.16.M88.4 [R28], R12 ;  /* 0x0000000c1c007844 */ /* 0x0001e20000000200 */
[----:B----4-:R-:W-:Y:S02]  /*1eda0*/  F2FP.BF16.F32.PACK_AB R30, R110, R106 ;  /* 0x0000006a6e1e723e */ /* 0x010fe400000010ff */
[----:B0-----:R-:W-:Y:S02]  /*1edb0*/  F2FP.BF16.F32.PACK_AB R28, R115, R111 ;  /* 0x0000006f731c723e */ /* 0x001fe400000010ff */
[----:B------:R-:W-:-:S03]  /*1edc0*/  F2FP.BF16.F32.PACK_AB R34, R228, R102 ;  /* 0x00000066e422723e */ /* 0x000fc600000010ff */
[----:B------:R0:W-:Y:S01]  /*1edd0*/  STSM.16.M88.4 [R32], R28 ;  /* 0x0000001c20007844 */ /* 0x0001e20000000200 */
[----:B------:R-:W-:Y:S02]  /*1ede0*/  F2FP.BF16.F32.PACK_AB R12, R189, R204 ;  /* 0x000000ccbd0c723e */ /* 0x000fe400000010ff */
[----:B------:R-:W-:Y:S02]  /*1edf0*/  F2FP.BF16.F32.PACK_AB R13, R39, R38 ;  /* 0x00000026270d723e */ /* 0x000fe400000010ff */
[----:B------:R-:W-:Y:S02]  /*1ee00*/  F2FP.BF16.F32.PACK_AB R14, R192, R226 ;  /* 0x000000e2c00e723e */ /* 0x000fe400000010ff */
[----:B------:R-:W-:Y:S02]  /*1ee10*/  F2FP.BF16.F32.PACK_AB R15, R50, R46 ;  /* 0x0000002e320f723e */ /* 0x000fe400000010ff */
[----:B0-----:R-:W-:-:S05]  /*1ee20*/  F2FP.BF16.F32.PACK_AB R32, R227, R229 ;  /* 0x000000e5e320723e */ /* 0x001fca00000010ff */
[----:B------:R0:W-:Y:S04]  /*1ee30*/  STSM.16.M88.4 [R86], R32 ;  /* 0x0000002056007844 */ /* 0x0001e80000000200 */
[----:B------:R1:W-:Y:S04]  /*1ee40*/  STSM.16.M88.4 [R82], R12 ;  /* 0x0000000c52007844 */ /* 0x0003e80000000200 */
[----:B0-----:R-:W2:Y:S04]  /*1ee50*/  LDL.LU R86, [R1+0x4c] ;  /* 0x00004c0001567983 */ /* 0x001ea80000300800 */
[----:B-1----:R-:W3:Y:S01]  /*1ee60*/  LDL.LU R82, [R1+0x50] ;  /* 0x0000500001527983 */ /* 0x002ee20000300800 */
[----:B------:R-:W-:-:S02]  /*1ee70*/  F2FP.BF16.F32.PACK_AB R28, R180, R182 ;  /* 0x000000b6b41c723e */ /* 0x000fc400000010ff */
[----:B------:R-:W-:Y:S02]  /*1ee80*/  F2FP.BF16.F32.PACK_AB R29, R41, R40 ;  /* 0x00000028291d723e */ /* 0x000fe400000010ff */
        /* <DEDUP_REMOVED lines=8> */
[----:B------:R-:W-:Y:S02]  /*1ef10*/  F2FP.BF16.F32.PACK_AB R13, R45, R44 ;  /* 0x0000002c2d0d723e */ /* 0x000fe400000010ff */
[----:B------:R-:W-:Y:S02]  /*1ef20*/  F2FP.BF16.F32.PACK_AB R14, R172, R174 ;  /* 0x000000aeac0e723e */ /* 0x000fe400000010ff */
[----:B------:R-:W-:Y:S01]  /*1ef30*/  F2FP.BF16.F32.PACK_AB R15, R66, R74 ;  /* 0x0000004a420f723e */ /* 0x000fe200000010ff */
[----:B------:R1:W-:Y:S04]  /*1ef40*/  STSM.16.M88.4 [R99], R32 ;  /* 0x0000002063007844 */ /* 0x0003e80000000200 */
[----:B0-----:R-:W4:Y:S01]  /*1ef50*/  LDL.LU R108, [R1+0x54] ;  /* 0x00005400016c7983 */ /* 0x001f220000300800 */
[----:B------:R-:W-:-:S02]  /*1ef60*/  F2FP.BF16.F32.PACK_AB R28, R169, R171 ;  /* 0x000000aba91c723e */ /* 0x000fc400000010ff */
[----:B------:R-:W-:Y:S02]  /*1ef70*/  F2FP.BF16.F32.PACK_AB R29, R49, R48 ;  /* 0x00000030311d723e */ /* 0x000fe400000010ff */
[----:B------:R-:W-:Y:S02]  /*1ef80*/  F2FP.BF16.F32.PACK_AB R30, R168, R170 ;  /* 0x000000aaa81e723e */ /* 0x000fe400000010ff */
[----:B------:R-:W-:Y:S01]  /*1ef90*/  F2FP.BF16.F32.PACK_AB R31, R71, R67 ;  /* 0x00000043471f723e */ /* 0x000fe200000010ff */
[----:B------:R0:W-:Y:S04]  /*1efa0*/  STSM.16.M88.4 [R94], R12 ;  /* 0x0000000c5e007844 */ /* 0x0001e80000000200 */
[----:B-1----:R-:W4:Y:S04]  /*1efb0*/  LDL.LU R99, [R1+0x58] ;  /* 0x0000580001637983 */ /* 0x002f280000300800 */
[----:B------:R1:W-:Y:S01]  /*1efc0*/  STSM.16.M88.4 [R90], R28 ;  /* 0x0000001c5a007844 */ /* 0x0003e20000000200 */
[----:B------:R-:W-:-:S02]  /*1efd0*/  F2FP.BF16.F32.PACK_AB R32, R165, R167 ;  /* 0x000000a7a520723e */ /* 0x000fc400000010ff */
[----:B------:R-:W-:Y:S01]  /*1efe0*/  F2FP.BF16.F32.PACK_AB R33, R52, R51 ;  /* 0x000000333421723e */ /* 0x000fe200000010ff */
[----:B0-----:R-:W4:Y:S01]  /*1eff0*/  LDL.LU R94, [R1+0x5c] ;  /* 0x00005c00015e7983 */ /* 0x001f220000300800 */
[----:B------:R-:W-:Y:S02]  /*1f000*/  F2FP.BF16.F32.PACK_AB R34, R164, R166 ;  /* 0x000000a6a422723e */ /* 0x000fe400000010ff */
[----:B------:R-:W-:Y:S01]  /*1f010*/  F2FP.BF16.F32.PACK_AB R35, R79, R75 ;  /* 0x0000004b4f23723e */ /* 0x000fe200000010ff */
[----:B-1----:R-:W4:Y:S01]  /*1f020*/  LDL.LU R90, [R1+0x60] ;  /* 0x00006000015a7983 */ /* 0x002f220000300800 */
[----:B------:R-:W-:Y:S02]  /*1f030*/  F2FP.BF16.F32.PACK_AB R12, R159, R161 ;  /* 0x000000a19f0c723e */ /* 0x000fe400000010ff */
[----:B------:R-:W-:Y:S02]  /*1f040*/  F2FP.BF16.F32.PACK_AB R13, R55, R53 ;  /* 0x00000035370d723e */ /* 0x000fe400000010ff */
[----:B------:R-:W-:-:S02]  /*1f050*/  F2FP.BF16.F32.PACK_AB R14, R147, R160 ;  /* 0x000000a0930e723e */ /* 0x000fc400000010ff */
[----:B------:R-:W-:Y:S01]  /*1f060*/  F2FP.BF16.F32.PACK_AB R15, R83, R98 ;  /* 0x00000062530f723e */ /* 0x000fe200000010ff */
[----:B--2---:R0:W-:Y:S04]  /*1f070*/  STSM.16.M88.4 [R86], R32 ;  /* 0x0000002056007844 */ /* 0x0041e80000000200 */
[----:B---3--:R1:W-:Y:S04]  /*1f080*/  STSM.16.M88.4 [R82], R12 ;  /* 0x0000000c52007844 */ /* 0x0083e80000000200 */
        /* <DEDUP_REMOVED lines=8> */
[----:B----4-:R0:W-:Y:S01]  /*1f110*/  STSM.16.M88.4 [R108], R28 ;  /* 0x0000001c6c007844 */ /* 0x0101e20000000200 */
[----:B------:R-:W-:-:S02]  /*1f120*/  F2FP.BF16.F32.PACK_AB R34, R116, R112 ;  /* 0x000000707422723e */ /* 0x000fc400000010ff */
[----:B------:R-:W-:Y:S02]  /*1f130*/  F2FP.BF16.F32.PACK_AB R35, R91, R107 ;  /* 0x0000006b5b23723e */ /* 0x000fe400000010ff */
        /* <DEDUP_REMOVED lines=10> */
[----:B-1----:R-:W-:Y:S01]  /*1f1e0*/  F2FP.BF16.F32.PACK_AB R32, R7, R6 ;  /* 0x000000060720723e */ /* 0x002fe200000010ff */
[----:B------:R-:W1:Y:S02]  /*1f1f0*/  LDC R99, c[0x0][0xbe8] ;  /* 0x0002fa00ff637b82 */ /* 0x000e640000000800 */
[----:B------:R4:W-:Y:S01]  /*1f200*/  STSM.16.M88.4 [R90], R28 ;  /* 0x0000001c5a007844 */ /* 0x0009e20000000200 */
[----:B------:R-:W-:-:S02]  /*1f210*/  F2FP.BF16.F32.PACK_AB R33, R78, R76 ;  /* 0x0000004c4e21723e */ /* 0x000fc400000010ff */
[----:B------:R-:W-:Y:S02]  /*1f220*/  F2FP.BF16.F32.PACK_AB R34, R85, R81 ;  /* 0x000000515522723e */ /* 0x000fe400000010ff */
[----:B------:R-:W-:Y:S02]  /*1f230*/  F2FP.BF16.F32.PACK_AB R35, R129, R127 ;  /* 0x0000007f8123723e */ /* 0x000fe400000010ff */
[----:B0-----:R-:W-:Y:S02]  /*1f240*/  F2FP.BF16.F32.PACK_AB R12, R9, R8 ;  /* 0x00000008090c723e */ /* 0x001fe400000010ff */
[----:B------:R-:W-:Y:S02]  /*1f250*/  F2FP.BF16.F32.PACK_AB R14, R93, R89 ;  /* 0x000000595d0e723e */ /* 0x000fe400000010ff */
[----:B----4-:R-:W-:Y:S02]  /*1f260*/  SEL R28, R59, R11, P0 ;  /* 0x0000000b3b1c7207 */ /* 0x010fe40000000000 */
[----:B------:R-:W-:-:S02]  /*1f270*/  SEL R30, R11, R59, P0 ;  /* 0x0000003b0b1e7207 */ /* 0x000fc40000000000 */
[----:B------:R-:W-:Y:S02]  /*1f280*/  SEL R29, R63, R0, P0 ;  /* 0x000000003f1d7207 */ /* 0x000fe40000000000 */
[----:B------:R-:W-:Y:S02]  /*1f290*/  SEL R31, R0, R63, P0 ;  /* 0x0000003f001f7207 */ /* 0x000fe40000000000 */
[----:B------:R-:W-:Y:S02]  /*1f2a0*/  F2FP.BF16.F32.PACK_AB R13, R29, R28 ;  /* 0x0000001c1d0d723e */ /* 0x000fe400000010ff */
[----:B------:R-:W-:Y:S02]  /*1f2b0*/  F2FP.BF16.F32.PACK_AB R15, R31, R30 ;  /* 0x0000001e1f0f723e */ /* 0x000fe400000010ff */
[----:B------:R-:W-:-:S04]  /*1f2c0*/  ISETP.NE.U32.AND P3, PT, RZ, UR4, PT ;  /* 0x00000004ff007c0c */ /* 0x000fc8000bf65070 */
[----:B------:R-:W-:Y:S01]  /*1f2d0*/  ISETP.NE.AND.EX P3, PT, RZ, UR5, PT, P3 ;  /* 0x00000005ff007c0c */ /* 0x000fe2000bf65330 */
[----:B--2---:R-:W-:Y:S04]  /*1f2e0*/  STSM.16.M88.4 [R86], R32 ;  /* 0x0000002056007844 */ /* 0x004fe80000000200 */
[----:B---3--:R0:W-:Y:S02]  /*1f2f0*/  STSM.16.M88.4 [R82], R12 ;  /* 0x0000000c52007844 */ /* 0x0081e40000000200 */
[----:B0-----:R-:W0:Y:S02]  /*1f300*/  LDC.64 R12, c[0x0][0xc00] ;  /* 0x00030000ff0c7b82 */ /* 0x001e240000000a00 */
[----:B0-----:R-:W-:-:S06]  /*1f310*/  IMAD.WIDE R12, R216, 0x4, R12 ;  /* 0x00000004d80c7825 */ /* 0x001fcc00078e020c */
[----:B------:R-:W-:Y:S06]  /*1f320*/  BAR.SYNC.DEFER_BLOCKING 0x1, 0x100 ;  /* 0x0044000000007b1d */ /* 0x000fec0000010000 */
[----:B------:R-:W5:Y:S01]  /*1f330*/  @P3 LDG.E R2, desc[UR36][R12.64] ;  /* 0x000000240c023981 */ /* 0x000f62000c1e1900 */
[----:B------:R-:W-:-:S04]  /*1f340*/  ISETP.NE.U32.AND P0, PT, RZ, UR6, PT ;  /* 0x00000006ff007c0c */ /* 0x000fc8000bf05070 */
[----:B------:R-:W-:-:S13]  /*1f350*/  ISETP.NE.AND.EX P0, PT, RZ, UR7, PT, P0 ;  /* 0x00000007ff007c0c */ /* 0x000fda000bf05300 */
[----:B------:R-:W0:Y:S01]  /*1f360*/  @P0 LDC.64 R14, c[0x0][0xc08] ;  /* 0x00030200ff0e0b82 */ /* 0x000e220000000a00 */
[----:B------:R-:W-:Y:S01]  /*1f370*/  ULDC UR6, c[0x0][0xa88] ;  /* 0x0002a20000067ab9 */ /* 0x000fe20000000800 */
[----:B------:R-:W-:Y:S01]  /*1f380*/  IMAD.MOV.U32 R11, RZ, RZ, 0x9b8 ;  /* 0x000009b8ff0b7424 */ /* 0x000fe200078e00ff */
[----:B------:R-:W-:Y:S01]  /*1f390*/  ISETP.GT.AND P1, PT, R215, 0x1, PT ;  /* 0x00000001d700780c */ /* 0x000fe20003f24270 */
[----:B------:R-:W-:-:S03]  /*1f3a0*/  IMAD.U32 R63, RZ, RZ, UR6 ;  /* 0x00000006ff3f7e24 */ /* 0x000fc6000f8e00ff */
[----:B------:R-:W-:-:S04]  /*1f3b0*/  SEL R11, R11, 0x978, P1 ;  /* 0x000009780b0b7807 */ /* 0x000fc80000800000 */
[----:B------:R2:W3:Y:S01]  /*1f3c0*/  LDC.64 R34, c[0x0][R11+0x218] ;  /* 0x000086000b227b82 */ /* 0x0004e20000000a00 */
[----:B0-----:R-:W-:-:S07]  /*1f3d0*/  @P0 IMAD.WIDE R14, R216, 0x4, R14 ;  /* 0x00000004d80e0825 */ /* 0x001fce00078e020e */
[----:B------:R2:W0:Y:S01]  /*1f3e0*/  LDC.64 R32, c[0x0][R11+0x228] ;  /* 0x00008a000b207b82 */ /* 0x0004220000000a00 */
[----:B------:R4:W5:Y:S07]  /*1f3f0*/  @P0 LDG.E R63, desc[UR36][R14.64] ;  /* 0x000000240e3f0981 */ /* 0x00096e000c1e1900 */
[----:B----4-:R2:W4:Y:S01]  /*1f400*/  LDC.64 R14, c[0x0][R11+0x220] ;  /* 0x000088000b0e7b82 */ /* 0x0105220000000a00 */
[----:B-1----:R-:W-:-:S13]  /*1f410*/  ISETP.NE.AND P2, PT, R99, 0x1, PT ;  /* 0x000000016300780c */ /* 0x002fda0003f45270 */
[----:B------:R-:W1:Y:S08]  /*1f420*/  @P2 LDC R82, c[0x0][0xbec] ;  /* 0x0002fb00ff522b82 */ /* 0x000e700000000800 */
[----:B------:R-:W0:Y:S01]  /*1f430*/  @P2 LDC R0, c[0x0][0xbf0] ;  /* 0x0002fc00ff002b82 */ /* 0x000e220000000800 */
[----:B--23--:R-:W-:Y:S05]  /*1f440*/  @P0 BRA `(.L_x_1995) ;  /* 0x0000000000100947 */ /* 0x00cfea0003800000 */
[----:B------:R-:W-:Y:S05]  /*1f450*/  @!P3 BRA `(.L_x_1995) ;  /* 0x00000000000cb947 */ /* 0x000fea0003800000 */
[----:B-----5:R-:W2:Y:S04]  /*1f460*/  LDG.E R63, desc[UR36][R12.64] ;  /* 0x000000240c3f7981 */ /* 0x020ea8000c1e1900 */
[----:B------:R-:W2:Y:S02]  /*1f470*/  LDG.E R12, desc[UR36][R12.64+0x4] ;  /* 0x000004240c0c7981 */ /* 0x000ea4000c1e1900 */
[----:B--2---:R-:W-:-:S07]  /*1f480*/  IMAD.IADD R63, R12, 0x1, -R63 ;  /* 0x000000010c3f7824 */ /* 0x004fce00078e0a3f */
.L_x_1995:
[----:B------:R-:W2:Y:S04]  /*1f490*/  LDL R125, [R1+0x80] ;  /* 0x00008000017d7983 */ /* 0x000ea80000100800 */
[----:B------:R-:W3:Y:S01]  /*1f4a0*/  LDL R124, [R1+0x6c] ;  /* 0x00006c00017c7983 */ /* 0x000ee20000100800 */
[----:B------:R-:W-:Y:S01]  /*1f4b0*/  IMAD.IADD R59, R208, 0x1, R201 ;  /* 0x00000001d03b7824 */ /* 0x000fe200078e02c9 */
[----:B------:R-:W-:Y:S01]  /*1f4c0*/  ISETP.NE.U32.AND P0, PT, RZ, UR4, PT ;  /* 0x00000004ff007c0c */ /* 0x000fe2000bf05070 */
[----:B------:R-:W4:Y:S01]  /*1f4d0*/  LDC.64 R108, c[0x0][0xba8] ;  /* 0x0002ea00ff6c7b82 */ /* 0x000f220000000a00 */
[----:B------:R-:W-:Y:S01]  /*1f4e0*/  SHF.R.S32.HI R86, RZ, 0x1f, R216 ;  /* 0x0000001fff567819 */ /* 0x000fe200000114d8 */
[----:B-1----:R-:W-:Y:S01]  /*1f4f0*/  @P2 IMAD.HI.U32 R12, R59, R82, RZ ;  /* 0x000000523b0c2227 */ /* 0x002fe200078e00ff */
[----:B------:R-:W-:-:S02]  /*1f500*/  ISETP.NE.AND.EX P0, PT, RZ, UR5, PT, P0 ;  /* 0x00000005ff007c0c */ /* 0x000fc4000bf05300 */
[----:B------:R-:W-:Y:S01]  /*1f510*/  SEL R94, R220, RZ, P1 ;  /* 0x000000ffdc5e7207 */ /* 0x000fe20000800000 */
[----:B------:R-:W-:Y:S01]  /*1f520*/  IMAD.MOV.U32 R82, RZ, RZ, R59 ;  /* 0x000000ffff527224 */ /* 0x000fe200078e003b */
[----:B0-----:R-:W-:Y:S02]  /*1f530*/  @P2 SHF.R.U32.HI R82, RZ, R0, R12 ;  /* 0x00000000ff522219 */ /* 0x001fe4000001160c */
[----:B------:R0:W1:Y:S01]  /*1f540*/  LDC.64 R12, c[0x0][R11+0x210] ;  /* 0x000084000b0c7b82 */ /* 0x0000620000000a00 */
[----:B------:R-:W-:Y:S01]  /*1f550*/  SEL R0, R216, RZ, !P0 ;  /* 0x000000ffd8007207 */ /* 0x000fe20004000000 */
[-C--:B------:R-:W-:Y:S02]  /*1f560*/  IMAD R90, R33, R94.reuse, RZ ;  /* 0x0000005e215a7224 */ /* 0x080fe400078e02ff */
[----:B------:R-:W-:Y:S01]  /*1f570*/  IMAD.WIDE.U32 R32, R32, R94, RZ ;  /* 0x0000005e20207225 */ /* 0x000fe200078e00ff */
[----:B0-----:R-:W-:-:S03]  /*1f580*/  SEL R11, R86, RZ, !P0 ;  /* 0x000000ff560b7207 */ /* 0x001fc60004000000 */
[----:B----4-:R-:W-:Y:S02]  /*1f590*/  IMAD R15, R15, R0, RZ ;  /* 0x000000000f0f7224 */ /* 0x010fe400078e02ff */
[----:B------:R-:W-:Y:S02]  /*1f5a0*/  IMAD R86, R35, R188, RZ ;  /* 0x000000bc23567224 */ /* 0x000fe400078e02ff */
[C---:B------:R-:W-:Y:S02]  /*1f5b0*/  IMAD R11, R14.reuse, R11, R15 ;  /* 0x0000000b0e0b7224 */ /* 0x040fe400078e020f */
[----:B------:R-:W-:Y:S01]  /*1f5c0*/  IMAD.WIDE.U32 R14, R14, R0, RZ ;  /* 0x000000000e0e7225 */ /* 0x000fe200078e00ff */
[----:B------:R-:W0:Y:S03]  /*1f5d0*/  @!P1 LDC R108, c[0x0][0xb50] ;  /* 0x0002d400ff6c9b82 */ /* 0x000e260000000800 */
[----:B------:R-:W-:-:S04]  /*1f5e0*/  IMAD.WIDE.U32 R34, R34, R188, RZ ;  /* 0x000000bc22227225 */ /* 0x000fc800078e00ff */
[----:B------:R-:W-:Y:S01]  /*1f5f0*/  IMAD.IADD R15, R15, 0x1, R11 ;  /* 0x000000010f0f7824 */ /* 0x000fe200078e020b */
[----:B-----5:R-:W-:Y:S01]  /*1f600*/  IADD3 R14, P0, P3, R14, R34, R2 ;  /* 0x000000220e0e7210 */ /* 0x020fe20007b1e002 */
[----:B------:R-:W-:Y:S01]  /*1f610*/  IMAD.IADD R86, R35, 0x1, R86 ;  /* 0x0000000123567824 */ /* 0x000fe200078e0256 */
[----:B------:R-:W-:Y:S01]  /*1f620*/  SHF.R.S32.HI R11, RZ, 0x1f, R2 ;  /* 0x0000001fff0b7819 */ /* 0x000fe20000011402 */
[----:B------:R-:W-:Y:S01]  /*1f630*/  IMAD.IADD R90, R33, 0x1, R90 ;  /* 0x00000001215a7824 */ /* 0x000fe200078e025a */
[----:B------:R-:W-:Y:S01]  /*1f640*/  IADD3 R32, P4, P5, R82, R14, R32 ;  /* 0x0000000e52207210 */ /* 0x000fe20007d9e020 */
[----:B------:R-:W4:Y:S01]  /*1f650*/  @!P1 LDC R109, c[0x0][0xb54] ;  /* 0x0002d500ff6d9b82 */ /* 0x000f220000000800 */
[----:B------:R-:W-:Y:S02]  /*1f660*/  IADD3.X R15, R15, R86, R11, P0, P3 ;  /* 0x000000560f0f7210 */ /* 0x000fe400007e640b */
[----:B------:R-:W-:-:S04]  /*1f670*/  SHF.R.S32.HI R14, RZ, 0x1f, R82 ;  /* 0x0000001fff0e7819 */ /* 0x000fc80000011452 */
[----:B------:R-:W-:Y:S02]  /*1f680*/  IADD3.X R33, R14, R15, R90, P4, P5 ;  /* 0x0000000f0e217210 */ /* 0x000fe400027ea45a */
[----:B------:R-:W-:-:S05]  /*1f690*/  IADD3 R14, -R82, RZ, RZ ;  /* 0x000000ff520e7210 */ /* 0x000fca0007ffe1ff */
[----:B------:R-:W-:-:S05]  /*1f6a0*/  IMAD R14, R99, R14, R59 ;  /* 0x0000000e630e7224 */ /* 0x000fca00078e023b */
[----:B------:R-:W-:Y:S01]  /*1f6b0*/  SHF.R.S32.HI R15, RZ, 0x1f, R14 ;  /* 0x0000001fff0f7819 */ /* 0x000fe2000001140e */
[-C--:B-1----:R-:W-:Y:S02]  /*1f6c0*/  IMAD R13, R13, R14.reuse, RZ ;  /* 0x0000000e0d0d7224 */ /* 0x082fe400078e02ff */
[----:B------:R-:W-:-:S04]  /*1f6d0*/  IMAD.WIDE.U32 R32, R12, R14, R32 ;  /* 0x0000000e0c207225 */ /* 0x000fc800078e0020 */
[----:B------:R-:W-:Y:S01]  /*1f6e0*/  IMAD R13, R12, R15, R13 ;  /* 0x0000000f0c0d7224 */ /* 0x000fe200078e020d */
[----:B0-----:R-:W-:-:S03]  /*1f6f0*/  LEA R108, P0, R32, R108, 0x2 ;  /* 0x0000006c206c7211 */ /* 0x001fc600078010ff */
[----:B------:R-:W-:Y:S02]  /*1f700*/  IMAD.IADD R13, R33, 0x1, R13 ;  /* 0x00000001210d7824 */ /* 0x000fe400078e020d */
[----:B------:R-:W-:Y:S03]  /*1f710*/  SHFL.IDX PT, R12, R108, RZ, 0x1c1f ;  /* 0x001c1fff6c0c7589 */ /* 0x000fe600000e0000 */
[----:B----4-:R-:W-:Y:S01]  /*1f720*/  LEA.HI.X R109, R32, R109, R13, 0x2, P0 ;  /* 0x0000006d206d7211 */ /* 0x010fe200000f140d */
[----:B------:R-:W-:Y:S01]  /*1f730*/  SHFL.IDX PT, R14, R108, 0x1, 0x1c1f ;  /* 0x003c1f006c0e7f89 */ /* 0x000fe200000e0000 */
[----:B------:R-:W-:-:S03]  /*1f740*/  IMAD R32, R63, R99, RZ ;  /* 0x000000633f207224 */ /* 0x000fc600078e02ff */
[----:B------:R-:W0:Y:S04]  /*1f750*/  SHFL.IDX PT, R13, R109, RZ, 0x1c1f ;  /* 0x001c1fff6d0d7589 */ /* 0x000e2800000e0000 */
[----:B------:R-:W1:Y:S01]  /*1f760*/  SHFL.IDX PT, R15, R109, 0x1, 0x1c1f ;  /* 0x003c1f006d0f7f89 */ /* 0x000e6200000e0000 */
[----:B--2---:R-:W-:Y:S01]  /*1f770*/  IMAD.IADD R34, R125, 0x1, R201 ;  /* 0x000000017d227824 */ /* 0x004fe200078e02c9 */
[----:B---3--:R-:W-:-:S03]  /*1f780*/  LOP3.LUT P0, RZ, R124, 0x3, RZ, 0xc0, !PT ;  /* 0x000000037cff7812 */ /* 0x008fc6000780c0ff */
[C---:B------:R-:W-:Y:S01]  /*1f790*/  VIADD R33, R34.reuse, 0x8 ;  /* 0x0000000822217836 */ /* 0x040fe20000000000 */
[----:B------:R-:W-:-:S04]  /*1f7a0*/  ISETP.GE.OR P3, PT, R34, R32, P0 ;  /* 0x000000202200720c */ /* 0x000fc80000766670 */
[----:B------:R-:W-:-:S09]  /*1f7b0*/  ISETP.GE.OR P0, PT, R33, R32, P0 ;  /* 0x000000202100720c */ /* 0x000fd20000706670 */
[----:B0-----:R0:W-:Y:S04]  /*1f7c0*/  @!P3 ST.E desc[UR36][R12.64], R163 ;  /* 0x000000a30c00b985 */ /* 0x0011e8000c101924 */
[----:B-1----:R0:W-:Y:S01]  /*1f7d0*/  @!P0 ST.E desc[UR36][R14.64], R162 ;  /* 0x000000a20e008985 */ /* 0x0021e2000c101924 */
[----:B------:R-:W-:Y:S05]  /*1f7e0*/  @P1 BRA `(.L_x_1996) ;  /* 0x0000000c00f81947 */ /* 0x000fea0003800000 */
[----:B------:R-:W1:Y:S01]  /*1f7f0*/  S2R R124, SR_TID.X ;  /* 0x00000000007c7919 */ /* 0x000e620000002100 */
[----:B------:R-:W2:Y:S01]  /*1f800*/  @P2 LDC R9, c[0x0][0xbec] ;  /* 0x0002fb00ff092b82 */ /* 0x000ea20000000800 */
[----:B------:R-:W-:-:S07]  /*1f810*/  ULDC.64 UR4, c[0x0][0xaa0] ;  /* 0x0002a80000047ab9 */ /* 0x000fce0000000a00 */
[----:B0-----:R-:W0:Y:S01]  /*1f820*/  @P2 LDC R13, c[0x0][0xbf0] ;  /* 0x0002fc00ff0d2b82 */ /* 0x001e220000000800 */
[----:B-1----:R-:W-:-:S05]  /*1f830*/  VIADD R8, R124, 0xffffff80 ;  /* 0xffffff807c087836 */ /* 0x002fca0000000000 */
[----:B------:R-:W-:-:S04]  /*1f840*/  SHF.R.S32.HI R3, RZ, 0x1f, R8 ;  /* 0x0000001fff037819 */ /* 0x000fc80000011408 */
[----:B------:R-:W-:-:S04]  /*1f850*/  LEA.HI R3, R3, R8, RZ, 0x3 ;  /* 0x0000000803037211 */ /* 0x000fc800078f18ff */
[----:B------:R-:W-:-:S05]  /*1f860*/  LOP3.LUT R3, R3, 0xfffffff8, RZ, 0xc0, !PT ;  /* 0xfffffff803037812 */ /* 0x000fca00078ec0ff */
[----:B------:R-:W-:-:S04]  /*1f870*/  IMAD.IADD R8, R8, 0x1, -R3 ;  /* 0x0000000108087824 */ /* 0x000fc800078e0a03 */
[----:B------:R-:W-:-:S04]  /*1f880*/  IMAD R5, R187, 0x8, R8 ;  /* 0x00000008bb057824 */ /* 0x000fc800078e0208 */
[----:B------:R-:W-:-:S04]  /*1f890*/  IMAD.SHL.U32 R5, R5, 0x8, RZ ;  /* 0x0000000805057824 */ /* 0x000fc800078e00ff */
[----:B------:R-:W-:-:S03]  /*1f8a0*/  IMAD.WIDE R4, R5, 0x2, R24 ;  /* 0x0000000205047825 */ /* 0x000fc600078e0218 */
[C---:B------:R-:W-:Y:S02]  /*1f8b0*/  IADD3 R45, P5, R4.reuse, 0x5000, RZ ;  /* 0x00005000042d7810 */ /* 0x040fe40007fbe0ff */
[C---:B------:R-:W-:Y:S02]  /*1f8c0*/  IADD3 R25, P0, R4.reuse, 0x1000, RZ ;  /* 0x0000100004197810 */ /* 0x040fe40007f1e0ff */
[----:B------:R-:W-:Y:S02]  /*1f8d0*/  LOP3.LUT R44, R45, 0x380, RZ, 0xc0, !PT ;  /* 0x000003802d2c7812 */ /* 0x000fe400078ec0ff */
[----:B------:R-:W-:Y:S02]  /*1f8e0*/  IADD3 R29, P1, R4, 0x2000, RZ ;  /* 0x00002000041d7810 */ /* 0x000fe40007f3e0ff */
[----:B------:R-:W-:Y:S02]  /*1f8f0*/  SHF.R.U64 R44, R44, 0x3, RZ ;  /* 0x000000032c2c7819 */ /* 0x000fe400000012ff */
[----:B------:R-:W-:-:S02]  /*1f900*/  IADD3 R37, P3, R4, 0x3000, RZ ;  /* 0x0000300004257810 */ /* 0x000fc40007f7e0ff */
[----:B------:R-:W-:Y:S02]  /*1f910*/  IADD3 R41, P4, R4, 0x4000, RZ ;  /* 0x0000400004297810 */ /* 0x000fe40007f9e0ff */
[----:B------:R-:W-:Y:S01]  /*1f920*/  LOP3.LUT R44, R44, R45, RZ, 0x3c, !PT ;  /* 0x0000002d2c2c7212 */ /* 0x000fe200078e3cff */
[----:B------:R-:W-:Y:S01]  /*1f930*/  IMAD.X R45, RZ, RZ, R5, P5 ;  /* 0x000000ffff2d7224 */ /* 0x000fe200028e0605 */
[----:B------:R-:W-:Y:S02]  /*1f940*/  IADD3 R65, P5, R4, 0xa000, RZ ;  /* 0x0000a00004417810 */ /* 0x000fe40007fbe0ff */
[----:B------:R-:W-:Y:S02]  /*1f950*/  LOP3.LUT R24, R25, 0x380, RZ, 0xc0, !PT ;  /* 0x0000038019187812 */ /* 0x000fe400078ec0ff */
[----:B------:R-:W-:Y:S01]  /*1f960*/  LOP3.LUT R28, R29, 0x380, RZ, 0xc0, !PT ;  /* 0x000003801d1c7812 */ /* 0x000fe200078ec0ff */
[----:B------:R-:W-:Y:S01]  /*1f970*/  IMAD R11, R11, UR4, RZ ;  /* 0x000000040b0b7c24 */ /* 0x000fe2000f8e02ff */
[----:B------:R-:W-:Y:S01]  /*1f980*/  LOP3.LUT R36, R37, 0x380, RZ, 0xc0, !PT ;  /* 0x0000038025247812 */ /* 0x000fe200078ec0ff */
[----:B------:R-:W-:Y:S01]  /*1f990*/  IMAD R12, R8, 0x20, R187 ;  /* 0x00000020080c7824 */ /* 0x000fe200078e02bb */
        /* <DEDUP_REMOVED lines=14> */
[----:B------:R-:W-:Y:S01]  /*1fa80*/  LOP3.LUT R40, R40, R41, RZ, 0x3c, !PT ;  /* 0x0000002928287212 */ /* 0x000fe200078e3cff */
[----:B------:R-:W-:Y:S01]  /*1fa90*/  IMAD R11, R2, UR5, R11 ;  /* 0x00000005020b7c24 */ /* 0x000fe2000f8e020b */
[----:B------:R-:W-:-:S02]  /*1faa0*/  IADD3.X R41, RZ, R5, RZ, P4, !PT ;  /* 0x00000005ff297210 */ /* 0x000fc400027fe4ff */
[C---:B------:R-:W-:Y:S01]  /*1fab0*/  LOP3.LUT R7, R4.reuse, 0x380, RZ, 0xc0, !PT ;  /* 0x0000038004077812 */ /* 0x040fe200078ec0ff */
[----:B------:R-:W-:Y:S01]  /*1fac0*/  IMAD.IADD R12, R201, 0x1, R12 ;  /* 0x00000001c90c7824 */ /* 0x000fe200078e020c */
[C---:B------:R-:W-:Y:S01]  /*1fad0*/  IADD3 R49, P0, R4.reuse, 0x6000, RZ ;  /* 0x0000600004317810 */ /* 0x040fe20007f1e0ff */
[----:B------:R-:W5:Y:S01]  /*1fae0*/  LD.E.128 R24, desc[UR36][R24.64] ;  /* 0x0000002418187980 */ /* 0x000f62000c101d00 */
[C---:B------:R-:W-:Y:S02]  /*1faf0*/  IADD3 R53, P1, R4.reuse, 0x7000, RZ ;  /* 0x0000700004357810 */ /* 0x040fe40007f3e0ff */
[C---:B------:R-:W-:Y:S01]  /*1fb00*/  IADD3 R57, P3, R4.reuse, 0x8000, RZ ;  /* 0x0000800004397810 */ /* 0x040fe20007f7e0ff */
[----:B------:R-:W5:Y:S01]  /*1fb10*/  LD.E.128 R28, desc[UR36][R28.64] ;  /* 0x000000241c1c7980 */ /* 0x000f62000c101d00 */
[----:B------:R-:W-:Y:S02]  /*1fb20*/  IADD3 R61, P4, R4, 0x9000, RZ ;  /* 0x00009000043d7810 */ /* 0x000fe40007f9e0ff */
[----:B------:R-:W-:Y:S01]  /*1fb30*/  LOP3.LUT R64, R64, R65, RZ, 0x3c, !PT ;  /* 0x0000004140407212 */ /* 0x000fe200078e3cff */
[----:B------:R-:W-:Y:S01]  /*1fb40*/  IMAD.X R65, RZ, RZ, R5, P5 ;  /* 0x000000ffff417224 */ /* 0x000fe200028e0605 */
[----:B------:R-:W-:Y:S01]  /*1fb50*/  IADD3 R6, P5, R4, 0xf000, RZ ;  /* 0x0000f00004067810 */ /* 0x000fe20007fbe0ff */
[----:B------:R-:W5:Y:S01]  /*1fb60*/  LD.E.128 R36, desc[UR36][R36.64] ;  /* 0x0000002424247980 */ /* 0x000f62000c101d00 */
[----:B------:R-:W-:-:S02]  /*1fb70*/  LOP3.LUT R48, R49, 0x380, RZ, 0xc0, !PT ;  /* 0x0000038031307812 */ /* 0x000fc400078ec0ff */
[----:B------:R-:W-:Y:S01]  /*1fb80*/  LOP3.LUT R52, R53, 0x380, RZ, 0xc0, !PT ;  /* 0x0000038035347812 */ /* 0x000fe200078ec0ff */
[----:B------:R-:W5:Y:S01]  /*1fb90*/  LD.E.128 R40, desc[UR36][R40.64] ;  /* 0x0000002428287980 */ /* 0x000f62000c101d00 */
[----:B------:R-:W-:Y:S02]  /*1fba0*/  LOP3.LUT R56, R57, 0x380, RZ, 0xc0, !PT ;  /* 0x0000038039387812 */ /* 0x000fe400078ec0ff */
[----:B------:R-:W-:Y:S02]  /*1fbb0*/  LOP3.LUT R60, R61, 0x380, RZ, 0xc0, !PT ;  /* 0x000003803d3c7812 */ /* 0x000fe400078ec0ff */
[----:B------:R-:W-:Y:S01]  /*1fbc0*/  SHF.R.U64 R7, R7, 0x3, RZ ;  /* 0x0000000307077819 */ /* 0x000fe200000012ff */
[----:B--2---:R-:W-:Y:S01]  /*1fbd0*/  @P2 IMAD.HI.U32 R8, R12, R9, RZ ;  /* 0x000000090c082227 */ /* 0x004fe200078e00ff */
[----:B------:R-:W-:Y:S01]  /*1fbe0*/  LOP3.LUT R3, R6, 0x380, RZ, 0xc0, !PT ;  /* 0x0000038006037812 */ /* 0x000fe200078ec0ff */
[----:B------:R-:W5:Y:S01]  /*1fbf0*/  LD.E.128 R64, desc[UR36][R64.64] ;  /* 0x0000002440407980 */ /* 0x000f62000c101d00 */
[----:B------:R-:W-:-:S02]  /*1fc00*/  SHF.R.U64 R48, R48, 0x3, RZ ;  /* 0x0000000330307819 */ /* 0x000fc400000012ff */
        /* <DEDUP_REMOVED lines=13> */
[----:B------:R-:W-:Y:S01]  /*1fce0*/  IADD3.X R85, RZ, R5, RZ, P5, !PT ;  /* 0x00000005ff557210 */ /* 0x000fe20002ffe4ff */
[----:B------:R-:W-:Y:S01]  /*1fcf0*/  IMAD.MOV.U32 R9, RZ, RZ, R12 ;  /* 0x000000ffff097224 */ /* 0x000fe200078e000c */
[C---:B------:R-:W-:Y:S01]  /*1fd00*/  IADD3 R73, P1, R4.reuse, 0xc000, RZ ;  /* 0x0000c00004497810 */ /* 0x040fe20007f3e0ff */
[----:B------:R-:W5:Y:S01]  /*1fd10*/  LD.E.128 R48, desc[UR36][R48.64] ;  /* 0x0000002430307980 */ /* 0x000f62000c101d00 */
[C---:B------:R-:W-:Y:S02]  /*1fd20*/  IADD3 R77, P3, R4.reuse, 0xd000, RZ ;  /* 0x0000d000044d7810 */ /* 0x040fe40007f7e0ff */
[----:B------:R-:W-:Y:S01]  /*1fd30*/  IADD3 R81, P4, R4, 0xe000, RZ ;  /* 0x0000e00004517810 */ /* 0x000fe20007f9e0ff */
[----:B------:R-:W5:Y:S01]  /*1fd40*/  LD.E.128 R52, desc[UR36][R52.64] ;  /* 0x0000002434347980 */ /* 0x000f62000c101d00 */
[----:B------:R-:W-:Y:S01]  /*1fd50*/  LOP3.LUT R84, R3, R6, RZ, 0x3c, !PT ;  /* 0x0000000603547212 */ /* 0x000fe200078e3cff */
[----:B------:R-:W-:Y:S01]  /*1fd60*/  IMAD.WIDE.U32 R2, R2, UR4, RZ ;  /* 0x0000000402027c25 */ /* 0x000fe2000f8e00ff */
[----:B------:R-:W-:Y:S01]  /*1fd70*/  LOP3.LUT R68, R69, 0x380, RZ, 0xc0, !PT ;  /* 0x0000038045447812 */ /* 0x000fe200078ec0ff */
[----:B------:R-:W-:Y:S01]  /*1fd80*/  ULDC.64 UR4, c[0x0][0xae8] ;  /* 0x0002ba0000047ab9 */ /* 0x000fe20000000a00 */
[----:B------:R-:W-:Y:S01]  /*1fd90*/  LOP3.LUT R72, R73, 0x380, RZ, 0xc0, !PT ;  /* 0x0000038049487812 */ /* 0x000fe200078ec0ff */
[----:B------:R-:W-:Y:S01]  /*1fda0*/  IMAD.IADD R3, R3, 0x1, R11 ;  /* 0x0000000103037824 */ /* 0x000fe200078e020b */
[----:B------:R-:W-:Y:S01]  /*1fdb0*/  LOP3.LUT R76, R77, 0x380, RZ, 0xc0, !PT ;  /* 0x000003804d4c7812 */ /* 0x000fe200078ec0ff */
[----:B------:R-:W5:Y:S01]  /*1fdc0*/  LD.E.128 R56, desc[UR36][R56.64] ;  /* 0x0000002438387980 */ /* 0x000f62000c101d00 */
[----:B------:R-:W-:Y:S01]  /*1fdd0*/  LOP3.LUT R80, R81, 0x380, RZ, 0xc0, !PT ;  /* 0x0000038051507812 */ /* 0x000fe200078ec0ff */
[----:B------:R-:W-:Y:S01]  /*1fde0*/  IMAD.WIDE.U32 R2, R188, UR4, R2 ;  /* 0x00000004bc027c25 */ /* 0x000fe2000f8e0002 */
[----:B------:R-:W-:Y:S01]  /*1fdf0*/  SHF.R.U64 R68, R68, 0x3, RZ ;  /* 0x0000000344447819 */ /* 0x000fe200000012ff */
[----:B------:R-:W5:Y:S01]  /*1fe00*/  LD.E.128 R60, desc[UR36][R60.64] ;  /* 0x000000243c3c7980 */ /* 0x000f62000c101d00 */
[----:B------:R-:W-:-:S02]  /*1fe10*/  SHF.R.U64 R72, R72, 0x3, RZ ;  /* 0x0000000348487819 */ /* 0x000fc400000012ff */
[----:B------:R-:W-:Y:S01]  /*1fe20*/  SHF.R.U64 R76, R76, 0x3, RZ ;  /* 0x000000034c4c7819 */ /* 0x000fe200000012ff */
[----:B------:R-:W5:Y:S01]  /*1fe30*/  LD.E.128 R84, desc[UR36][R84.64] ;  /* 0x0000002454547980 */ /* 0x000f62000c101d00 */
[----:B------:R-:W-:Y:S02]  /*1fe40*/  SHF.R.U64 R80, R80, 0x3, RZ ;  /* 0x0000000350507819 */ /* 0x000fe400000012ff */
[----:B------:R-:W-:Y:S01]  /*1fe50*/  SHF.R.S32.HI R11, RZ, 0x1f, R0 ;  /* 0x0000001fff0b7819 */ /* 0x000fe20000011400 */
        /* <DEDUP_REMOVED lines=10> */
[----:B------:R-:W-:Y:S01]  /*1ff00*/  ULDC.64 UR4, c[0x0][0xaf0] ;  /* 0x0002bc0000047ab9 */ /* 0x000fe20000000a00 */
[----:B0-----:R-:W-:Y:S01]  /*1ff10*/  @P2 SHF.R.U32.HI R9, RZ, R13, R8 ;  /* 0x0000000dff092219 */ /* 0x001fe20000011608 */
[----:B------:R-:W-:Y:S01]  /*1ff20*/  IMAD R11, R11, UR4, RZ ;  /* 0x000000040b0b7c24 */ /* 0x000fe2000f8e02ff */
[----:B------:R-:W5:Y:S01]  /*1ff30*/  LD.E.128 R68, desc[UR36][R68.64] ;  /* 0x0000002444447980 */ /* 0x000f62000c101d00 */
[----:B------:R-:W-:-:S03]  /*1ff40*/  IMAD.WIDE.U32 R2, R0, UR4, R2 ;  /* 0x0000000400027c25 */ /* 0x000fc6000f8e0002 */
[----:B------:R-:W5:Y:S01]  /*1ff50*/  LD.E.128 R4, desc[UR36][R4.64] ;  /* 0x0000002404047980 */ /* 0x000f62000c101d00 */
[----:B------:R-:W-:Y:S01]  /*1ff60*/  IMAD R11, R0, UR5, R11 ;  /* 0x00000005000b7c24 */ /* 0x000fe2000f8e020b */
[--C-:B------:R-:W-:Y:S02]  /*1ff70*/  SHF.R.S32.HI R0, RZ, 0x1f, R9.reuse ;  /* 0x0000001fff007819 */ /* 0x100fe40000011409 */
[----:B------:R-:W5:Y:S01]  /*1ff80*/  LD.E.128 R72, desc[UR36][R72.64] ;  /* 0x0000002448487980 */ /* 0x000f62000c101d00 */
[----:B------:R-:W-:Y:S01]  /*1ff90*/  IMAD.MOV R10, RZ, RZ, -R9 ;  /* 0x000000ffff0a7224 */ /* 0x000fe200078e0a09 */
[----:B------:R-:W-:Y:S02]  /*1ffa0*/  ULDC.64 UR4, c[0x0][0xae0] ;  /* 0x0002b80000047ab9 */ /* 0x000fe40000000a00 */
        /* <DEDUP_REMOVED lines=8> */
[----:B------:R-:W-:-:S02]  /*20030*/  IMAD.IADD R3, R3, 0x1, R11 ;  /* 0x0000000103037824 */ /* 0x000fc400078e020b */
[----:B------:R-:W-:Y:S02]  /*20040*/  IMAD R8, R0, UR4, RZ ;  /* 0x0000000400087c24 */ /* 0x000fe4000f8e02ff */
[----:B------:R-:W-:Y:S02]  /*20050*/  IMAD R99, R99, R10, R12 ;  /* 0x0000000a63637224 */ /* 0x000fe400078e020c */
[----:B------:R-:W-:-:S04]  /*20060*/  IMAD.WIDE.U32 R2, R9, UR4, R2 ;  /* 0x0000000409027c25 */ /* 0x000fc8000f8e0002 */
[----:B------:R-:W-:Y:S01]  /*20070*/  IMAD R9, R9, UR5, R8 ;  /* 0x0000000509097c24 */ /* 0x000fe2000f8e0208 */
[----:B------:R-:W-:Y:S01]  /*20080*/  SHF.R.S32.HI R8, RZ, 0x1f, R99 ;  /* 0x0000001fff087819 */ /* 0x000fe20000011463 */
[----:B------:R-:W-:Y:S01]  /*20090*/  ULDC.64 UR4, c[0x0][0xad8] ;  /* 0x0002b60000047ab9 */ /* 0x000fe20000000a00 */
[----:B------:R-:W-:Y:S02]  /*200a0*/  VIADD R0, R22, 0x28420 ;  /* 0x0002842016007836 */ /* 0x000fe40000000000 */
[----:B------:R-:W-:Y:S02]  /*200b0*/  IMAD.IADD R3, R3, 0x1, R9 ;  /* 0x0000000103037824 */ /* 0x000fe400078e0209 */
[----:B------:R-:W-:Y:S01]  /*200c0*/  IMAD R8, R8, UR4, RZ ;  /* 0x0000000408087c24 */ /* 0x000fe2000f8e02ff */
[----:B------:R-:W-:Y:S01]  /*200d0*/  PRMT R0, RZ, 0x654, R0 ;  /* 0x00000654ff007816 */ /* 0x000fe20000000000 */
[----:B------:R-:W-:-:S04]  /*200e0*/  IMAD.WIDE.U32 R2, R99, UR4, R2 ;  /* 0x0000000463027c25 */ /* 0x000fc8000f8e0002 */
[----:B------:R-:W-:Y:S01]  /*200f0*/  IMAD R99, R99, UR5, R8 ;  /* 0x0000000563637c24 */ /* 0x000fe2000f8e0208 */
[----:B------:R-:W-:Y:S01]  /*20100*/  ULDC.64 UR4, c[0x0][0xa80] ;  /* 0x0002a00000047ab9 */ /* 0x000fe20000000a00 */
[----:B0-----:R0:W-:Y:S02]  /*20110*/  SYNCS.ARRIVE.TRANS64.RED.A1T0 RZ, [R0+URZ], RZ ;  /* 0x000000ff00ff79a7 */ /* 0x0011e4000810043f */
[----:B------:R-:W-:Y:S01]  /*20120*/  IMAD.IADD R3, R3, 0x1, R99 ;  /* 0x0000000103037824 */ /* 0x000fe200078e0263 */
[----:B0-----:R-:W-:Y:S01]  /*20130*/  LEA R0, P0, R2, UR4, 0x1 ;  /* 0x0000000402007c11 */ /* 0x001fe2000f8008ff */
[----:B------:R-:W-:-:S03]  /*20140*/  UMOV UR4, 0xffffffff ;  /* 0xffffffff00047882 */ /* 0x000fc60000000000 */
[----:B------:R-:W-:Y:S01]  /*20150*/  LEA.HI.X R20, R2, UR5, R3, 0x1, P0 ;  /* 0x0000000502147c11 */ /* 0x000fe200080f0c03 */
[----:B------:R-:W-:Y:S01]  /*20160*/  IMAD.IADD R201, R187, 0x1, R201 ;  /* 0x00000001bbc97824 */ /* 0x000fe200078e02c9 */
[----:B------:R-:W-:Y:S07]  /*20170*/  BRA.DIV UR4, `(.L_x_1997) ;  /* 0x0000011604687947 */ /* 0x000fee000b800000 */
[----:B------:R0:W1:Y:S04]  /*20180*/  SHFL.IDX PT, R21, R20, RZ, 0x181f ;  /* 0x00181fff14157589 */ /* 0x00006800000e0000 */
[----:B------:R0:W2:Y:S02]  /*20190*/  SHFL.IDX PT, R14, R0, RZ, 0x181f ;  /* 0x00181fff000e7589 */ /* 0x0000a400000e0000 */
.L_x_2392:
[----:B------:R-:W-:Y:S01]  /*201a0*/  ISETP.GE.AND P0, PT, R201, R32, PT ;  /* 0x00000020c900720c */ /* 0x000fe20003f06270 */
[----:B------:R-:W-:-:S12]  /*201b0*/  BSSY B1, `(.L_x_1998) ;  /* 0x0000013000017945 */ /* 0x000fd80003800000 */
[----:B------:R-:W-:Y:S05]  /*201c0*/  @P0 BRA `(.L_x_1999) ;  /* 0x0000000000440947 */ /* 0x000fea0003800000 */
[----:B------:R-:W-:Y:S02]  /*201d0*/  ULDC UR4, c[0x0][0xac8] ;  /* 0x0002b20000047ab9 */ /* 0x000fe40000000800 */
[----:B------:R-:W-:Y:S02]  /*201e0*/  ISETP.GE.AND P3, PT, R18, UR4, PT ;  /* 0x0000000412007c0c */ /* 0x000fe4000bf66270 */
[----:B------:R-:W-:Y:S02]  /*201f0*/  ISETP.GE.AND P2, PT, R190, UR4, PT ;  /* 0x00000004be007c0c */ /* 0x000fe4000bf46270 */
[----:B------:R-:W-:Y:S02]  /*20200*/  ISETP.GE.AND P1, PT, R210, UR4, PT ;  /* 0x00000004d2007c0c */ /* 0x000fe4000bf26270 */
[----:B------:R-:W-:-:S07]  /*20210*/  ISETP.GE.AND P0, PT, R211, UR4, PT ;  /* 0x00000004d3007c0c */ /* 0x000fce000bf06270 */
[-C--:B--2---:R-:W-:Y:S02]  /*20220*/  @!P3 LEA R2, P5, R18, R14.reuse, 0x1 ;  /* 0x0000000e1202b211 */ /* 0x084fe400078a08ff */
[-C--:B------:R-:W-:Y:S02]  /*20230*/  @!P2 LEA R8, P4, R190, R14.reuse, 0x1 ;  /* 0x0000000ebe08a211 */ /* 0x080fe400078808ff */
[-C--:B-1----:R-:W-:Y:S02]  /*20240*/  @!P3 LEA.HI.X R3, R18, R21.reuse, R19, 0x1, P5 ;  /* 0x000000151203b211 */ /* 0x082fe400028f0c13 */
[-C--:B------:R-:W-:Y:S02]  /*20250*/  @!P1 LEA R10, P5, R210, R14.reuse, 0x1 ;  /* 0x0000000ed20a9211 */ /* 0x080fe400078a08ff */
[----:B------:R-:W-:Y:S01]  /*20260*/  @!P2 LEA.HI.X R9, R190, R21, R214, 0x1, P4 ;  /* 0x00000015be09a211 */ /* 0x000fe200020f0cd6 */
[----:B-----5:R3:W-:Y:S01]  /*20270*/  @!P3 ST.E.128 desc[UR36][R2.64], R4 ;  /* 0x000000040200b985 */ /* 0x0207e2000c101d24 */
[----:B------:R-:W-:-:S02]  /*20280*/  @!P0 LEA R12, P4, R211, R14, 0x1 ;  /* 0x0000000ed30c8211 */ /* 0x000fc400078808ff */
[-C--:B------:R-:W-:Y:S01]  /*20290*/  @!P1 LEA.HI.X R11, R210, R21.reuse, R219, 0x1, P5 ;  /* 0x00000015d20b9211 */ /* 0x080fe200028f0cdb */
[----:B------:R3:W-:Y:S01]  /*202a0*/  @!P2 ST.E.128 desc[UR36][R8.64], R40 ;  /* 0x000000280800a985 */ /* 0x0007e2000c101d24 */
[----:B------:R-:W-:-:S03]  /*202b0*/  @!P0 LEA.HI.X R13, R211, R21, R218, 0x1, P4 ;  /* 0x00000015d30d8211 */ /* 0x000fc600020f0cda */
[----:B------:R3:W-:Y:S04]  /*202c0*/  @!P1 ST.E.128 desc[UR36][R10.64], R56 ;  /* 0x000000380a009985 */ /* 0x0007e8000c101d24 */
[----:B------:R3:W-:Y:S02]  /*202d0*/  @!P0 ST.E.128 desc[UR36][R12.64], R72 ;  /* 0x000000480c008985 */ /* 0x0007e4000c101d24 */
.L_x_1999:
[----:B------:R-:W-:Y:S05]  /*202e0*/  BSYNC B1 ;  /* 0x0000000000017941 */ /* 0x000fea0003800000 */
.L_x_1998:
[----:B------:R-:W-:-:S03]  /*202f0*/  UMOV UR4, 0xffffffff ;  /* 0xffffffff00047882 */ /* 0x000fc60000000000 */
[----:B------:R-:W-:Y:S05]  /*20300*/  BRA.DIV UR4, `(.L_x_2000) ;  /* 0x0000011604387947 */ /* 0x000fea000b800000 */
[----:B---3--:R3:W4:Y:S04]  /*20310*/  SHFL.IDX PT, R9, R20, 0x1, 0x181f ;  /* 0x00381f0014097f89 */ /* 0x00872800000e0000 */
[----:B--2---:R3:W2:Y:S02]  /*20320*/  SHFL.IDX PT, R14, R0, 0x1, 0x181f ;  /* 0x00381f00000e7f89 */ /* 0x0046a400000e0000 */
.L_x_2396:
[----:B------:R-:W-:Y:S01]  /*20330*/  IADD3 R3, R201, 0x20, RZ ;  /* 0x00000020c9037810 */ /* 0x000fe20007ffe0ff */
[----:B------:R-:W-:Y:S03]  /*20340*/  BSSY B1, `(.L_x_2001) ;  /* 0x0000014000017945 */ /* 0x000fe60003800000 */
[----:B------:R-:W-:-:S13]  /*20350*/  ISETP.GE.AND P0, PT, R3, R32, PT ;  /* 0x000000200300720c */ /* 0x000fda0003f06270 */
[----:B------:R-:W-:Y:S05]  /*20360*/  @P0 BRA `(.L_x_2002) ;  /* 0x0000000000440947 */ /* 0x000fea0003800000 */
[----:B------:R-:W-:Y:S02]  /*20370*/  ULDC UR4, c[0x0][0xac8] ;  /* 0x0002b20000047ab9 */ /* 0x000fe40000000800 */
[----:B------:R-:W-:Y:S02]  /*20380*/  ISETP.GE.AND P3, PT, R18, UR4, PT ;  /* 0x0000000412007c0c */ /* 0x000fe4000bf66270 */
[----:B------:R-:W-:Y:S02]  /*20390*/  ISETP.GE.AND P2, PT, R190, UR4, PT ;  /* 0x00000004be007c0c */ /* 0x000fe4000bf46270 */
[----:B------:R-:W-:Y:S02]  /*203a0*/  ISETP.GE.AND P1, PT, R210, UR4, PT ;  /* 0x00000004d2007c0c */ /* 0x000fe4000bf26270 */
[----:B------:R-:W-:-:S07]  /*203b0*/  ISETP.GE.AND P0, PT, R211, UR4, PT ;  /* 0x00000004d3007c0c */ /* 0x000fce000bf06270 */
[-C--:B--2---:R-:W-:Y:S02]  /*203c0*/  @!P3 LEA R2, P5, R18, R14.reuse, 0x1 ;  /* 0x0000000e1202b211 */ /* 0x084fe400078a08ff */
[-C--:B-----5:R-:W-:Y:S02]  /*203d0*/  @!P2 LEA R4, P4, R190, R14.reuse, 0x1 ;  /* 0x0000000ebe04a211 */ /* 0x0a0fe400078808ff */
[-C--:B----4-:R-:W-:Y:S02]  /*203e0*/  @!P3 LEA.HI.X R3, R18, R9.reuse, R19, 0x1, P5 ;  /* 0x000000091203b211 */ /* 0x090fe400028f0c13 */
[-C--:B------:R-:W-:Y:S02]  /*203f0*/  @!P1 LEA R6, P5, R210, R14.reuse, 0x1 ;  /* 0x0000000ed2069211 */ /* 0x080fe400078a08ff */
        /* <DEDUP_REMOVED lines=8> */
.L_x_2002:
[----:B------:R-:W-:Y:S05]  /*20480*/  BSYNC B1 ;  /* 0x0000000000017941 */ /* 0x000fea0003800000 */
.L_x_2001:
[----:B------:R-:W-:-:S03]  /*20490*/  UMOV UR4, 0xffffffff ;  /* 0xffffffff00047882 */ /* 0x000fc60000000000 */
[----:B------:R-:W-:Y:S05]  /*204a0*/  BRA.DIV UR4, `(.L_x_2003) ;  /* 0x0000011604187947 */ /* 0x000fea000b800000 */
[----:B--2-4-:R2:W4:Y:S04]  /*204b0*/  SHFL.IDX PT, R9, R20, 0x2, 0x181f ;  /* 0x00581f0014097f89 */ /* 0x01452800000e0000 */
[----:B------:R2:W0:Y:S02]  /*204c0*/  SHFL.IDX PT, R14, R0, 0x2, 0x181f ;  /* 0x00581f00000e7f89 */ /* 0x00042400000e0000 */
.L_x_2400:
[----:B------:R-:W-:Y:S01]  /*204d0*/  VIADD R3, R201, 0x40 ;  /* 0x00000040c9037836 */ /* 0x000fe20000000000 */
[----:B------:R-:W-:Y:S04]  /*204e0*/  BSSY B1, `(.L_x_2004) ;  /* 0x0000014000017945 */ /* 0x000fe80003800000 */
[----:B------:R-:W-:-:S13]  /*204f0*/  ISETP.GE.AND P0, PT, R3, R32, PT ;  /* 0x000000200300720c */ /* 0x000fda0003f06270 */
[----:B------:R-:W-:Y:S05]  /*20500*/  @P0 BRA `(.L_x_2005) ;  /* 0x0000000000440947 */ /* 0x000fea0003800000 */
[----:B------:R-:W-:Y:S02]  /*20510*/  ULDC UR4, c[0x0][0xac8] ;  /* 0x0002b20000047ab9 */ /* 0x000fe40000000800 */
[----:B------:R-:W-:Y:S02]  /*20520*/  ISETP.GE.AND P3, PT, R18, UR4, PT ;  /* 0x0000000412007c0c */ /* 0x000fe4000bf66270 */
[----:B------:R-:W-:Y:S02]  /*20530*/  ISETP.GE.AND P2, PT, R190, UR4, PT ;  /* 0x00000004be007c0c */ /* 0x000fe4000bf46270 */
[----:B------:R-:W-:Y:S02]  /*20540*/  ISETP.GE.AND P1, PT, R210, UR4, PT ;  /* 0x00000004d2007c0c */ /* 0x000fe4000bf26270 */
[----:B------:R-:W-:-:S07]  /*20550*/  ISETP.GE.AND P0, PT, R211, UR4, PT ;  /* 0x00000004d3007c0c */ /* 0x000fce000bf06270 */
[-C--:B0-----:R-:W-:Y:S02]  /*20560*/  @!P3 LEA R2, P5, R18, R14.reuse, 0x1 ;  /* 0x0000000e1202b211 */ /* 0x081fe400078a08ff */
        /* <DEDUP_REMOVED lines=11> */
.L_x_2005:
[----:B------:R-:W-:Y:S05]  /*20620*/  BSYNC B1 ;  /* 0x0000000000017941 */ /* 0x000fea0003800000 */
.L_x_2004:
[----:B------:R-:W-:-:S03]  /*20630*/  UMOV UR4, 0xffffffff ;  /* 0xffffffff00047882 */ /* 0x000fc60000000000 */
[----:B------:R-:W-:Y:S05]  /*20640*/  BRA.DIV UR4, `(.L_x_2006) ;  /* 0x0000011204f87947 */ /* 0x000fea000b800000 */
[----:B0---4-:R0:W4:Y:S04]  /*20650*/  SHFL.IDX PT, R9, R20, 0x3, 0x181f ;  /* 0x00781f0014097f89 */ /* 0x01112800000e0000 */
[----:B------:R0:W0:Y:S02]  /*20660*/  SHFL.IDX PT, R14, R0, 0x3, 0x181f ;  /* 0x00781f00000e7f89 */ /* 0x00002400000e0000 */
.L_x_2404:
[----:B------:R-:W-:-:S05]  /*20670*/  VIADD R3, R201, 0x60 ;  /* 0x00000060c9037836 */ /* 0x000fca0000000000 */
[----:B------:R-:W-:-:S13]  /*20680*/  ISETP.GE.AND P0, PT, R3, R32, PT ;  /* 0x000000200300720c */ /* 0x000fda0003f06270 */
[----:B------:R-:W-:Y:S05]  /*20690*/  @P0 BRA `(.L_x_2007) ;  /* 0x0000003000d80947 */ /* 0x000fea0003800000 */
[----:B------:R-:W-:Y:S02]  /*206a0*/  ULDC UR4, c[0x0][0xac8] ;  /* 0x0002b20000047ab9 */ /* 0x000fe40000000800 */
[----:B------:R-:W-:Y:S02]  /*206b0*/  ISETP.GE.AND P3, PT, R18, UR4, PT ;  /* 0x0000000412007c0c */ /* 0x000fe4000bf66270 */
[----:B------:R-:W-:Y:S02]  /*206c0*/  ISETP.GE.AND P4, PT, R190, UR4, PT ;  /* 0x00000004be007c0c */ /* 0x000fe4000bf86270 */
[----:B------:R-:W-:-:S09]  /*206d0*/  ISETP.GE.AND P5, PT, R210, UR4, PT ;  /* 0x00000004d2007c0c */ /* 0x000fd2000bfa6270 */
[-C--:B0-----:R-:W-:Y:S02]  /*206e0*/  @!P3 LEA R2, P0, R18, R14.reuse, 0x1 ;  /* 0x0000000e1202b211 */ /* 0x081fe400078008ff */
[-C--:B-----5:R-:W-:Y:S02]  /*206f0*/  @!P4 LEA R4, P1, R190, R14.reuse, 0x1 ;  /* 0x0000000ebe04c211 */ /* 0x0a0fe400078208ff */
[----:B------:R-:W-:Y:S02]  /*20700*/  @!P5 LEA R6, P2, R210, R14, 0x1 ;  /* 0x0000000ed206d211 */ /* 0x000fe400078408ff */
[-C--:B----4-:R-:W-:Y:S02]  /*20710*/  @!P3 LEA.HI.X R3, R18, R9.reuse, R19, 0x1, P0 ;  /* 0x000000091203b211 */ /* 0x090fe400000f0c13 */
[-C--:B------:R-:W-:Y:S02]  /*20720*/  @!P4 LEA.HI.X R5, R190, R9.reuse, R214, 0x1, P1 ;  /* 0x00000009be05c211 */ /* 0x080fe400008f0cd6 */
[----:B------:R-:W-:Y:S01]  /*20730*/  @!P5 LEA.HI.X R7, R210, R9, R219, 0x1, P2 ;  /* 0x00000009d207d211 */ /* 0x000fe200010f0cdb */
[----:B------:R0:W-:Y:S01]  /*20740*/  @!P3 ST.E.128 desc[UR36][R2.64], R36 ;  /* 0x000000240200b985 */ /* 0x0001e2000c101d24 */
[----:B------:R-:W-:-:S03]  /*20750*/  ISETP.GE.AND P0, PT, R211, UR4, PT ;  /* 0x00000004d3007c0c */ /* 0x000fc6000bf06270 */
[----:B------:R0:W-:Y:S04]  /*20760*/  @!P4 ST.E.128 desc[UR36][R4.64], R52 ;  /* 0x000000340400c985 */ /* 0x0001e8000c101d24 */
[----:B------:R0:W-:Y:S06]  /*20770*/  @!P5 ST.E.128 desc[UR36][R6.64], R68 ;  /* 0x000000440600d985 */ /* 0x0001ec000c101d24 */
[----:B------:R-:W-:Y:S05]  /*20780*/  @P0 BRA `(.L_x_2007) ;  /* 0x00000030009c0947 */ /* 0x000fea0003800000 */
[----:B------:R-:W-:-:S04]  /*20790*/  LEA R14, P0, R211, R14, 0x1 ;  /* 0x0000000ed30e7211 */ /* 0x000fc800078008ff */
[----:B------:R-:W-:-:S05]  /*207a0*/  LEA.HI.X R15, R211, R9, R218, 0x1, P0 ;  /* 0x00000009d30f7211 */ /* 0x000fca00000f0cda */
[----:B------:R4:W-:Y:S01]  /*207b0*/  ST.E.128 desc[UR36][R14.64], R84 ;  /* 0x000000540e007985 */ /* 0x0009e2000c101d24 */
[----:B------:R-:W-:Y:S05]  /*207c0*/  BRA `(.L_x_2007) ;  /* 0x00000030008c7947 */ /* 0x000fea0003800000 */
.L_x_1996:
        /* <DEDUP_REMOVED lines=10> */
[----:B------:R-:W-:Y:S02]  /*20870*/  SHF.R.S32.HI R2, RZ, 0x1f, R0 ;  /* 0x0000001fff027819 */ /* 0x000fe40000011400 */
[----:B------:R-:W-:Y:S02]  /*20880*/  IMAD.IADD R13, R13, 0x1, R11 ;  /* 0x000000010d0d7824 */ /* 0x000fe400078e020b */
[----:B------:R-:W-:Y:S02]  /*20890*/  VIADD R11, R22, 0x28420 ;  /* 0x00028420160b7836 */ /* 0x000fe40000000000 */
[----:B------:R-:W-:-:S03]  /*208a0*/  IMAD.WIDE.U32 R12, R188, UR4, R12 ;  /* 0x00000004bc0c7c25 */ /* 0x000fc6000f8e000c */
[----:B------:R-:W-:Y:S01]  /*208b0*/  PRMT R11, RZ, 0x654, R11 ;  /* 0x00000654ff0b7816 */ /* 0x000fe2000000000b */
[----:B------:R-:W-:Y:S01]  /*208c0*/  IMAD R13, R188, UR5, R13 ;  /* 0x00000005bc0d7c24 */ /* 0x000fe2000f8e020d */
[----:B------:R-:W-:Y:S02]  /*208d0*/  ULDC.64 UR4, c[0x0][0xb40] ;  /* 0x0002d00000047ab9 */ /* 0x000fe40000000a00 */
[----:B------:R-:W-:Y:S01]  /*208e0*/  IMAD R2, R2, UR4, RZ ;  /* 0x0000000402027c24 */ /* 0x000fe2000f8e02ff */
[----:B------:R0:W-:Y:S01]  /*208f0*/  SYNCS.ARRIVE.TRANS64.RED.A1T0 RZ, [R11+URZ], RZ ;  /* 0x000000ff0bff79a7 */ /* 0x0001e2000810043f */
        /* <DEDUP_REMOVED lines=13> */
[----:B------:R-:W-:-:S03]  /*209d0*/  ULDC.64 UR4, c[0x0][0xb28] ;  /* 0x0002ca0000047ab9 */ /* 0x000fc60000000a00 */
[----:B------:R-:W-:Y:S01]  /*209e0*/  IMAD.IADD R13, R13, 0x1, R2 ;  /* 0x000000010d0d7824 */ /* 0x000fe200078e0202 */
        /* <DEDUP_REMOVED lines=12> */
.L_x_2407:
[----:B------:R-:W-:Y:S01]  /*20ab0*/  ISETP.GE.AND P0, PT, R34, R32, PT ;  /* 0x000000202200720c */ /* 0x000fe20003f06270 */
[----:B------:R-:W-:-:S12]  /*20ac0*/  BSSY B1, `(.L_x_2009) ;  /* 0x0000111000017945 */ /* 0x000fd80003800000 */
[----:B------:R-:W-:Y:S05]  /*20ad0*/  @P0 BRA `(.L_x_2010) ;  /* 0x00000010003c0947 */ /* 0x000fea0003800000 */
[----:B------:R-:W-:Y:S01]  /*20ae0*/  ULDC UR4, c[0x0][0xac8] ;  /* 0x0002b20000047ab9 */ /* 0x000fe20000000800 */
[----:B------:R-:W-:Y:S01]  /*20af0*/  SHF.R.S32.HI R14, RZ, 0x1f, R191 ;  /* 0x0000001fff0e7819 */ /* 0x000fe200000114bf */
[C---:B------:R-:W-:Y:S01]  /*20b00*/  VIADD R25, R191.reuse, 0x8 ;  /* 0x00000008bf197836 */ /* 0x040fe20000000000 */
[C---:B------:R-:W-:Y:S01]  /*20b10*/  ISETP.GE.AND P0, PT, R191.reuse, UR4, PT ;  /* 0x00000004bf007c0c */ /* 0x040fe2000bf06270 */
[C---:B------:R-:W-:Y:S02]  /*20b20*/  VIADD R35, R191.reuse, 0x8 ;  /* 0x00000008bf237836 */ /* 0x040fe40000000000 */
[C---:B------:R-:W-:Y:S02]  /*20b30*/  VIADD R59, R191.reuse, 0x10 ;  /* 0x00000010bf3b7836 */ /* 0x040fe40000000000 */
[C---:B------:R-:W-:Y:S01]  /*20b40*/  VIADD R63, R191.reuse, 0x10 ;  /* 0x00000010bf3f7836 */ /* 0x040fe20000000000 */
[----:B------:R-:W-:Y:S01]  /*20b50*/  SHF.R.S32.HI R35, RZ, 0x1f, R35 ;  /* 0x0000001fff237819 */ /* 0x000fe20000011423 */
[----:B------:R-:W-:-:S02]  /*20b60*/  VIADD R34, R191, 0x40 ;  /* 0x00000040bf227836 */ /* 0x000fc40000000000 */
[C---:B------:R-:W-:Y:S01]  /*20b70*/  VIADD R82, R191.reuse, 0x58 ;  /* 0x00000058bf527836 */ /* 0x040fe20000000000 */
[----:B------:R-:W-:Y:S01]  /*20b80*/  SHF.R.S32.HI R63, RZ, 0x1f, R63 ;  /* 0x0000001fff3f7819 */ /* 0x000fe2000001143f */
[C---:B------:R-:W-:Y:S02]  /*20b90*/  VIADD R86, R191.reuse, 0x70 ;  /* 0x00000070bf567836 */ /* 0x040fe40000000000 */
[C---:B--2---:R-:W-:Y:S01]  /*20ba0*/  @!P0 LEA R12, P1, R191.reuse, R11, 0x2 ;  /* 0x0000000bbf0c8211 */ /* 0x044fe200078210ff */
[----:B------:R-:W-:Y:S01]  /*20bb0*/  @!P0 IMAD.MOV.U32 R15, RZ, RZ, R122 ;  /* 0x000000ffff0f8224 */ /* 0x000fe200078e007a */
[----:B------:R-:W-:Y:S01]  /*20bc0*/  SHF.R.S32.HI R82, RZ, 0x1f, R82 ;  /* 0x0000001fff527819 */ /* 0x000fe20000011452 */
[C---:B------:R-:W-:Y:S01]  /*20bd0*/  VIADD R90, R191.reuse, 0x60 ;  /* 0x00000060bf5a7836 */ /* 0x040fe20000000000 */
[C---:B-1----:R-:W-:Y:S01]  /*20be0*/  @!P0 LEA.HI.X R13, R191.reuse, R24, R14, 0x2, P1 ;  /* 0x00000018bf0d8211 */ /* 0x042fe200008f140e */
[----:B------:R-:W-:Y:S01]  /*20bf0*/  VIADD R94, R191, 0xb0 ;  /* 0x000000b0bf5e7836 */ /* 0x000fe20000000000 */
[----:B------:R-:W-:-:S02]  /*20c00*/  @!P0 MOV R14, R121 ;  /* 0x00000079000e8202 */ /* 0x000fc40000000f00 */
[----:B------:R-:W-:Y:S02]  /*20c10*/  SHF.R.S32.HI R90, RZ, 0x1f, R90 ;  /* 0x0000001fff5a7819 */ /* 0x000fe4000001145a */
[----:B------:R-:W-:Y:S01]  /*20c20*/  SHF.R.S32.HI R94, RZ, 0x1f, R94 ;  /* 0x0000001fff5e7819 */ /* 0x000fe2000001145e */
[----:B------:R1:W-:Y:S01]  /*20c30*/  @!P0 ST.E.64 desc[UR36][R12.64], R14 ;  /* 0x0000000e0c008985 */ /* 0x0003e2000c101b24 */
[----:B------:R-:W-:-:S13]  /*20c40*/  ISETP.GE.AND P0, PT, R25, UR4, PT ;  /* 0x0000000419007c0c */ /* 0x000fda000bf06270 */
[C---:B-1----:R-:W-:Y:S01]  /*20c50*/  @!P0 LEA R12, P1, R25.reuse, R11, 0x2 ;  /* 0x0000000b190c8211 */ /* 0x042fe200078210ff */
[----:B------:R-:W-:Y:S02]  /*20c60*/  @!P0 IMAD.MOV.U32 R14, RZ, RZ, R117 ;  /* 0x000000ffff0e8224 */ /* 0x000fe400078e0075 */
[----:B------:R-:W-:Y:S01]  /*20c70*/  @!P0 IMAD.MOV.U32 R15, RZ, RZ, R118 ;  /* 0x000000ffff0f8224 */ /* 0x000fe200078e0076 */
[----:B------:R-:W-:Y:S01]  /*20c80*/  @!P0 LEA.HI.X R13, R25, R24, R35, 0x2, P1 ;  /* 0x00000018190d8211 */ /* 0x000fe200008f1423 */
[C---:B------:R-:W-:Y:S02]  /*20c90*/  VIADD R25, R191.reuse, 0x18 ;  /* 0x00000018bf197836 */ /* 0x040fe40000000000 */
[----:B------:R-:W-:Y:S02]  /*20ca0*/  VIADD R35, R191, 0x20 ;  /* 0x00000020bf237836 */ /* 0x000fe40000000000 */
[----:B------:R1:W-:Y:S01]  /*20cb0*/  @!P0 ST.E.64 desc[UR36][R12.64], R14 ;  /* 0x0000000e0c008985 */ /* 0x0003e2000c101b24 */
[----:B------:R-:W-:-:S02]  /*20cc0*/  ISETP.GE.AND P0, PT, R59, UR4, PT ;  /* 0x000000043b007c0c */ /* 0x000fc4000bf06270 */
[----:B------:R-:W-:-:S11]  /*20cd0*/  ISETP.GE.AND P1, PT, R25, UR4, PT ;  /* 0x0000000419007c0c */ /* 0x000fd6000bf26270 */
[C---:B-1----:R-:W-:Y:S01]  /*20ce0*/  @!P0 LEA R12, P2, R59.reuse, R11, 0x2 ;  /* 0x0000000b3b0c8211 */ /* 0x042fe200078410ff */
[----:B------:R-:W-:Y:S02]  /*20cf0*/  @!P0 IMAD.MOV.U32 R14, RZ, RZ, R111 ;  /* 0x000000ffff0e8224 */ /* 0x000fe400078e006f */
[----:B------:R-:W-:Y:S01]  /*20d00*/  @!P0 IMAD.MOV.U32 R15, RZ, RZ, R115 ;  /* 0x000000ffff0f8224 */ /* 0x000fe200078e0073 */
[----:B------:R-:W-:Y:S01]  /*20d10*/  @!P0 LEA.HI.X R13, R59, R24, R63, 0x2, P2 ;  /* 0x000000183b0d8211 */ /* 0x000fe200010f143f */
[C---:B------:R-:W-:Y:S01]  /*20d20*/  VIADD R59, R191.reuse, 0x28 ;  /* 0x00000028bf3b7836 */ /* 0x040fe20000000000 */
[----:B------:R-:W-:-:S03]  /*20d30*/  IADD3 R63, R191, 0x18, RZ ;  /* 0x00000018bf3f7810 */ /* 0x000fc60007ffe0ff */
[----:B------:R1:W-:Y:S01]  /*20d40*/  @!P0 ST.E.64 desc[UR36][R12.64], R14 ;  /* 0x0000000e0c008985 */ /* 0x0003e2000c101b24 */
[----:B------:R-:W-:Y:S02]  /*20d50*/  ISETP.GE.AND P0, PT, R35, UR4, PT ;  /* 0x0000000423007c0c */ /* 0x000fe4000bf06270 */
[----:B------:R-:W-:Y:S02]  /*20d60*/  SHF.R.S32.HI R63, RZ, 0x1f, R63 ;  /* 0x0000001fff3f7819 */ /* 0x000fe4000001143f */
[C---:B-1----:R-:W-:Y:S01]  /*20d70*/  @!P1 LEA R12, P2, R25.reuse, R11, 0x2 ;  /* 0x0000000b190c9211 */ /* 0x042fe200078410ff */
[----:B------:R-:W-:Y:S02]  /*20d80*/  @!P1 IMAD.MOV.U32 R14, RZ, RZ, R106 ;  /* 0x000000ffff0e9224 */ /* 0x000fe400078e006a */
[----:B------:R-:W-:Y:S01]  /*20d90*/  @!P1 IMAD.MOV.U32 R15, RZ, RZ, R110 ;  /* 0x000000ffff0f9224 */ /* 0x000fe200078e006e */
[----:B------:R-:W-:Y:S01]  /*20da0*/  @!P1 LEA.HI.X R13, R25, R24, R63, 0x2, P2 ;  /* 0x00000018190d9211 */ /* 0x000fe200010f143f */
[----:B------:R-:W-:-:S02]  /*20db0*/  VIADD R63, R191, 0x20 ;  /* 0x00000020bf3f7836 */ /* 0x000fc40000000000 */
[----:B------:R-:W-:Y:S02]  /*20dc0*/  VIADD R25, R191, 0x30 ;  /* 0x00000030bf197836 */ /* 0x000fe40000000000 */
[----:B------:R1:W-:Y:S01]  /*20dd0*/  @!P1 ST.E.64 desc[UR36][R12.64], R14 ;  /* 0x0000000e0c009985 */ /* 0x0003e2000c101b24 */
[----:B------:R-:W-:Y:S02]  /*20de0*/  SHF.R.S32.HI R63, RZ, 0x1f, R63 ;  /* 0x0000001fff3f7819 */ /* 0x000fe4000001143f */
[----:B------:R-:W-:Y:S02]  /*20df0*/  ISETP.GE.AND P1, PT, R59, UR4, PT ;  /* 0x000000043b007c0c */ /* 0x000fe4000bf26270 */
[C---:B-1----:R-:W-:Y:S01]  /*20e00*/  @!P0 LEA R12, P2, R35.reuse, R11, 0x2 ;  /* 0x0000000b230c8211 */ /* 0x042fe200078410ff */
[----:B------:R-:W-:Y:S02]  /*20e10*/  @!P0 IMAD.MOV.U32 R14, RZ, RZ, R229 ;  /* 0x000000ffff0e8224 */ /* 0x000fe400078e00e5 */
[----:B------:R-:W-:Y:S01]  /*20e20*/  @!P0 IMAD.MOV.U32 R15, RZ, RZ, R227 ;  /* 0x000000ffff0f8224 */ /* 0x000fe200078e00e3 */
[----:B------:R-:W-:Y:S01]  /*20e30*/  @!P0 LEA.HI.X R13, R35, R24, R63, 0x2, P2 ;  /* 0x00000018230d8211 */ /* 0x000fe200010f143f */
[----:B------:R-:W-:-:S02]  /*20e40*/  VIADD R63, R191, 0x28 ;  /* 0x00000028bf3f7836 */ /* 0x000fc40000000000 */
[----:B------:R-:W-:Y:S02]  /*20e50*/  VIADD R35, R191, 0x38 ;  /* 0x00000038bf237836 */ /* 0x000fe40000000000 */
[----:B------:R1:W-:Y:S01]  /*20e60*/  @!P0 ST.E.64 desc[UR36][R12.64], R14 ;  /* 0x0000000e0c008985 */ /* 0x0003e2000c101b24 */
[----:B------:R-:W-:Y:S02]  /*20e70*/  ISETP.GE.AND P0, PT, R25, UR4, PT ;  /* 0x0000000419007c0c */ /* 0x000fe4000bf06270 */
[----:B------:R-:W-:Y:S02]  /*20e80*/  SHF.R.S32.HI R63, RZ, 0x1f, R63 ;  /* 0x0000001fff3f7819 */ /* 0x000fe4000001143f */
[C---:B-1----:R-:W-:Y:S01]  /*20e90*/  @!P1 LEA R12, P2, R59.reuse, R11, 0x2 ;  /* 0x0000000b3b0c9211 */ /* 0x042fe200078410ff */
[----:B------:R-:W-:Y:S01]  /*20ea0*/  @!P1 IMAD.MOV.U32 R14, RZ, RZ, R102 ;  /* 0x000000ffff0e9224 */ /* 0x000fe200078e0066 */
[----:B------:R-:W-:Y:S02]  /*20eb0*/  @!P1 MOV R15, R228 ;  /* 0x000000e4000f9202 */ /* 0x000fe40000000f00 */
        /* <DEDUP_REMOVED lines=16> */
[----:B------:R-:W-:Y:S02]  /*20fc0*/  @!P1 IMAD.MOV.U32 R14, RZ, RZ, R226 ;  /* 0x000000ffff0e9224 */ /* 0x000fe400078e00e2 */
[----:B------:R-:W-:Y:S01]  /*20fd0*/  @!P1 IMAD.MOV.U32 R15, RZ, RZ, R192 ;  /* 0x000000ffff0f9224 */ /* 0x000fe200078e00c0 */
[----:B------:R-:W-:Y:S01]  /*20fe0*/  @!P1 LEA.HI.X R13, R35, R24, R59, 0x2, P2 ;  /* 0x00000018230d9211 */ /* 0x000fe200010f143b */
[----:B------:R-:W-:Y:S01]  /*20ff0*/  VIADD R35, R191, 0x40 ;  /* 0x00000040bf237836 */ /* 0x000fe20000000000 */
[----:B------:R-:W-:Y:S01]  /*21000*/  ISETP.GE.AND P2, PT, R25, UR4, PT ;  /* 0x0000000419007c0c */ /* 0x000fe2000bf46270 */
[----:B------:R-:W-:-:S02]  /*21010*/  VIADD R59, R191, 0x58 ;  /* 0x00000058bf3b7836 */ /* 0x000fc40000000000 */
[----:B------:R1:W-:Y:S01]  /*21020*/  @!P1 ST.E.64 desc[UR36][R12.64], R14 ;  /* 0x0000000e0c009985 */ /* 0x0003e2000c101b24 */
[----:B------:R-:W-:Y:S02]  /*21030*/  SHF.R.S32.HI R35, RZ, 0x1f, R35 ;  /* 0x0000001fff237819 */ /* 0x000fe40000011423 */
[C---:B-1----:R-:W-:Y:S01]  /*21040*/  @!P0 LEA R12, P1, R34.reuse, R11, 0x2 ;  /* 0x0000000b220c8211 */ /* 0x042fe200078210ff */
[----:B------:R-:W-:Y:S01]  /*21050*/  @!P0 IMAD.MOV.U32 R15, RZ, RZ, R180 ;  /* 0x000000ffff0f8224 */ /* 0x000fe200078e00b4 */
[----:B------:R-:W-:Y:S02]  /*21060*/  @!P0 MOV R14, R182 ;  /* 0x000000b6000e8202 */ /* 0x000fe40000000f00 */
[----:B------:R-:W-:Y:S01]  /*21070*/  @!P0 LEA.HI.X R13, R34, R24, R35, 0x2, P1 ;  /* 0x00000018220d8211 */ /* 0x000fe200008f1423 */
[----:B------:R-:W-:Y:S01]  /*21080*/  VIADD R34, R191, 0x50 ;  /* 0x00000050bf227836 */ /* 0x000fe20000000000 */
[----:B------:R-:W-:Y:S01]  /*21090*/  ISETP.GE.AND P1, PT, R59, UR4, PT ;  /* 0x000000043b007c0c */ /* 0x000fe2000bf26270 */
[----:B------:R-:W-:-:S02]  /*210a0*/  VIADD R35, R191, 0x48 ;  /* 0x00000048bf237836 */ /* 0x000fc40000000000 */
        /* <DEDUP_REMOVED lines=12> */
[----:B------:R-:W-:Y:S02]  /*21170*/  ISETP.GE.AND P3, PT, R25, UR4, PT ;  /* 0x0000000419007c0c */ /* 0x000fe4000bf66270 */
[-C--:B-1----:R-:W-:Y:S02]  /*21180*/  @!P0 LEA R14, P4, R34, R11.reuse, 0x2 ;  /* 0x0000000b220e8211 */ /* 0x082fe400078810ff */
[----:B------:R-:W-:-:S02]  /*21190*/  @!P1 LEA R12, P5, R59, R11, 0x2 ;  /* 0x0000000b3b0c9211 */ /* 0x000fc400078a10ff */
[-C--:B------:R-:W-:Y:S01]  /*211a0*/  @!P0 LEA.HI.X R15, R34, R24.reuse, R35, 0x2, P4 ;  /* 0x00000018220f8211 */ /* 0x080fe200020f1423 */
[----:B------:R-:W-:Y:S01]  /*211b0*/  @!P0 IMAD.MOV.U32 R35, RZ, RZ, R177 ;  /* 0x000000ffff238224 */ /* 0x000fe200078e00b1 */
[----:B------:R-:W-:Y:S02]  /*211c0*/  @!P0 MOV R34, R179 ;  /* 0x000000b300228202 */ /* 0x000fe40000000f00 */
[----:B------:R-:W-:Y:S01]  /*211d0*/  @!P1 LEA.HI.X R13, R59, R24, R82, 0x2, P5 ;  /* 0x000000183b0d9211 */ /* 0x000fe200028f1452 */
[C---:B------:R-:W-:Y:S02]  /*211e0*/  VIADD R59, R191.reuse, 0x78 ;  /* 0x00000078bf3b7836 */ /* 0x040fe40000000000 */
[----:B------:R1:W-:Y:S01]  /*211f0*/  @!P0 ST.E.64 desc[UR36][R14.64], R34 ;  /* 0x000000220e008985 */ /* 0x0003e2000c101b24 */
[----:B------:R-:W-:Y:S01]  /*21200*/  ISETP.GE.AND P0, PT, R86, UR4, PT ;  /* 0x0000000456007c0c */ /* 0x000fe2000bf06270 */
[----:B------:R-:W-:-:S05]  /*21210*/  VIADD R82, R191, 0x68 ;  /* 0x00000068bf527836 */ /* 0x000fca0000000000 */
[----:B------:R-:W-:Y:S01]  /*21220*/  SHF.R.S32.HI R82, RZ, 0x1f, R82 ;  /* 0x0000001fff527819 */ /* 0x000fe20000011452 */
[----:B-1----:R-:W-:Y:S01]  /*21230*/  @!P1 IMAD.MOV.U32 R34, RZ, RZ, R178 ;  /* 0x000000ffff229224 */ /* 0x002fe200078e00b2 */
[----:B------:R-:W-:Y:S01]  /*21240*/  @!P2 LEA R14, P4, R63, R11, 0x2 ;  /* 0x0000000b3f0ea211 */ /* 0x000fe200078810ff */
[----:B------:R-:W-:-:S03]  /*21250*/  @!P1 IMAD.MOV.U32 R35, RZ, RZ, R176 ;  /* 0x000000ffff239224 */ /* 0x000fc600078e00b0 */
[----:B------:R-:W-:Y:S01]  /*21260*/  @!P2 LEA.HI.X R15, R63, R24, R90, 0x2, P4 ;  /* 0x000000183f0fa211 */ /* 0x000fe200020f145a */
[----:B------:R-:W-:Y:S01]  /*21270*/  VIADD R63, R191, 0x80 ;  /* 0x00000080bf3f7836 */ /* 0x000fe20000000000 */
        /* <DEDUP_REMOVED lines=12> */
[----:B------:R-:W-:Y:S02]  /*21340*/  SHF.R.S32.HI R82, RZ, 0x1f, R82 ;  /* 0x0000001fff527819 */ /* 0x000fe40000011452 */
[----:B-1----:R-:W-:Y:S01]  /*21350*/  @!P3 MOV R34, R174 ;  /* 0x000000ae0022b202 */ /* 0x002fe20000000f00 */
[----:B------:R-:W-:Y:S01]  /*21360*/  @!P3 IMAD.MOV.U32 R35, RZ, RZ, R172 ;  /* 0x000000ffff23b224 */ /* 0x000fe200078e00ac */
[----:B------:R-:W-:-:S04]  /*21370*/  @!P0 LEA R14, P4, R86, R11, 0x2 ;  /* 0x0000000b560e8211 */ /* 0x000fc800078810ff */
[----:B------:R1:W-:Y:S01]  /*21380*/  @!P3 ST.E.64 desc[UR36][R12.64], R34 ;  /* 0x000000220c00b985 */ /* 0x0003e2000c101b24 */
[----:B------:R-:W-:Y:S01]  /*21390*/  @!P0 LEA.HI.X R15, R86, R24, R90, 0x2, P4 ;  /* 0x00000018560f8211 */ /* 0x000fe200020f145a */
[----:B------:R-:W-:Y:S01]  /*213a0*/  VIADD R86, R191, 0x90 ;  /* 0x00000090bf567836 */ /* 0x000fe20000000000 */
[----:B------:R-:W-:Y:S01]  /*213b0*/  ISETP.GE.AND P3, PT, R25, UR4, PT ;  /* 0x0000000419007c0c */ /* 0x000fe2000bf66270 */
[----:B------:R-:W-:-:S05]  /*213c0*/  VIADD R90, R191, 0x80 ;  /* 0x00000080bf5a7836 */ /* 0x000fca0000000000 */
[----:B------:R-:W-:Y:S01]  /*213d0*/  SHF.R.S32.HI R90, RZ, 0x1f, R90 ;  /* 0x0000001fff5a7819 */ /* 0x000fe2000001145a */
[----:B-1----:R-:W-:Y:S01]  /*213e0*/  @!P0 IMAD.MOV.U32 R34, RZ, RZ, R171 ;  /* 0x000000ffff228224 */ /* 0x002fe200078e00ab */
[----:B------:R-:W-:Y:S01]  /*213f0*/  @!P1 LEA R12, P5, R59, R11, 0x2 ;  /* 0x0000000b3b0c9211 */ /* 0x000fe200078a10ff */
[----:B------:R-:W-:-:S03]  /*21400*/  @!P0 IMAD.MOV.U32 R35, RZ, RZ, R169 ;  /* 0x000000ffff238224 */ /* 0x000fc600078e00a9 */
[----:B------:R-:W-:Y:S01]  /*21410*/  @!P1 LEA.HI.X R13, R59, R24, R82, 0x2, P5 ;  /* 0x000000183b0d9211 */ /* 0x000fe200028f1452 */
[C---:B------:R-:W-:Y:S01]  /*21420*/  VIADD R59, R191.reuse, 0x98 ;  /* 0x00000098bf3b7836 */ /* 0x040fe20000000000 */
[----:B------:R1:W-:Y:S01]  /*21430*/  @!P0 ST.E.64 desc[UR36][R14.64], R34 ;  /* 0x000000220e008985 */ /* 0x0003e2000c101b24 */
[----:B------:R-:W-:Y:S02]  /*21440*/  ISETP.GE.AND P0, PT, R86, UR4, PT ;  /* 0x0000000456007c0c */ /* 0x000fe4000bf06270 */
[----:B------:R-:W-:-:S04]  /*21450*/  IADD3 R82, R191, 0x88, RZ ;  /* 0x00000088bf527810 */ /* 0x000fc80007ffe0ff */
        /* <DEDUP_REMOVED lines=17> */
[----:B------:R-:W-:Y:S02]  /*21570*/  VIADD R82, R191, 0x98 ;  /* 0x00000098bf527836 */ /* 0x000fe40000000000 */
[----:B------:R-:W-:-:S03]  /*21580*/  ISETP.GE.AND P4, PT, R25, UR4, PT ;  /* 0x0000000419007c0c */ /* 0x000fc6000bf86270 */
[----:B------:R-:W-:Y:S01]  /*21590*/  SHF.R.S32.HI R82, RZ, 0x1f, R82 ;  /* 0x0000001fff527819 */ /* 0x000fe20000011452 */
[----:B-1----:R-:W-:Y:S01]  /*215a0*/  @!P3 IMAD.MOV.U32 R34, RZ, RZ, R166 ;  /* 0x000000ffff22b224 */ /* 0x002fe200078e00a6 */
[----:B------:R-:W-:Y:S01]  /*215b0*/  @!P0 LEA R14, P5, R86, R11, 0x2 ;  /* 0x0000000b560e8211 */ /* 0x000fe200078a10ff */
[----:B------:R-:W-:-:S03]  /*215c0*/  @!P3 IMAD.MOV.U32 R35, RZ, RZ, R164 ;  /* 0x000000ffff23b224 */ /* 0x000fc600078e00a4 */
[----:B------:R-:W-:Y:S01]  /*215d0*/  @!P0 LEA.HI.X R15, R86, R24, R90, 0x2, P5 ;  /* 0x00000018560f8211 */ /* 0x000fe200028f145a */
[C---:B------:R-:W-:Y:S01]  /*215e0*/  VIADD R86, R191.reuse, 0xa0 ;  /* 0x000000a0bf567836 */ /* 0x040fe20000000000 */
[----:B------:R1:W-:Y:S01]  /*215f0*/  @!P3 ST.E.64 desc[UR36][R12.64], R34 ;  /* 0x000000220c00b985 */ /* 0x0003e2000c101b24 */
[----:B------:R-:W-:-:S03]  /*21600*/  VIADD R90, R191, 0xb0 ;  /* 0x000000b0bf5a7836 */ /* 0x000fc60000000000 */
[----:B------:R-:W-:Y:S01]  /*21610*/  SHF.R.S32.HI R86, RZ, 0x1f, R86 ;  /* 0x0000001fff567819 */ /* 0x000fe20000011456 */
[----:B-1----:R-:W-:Y:S01]  /*21620*/  @!P0 IMAD.MOV.U32 R34, RZ, RZ, R161 ;  /* 0x000000ffff228224 */ /* 0x002fe200078e00a1 */
[----:B------:R-:W-:Y:S02]  /*21630*/  @!P0 MOV R35, R159 ;  /* 0x0000009f00238202 */ /* 0x000fe40000000f00 */
[----:B------:R-:W-:-:S03]  /*21640*/  @!P1 LEA R12, P3, R59, R11, 0x2 ;  /* 0x0000000b3b0c9211 */ /* 0x000fc600078610ff */
[----:B------:R1:W-:Y:S01]  /*21650*/  @!P0 ST.E.64 desc[UR36][R14.64], R34 ;  /* 0x000000220e008985 */ /* 0x0003e2000c101b24 */
[----:B------:R-:W-:Y:S01]  /*21660*/  @!P1 LEA.HI.X R13, R59, R24, R82, 0x2, P3 ;  /* 0x000000183b0d9211 */ /* 0x000fe200018f1452 */
[C---:B------:R-:W-:Y:S01]  /*21670*/  VIADD R82, R191.reuse, 0xb8 ;  /* 0x000000b8bf527836 */ /* 0x040fe20000000000 */
        /* <DEDUP_REMOVED lines=18> */
[----:B------:R-:W-:Y:S02]  /*217a0*/  ISETP.GE.AND P2, PT, R63, UR4, PT ;  /* 0x000000043f007c0c */ /* 0x000fe4000bf46270 */
[----:B------:R-:W-:Y:S01]  /*217b0*/  IADD3 R59, R191, 0xc8, RZ ;  /* 0x000000c8bf3b7810 */ /* 0x000fe20007ffe0ff */
[----:B-1----:R-:W-:Y:S01]  /*217c0*/  @!P4 IMAD.MOV.U32 R34, RZ, RZ, R104 ;  /* 0x000000ffff22c224 */ /* 0x002fe200078e0068 */
[----:B------:R-:W-:Y:S01]  /*217d0*/  @!P0 LEA R14, P3, R90, R11, 0x2 ;  /* 0x0000000b5a0e8211 */ /* 0x000fe200078610ff */
[----:B------:R-:W-:-:S03]  /*217e0*/  @!P4 IMAD.MOV.U32 R35, RZ, RZ, R92 ;  /* 0x000000ffff23c224 */ /* 0x000fc600078e005c */
[-C--:B------:R-:W-:Y:S02]  /*217f0*/  @!P0 LEA.HI.X R15, R90, R24.reuse, R94, 0x2, P3 ;  /* 0x000000185a0f8211 */ /* 0x080fe400018f145e */
[----:B------:R1:W-:Y:S01]  /*21800*/  @!P4 ST.E.64 desc[UR36][R12.64], R34 ;  /* 0x000000220c00c985 */ /* 0x0003e2000c101b24 */
[----:B------:R-:W-:Y:S02]  /*21810*/  ISETP.GE.AND P4, PT, R59, UR4, PT ;  /* 0x000000043b007c0c */ /* 0x000fe4000bf86270 */
[----:B------:R-:W-:Y:S02]  /*21820*/  ISETP.GE.AND P3, PT, R25, UR4, PT ;  /* 0x0000000419007c0c */ /* 0x000fe4000bf66270 */
[C---:B-1----:R-:W-:Y:S01]  /*21830*/  @!P1 LEA R12, P5, R82.reuse, R11, 0x2 ;  /* 0x0000000b520c9211 */ /* 0x042fe200078a10ff */
[----:B------:R-:W-:Y:S02]  /*21840*/  @!P0 IMAD.MOV.U32 R34, RZ, RZ, R88 ;  /* 0x000000ffff228224 */ /* 0x000fe400078e0058 */
[----:B------:R-:W-:Y:S01]  /*21850*/  @!P0 IMAD.MOV.U32 R35, RZ, RZ, R84 ;  /* 0x000000ffff238224 */ /* 0x000fe200078e0054 */
[----:B------:R-:W-:Y:S01]  /*21860*/  @!P1 LEA.HI.X R13, R82, R24, R86, 0x2, P5 ;  /* 0x00000018520d9211 */ /* 0x000fe200028f1456 */
[----:B------:R-:W-:-:S06]  /*21870*/  VIADD R82, R191, 0xc0 ;  /* 0x000000c0bf527836 */ /* 0x000fcc0000000000 */
[-C--:B------:R-:W-:Y:S01]  /*21880*/  @!P3 LEA R108, P5, R25, R11.reuse, 0x2 ;  /* 0x0000000b196cb211 */ /* 0x080fe200078a10ff */
[----:B------:R1:W-:Y:S01]  /*21890*/  @!P0 ST.E.64 desc[UR36][R14.64], R34 ;  /* 0x000000220e008985 */ /* 0x0003e2000c101b24 */
[----:B------:R-:W-:Y:S02]  /*218a0*/  SHF.R.S32.HI R82, RZ, 0x1f, R82 ;  /* 0x0000001fff527819 */ /* 0x000fe40000011452 */
[C---:B-1----:R-:W-:Y:S01]  /*218b0*/  @!P2 LEA R14, P0, R63.reuse, R11, 0x2 ;  /* 0x0000000b3f0ea211 */ /* 0x042fe200078010ff */
[----:B------:R-:W-:Y:S02]  /*218c0*/  @!P1 IMAD.MOV.U32 R34, RZ, RZ, R112 ;  /* 0x000000ffff229224 */ /* 0x000fe400078e0070 */
[----:B------:R-:W-:Y:S01]  /*218d0*/  @!P1 IMAD.MOV.U32 R35, RZ, RZ, R116 ;  /* 0x000000ffff239224 */ /* 0x000fe200078e0074 */
[----:B------:R-:W-:Y:S01]  /*218e0*/  @!P2 LEA.HI.X R15, R63, R24, R82, 0x2, P0 ;  /* 0x000000183f0fa211 */ /* 0x000fe200000f1452 */
[----:B------:R-:W-:Y:S01]  /*218f0*/  VIADD R63, R191, 0xc8 ;  /* 0x000000c8bf3f7836 */ /* 0x000fe20000000000 */
[----:B------:R-:W-:-:S02]  /*21900*/  ISETP.GE.AND P0, PT, R225, UR4, PT ;  /* 0x00000004e1007c0c */ /* 0x000fc4000bf06270 */
[----:B------:R1:W-:Y:S02]  /*21910*/  @!P1 ST.E.64 desc[UR36][R12.64], R34 ;  /* 0x000000220c009985 */ /* 0x0003e4000c101b24 */
[----:B------:R-:W-:Y:S02]  /*21920*/  SHF.R.S32.HI R63, RZ, 0x1f, R63 ;  /* 0x0000001fff3f7819 */ /* 0x000fe4000001143f */
[C---:B-1----:R-:W-:Y:S01]  /*21930*/  @!P4 LEA R12, P1, R59.reuse, R11, 0x2 ;  /* 0x0000000b3b0cc211 */ /* 0x042fe200078210ff */
[----:B------:R-:W-:Y:S01]  /*21940*/  @!P2 IMAD.MOV.U32 R34, RZ, RZ, R80 ;  /* 0x000000ffff22a224 */ /* 0x000fe200078e0050 */
[----:B------:R-:W-:Y:S02]  /*21950*/  @!P2 MOV R35, R3 ;  /* 0x000000030023a202 */ /* 0x000fe40000000f00 */
[----:B------:R-:W-:Y:S01]  /*21960*/  @!P4 LEA.HI.X R13, R59, R24, R63, 0x2, P1 ;  /* 0x000000183b0dc211 */ /* 0x000fe200008f143f */
[----:B------:R-:W-:Y:S01]  /*21970*/  VIADD R59, R191, 0xd0 ;  /* 0x000000d0bf3b7836 */ /* 0x000fe20000000000 */
[----:B------:R-:W-:Y:S01]  /*21980*/  ISETP.GE.AND P1, PT, R224, UR4, PT ;  /* 0x00000004e0007c0c */ /* 0x000fe2000bf26270 */
[----:B------:R1:W-:Y:S01]  /*21990*/  @!P2 ST.E.64 desc[UR36][R14.64], R34 ;  /* 0x000000220e00a985 */ /* 0x0003e2000c101b24 */
[----:B------:R-:W-:-:S02]  /*219a0*/  SHF.R.S32.HI R63, RZ, 0x1f, R223 ;  /* 0x0000001fff3f7819 */ /* 0x000fc400000114df */
[----:B------:R-:W-:-:S04]  /*219b0*/  SHF.R.S32.HI R59, RZ, 0x1f, R59 ;  /* 0x0000001fff3b7819 */ /* 0x000fc8000001143b */
[----:B------:R-:W-:Y:S02]  /*219c0*/  @!P3 LEA.HI.X R109, R25, R24, R59, 0x2, P5 ;  /* 0x00000018196db211 */ /* 0x000fe400028f143b */
[----:B------:R-:W-:Y:S02]  /*219d0*/  SHF.R.S32.HI R59, RZ, 0x1f, R225 ;  /* 0x0000001fff3b7819 */ /* 0x000fe400000114e1 */
[----:B------:R-:W-:Y:S02]  /*219e0*/  ISETP.GE.AND P5, PT, R222, UR4, PT ;  /* 0x00000004de007c0c */ /* 0x000fe4000bfa6270 */
[----:B------:R-:W-:Y:S01]  /*219f0*/  SHF.R.S32.HI R25, RZ, 0x1f, R224 ;  /* 0x0000001fff197819 */ /* 0x000fe200000114e0 */
[----:B-1----:R-:W-:Y:S02]  /*21a00*/  @!P4 IMAD.MOV.U32 R14, RZ, RZ, R120 ;  /* 0x000000ffff0ec224 */ /* 0x002fe400078e0078 */
[----:B------:R-:W-:-:S05]  /*21a10*/  @!P4 IMAD.MOV.U32 R15, RZ, RZ, R69 ;  /* 0x000000ffff0fc224 */ /* 0x000fca00078e0045 */
[----:B------:R1:W-:Y:S01]  /*21a20*/  @!P4 ST.E.64 desc[UR36][R12.64], R14 ;  /* 0x0000000e0c00c985 */ /* 0x0003e2000c101b24 */
[----:B------:R-:W-:-:S03]  /*21a30*/  ISETP.GE.AND P4, PT, R223, UR4, PT ;  /* 0x00000004df007c0c */ /* 0x000fc6000bf86270 */
[----:B------:R2:W-:Y:S01]  /*21a40*/  @!P3 ST.E.64 desc[UR36][R108.64], R4 ;  /* 0x000000046c00b985 */ /* 0x0005e2000c101b24 */
[----:B------:R-:W-:Y:S02]  /*21a50*/  ISETP.GE.AND P3, PT, R221, UR4, PT ;  /* 0x00000004dd007c0c */ /* 0x000fe4000bf66270 */
[CC--:B-1----:R-:W-:Y:S01]  /*21a60*/  @!P0 LEA R12, P2, R225.reuse, R11.reuse, 0x2 ;  /* 0x0000000be10c8211 */ /* 0x0c2fe200078410ff */
[----:B------:R-:W-:Y:S02]  /*21a70*/  @!P0 IMAD.MOV.U32 R14, RZ, RZ, R73 ;  /* 0x000000ffff0e8224 */ /* 0x000fe400078e0049 */
[----:B------:R-:W-:Y:S01]  /*21a80*/  @!P0 IMAD.MOV.U32 R15, RZ, RZ, R77 ;  /* 0x000000ffff0f8224 */ /* 0x000fe200078e004d */
[-C--:B------:R-:W-:Y:S02]  /*21a90*/  @!P0 LEA.HI.X R13, R225, R24.reuse, R59, 0x2, P2 ;  /* 0x00000018e10d8211 */ /* 0x080fe400010f143b */
[C---:B--2---:R-:W-:Y:S02]  /*21aa0*/  @!P1 LEA R4, P2, R224.reuse, R11, 0x2 ;  /* 0x0000000be0049211 */ /* 0x044fe400078410ff */
[----:B------:R-:W-:Y:S01]  /*21ab0*/  SHF.R.S32.HI R59, RZ, 0x1f, R222 ;  /* 0x0000001fff3b7819 */ /* 0x000fe200000114de */
[----:B------:R1:W-:Y:S01]  /*21ac0*/  @!P0 ST.E.64 desc[UR36][R12.64], R14 ;  /* 0x0000000e0c008985 */ /* 0x0003e2000c101b24 */
[----:B------:R-:W-:-:S02]  /*21ad0*/  @!P1 LEA.HI.X R5, R224, R24, R25, 0x2, P2 ;  /* 0x00000018e0059211 */ /* 0x000fc400010f1419 */
[----:B------:R-:W-:-:S03]  /*21ae0*/  SHF.R.S32.HI R25, RZ, 0x1f, R221 ;  /* 0x0000001fff197819 */ /* 0x000fc600000114dd */
[----:B------:R2:W-:Y:S01]  /*21af0*/  @!P1 ST.E.64 desc[UR36][R4.64], R6 ;  /* 0x0000000604009985 */ /* 0x0005e2000c101b24 */
[CC--:B-1----:R-:W-:Y:S01]  /*21b00*/  @!P4 LEA R12, P0, R223.reuse, R11.reuse, 0x2 ;  /* 0x0000000bdf0cc211 */ /* 0x0c2fe200078010ff */
[----:B------:R-:W-:Y:S02]  /*21b10*/  @!P4 IMAD.MOV.U32 R14, RZ, RZ, R81 ;  /* 0x000000ffff0ec224 */ /* 0x000fe400078e0051 */
[----:B------:R-:W-:Y:S01]  /*21b20*/  @!P4 IMAD.MOV.U32 R15, RZ, RZ, R85 ;  /* 0x000000ffff0fc224 */ /* 0x000fe200078e0055 */
[-C--:B------:R-:W-:Y:S02]  /*21b30*/  @!P4 LEA.HI.X R13, R223, R24.reuse, R63, 0x2, P0 ;  /* 0x00000018df0dc211 */ /* 0x080fe400000f143f */
[CC--:B--2---:R-:W-:Y:S02]  /*21b40*/  @!P5 LEA R4, P1, R222.reuse, R11.reuse, 0x2 ;  /* 0x0000000bde04d211 */ /* 0x0c4fe400078210ff */
[----:B------:R-:W-:Y:S01]  /*21b50*/  @!P3 LEA R6, P2, R221, R11, 0x2 ;  /* 0x0000000bdd06b211 */ /* 0x000fe200078410ff */
[----:B------:R1:W-:Y:S01]  /*21b60*/  @!P4 ST.E.64 desc[UR36][R12.64], R14 ;  /* 0x0000000e0c00c985 */ /* 0x0003e2000c101b24 */
[----:B------:R-:W-:-:S02]  /*21b70*/  @!P5 LEA.HI.X R5, R222, R24, R59, 0x2, P1 ;  /* 0x00000018de05d211 */ /* 0x000fc400008f143b */
[----:B------:R-:W-:-:S03]  /*21b80*/  @!P3 LEA.HI.X R7, R221, R24, R25, 0x2, P2 ;  /* 0x00000018dd07b211 */ /* 0x000fc600010f1419 */
[----:B------:R3:W-:Y:S01]  /*21b90*/  @!P5 ST.E.64 desc[UR36][R4.64], R8 ;  /* 0x000000080400d985 */ /* 0x0007e2000c101b24 */
[----:B-1----:R-:W-:Y:S02]  /*21ba0*/  @!P3 IMAD.MOV.U32 R12, RZ, RZ, R89 ;  /* 0x000000ffff0cb224 */ /* 0x002fe400078e0059 */
[----:B------:R-:W-:-:S05]  /*21bb0*/  @!P3 IMAD.MOV.U32 R13, RZ, RZ, R93 ;  /* 0x000000ffff0db224 */ /* 0x000fca00078e005d */
[----:B------:R3:W-:Y:S02]  /*21bc0*/  @!P3 ST.E.64 desc[UR36][R6.64], R12 ;  /* 0x0000000c0600b985 */ /* 0x0007e4000c101b24 */
.L_x_2010:
[----:B------:R-:W-:Y:S05]  /*21bd0*/  BSYNC B1 ;  /* 0x0000000000017941 */ /* 0x000fea0003800000 */
.L_x_2009:
[----:B------:R-:W-:-:S03]  /*21be0*/  UMOV UR4, 0xffffffff ;  /* 0xffffffff00047882 */ /* 0x000fc60000000000 */
[----:B------:R-:W-:Y:S05]  /*21bf0*/  BRA.DIV UR4, `(.L_x_2011) ;  /* 0x00000102040c7947 */ /* 0x000fea000b800000 */
[----:B---3--:R3:W4:Y:S04]  /*21c00*/  SHFL.IDX PT, R8, R2, 0x1, 0x1c1f ;  /* 0x003c1f0002087f89 */ /* 0x00872800000e0000 */
[----:B0-----:R-:W0:Y:S02]  /*21c10*/  SHFL.IDX PT, R0, R0, 0x1, 0x1c1f ;  /* 0x003c1f0000007f89 */ /* 0x001e2400000e0000 */
.L_x_2411:
[----:B------:R-:W-:-:S13]  /*21c20*/  ISETP.GE.AND P0, PT, R33, R32, PT ;  /* 0x000000202100720c */ /* 0x000fda0003f06270 */
[----:B------:R-:W-:Y:S05]  /*21c30*/  @P0 BRA `(.L_x_2007) ;  /* 0x0000001c00700947 */ /* 0x000fea0003800000 */
        /* <DEDUP_REMOVED lines=9> */
[C---:B------:R-:W-:Y:S01]  /*21cd0*/  VIADD R13, R191.reuse, 0x10 ;  /* 0x00000010bf0d7836 */ /* 0x040fe20000000000 */
[----:B------:R-:W-:Y:S01]  /*21ce0*/  SHF.R.S32.HI R4, RZ, 0x1f, R191 ;  /* 0x0000001fff047819 */ /* 0x000fe200000114bf */
[C---:B------:R-:W-:Y:S01]  /*21cf0*/  VIADD R15, R191.reuse, 0x28 ;  /* 0x00000028bf0f7836 */ /* 0x040fe20000000000 */
[----:B------:R-:W-:Y:S01]  /*21d00*/  ISETP.GE.AND P2, PT, R14, UR4, PT ;  /* 0x000000040e007c0c */ /* 0x000fe2000bf46270 */
[C---:B-1----:R-:W-:Y:S01]  /*21d10*/  VIADD R24, R191.reuse, 0x18 ;  /* 0x00000018bf187836 */ /* 0x042fe20000000000 */
[----:B------:R-:W-:Y:S01]  /*21d20*/  SHF.R.S32.HI R7, RZ, 0x1f, R7 ;  /* 0x0000001fff077819 */ /* 0x000fe20000011407 */
[----:B--2---:R-:W-:Y:S01]  /*21d30*/  @!P5 IMAD.MOV.U32 R11, RZ, RZ, R20 ;  /* 0x000000ffff0bd224 */ /* 0x004fe200078e0014 */
[C---:B0--3--:R-:W-:Y:S01]  /*21d40*/  @!P5 LEA R2, P1, R191.reuse, R0, 0x2 ;  /* 0x00000000bf02d211 */ /* 0x049fe200078210ff */
[----:B------:R-:W-:Y:S01]  /*21d50*/  VIADD R25, R191, 0xa8 ;  /* 0x000000a8bf197836 */ /* 0x000fe20000000000 */
[----:B------:R-:W-:-:S02]  /*21d60*/  SHF.R.S32.HI R13, RZ, 0x1f, R13 ;  /* 0x0000001fff0d7819 */ /* 0x000fc4000001140d */
[----:B----4-:R-:W-:Y:S02]  /*21d70*/  @!P5 LEA.HI.X R3, R191, R8, R4, 0x2, P1 ;  /* 0x00000008bf03d211 */ /* 0x010fe400008f1404 */
[C---:B------:R-:W-:Y:S02]  /*21d80*/  @!P0 LEA R4, P4, R6.reuse, R0, 0x2 ;  /* 0x0000000006048211 */ /* 0x040fe400078810ff */
[----:B------:R-:W-:Y:S01]  /*21d90*/  ISETP.GE.AND P1, PT, R9, UR4, PT ;  /* 0x0000000409007c0c */ /* 0x000fe2000bf26270 */
[----:B------:R0:W-:Y:S01]  /*21da0*/  @!P5 ST.E.64 desc[UR36][R2.64], R10 ;  /* 0x0000000a0200d985 */ /* 0x0001e2000c101b24 */
[----:B------:R-:W-:Y:S01]  /*21db0*/  @!P0 LEA.HI.X R5, R6, R8, R7, 0x2, P4 ;  /* 0x0000000806058211 */ /* 0x000fe200020f1407 */
[----:B------:R-:W-:Y:S01]  /*21dc0*/  @!P0 IMAD.MOV.U32 R6, RZ, RZ, R97 ;  /* 0x000000ffff068224 */ /* 0x000fe200078e0061 */
[----:B------:R-:W-:Y:S01]  /*21dd0*/  SHF.R.S32.HI R24, RZ, 0x1f, R24 ;  /* 0x0000001fff187819 */ /* 0x000fe20000011418 */
[----:B------:R-:W-:Y:S01]  /*21de0*/  @!P0 IMAD.MOV.U32 R7, RZ, RZ, R21 ;  /* 0x000000ffff078224 */ /* 0x000fe200078e0015 */
[----:B------:R-:W-:-:S04]  /*21df0*/  SHF.R.S32.HI R25, RZ, 0x1f, R25 ;  /* 0x0000001fff197819 */ /* 0x000fc80000011419 */
[----:B------:R1:W-:Y:S01]  /*21e00*/  @!P0 ST.E.64 desc[UR36][R4.64], R6 ;  /* 0x0000000604008985 */ /* 0x0003e2000c101b24 */
[----:B------:R-:W-:Y:S02]  /*21e10*/  ISETP.GE.AND P0, PT, R15, UR4, PT ;  /* 0x000000040f007c0c */ /* 0x000fe4000bf06270 */
[----:B0-----:R-:W-:-:S04]  /*21e20*/  @!P3 LEA R2, P5, R12, R0, 0x2 ;  /* 0x000000000c02b211 */ /* 0x001fc800078a10ff */
[----:B------:R-:W-:Y:S01]  /*21e30*/  @!P3 LEA.HI.X R3, R12, R8, R13, 0x2, P5 ;  /* 0x000000080c03b211 */ /* 0x000fe200028f140d */
[C---:B------:R-:W-:Y:S01]  /*21e40*/  VIADD R12, R191.reuse, 0x30 ;  /* 0x00000030bf0c7836 */ /* 0x040fe20000000000 */
[C---:B------:R-:W-:Y:S02]  /*21e50*/  IADD3 R13, R191.reuse, 0x20, RZ ;  /* 0x00000020bf0d7810 */ /* 0x040fe40007ffe0ff */
[----:B-1----:R-:W-:Y:S01]  /*21e60*/  @!P2 LEA R4, P4, R14, R0, 0x2 ;  /* 0x000000000e04a211 */ /* 0x002fe200078810ff */
[----:B------:R0:W-:Y:S01]  /*21e70*/  @!P3 ST.E.64 desc[UR36][R2.64], R26 ;  /* 0x0000001a0200b985 */ /* 0x0001e2000c101b24 */
[----:B------:R-:W-:Y:S01]  /*21e80*/  @!P2 IMAD.MOV.U32 R6, RZ, RZ, R64 ;  /* 0x000000ffff06a224 */ /* 0x000fe200078e0040 */
[----:B------:R-:W-:Y:S01]  /*21e90*/  ISETP.GE.AND P3, PT, R12, UR4, PT ;  /* 0x000000040c007c0c */ /* 0x000fe2000bf66270 */
[----:B------:R-:W-:Y:S01]  /*21ea0*/  @!P2 IMAD.MOV.U32 R7, RZ, RZ, R101 ;  /* 0x000000ffff07a224 */ /* 0x000fe200078e0065 */
[----:B------:R-:W-:Y:S01]  /*21eb0*/  @!P2 LEA.HI.X R5, R14, R8, R24, 0x2, P4 ;  /* 0x000000080e05a211 */ /* 0x000fe200020f1418 */
[C---:B------:R-:W-:Y:S01]  /*21ec0*/  VIADD R14, R191.reuse, 0x38 ;  /* 0x00000038bf0e7836 */ /* 0x040fe20000000000 */
[----:B------:R-:W-:Y:S01]  /*21ed0*/  SHF.R.S32.HI R13, RZ, 0x1f, R13 ;  /* 0x0000001fff0d7819 */ /* 0x000fe2000001140d */
[----:B------:R-:W-:-:S02]  /*21ee0*/  VIADD R24, R191, 0x28 ;  /* 0x00000028bf187836 */ /* 0x000fc40000000000 */
[----:B------:R1:W-:Y:S01]  /*21ef0*/  @!P2 ST.E.64 desc[UR36][R4.64], R6 ;  /* 0x000000060400a985 */ /* 0x0003e2000c101b24 */
[----:B------:R-:W-:Y:S02]  /*21f00*/  ISETP.GE.AND P2, PT, R14, UR4, PT ;  /* 0x000000040e007c0c */ /* 0x000fe4000bf46270 */
[----:B------:R-:W-:Y:S02]  /*21f10*/  SHF.R.S32.HI R24, RZ, 0x1f, R24 ;  /* 0x0000001fff187819 */ /* 0x000fe40000011418 */
[----:B0-----:R-:W-:-:S04]  /*21f20*/  @!P1 LEA R2, P5, R9, R0, 0x2 ;  /* 0x0000000009029211 */ /* 0x001fc800078a10ff */
[----:B------:R-:W-:Y:S01]  /*21f30*/  @!P1 LEA.HI.X R3, R9, R8, R13, 0x2, P5 ;  /* 0x0000000809039211 */ /* 0x000fe200028f140d */
[C---:B------:R-:W-:Y:S02]  /*21f40*/  VIADD R9, R191.reuse, 0x40 ;  /* 0x00000040bf097836 */ /* 0x040fe40000000000 */
[----:B------:R-:W-:Y:S01]  /*21f50*/  VIADD R13, R191, 0x30 ;  /* 0x00000030bf0d7836 */ /* 0x000fe20000000000 */
[----:B-1----:R-:W-:Y:S01]  /*21f60*/  @!P0 LEA R4, P4, R15, R0, 0x2 ;  /* 0x000000000f048211 */ /* 0x002fe200078810ff */
[----:B------:R0:W-:Y:S01]  /*21f70*/  @!P1 ST.E.64 desc[UR36][R2.64], R36 ;  /* 0x0000002402009985 */ /* 0x0001e2000c101b24 */
[----:B------:R-:W-:Y:S01]  /*21f80*/  ISETP.GE.AND P1, PT, R9, UR4, PT ;  /* 0x0000000409007c0c */ /* 0x000fe2000bf26270 */
[----:B------:R-:W-:Y:S01]  /*21f90*/  @!P0 IMAD.MOV.U32 R6, RZ, RZ, R105 ;  /* 0x000000ffff068224 */ /* 0x000fe200078e0069 */
[----:B------:R-:W-:Y:S01]  /*21fa0*/  @!P0 LEA.HI.X R5, R15, R8, R24, 0x2, P4 ;  /* 0x000000080f058211 */ /* 0x000fe200020f1418 */
[----:B------:R-:W-:Y:S01]  /*21fb0*/  @!P0 IMAD.MOV.U32 R7, RZ, RZ, R47 ;  /* 0x000000ffff078224 */ /* 0x000fe200078e002f */
[----:B------:R-:W-:Y:S01]  /*21fc0*/  SHF.R.S32.HI R13, RZ, 0x1f, R13 ;  /* 0x0000001fff0d7819 */ /* 0x000fe2000001140d */
[C---:B------:R-:W-:Y:S01]  /*21fd0*/  VIADD R15, R191.reuse, 0x48 ;  /* 0x00000048bf0f7836 */ /* 0x040fe20000000000 */
[----:B------:R-:W-:Y:S01]  /*21fe0*/  IADD3 R24, R191, 0x38, RZ ;  /* 0x00000038bf187810 */ /* 0x000fe20007ffe0ff */
[----:B------:R-:W-:Y:S01]  /*21ff0*/  @!P2 IMAD.MOV.U32 R47, RZ, RZ, R50 ;  /* 0x000000ffff2fa224 */ /* 0x000fe200078e0032 */
[----:B------:R1:W-:Y:S02]  /*22000*/  @!P0 ST.E.64 desc[UR36][R4.64], R6 ;  /* 0x0000000604008985 */ /* 0x0003e4000c101b24 */
[----:B------:R-:W-:-:S02]  /*22010*/  ISETP.GE.AND P0, PT, R15, UR4, PT ;  /* 0x000000040f007c0c */ /* 0x000fc4000bf06270 */
[----:B------:R-:W-:Y:S02]  /*22020*/  SHF.R.S32.HI R24, RZ, 0x1f, R24 ;  /* 0x0000001fff187819 */ /* 0x000fe40000011418 */
[----:B0-----:R-:W-:-:S04]  /*22030*/  @!P3 LEA R2, P5, R12, R0, 0x2 ;  /* 0x000000000c02b211 */ /* 0x001fc800078a10ff */
[----:B------:R-:W-:Y:S01]  /*22040*/  @!P3 LEA.HI.X R3, R12, R8, R13, 0x2, P5 ;  /* 0x000000080c03b211 */ /* 0x000fe200028f140d */
[C---:B------:R-:W-:Y:S02]  /*22050*/  VIADD R12, R191.reuse, 0x50 ;  /* 0x00000050bf0c7836 */ /* 0x040fe40000000000 */
[C---:B------:R-:W-:Y:S01]  /*22060*/  VIADD R13, R191.reuse, 0x40 ;  /* 0x00000040bf0d7836 */ /* 0x040fe20000000000 */
[----:B-1----:R-:W-:Y:S01]  /*22070*/  @!P2 LEA R4, P4, R14, R0, 0x2 ;  /* 0x000000000e04a211 */ /* 0x002fe200078810ff */
[----:B------:R0:W-:Y:S01]  /*22080*/  @!P3 ST.E.64 desc[UR36][R2.64], R38 ;  /* 0x000000260200b985 */ /* 0x0001e2000c101b24 */
[----:B------:R-:W-:Y:S01]  /*22090*/  ISETP.GE.AND P3, PT, R12, UR4, PT ;  /* 0x000000040c007c0c */ /* 0x000fe2000bf66270 */
[----:B------:R-:W-:Y:S01]  /*220a0*/  @!P0 IMAD.MOV.U32 R59, RZ, RZ, R58 ;  /* 0x000000ffff3b8224 */ /* 0x000fe200078e003a */
[----:B------:R-:W-:Y:S01]  /*220b0*/  @!P2 LEA.HI.X R5, R14, R8, R24, 0x2, P4 ;  /* 0x000000080e05a211 */ /* 0x000fe200020f1418 */
[C---:B------:R-:W-:Y:S01]  /*220c0*/  VIADD R14, R191.reuse, 0x58 ;  /* 0x00000058bf0e7836 */ /* 0x040fe20000000000 */
[----:B------:R-:W-:Y:S01]  /*220d0*/  SHF.R.S32.HI R13, RZ, 0x1f, R13 ;  /* 0x0000001fff0d7819 */ /* 0x000fe2000001140d */
[----:B------:R-:W-:-:S02]  /*220e0*/  VIADD R24, R191, 0x48 ;  /* 0x00000048bf187836 */ /* 0x000fc40000000000 */
[----:B------:R1:W-:Y:S01]  /*220f0*/  @!P2 ST.E.64 desc[UR36][R4.64], R46 ;  /* 0x0000002e0400a985 */ /* 0x0003e2000c101b24 */
[----:B------:R-:W-:Y:S01]  /*22100*/  ISETP.GE.AND P2, PT, R14, UR4, PT ;  /* 0x000000040e007c0c */ /* 0x000fe2000bf46270 */
[----:B------:R-:W-:Y:S01]  /*22110*/  @!P0 IMAD.MOV.U32 R58, RZ, RZ, R54 ;  /* 0x000000ffff3a8224 */ /* 0x000fe200078e0036 */
        /* <DEDUP_REMOVED lines=10> */
[C---:B------:R-:W-:Y:S01]  /*221c0*/  VIADD R15, R191.reuse, 0x68 ;  /* 0x00000068bf0f7836 */ /* 0x040fe20000000000 */
[----:B------:R-:W-:Y:S01]  /*221d0*/  SHF.R.S32.HI R13, RZ, 0x1f, R13 ;  /* 0x0000001fff0d7819 */ /* 0x000fe2000001140d */
[----:B------:R-:W-:Y:S01]  /*221e0*/  @!P2 IMAD.MOV.U32 R7, RZ, RZ, R70 ;  /* 0x000000ffff07a224 */ /* 0x000fe200078e0046 */
[----:B------:R-:W-:Y:S01]  /*221f0*/  IADD3 R24, R191, 0x58, RZ ;  /* 0x00000058bf187810 */ /* 0x000fe20007ffe0ff */
[----:B------:R1:W-:Y:S01]  /*22200*/  @!P0 ST.E.64 desc[UR36][R4.64], R58 ;  /* 0x0000003a04008985 */ /* 0x0003e2000c101b24 */
        /* <DEDUP_REMOVED lines=8> */
[----:B------:R-:W-:Y:S02]  /*22290*/  ISETP.GE.AND P3, PT, R12, UR4, PT ;  /* 0x000000040c007c0c */ /* 0x000fe4000bf66270 */
        /* <DEDUP_REMOVED lines=18> */
[----:B------:R-:W-:-:S02]  /*223c0*/  VIADD R15, R191, 0x88 ;  /* 0x00000088bf0f7836 */ /* 0x000fc40000000000 */
[----:B------:R-:W-:Y:S01]  /*223d0*/  VIADD R24, R191, 0x78 ;  /* 0x00000078bf187836 */ /* 0x000fe20000000000 */
[----:B------:R1:W-:Y:S02]  /*223e0*/  @!P0 ST.E.64 desc[UR36][R4.64], R6 ;  /* 0x0000000604008985 */ /* 0x0003e4000c101b24 */
[----:B------:R-:W-:Y:S02]  /*223f0*/  ISETP.GE.AND P0, PT, R15, UR4, PT ;  /* 0x000000040f007c0c */ /* 0x000fe4000bf06270 */
[----:B------:R-:W-:Y:S02]  /*22400*/  SHF.R.S32.HI R24, RZ, 0x1f, R24 ;  /* 0x0000001fff187819 */ /* 0x000fe40000011418 */
        /* <DEDUP_REMOVED lines=14> */
[----:B------:R-:W-:Y:S02]  /*224f0*/  SHF.R.S32.HI R24, RZ, 0x1f, R24 ;  /* 0x0000001fff187819 */ /* 0x000fe40000011418 */
[----:B------:R-:W-:Y:S02]  /*22500*/  ISETP.GE.AND P2, PT, R14, UR4, PT ;  /* 0x000000040e007c0c */ /* 0x000fe4000bf46270 */
[----:B0-----:R-:W-:-:S04]  /*22510*/  @!P1 LEA R2, P5, R9, R0, 0x2 ;  /* 0x0000000009029211 */ /* 0x001fc800078a10ff */
[----:B------:R-:W-:Y:S01]  /*22520*/  @!P1 LEA.HI.X R3, R9, R8, R13, 0x2, P5 ;  /* 0x0000000809039211 */ /* 0x000fe200028f140d */
[C---:B------:R-:W-:Y:S02]  /*22530*/  VIADD R9, R191.reuse, 0xa0 ;  /* 0x000000a0bf097836 */ /* 0x040fe40000000000 */
[----:B------:R-:W-:Y:S02]  /*22540*/  VIADD R13, R191, 0x90 ;  /* 0x00000090bf0d7836 */ /* 0x000fe40000000000 */
[----:B-1----:R-:W-:Y:S01]  /*22550*/  @!P1 IMAD.MOV.U32 R4, RZ, RZ, R51 ;  /* 0x000000ffff049224 */ /* 0x002fe200078e0033 */
[C---:B------:R-:W-:Y:S01]  /*22560*/  @!P0 LEA R6, P4, R15.reuse, R0, 0x2 ;  /* 0x000000000f068211 */ /* 0x040fe200078810ff */
[----:B------:R-:W-:Y:S01]  /*22570*/  @!P1 IMAD.MOV.U32 R5, RZ, RZ, R52 ;  /* 0x000000ffff059224 */ /* 0x000fe200078e0034 */
[----:B------:R-:W-:Y:S01]  /*22580*/  SHF.R.S32.HI R13, RZ, 0x1f, R13 ;  /* 0x0000001fff0d7819 */ /* 0x000fe2000001140d */
[----:B------:R-:W-:Y:S01]  /*22590*/  @!P2 IMAD.MOV.U32 R99, RZ, RZ, R83 ;  /* 0x000000ffff63a224 */ /* 0x000fe200078e0053 */
[----:B------:R-:W-:Y:S01]  /*225a0*/  @!P0 LEA.HI.X R7, R15, R8, R24, 0x2, P4 ;  /* 0x000000080f078211 */ /* 0x000fe200020f1418 */
[----:B------:R-:W-:Y:S01]  /*225b0*/  VIADD R15, R191, 0x98 ;  /* 0x00000098bf0f7836 */ /* 0x000fe20000000000 */
[----:B------:R0:W-:Y:S01]  /*225c0*/  @!P1 ST.E.64 desc[UR36][R2.64], R4 ;  /* 0x0000000402009985 */ /* 0x0001e2000c101b24 */
[----:B------:R-:W-:-:S02]  /*225d0*/  ISETP.GE.AND P1, PT, R9, UR4, PT ;  /* 0x0000000409007c0c */ /* 0x000fc4000bf26270 */
[----:B------:R-:W-:Y:S02]  /*225e0*/  IADD3 R24, R191, 0xa8, RZ ;  /* 0x000000a8bf187810 */ /* 0x000fe40007ffe0ff */
[----:B------:R-:W-:Y:S01]  /*225f0*/  SHF.R.S32.HI R15, RZ, 0x1f, R15 ;  /* 0x0000001fff0f7819 */ /* 0x000fe2000001140f */
[----:B0-----:R-:W-:Y:S01]  /*22600*/  @!P0 IMAD.MOV.U32 R4, RZ, RZ, R75 ;  /* 0x000000ffff048224 */ /* 0x001fe200078e004b */
[----:B------:R-:W-:Y:S01]  /*22610*/  @!P3 LEA R2, P5, R12, R0, 0x2 ;  /* 0x000000000c02b211 */ /* 0x000fe200078a10ff */
[----:B------:R-:W-:-:S03]  /*22620*/  @!P0 IMAD.MOV.U32 R5, RZ, RZ, R79 ;  /* 0x000000ffff058224 */ /* 0x000fc600078e004f */
[----:B------:R-:W-:Y:S01]  /*22630*/  @!P3 LEA.HI.X R3, R12, R8, R13, 0x2, P5 ;  /* 0x000000080c03b211 */ /* 0x000fe200028f140d */
[C---:B------:R-:W-:Y:S01]  /*22640*/  VIADD R12, R191.reuse, 0xb0 ;  /* 0x000000b0bf0c7836 */ /* 0x040fe20000000000 */
[----:B------:R0:W-:Y:S01]  /*22650*/  @!P0 ST.E.64 desc[UR36][R6.64], R4 ;  /* 0x0000000406008985 */ /* 0x0001e2000c101b24 */
[----:B------:R-:W-:Y:S01]  /*22660*/  VIADD R13, R191, 0xa0 ;  /* 0x000000a0bf0d7836 */ /* 0x000fe20000000000 */
[----:B------:R-:W-:-:S04]  /*22670*/  ISETP.GE.AND P0, PT, R24, UR4, PT ;  /* 0x0000000418007c0c */ /* 0x000fc8000bf06270 */
[----:B------:R-:W-:Y:S01]  /*22680*/  SHF.R.S32.HI R13, RZ, 0x1f, R13 ;  /* 0x0000001fff0d7819 */ /* 0x000fe2000001140d */
[----:B0-----:R-:W-:Y:S01]  /*22690*/  @!P3 IMAD.MOV.U32 R4, RZ, RZ, R53 ;  /* 0x000000ffff04b224 */ /* 0x001fe200078e0035 */
[----:B------:R-:W-:Y:S01]  /*226a0*/  @!P2 LEA R6, P4, R14, R0, 0x2 ;  /* 0x000000000e06a211 */ /* 0x000fe200078810ff */
[----:B------:R-:W-:-:S03]  /*226b0*/  @!P3 IMAD.MOV.U32 R5, RZ, RZ, R55 ;  /* 0x000000ffff05b224 */ /* 0x000fc600078e0037 */
[----:B------:R-:W-:Y:S01]  /*226c0*/  @!P2 LEA.HI.X R7, R14, R8, R15, 0x2, P4 ;  /* 0x000000080e07a211 */ /* 0x000fe200020f140f */
[C---:B------:R-:W-:Y:S01]  /*226d0*/  VIADD R14, R191.reuse, 0xb8 ;  /* 0x000000b8bf0e7836 */ /* 0x040fe20000000000 */
[----:B------:R0:W-:Y:S01]  /*226e0*/  @!P3 ST.E.64 desc[UR36][R2.64], R4 ;  /* 0x000000040200b985 */ /* 0x0001e2000c101b24 */
[----:B------:R-:W-:Y:S01]  /*226f0*/  ISETP.GE.AND P3, PT, R12, UR4, PT ;  /* 0x000000040c007c0c */ /* 0x000fe2000bf66270 */
[----:B------:R-:W-:Y:S02]  /*22700*/  VIADD R15, R191, 0xb0 ;  /* 0x000000b0bf0f7836 */ /* 0x000fe40000000000 */
[----:B------:R1:W-:Y:S01]  /*22710*/  @!P2 ST.E.64 desc[UR36][R6.64], R98 ;  /* 0x000000620600a985 */ /* 0x0003e2000c101b24 */
[----:B------:R-:W-:Y:S02]  /*22720*/  ISETP.GE.AND P2, PT, R14, UR4, PT ;  /* 0x000000040e007c0c */ /* 0x000fe4000bf46270 */
[----:B------:R-:W-:Y:S02]  /*22730*/  SHF.R.S32.HI R15, RZ, 0x1f, R15 ;  /* 0x0000001fff0f7819 */ /* 0x000fe4000001140f */
[----:B0-----:R-:W-:-:S02]  /*22740*/  @!P1 LEA R2, P5, R9, R0, 0x2 ;  /* 0x0000000009029211 */ /* 0x001fc400078a10ff */
[C---:B------:R-:W-:Y:S02]  /*22750*/  @!P0 LEA R4, P4, R24.reuse, R0, 0x2 ;  /* 0x0000000018048211 */ /* 0x040fe400078810ff */
[-C--:B------:R-:W-:Y:S01]  /*22760*/  @!P1 LEA.HI.X R3, R9, R8.reuse, R13, 0x2, P5 ;  /* 0x0000000809039211 */ /* 0x080fe200028f140d */
[C---:B------:R-:W-:Y:S01]  /*22770*/  VIADD R13, R191.reuse, 0xc0 ;  /* 0x000000c0bf0d7836 */ /* 0x040fe20000000000 */
[----:B------:R-:W-:Y:S01]  /*22780*/  @!P0 LEA.HI.X R5, R24, R8, R25, 0x2, P4 ;  /* 0x0000000818058211 */ /* 0x000fe200020f1419 */
[----:B-1----:R-:W-:Y:S01]  /*22790*/  @!P0 IMAD.MOV.U32 R6, RZ, RZ, R103 ;  /* 0x000000ffff068224 */ /* 0x002fe200078e0067 */
[----:B------:R-:W-:Y:S01]  /*227a0*/  IADD3 R9, R191, 0xc8, RZ ;  /* 0x000000c8bf097810 */ /* 0x000fe20007ffe0ff */
[----:B------:R0:W-:Y:S01]  /*227b0*/  @!P1 ST.E.64 desc[UR36][R2.64], R56 ;  /* 0x0000003802009985 */ /* 0x0001e2000c101b24 */
[----:B------:R-:W-:Y:S01]  /*227c0*/  @!P0 IMAD.MOV.U32 R7, RZ, RZ, R87 ;  /* 0x000000ffff078224 */ /* 0x000fe200078e0057 */
[----:B------:R-:W-:Y:S02]  /*227d0*/  ISETP.GE.AND P1, PT, R13, UR4, PT ;  /* 0x000000040d007c0c */ /* 0x000fe4000bf26270 */
[----:B------:R-:W-:-:S02]  /*227e0*/  ISETP.GE.AND P4, PT, R9, UR4, PT ;  /* 0x0000000409007c0c */ /* 0x000fc4000bf86270 */
[----:B------:R1:W-:Y:S01]  /*227f0*/  @!P0 ST.E.64 desc[UR36][R4.64], R6 ;  /* 0x0000000604008985 */ /* 0x0003e2000c101b24 */
[----:B0-----:R-:W-:-:S08]  /*22800*/  @!P3 LEA R2, P5, R12, R0, 0x2 ;  /* 0x000000000c02b211 */ /* 0x001fd000078a10ff */
[----:B------:R-:W-:Y:S02]  /*22810*/  @!P1 MOV R63, R65 ;  /* 0x00000041003f9202 */ /* 0x000fe40000000f00 */
[----:B------:R-:W-:Y:S01]  /*22820*/  @!P4 IMAD.MOV.U32 R115, RZ, RZ, R95 ;  /* 0x000000ffff73c224 */ /* 0x000fe200078e005f */
[----:B------:R-:W-:Y:S01]  /*22830*/  @!P3 LEA.HI.X R3, R12, R8, R15, 0x2, P5 ;  /* 0x000000080c03b211 */ /* 0x000fe200028f140f */
[C---:B------:R-:W-:Y:S01]  /*22840*/  VIADD R15, R191.reuse, 0xb8 ;  /* 0x000000b8bf0f7836 */ /* 0x040fe20000000000 */
[CC--:B-1----:R-:W-:Y:S01]  /*22850*/  @!P2 LEA R4, P0, R14.reuse, R0.reuse, 0x2 ;  /* 0x000000000e04a211 */ /* 0x0c2fe200078010ff */
[----:B------:R-:W-:Y:S02]  /*22860*/  VIADD R12, R191, 0xd0 ;  /* 0x000000d0bf0c7836 */ /* 0x000fe40000000000 */
[----:B------:R0:W-:Y:S01]  /*22870*/  @!P3 ST.E.64 desc[UR36][R2.64], R60 ;  /* 0x0000003c0200b985 */ /* 0x0001e2000c101b24 */
[----:B------:R-:W-:Y:S01]  /*22880*/  SHF.R.S32.HI R15, RZ, 0x1f, R15 ;  /* 0x0000001fff0f7819 */ /* 0x000fe2000001140f */
[----:B------:R-:W-:Y:S01]  /*22890*/  @!P2 IMAD.MOV.U32 R6, RZ, RZ, R107 ;  /* 0x000000ffff06a224 */ /* 0x000fe200078e006b */
[----:B------:R-:W-:Y:S01]  /*228a0*/  @!P4 LEA R10, P3, R9, R0, 0x2 ;  /* 0x00000000090ac211 */ /* 0x000fe200078610ff */
[----:B------:R-:W-:Y:S01]  /*228b0*/  @!P2 IMAD.MOV.U32 R7, RZ, RZ, R91 ;  /* 0x000000ffff07a224 */ /* 0x000fe200078e005b */
[----:B------:R-:W-:Y:S01]  /*228c0*/  @!P2 LEA.HI.X R5, R14, R8, R15, 0x2, P0 ;  /* 0x000000080e05a211 */ /* 0x000fe200000f140f */
[----:B------:R-:W-:Y:S01]  /*228d0*/  VIADD R14, R191, 0xc0 ;  /* 0x000000c0bf0e7836 */ /* 0x000fe20000000000 */
[----:B------:R-:W-:-:S03]  /*228e0*/  ISETP.GE.AND P0, PT, R12, UR4, PT ;  /* 0x000000040c007c0c */ /* 0x000fc6000bf06270 */
[----:B------:R1:W-:Y:S01]  /*228f0*/  @!P2 ST.E.64 desc[UR36][R4.64], R6 ;  /* 0x000000060400a985 */ /* 0x0003e2000c101b24 */
[----:B------:R-:W-:Y:S02]  /*22900*/  SHF.R.S32.HI R14, RZ, 0x1f, R14 ;  /* 0x0000001fff0e7819 */ /* 0x000fe4000001140e */
[----:B------:R-:W-:Y:S02]  /*22910*/  ISETP.GE.AND P2, PT, R225, UR4, PT ;  /* 0x00000004e1007c0c */ /* 0x000fe4000bf46270 */
[----:B0-----:R-:W-:-:S04]  /*22920*/  @!P1 LEA R2, P5, R13, R0, 0x2 ;  /* 0x000000000d029211 */ /* 0x001fc800078a10ff */
[-C--:B------:R-:W-:Y:S01]  /*22930*/  @!P1 LEA.HI.X R3, R13, R8.reuse, R14, 0x2, P5 ;  /* 0x000000080d039211 */ /* 0x080fe200028f140e */
[----:B------:R-:W-:Y:S01]  /*22940*/  VIADD R13, R191, 0xc8 ;  /* 0x000000c8bf0d7836 */ /* 0x000fe20000000000 */
[----:B------:R-:W-:Y:S01]  /*22950*/  ISETP.GE.AND P5, PT, R223, UR4, PT ;  /* 0x00000004df007c0c */ /* 0x000fe2000bfa6270 */
[----:B------:R-:W-:Y:S02]  /*22960*/  @!P0 IMAD.MOV.U32 R69, RZ, RZ, R72 ;  /* 0x000000ffff458224 */ /* 0x000fe400078e0048 */
[----:B------:R0:W-:Y:S01]  /*22970*/  @!P1 ST.E.64 desc[UR36][R2.64], R62 ;  /* 0x0000003e02009985 */ /* 0x0001e2000c101b24 */
[----:B------:R-:W-:Y:S01]  /*22980*/  SHF.R.S32.HI R13, RZ, 0x1f, R13 ;  /* 0x0000001fff0d7819 */ /* 0x000fe2000001140d */
[----:B-1----:R-:W-:Y:S02]  /*22990*/  @!P2 IMAD.MOV.U32 R6, RZ, RZ, R119 ;  /* 0x000000ffff06a224 */ /* 0x002fe400078e0077 */
[----:B------:R-:W-:Y:S01]  /*229a0*/  @!P2 IMAD.MOV.U32 R7, RZ, RZ, R123 ;  /* 0x000000ffff07a224 */ /* 0x000fe200078e007b */
[----:B------:R-:W-:Y:S01]  /*229b0*/  @!P4 LEA.HI.X R11, R9, R8, R13, 0x2, P3 ;  /* 0x00000008090bc211 */ /* 0x000fe200018f140d */
[----:B------:R-:W-:Y:S01]  /*229c0*/  VIADD R13, R191, 0xd0 ;  /* 0x000000d0bf0d7836 */ /* 0x000fe20000000000 */
[----:B------:R-:W-:-:S02]  /*229d0*/  ISETP.GE.AND P3, PT, R224, UR4, PT ;  /* 0x00000004e0007c0c */ /* 0x000fc4000bf66270 */
[----:B------:R-:W-:Y:S01]  /*229e0*/  SHF.R.S32.HI R9, RZ, 0x1f, R225 ;  /* 0x0000001fff097819 */ /* 0x000fe200000114e1 */
[----:B------:R-:W-:Y:S01]  /*229f0*/  @!P4 ST.E.64 desc[UR36][R10.64], R114 ;  /* 0x000000720a00c985 */ /* 0x000fe2000c101b24 */
[----:B------:R-:W-:Y:S01]  /*22a00*/  SHF.R.S32.HI R13, RZ, 0x1f, R13 ;  /* 0x0000001fff0d7819 */ /* 0x000fe2000001140d */
[----:B------:R-:W-:Y:S01]  /*22a10*/  @!P5 IMAD.MOV.U32 R128, RZ, RZ, R127 ;  /* 0x000000ffff80d224 */ /* 0x000fe200078e007f */
[----:B------:R-:W-:Y:S02]  /*22a20*/  ISETP.GE.AND P4, PT, R222, UR4, PT ;  /* 0x00000004de007c0c */ /* 0x000fe4000bf86270 */
[----:B0-----:R-:W-:-:S04]  /*22a30*/  @!P0 LEA R2, P1, R12, R0, 0x2 ;  /* 0x000000000c028211 */ /* 0x001fc800078210ff */
[----:B------:R-:W-:Y:S01]  /*22a40*/  @!P0 LEA.HI.X R3, R12, R8, R13, 0x2, P1 ;  /* 0x000000080c038211 */ /* 0x000fe200008f140d */
[----:B------:R-:W-:Y:S01]  /*22a50*/  @!P3 IMAD.MOV.U32 R77, RZ, RZ, R78 ;  /* 0x000000ffff4db224 */ /* 0x000fe200078e004e */
[C---:B------:R-:W-:Y:S02]  /*22a60*/  @!P2 LEA R4, P1, R225.reuse, R0, 0x2 ;  /* 0x00000000e104a211 */ /* 0x040fe400078210ff */
[----:B------:R-:W-:Y:S01]  /*22a70*/  SHF.R.S32.HI R13, RZ, 0x1f, R224 ;  /* 0x0000001fff0d7819 */ /* 0x000fe200000114e0 */
[----:B------:R0:W-:Y:S01]  /*22a80*/  @!P0 ST.E.64 desc[UR36][R2.64], R68 ;  /* 0x0000004402008985 */ /* 0x0001e2000c101b24 */
[----:B------:R-:W-:Y:S02]  /*22a90*/  @!P2 LEA.HI.X R5, R225, R8, R9, 0x2, P1 ;  /* 0x00000008e105a211 */ /* 0x000fe400008f1409 */
[----:B------:R-:W-:Y:S02]  /*22aa0*/  SHF.R.S32.HI R12, RZ, 0x1f, R223 ;  /* 0x0000001fff0c7819 */ /* 0x000fe400000114df */
[----:B------:R-:W-:Y:S01]  /*22ab0*/  SHF.R.S32.HI R9, RZ, 0x1f, R222 ;  /* 0x0000001fff097819 */ /* 0x000fe200000114de */
[----:B------:R1:W-:Y:S01]  /*22ac0*/  @!P2 ST.E.64 desc[UR36][R4.64], R6 ;  /* 0x000000060400a985 */ /* 0x0003e2000c101b24 */
[----:B0-----:R-:W-:-:S04]  /*22ad0*/  @!P3 LEA R2, P0, R224, R0, 0x2 ;  /* 0x00000000e002b211 */ /* 0x001fc800078010ff */
[----:B------:R-:W-:Y:S02]  /*22ae0*/  @!P3 LEA.HI.X R3, R224, R8, R13, 0x2, P0 ;  /* 0x00000008e003b211 */ /* 0x000fe400000f140d */
[CC--:B-1----:R-:W-:Y:S02]  /*22af0*/  @!P5 LEA R4, P1, R223.reuse, R0.reuse, 0x2 ;  /* 0x00000000df04d211 */ /* 0x0c2fe400078210ff */
[C---:B------:R-:W-:Y:S01]  /*22b00*/  @!P4 LEA R6, P2, R222.reuse, R0, 0x2 ;  /* 0x00000000de06c211 */ /* 0x040fe200078410ff */
[----:B------:R0:W-:Y:S01]  /*22b10*/  @!P3 ST.E.64 desc[UR36][R2.64], R76 ;  /* 0x0000004c0200b985 */ /* 0x0001e2000c101b24 */
[-C--:B------:R-:W-:Y:S02]  /*22b20*/  @!P5 LEA.HI.X R5, R223, R8.reuse, R12, 0x2, P1 ;  /* 0x00000008df05d211 */ /* 0x080fe400008f140c */
[----:B------:R-:W-:Y:S02]  /*22b30*/  @!P4 LEA.HI.X R7, R222, R8, R9, 0x2, P2 ;  /* 0x00000008de07c211 */ /* 0x000fe400010f1409 */
[----:B------:R-:W-:Y:S01]  /*22b40*/  ISETP.GE.AND P0, PT, R221, UR4, PT ;  /* 0x00000004dd007c0c */ /* 0x000fe2000bf06270 */
[----:B------:R0:W-:Y:S04]  /*22b50*/  @!P5 ST.E.64 desc[UR36][R4.64], R128 ;  /* 0x000000800400d985 */ /* 0x0001e8000c101b24 */
[----:B------:R0:W-:Y:S08]  /*22b60*/  @!P4 ST.E.64 desc[UR36][R6.64], R28 ;  /* 0x0000001c0600c985 */ /* 0x0001f0000c101b24 */
[----:B------:R-:W-:Y:S05]  /*22b70*/  @P0 BRA `(.L_x_2007) ;  /* 0x0000000c00a00947 */ /* 0x000fea0003800000 */
[----:B------:R-:W-:Y:S02]  /*22b80*/  SHF.R.S32.HI R9, RZ, 0x1f, R221 ;  /* 0x0000001fff097819 */ /* 0x000fe400000114dd */
[----:B0-----:R-:W-:-:S04]  /*22b90*/  LEA R2, P0, R221, R0, 0x2 ;  /* 0x00000000dd027211 */ /* 0x001fc800078010ff */
[----:B------:R-:W-:-:S05]  /*22ba0*/  LEA.HI.X R3, R221, R8, R9, 0x2, P0 ;  /* 0x00000008dd037211 */ /* 0x000fca00000f1409 */
[----:B------:R0:W-:Y:S01]  /*22bb0*/  ST.E.64 desc[UR36][R2.64], R30 ;  /* 0x0000001e02007985 */ /* 0x0001e2000c101b24 */
[----:B------:R-:W-:Y:S05]  /*22bc0*/  BRA `(.L_x_2007) ;  /* 0x0000000c008c7947 */ /* 0x000fea0003800000 */
.L_x_1993:
[----:B------:R-:W-:Y:S01]  /*22bd0*/  ULDC.64 UR4, c[0x0][0xc08] ;  /* 0x0003020000047ab9 */ /* 0x000fe20000000a00 */
[----:B------:R-:W3:Y:S01]  /*22be0*/  LDC.64 R2, c[0x0][0xc00] ;  /* 0x00030000ff027b82 */ /* 0x000ee20000000a00 */
[----:B------:R-:W-:Y:S01]  /*22bf0*/  ISETP.NE.U32.AND P0, PT, RZ, UR4, PT ;  /* 0x00000004ff007c0c */ /* 0x000fe2000bf05070 */
[----:B------:R-:W-:-:S03]  /*22c00*/  IMAD.MOV.U32 R15, RZ, RZ, RZ ;  /* 0x000000ffff0f7224 */ /* 0x000fc600078e00ff */
[----:B------:R-:W-:Y:S01]  /*22c10*/  ISETP.NE.AND.EX P1, PT, RZ, UR5, PT, P0 ;  /* 0x00000005ff007c0c */ /* 0x000fe2000bf25300 */
[----:B------:R-:W-:Y:S02]  /*22c20*/  ULDC.64 UR4, c[0x0][0xc00] ;  /* 0x0003000000047ab9 */ /* 0x000fe40000000a00 */
[----:B------:R-:W-:-:S04]  /*22c30*/  ISETP.NE.U32.AND P0, PT, RZ, UR4, PT ;  /* 0x00000004ff007c0c */ /* 0x000fc8000bf05070 */
[----:B------:R-:W-:-:S06]  /*22c40*/  ISETP.NE.AND.EX P0, PT, RZ, UR5, PT, P0 ;  /* 0x00000005ff007c0c */ /* 0x000fcc000bf05300 */
[----:B------:R-:W4:Y:S01]  /*22c50*/  @P1 LDC.64 R4, c[0x0][0xc08] ;  /* 0x00030200ff041b82 */ /* 0x000f220000000a00 */
[----:B------:R-:W-:Y:S02]  /*22c60*/  ULDC UR4, c[0x0][0xa88] ;  /* 0x0002a20000047ab9 */ /* 0x000fe40000000800 */
[----:B------:R-:W-:Y:S02]  /*22c70*/  IMAD.U32 R20, RZ, RZ, UR4 ;  /* 0x00000004ff147e24 */ /* 0x000fe4000f8e00ff */
[----:B---3--:R-:W-:-:S05]  /*22c80*/  IMAD.WIDE R2, R216, 0x4, R2 ;  /* 0x00000004d8027825 */ /* 0x008fca00078e0202 */
[----:B------:R3:W5:Y:S01]  /*22c90*/  @P0 LDG.E R15, desc[UR36][R2.64] ;  /* 0x00000024020f0981 */ /* 0x000762000c1e1900 */
[----:B------:R-:W0:Y:S01]  /*22ca0*/  S2R R28, SR_TID.X ;  /* 0x00000000001c7919 */ /* 0x000e220000002100 */
[----:B----4-:R-:W-:-:S05]  /*22cb0*/  @P1 IMAD.WIDE R4, R216, 0x4, R4 ;  /* 0x00000004d8041825 */ /* 0x010fca00078e0204 */
[----:B------:R3:W5:Y:S01]  /*22cc0*/  @P1 LDG.E R20, desc[UR36][R4.64] ;  /* 0x0000002404141981 */ /* 0x000762000c1e1900 */
[----:B-1----:R-:W-:Y:S02]  /*22cd0*/  ISETP.GT.AND P2, PT, R215, 0x1, PT ;  /* 0x00000001d700780c */ /* 0x002fe40003f44270 */
[----:B------:R-:W-:Y:S01]  /*22ce0*/  SHF.R.S32.HI R24, RZ, 0x1f, R216 ;  /* 0x0000001fff187819 */ /* 0x000fe200000114d8 */
[----:B0-----:R-:W-:-:S05]  /*22cf0*/  VIADD R0, R28, 0xffffff80 ;  /* 0xffffff801c007836 */ /* 0x001fca0000000000 */
[----:B------:R-:W-:Y:S01]  /*22d00*/  ISETP.GT.AND P3, PT, R0, 0x7f, PT ;  /* 0x0000007f0000780c */ /* 0x000fe20003f64270 */
[----:B---3--:R-:W-:-:S12]  /*22d10*/  @P1 BRA `(.L_x_2012) ;  /* 0x0000000000101947 */ /* 0x008fd80003800000 */
[----:B------:R-:W-:Y:S05]  /*22d20*/  @!P0 BRA `(.L_x_2012) ;  /* 0x00000000000c8947 */ /* 0x000fea0003800000 */
[----:B------:R-:W3:Y:S04]  /*22d30*/  LDG.E R5, desc[UR36][R2.64] ;  /* 0x0000002402057981 */ /* 0x000ee8000c1e1900 */
[----:B-----5:R-:W3:Y:S02]  /*22d40*/  LDG.E R20, desc[UR36][R2.64+0x4] ;  /* 0x0000042402147981 */ /* 0x020ee4000c1e1900 */
[----:B---3--:R-:W-:-:S07]  /*22d50*/  IADD3 R20, -R5, R20, RZ ;  /* 0x0000001405147210 */ /* 0x008fce0007ffe1ff */
.L_x_2012:
[----:B------:R-:W-:Y:S01]  /*22d60*/  BSSY B1, `(.L_x_2013) ;  /* 0x0000035000017945 */ /* 0x000fe20003800000 */
[----:B------:R-:W-:Y:S02]  /*22d70*/  SEL R25, R216, RZ, !P0 ;  /* 0x000000ffd8197207 */ /* 0x000fe40004000000 */
[----:B------:R-:W-:Y:S02]  /*22d80*/  SEL R24, R24, RZ, !P0 ;  /* 0x000000ff18187207 */ /* 0x000fe40004000000 */
[----:B-----5:R-:W-:Y:S01]  /*22d90*/  SHF.R.S32.HI R14, RZ, 0x1f, R15 ;  /* 0x0000001fff0e7819 */ /* 0x020fe2000001140f */
[----:B------:R-:W-:Y:S06]  /*22da0*/  @P3 BRA `(.L_x_2014) ;  /* 0x0000000000c03947 */ /* 0x000fec0003800000 */
[----:B------:R-:W0:Y:S01]  /*22db0*/  LDC R29, c[0x0][0xbe8] ;  /* 0x0002fa00ff1d7b82 */ /* 0x000e220000000800 */
[----:B------:R-:W-:Y:S01]  /*22dc0*/  IADD3 R27, R201, -0x80, R28 ;  /* 0xffffff80c91b7810 */ /* 0x000fe20007ffe01c */
[----:B0-----:R-:W-:-:S05]  /*22dd0*/  IMAD R0, R20, R29, RZ ;  /* 0x0000001d14007224 */ /* 0x001fca00078e02ff */
[----:B------:R-:W-:-:S13]  /*22de0*/  ISETP.GE.AND P0, PT, R27, R0, PT ;  /* 0x000000001b00720c */ /* 0x000fda0003f06270 */
[----:B------:R-:W-:Y:S05]  /*22df0*/  @P0 BRA `(.L_x_2014) ;  /* 0x0000000000ac0947 */ /* 0x000fea0003800000 */
[----:B------:R-:W-:Y:S01]  /*22e00*/  IMAD.MOV.U32 R0, RZ, RZ, 0x9b8 ;  /* 0x000009b8ff007424 */ /* 0x000fe200078e00ff */
[----:B------:R-:W-:Y:S01]  /*22e10*/  ISETP.GT.AND P3, PT, R215, 0x1, PT ;  /* 0x00000001d700780c */ /* 0x000fe20003f64270 */
[----:B------:R-:W0:Y:S01]  /*22e20*/  LDC.64 R8, c[0x0][0xba8] ;  /* 0x0002ea00ff087b82 */ /* 0x000e220000000a00 */
[----:B------:R-:W-:Y:S01]  /*22e30*/  ISETP.NE.AND P0, PT, R29, 0x1, PT ;  /* 0x000000011d00780c */ /* 0x000fe20003f05270 */
[----:B------:R-:W-:Y:S01]  /*22e40*/  IMAD.MOV.U32 R21, RZ, RZ, R27 ;  /* 0x000000ffff157224 */ /* 0x000fe200078e001b */
[----:B------:R-:W-:-:S05]  /*22e50*/  SEL R26, R0, 0x978, P3 ;  /* 0x00000978001a7807 */ /* 0x000fca0001800000 */
[----:B------:R-:W1:Y:S08]  /*22e60*/  LDC.64 R2, c[0x0][R26+0x220] ;  /* 0x000088001a027b82 */ /* 0x000e700000000a00 */
[----:B------:R-:W3:Y:S08]  /*22e70*/  LDC.64 R10, c[0x0][R26+0x218] ;  /* 0x000086001a0a7b82 */ /* 0x000ef00000000a00 */
[----:B------:R-:W4:Y:S08]  /*22e80*/  LDC.64 R4, c[0x0][R26+0x228] ;  /* 0x00008a001a047b82 */ /* 0x000f300000000a00 */
[----:B------:R-:W5:Y:S08]  /*22e90*/  LDC.64 R6, c[0x0][R26+0x210] ;  /* 0x000084001a067b82 */ /* 0x000f700000000a00 */
[----:B------:R-:W2:Y:S08]  /*22ea0*/  @P0 LDC R0, c[0x0][0xbec] ;  /* 0x0002fb00ff000b82 */ /* 0x000eb00000000800 */
[----:B------:R-:W4:Y:S01]  /*22eb0*/  @P0 LDC R33, c[0x0][0xbf0] ;  /* 0x0002fc00ff210b82 */ /* 0x000f220000000800 */
[----:B-1----:R-:W-:-:S07]  /*22ec0*/  IMAD R3, R3, R25, RZ ;  /* 0x0000001903037224 */ /* 0x002fce00078e02ff */
[----:B0-----:R-:W0:Y:S01]  /*22ed0*/  @!P3 LDC R8, c[0x0][0xb50] ;  /* 0x0002d400ff08bb82 */ /* 0x001e220000000800 */
[----:B------:R-:W-:-:S04]  /*22ee0*/  IMAD.WIDE.U32 R12, R2, R25, RZ ;  /* 0x00000019020c7225 */ /* 0x000fc800078e00ff */
[----:B------:R-:W-:Y:S02]  /*22ef0*/  IMAD R3, R2, R24, R3 ;  /* 0x0000001802037224 */ /* 0x000fe400078e0203 */
[----:B--2---:R-:W-:Y:S01]  /*22f00*/  @P0 IMAD.HI.U32 R0, R27, R0, RZ ;  /* 0x000000001b000227 */ /* 0x004fe200078e00ff */
[----:B------:R-:W1:Y:S03]  /*22f10*/  @!P3 LDC R9, c[0x0][0xb54] ;  /* 0x0002d500ff09bb82 */ /* 0x000e660000000800 */
[-C--:B---3--:R-:W-:Y:S02]  /*22f20*/  IMAD R31, R11, R188.reuse, RZ ;  /* 0x000000bc0b1f7224 */ /* 0x088fe400078e02ff */
[----:B------:R-:W-:Y:S01]  /*22f30*/  IMAD.WIDE.U32 R10, R10, R188, RZ ;  /* 0x000000bc0a0a7225 */ /* 0x000fe200078e00ff */
[----:B----4-:R-:W-:Y:S02]  /*22f40*/  @P0 SHF.R.U32.HI R21, RZ, R33, R0 ;  /* 0x00000021ff150219 */ /* 0x010fe40000011600 */
[----:B------:R-:W-:Y:S01]  /*22f50*/  SEL R33, R220, RZ, P3 ;  /* 0x000000ffdc217207 */ /* 0x000fe20001800000 */
[----:B------:R-:W-:Y:S01]  /*22f60*/  IMAD.IADD R11, R31, 0x1, R11 ;  /* 0x000000011f0b7824 */ /* 0x000fe200078e020b */
[----:B------:R-:W-:Y:S01]  /*22f70*/  IADD3 R10, P0, P1, R12, R10, R15 ;  /* 0x0000000a0c0a7210 */ /* 0x000fe2000791e00f */
[----:B------:R-:W-:-:S02]  /*22f80*/  IMAD.MOV R0, RZ, RZ, -R21 ;  /* 0x000000ffff007224 */ /* 0x000fc400078e0a15 */
[----:B------:R-:W-:Y:S02]  /*22f90*/  IMAD.IADD R12, R13, 0x1, R3 ;  /* 0x000000010d0c7824 */ /* 0x000fe400078e0203 */
[----:B------:R-:W-:-:S04]  /*22fa0*/  IMAD.WIDE.U32 R2, R4, R33, RZ ;  /* 0x0000002104027225 */ /* 0x000fc800078e00ff */
[----:B------:R-:W-:Y:S02]  /*22fb0*/  IMAD R13, R5, R33, RZ ;  /* 0x00000021050d7224 */ /* 0x000fe400078e02ff */
[----:B------:R-:W-:Y:S01]  /*22fc0*/  IMAD R5, R29, R0, R27 ;  /* 0x000000001d057224 */ /* 0x000fe200078e021b */
[----:B------:R-:W-:Y:S01]  /*22fd0*/  IADD3.X R0, R12, R11, R14, P0, P1 ;  /* 0x0000000b0c007210 */ /* 0x000fe200007e240e */
[----:B------:R-:W-:Y:S01]  /*22fe0*/  IMAD.IADD R3, R13, 0x1, R3 ;  /* 0x000000010d037824 */ /* 0x000fe200078e0203 */
[----:B------:R-:W-:Y:S02]  /*22ff0*/  IADD3 R2, P0, P1, R21, R10, R2 ;  /* 0x0000000a15027210 */ /* 0x000fe4000791e002 */
[----:B------:R-:W-:Y:S02]  /*23000*/  SHF.R.S32.HI R21, RZ, 0x1f, R21 ;  /* 0x0000001fff157819 */ /* 0x000fe40000011415 */
[----:B------:R-:W-:Y:S02]  /*23010*/  SHF.R.S32.HI R11, RZ, 0x1f, R5 ;  /* 0x0000001fff0b7819 */ /* 0x000fe40000011405 */
        /* <DEDUP_REMOVED lines=9> */
.L_x_2014:
[----:B------:R-:W-:Y:S05]  /*230b0*/  BSYNC B1 ;  /* 0x0000000000017941 */ /* 0x000fea0003800000 */
.L_x_2013:
[----:B------:R-:W-:Y:S05]  /*230c0*/  @P2 BRA `(.L_x_2007) ;  /* 0x00000008004c2947 */ /* 0x000fea0003800000 */
[----:B0-----:R-:W0:Y:S01]  /*230d0*/  LDC R9, c[0x0][0xbe8] ;  /* 0x0002fa00ff097b82 */ /* 0x001e220000000800 */
[----:B------:R-:W-:Y:S01]  /*230e0*/  VIADD R4, R28, 0xffffff80 ;  /* 0xffffff801c047836 */ /* 0x000fe20000000000 */
[----:B------:R-:W-:Y:S02]  /*230f0*/  ULDC.64 UR4, c[0x0][0xaa0] ;  /* 0x0002a80000047ab9 */ /* 0x000fe40000000a00 */
[----:B------:R-:W-:Y:S02]  /*23100*/  IMAD R0, R14, UR4, RZ ;  /* 0x000000040e007c24 */ /* 0x000fe4000f8e02ff */
[----:B------:R-:W-:Y:S01]  /*23110*/  SHF.R.S32.HI R11, RZ, 0x1f, R4 ;  /* 0x0000001fff0b7819 */ /* 0x000fe20000011404 */
[----:B------:R-:W-:-:S04]  /*23120*/  IMAD.WIDE.U32 R2, R15, UR4, RZ ;  /* 0x000000040f027c25 */ /* 0x000fc8000f8e00ff */
[----:B------:R-:W-:Y:S01]  /*23130*/  IMAD R5, R15, UR5, R0 ;  /* 0x000000050f057c24 */ /* 0x000fe2000f8e0200 */
[----:B------:R-:W-:Y:S01]  /*23140*/  LEA.HI R0, R11, R4, RZ, 0x3 ;  /* 0x000000040b007211 */ /* 0x000fe200078f18ff */
[----:B------:R-:W-:Y:S02]  /*23150*/  ULDC.64 UR4, c[0x0][0xae8] ;  /* 0x0002ba0000047ab9 */ /* 0x000fe40000000a00 */
[----:B------:R-:W-:Y:S01]  /*23160*/  IMAD.IADD R3, R3, 0x1, R5 ;  /* 0x0000000103037824 */ /* 0x000fe200078e0205 */
[----:B------:R-:W-:Y:S01]  /*23170*/  LOP3.LUT R13, R0, 0xfffffff8, RZ, 0xc0, !PT ;  /* 0xfffffff8000d7812 */ /* 0x000fe200078ec0ff */
[----:B------:R-:W-:-:S03]  /*23180*/  IMAD.WIDE.U32 R2, R188, UR4, R2 ;  /* 0x00000004bc027c25 */ /* 0x000fc6000f8e0002 */
[----:B------:R-:W-:Y:S01]  /*23190*/  IADD3 R0, R4, -R13, RZ ;  /* 0x8000000d04007210 */ /* 0x000fe20007ffe0ff */
[----:B------:R-:W-:Y:S01]  /*231a0*/  IMAD R3, R188, UR5, R3 ;  /* 0x00000005bc037c24 */ /* 0x000fe2000f8e0203 */
[----:B0-----:R-:W-:-:S03]  /*231b0*/  ISETP.NE.AND P0, PT, R9, 0x1, PT ;  /* 0x000000010900780c */ /* 0x001fc60003f05270 */
[----:B------:R-:W-:Y:S01]  /*231c0*/  IMAD R0, R0, 0x20, R187 ;  /* 0x0000002000007824 */ /* 0x000fe200078e02bb */
[----:B------:R-:W-:Y:S02]  /*231d0*/  ULDC.64 UR4, c[0x0][0xaf0] ;  /* 0x0002bc0000047ab9 */ /* 0x000fe40000000a00 */
[----:B------:R-:W-:Y:S02]  /*231e0*/  IMAD R4, R24, UR4, RZ ;  /* 0x0000000418047c24 */ /* 0x000fe4000f8e02ff */
[----:B------:R-:W-:Y:S02]  /*231f0*/  IMAD.IADD R6, R201, 0x1, R0 ;  /* 0x00000001c9067824 */ /* 0x000fe400078e0200 */
[----:B------:R-:W-:-:S04]  /*23200*/  IMAD.WIDE.U32 R2, R25, UR4, R2 ;  /* 0x0000000419027c25 */ /* 0x000fc8000f8e0002 */
[----:B------:R-:W-:Y:S01]  /*23210*/  IMAD.MOV.U32 R5, RZ, RZ, R6 ;  /* 0x000000ffff057224 */ /* 0x000fe200078e0006 */
[----:B------:R-:W0:Y:S01]  /*23220*/  @P0 LDC R7, c[0x0][0xbec] ;  /* 0x0002fb00ff070b82 */ /* 0x000e220000000800 */
[----:B------:R-:W-:-:S07]  /*23230*/  IMAD.IADD R201, R187, 0x1, R201 ;  /* 0x00000001bbc97824 */ /* 0x000fce00078e02c9 */
[----:B------:R-:W1:Y:S01]  /*23240*/  @P0 LDC R11, c[0x0][0xbf0] ;  /* 0x0002fc00ff0b0b82 */ /* 0x000e620000000800 */
[----:B0-----:R-:W-:-:S04]  /*23250*/  @P0 IMAD.HI.U32 R0, R6, R7, RZ ;  /* 0x0000000706000227 */ /* 0x001fc800078e00ff */
[----:B------:R-:W-:Y:S01]  /*23260*/  IMAD R7, R25, UR5, R4 ;  /* 0x0000000519077c24 */ /* 0x000fe2000f8e0204 */
[----:B------:R-:W-:Y:S01]  /*23270*/  ULDC.64 UR4, c[0x0][0xae0] ;  /* 0x0002b80000047ab9 */ /* 0x000fe20000000a00 */
[----:B-1----:R-:W-:Y:S02]  /*23280*/  @P0 SHF.R.U32.HI R5, RZ, R11, R0 ;  /* 0x0000000bff050219 */ /* 0x002fe40000011600 */
[----:B------:R-:W-:Y:S02]  /*23290*/  IMAD.IADD R3, R3, 0x1, R7 ;  /* 0x0000000103037824 */ /* 0x000fe400078e0207 */
[--C-:B------:R-:W-:Y:S01]  /*232a0*/  SHF.R.S32.HI R0, RZ, 0x1f, R5.reuse ;  /* 0x0000001fff007819 */ /* 0x100fe20000011405 */
[----:B------:R-:W-:Y:S02]  /*232b0*/  IMAD.MOV R7, RZ, RZ, -R5 ;  /* 0x000000ffff077224 */ /* 0x000fe400078e0a05 */
[----:B------:R-:W-:-:S04]  /*232c0*/  IMAD.WIDE.U32 R2, R5, UR4, R2 ;  /* 0x0000000405027c25 */ /* 0x000fc8000f8e0002 */
        /* <DEDUP_REMOVED lines=16> */
[----:B------:R0:W3:Y:S02]  /*233d0*/  SHFL.IDX PT, R14, R0, RZ, 0x181f ;  /* 0x00181fff000e7589 */ /* 0x0000e400000e0000 */
.L_x_2414:
[----:B------:R-:W-:Y:S01]  /*233e0*/  IMAD R21, R20, R9, RZ ;  /* 0x0000000914157224 */ /* 0x000fe200078e02ff */
        /* <DEDUP_REMOVED lines=8> */
[-C--:B---3--:R-:W-:Y:S02]  /*23470*/  @!P3 LEA R4, P5, R18, R14.reuse, 0x1 ;  /* 0x0000000e1204b211 */ /* 0x088fe400078a08ff */
[-C--:B------:R-:W-:Y:S02]  /*23480*/  @!P2 LEA R6, P4, R190, R14.reuse, 0x1 ;  /* 0x0000000ebe06a211 */ /* 0x080fe400078808ff */
[-C--:B-1----:R-:W-:Y:S02]  /*23490*/  @!P3 LEA.HI.X R5, R18, R3.reuse, R19, 0x1, P5 ;  /* 0x000000031205b211 */ /* 0x082fe400028f0c13 */
[-C--:B------:R-:W-:Y:S02]  /*234a0*/  @!P1 LEA R8, P5, R210, R14.reuse, 0x1 ;  /* 0x0000000ed2089211 */ /* 0x080fe400078a08ff */
        /* <DEDUP_REMOVED lines=8> */
.L_x_2017:
[----:B------:R-:W-:Y:S05]  /*23530*/  BSYNC B1 ;  /* 0x0000000000017941 */ /* 0x000fea0003800000 */
.L_x_2016:
[----:B------:R-:W-:-:S03]  /*23540*/  UMOV UR4, 0xffffffff ;  /* 0xffffffff00047882 */ /* 0x000fc60000000000 */
[----:B------:R-:W-:Y:S05]  /*23550*/  BRA.DIV UR4, `(.L_x_2018) ;  /* 0x000000ea04347947 */ /* 0x000fea000b800000 */
[----:B-1----:R1:W0:Y:S04]  /*23560*/  SHFL.IDX PT, R3, R2, 0x1, 0x181f ;  /* 0x00381f0002037f89 */ /* 0x00222800000e0000 */
[----:B---34-:R1:W3:Y:S02]  /*23570*/  SHFL.IDX PT, R14, R0, 0x1, 0x181f ;  /* 0x00381f00000e7f89 */ /* 0x0182e400000e0000 */
.L_x_2418:
        /* <DEDUP_REMOVED lines=11> */
[-C--:B0-----:R-:W-:Y:S02]  /*23630*/  @!P3 LEA.HI.X R5, R18, R3.reuse, R19, 0x1, P5 ;  /* 0x000000031205b211 */ /* 0x081fe400028f0c13 */
        /* <DEDUP_REMOVED lines=9> */
.L_x_2020:
[----:B------:R-:W-:Y:S05]  /*236d0*/  BSYNC B1 ;  /* 0x0000000000017941 */ /* 0x000fea0003800000 */
.L_x_2019:
[----:B------:R-:W-:-:S03]  /*236e0*/  UMOV UR4, 0xffffffff ;  /* 0xffffffff00047882 */ /* 0x000fc60000000000 */
[----:B------:R-:W-:Y:S05]  /*236f0*/  BRA.DIV UR4, `(.L_x_2021) ;  /* 0x000000ea04147947 */ /* 0x000fea000b800000 */
[----:B0-----:R0:W0:Y:S04]  /*23700*/  SHFL.IDX PT, R3, R2, 0x2, 0x181f ;  /* 0x00581f0002037f89 */ /* 0x00102800000e0000 */
[----:B---34-:R3:W4:Y:S02]  /*23710*/  SHFL.IDX PT, R14, R0, 0x2, 0x181f ;  /* 0x00581f00000e7f89 */ /* 0x01872400000e0000 */
.L_x_2422:
        /* <DEDUP_REMOVED lines=21> */
.L_x_2023:
[----:B------:R-:W-:Y:S05]  /*23870*/  BSYNC B1 ;  /* 0x0000000000017941 */ /* 0x000fea0003800000 */
.L_x_2022:
[----:B------:R-:W-:-:S03]  /*23880*/  UMOV UR4, 0xffffffff ;  /* 0xffffffff00047882 */ /* 0x000fc60000000000 */
[----:B------:R-:W-:Y:S05]  /*23890*/  BRA.DIV UR4, `(.L_x_2024) ;  /* 0x000000e604f47947 */ /* 0x000fea000b800000 */
[----:B0-----:R0:W0:Y:S04]  /*238a0*/  SHFL.IDX PT, R3, R2, 0x3, 0x181f ;  /* 0x00781f0002037f89 */ /* 0x00102800000e0000 */
[----:B----4-:R4:W0:Y:S02]  /*238b0*/  SHFL.IDX PT, R14, R0, 0x3, 0x181f ;  /* 0x00781f00000e7f89 */ /* 0x01082400000e0000 */
.L_x_2426:
[----:B-1-34-:R-:W-:-:S04]  /*238c0*/  IADD3 R0, R201, 0x60, RZ ;  /* 0x00000060c9007810 */ /* 0x01afc80007ffe0ff */
        /* <DEDUP_REMOVED lines=9> */
[-C--:B------:R-:W-:Y:S02]  /*23960*/  @!P3 LEA.HI.X R5, R18, R3.reuse, R19, 0x1, P5 ;  /* 0x000000031205b211 */ /* 0x080fe400028f0c13 */
        /* <DEDUP_REMOVED lines=9> */
.L_x_2007:
[----:B------:R-:W-:Y:S05]  /*23a00*/  BSYNC B0 ;  /* 0x0000000000007941 */ /* 0x000fea0003800000 */
.L_x_1992:
[----:B------:R-:W-:Y:S02]  /*23a10*/  ULDC UR4, c[0x0][0xc3c] ;  /* 0x00030f0000047ab9 */ /* 0x000fe40000000800 */
[----:B--2---:R-:W-:-:S13]  /*23a20*/  ISETP.GE.AND P0, PT, R207, UR4, PT ;  /* 0x00000004cf007c0c */ /* 0x004fda000bf06270 */
[----:B------:R-:W-:Y:S05]  /*23a30*/  @!P0 BRA `(.L_x_2025) ;  /* 0xfffffddc00008947 */ /* 0x000fea000383ffff */
[----:B------:R-:W-:Y:S05]  /*23a40*/  BRA `(.L_x_1772) ;  /* 0x00000084002c7947 */ /* 0x000fea0003800000 */
.L_x_1770:
        /* <DEDUP_REMOVED lines=10> */
[----:B------:R0:W1:Y:S01]  /*23af0*/  @P0 LDS.128 R16, [R2+0x284d0] ;  /* 0x0284d00002100984 */ /* 0x0000620000000c00 */
[----:B------:R-:W-:Y:S06]  /*23b00*/  @P0 BAR.ARV 0x4, 0x180 ;  /* 0x0106000000000b1d */ /* 0x000fec0000002000 */
[----:B------:R-:W-:Y:S05]  /*23b10*/  @P0 BRA `(.L_x_2026) ;  /* 0x0000000c00900947 */ /* 0x000fea0003800000 */
[----:B------:R-:W2:Y:S01]  /*23b20*/  S2R R4, SR_TID.X ;  /* 0x0000000000047919 */ /* 0x000ea20000002100 */
[----:B------:R-:W-:Y:S01]  /*23b30*/  ULDC UR4, c[0x0][0xc3c] ;  /* 0x00030f0000047ab9 */ /* 0x000fe20000000800 */
[----:B------:R-:W-:Y:S01]  /*23b40*/  CS2R R6, SRZ ;  /* 0x0000000000067805 */ /* 0x000fe2000001ff00 */
        /* <DEDUP_REMOVED lines=38> */
[----:B------:R-:W-:Y:S01]  /*23db0*/  IMAD.MOV.U32 R8, RZ, RZ, R3 ;  /* 0x000000ffff087224 */ /* 0x000fe200078e0003 */
[----:B------:R-:W-:Y:S01]  /*23dc0*/  UMOV UR4, URZ ;  /* 0x0000003f00047c82 */ /* 0x000fe20008000000 */
[----:B------:R-:W-:-:S05]  /*23dd0*/  ULDC UR5, c[0x0][0xc38] ;  /* 0x00030e0000057ab9 */ /* 0x000fca0000000800 */
.L_x_2029:
[----:B------:R-:W0:Y:S01]  /*23de0*/  LDC R2, c[0x0][0xc3c] ;  /* 0x00030f00ff027b82 */ /* 0x000e220000000800 */
[----:B------:R-:W-:Y:S01]  /*23df0*/  UIADD3 UR4, UR4, 0x1f, URZ ;  /* 0x0000001f04047890 */ /* 0x000fe2000fffe03f */
[----:B------:R-:W-:Y:S02]  /*23e00*/  ULDC UR7, c[0x0][0xc3c] ;  /* 0x00030f0000077ab9 */ /* 0x000fe40000000800 */
[----:B-1----:R-:W-:-:S03]  /*23e10*/  IMAD.U32 R19, RZ, RZ, UR7 ;  /* 0x00000007ff137e24 */ /* 0x002fc6000f8e00ff */
[----:B0-----:R-:W-:-:S13]  /*23e20*/  ISETP.LE.AND P6, PT, R2, UR4, PT ;  /* 0x0000000402007c0c */ /* 0x001fda000bfc3270 */
[----:B------:R-:W-:Y:S05]  /*23e30*/  @P6 BRA `(.L_x_2028) ;  /* 0x0000000800a46947 */ /* 0x000fea0003800000 */
[----:B------:R-:W-:-:S05]  /*23e40*/  VIADD R7, R0, UR4 ;  /* 0x0000000400077c36 */ /* 0x000fca0008000000 */
[----:B------:R-:W-:-:S13]  /*23e50*/  ISETP.GE.OR P6, PT, R7, R2, !P0 ;  /* 0x000000020700720c */ /* 0x000fda00047c6670 */
[----:B------:R-:W0:Y:S08]  /*23e60*/  @!P6 LDC.64 R4, c[0x0][0xc80] ;  /* 0x00032000ff04eb82 */ /* 0x000e300000000a00 */
[----:B------:R-:W1:Y:S01]  /*23e70*/  @!P6 LDC.64 R2, c[0x0][0xc78] ;  /* 0x00031e00ff02eb82 */ /* 0x000e620000000a00 */
[----:B0-----:R-:W-:-:S04]  /*23e80*/  @!P6 IMAD.WIDE R4, R7, 0x4, R4 ;  /* 0x000000040704e825 */ /* 0x001fc800078e0204 */
[----:B-1----:R-:W-:Y:S01]  /*23e90*/  @!P6 IMAD.WIDE R2, R7, 0x4, R2 ;  /* 0x000000040702e825 */ /* 0x002fe200078e0202 */
[----:B------:R-:W-:-:S06]  /*23ea0*/  CS2R R6, SRZ ;  /* 0x0000000000067805 */ /* 0x000fcc000001ff00 */
[----:B------:R-:W2:Y:S04]  /*23eb0*/  @!P6 LDG.E R6, desc[UR36][R4.64] ;  /* 0x000000240406e981 */ /* 0x000ea8000c1e1900 */
[----:B------:R-:W2:Y:S02]  /*23ec0*/  @!P6 LDG.E R7, desc[UR36][R2.64] ;  /* 0x000000240207e981 */ /* 0x000ea4000c1e1900 */
[----:B--2---:R-:W-:-:S05]  /*23ed0*/  IMAD R12, R6, R7, RZ ;  /* 0x00000007060c7224 */ /* 0x004fca00078e02ff */
        /* <DEDUP_REMOVED lines=20> */
.L_x_2027:
        /* <DEDUP_REMOVED lines=9> */
[----:B0-----:R-:W-:-:S07]  /*240b0*/  ISETP.NE.AND P1, PT, R7, 0x1, PT ;  /* 0x000000010700780c */ /* 0x001fce0003f25270 */
[----:B-1----:R-:W-:Y:S06]  /*240c0*/  @!P0 BRA `(.L_x_2030) ;  /* 0x0000000000088947 */ /* 0x002fec0003800000 */
[----:B------:R-:W-:-:S06]  /*240d0*/  VIADD R16, R19, 0xffffffff ;  /* 0xffffffff13107836 */ /* 0x000fcc0000000000 */
[----:B------:R0:W1:Y:S02]  /*240e0*/  SHFL.IDX PT, R16, R5, R16, 0x1f ;  /* 0x00001f1005107589 */ /* 0x00006400000e0000 */
.L_x_2030:
[----:B-1----:R-:W-:Y:S02]  /*240f0*/  IMAD R16, R16, UR5, R3 ;  /* 0x0000000510107c24 */ /* 0x002fe4000f8e0203 */
[----:B------:R-:W-:-:S03]  /*24100*/  VIADD R19, R19, UR4 ;  /* 0x0000000413137c36 */ /* 0x000fc60008000000 */
[----:B0-----:R-:W-:Y:S01]  /*24110*/  IADD3 R5, -R16, UR6, RZ ;  /* 0x0000000610057c10 */ /* 0x001fe2000fffe1ff */
[----:B------:R-:W-:Y:S06]  /*24120*/  @!P1 BRA `(.L_x_2031) ;  /* 0x0000000000e89947 */ /* 0x000fec0003800000 */
[-C--:B--2---:R-:W-:Y:S02]  /*24130*/  IABS R12, R6.reuse ;  /* 0x00000006000c7213 */ /* 0x084fe40000000000 */
[----:B------:R-:W-:Y:S02]  /*24140*/  IABS R4, R7 ;  /* 0x0000000700047213 */ /* 0x000fe40000000000 */
[----:B------:R-:W0:Y:S01]  /*24150*/  I2F.RP R8, R12 ;  /* 0x0000000c00087306 */ /* 0x000e220000209400 */
[----:B------:R-:W-:-:S05]  /*24160*/  IABS R10, R6 ;  /* 0x00000006000a7213 */ /* 0x000fca0000000000 */
[----:B------:R-:W-:Y:S02]  /*24170*/  IMAD.MOV R11, RZ, RZ, -R10 ;  /* 0x000000ffff0b7224 */ /* 0x000fe400078e0a0a */
[----:B0-----:R-:W0:Y:S02]  /*24180*/  MUFU.RCP R8, R8 ;  /* 0x0000000800087308 */ /* 0x001e240000001000 */
[----:B0-----:R-:W-:Y:S01]  /*24190*/  VIADD R2, R8, 0xffffffe ;  /* 0x0ffffffe08027836 */ /* 0x001fe20000000000 */
[----:B------:R-:W-:-:S05]  /*241a0*/  IABS R8, R5 ;  /* 0x0000000500087213 */ /* 0x000fca0000000000 */
[----:B------:R0:W1:Y:S02]  /*241b0*/  F2I.FTZ.U32.TRUNC.NTZ R3, R2 ;  /* 0x0000000200037305 */ /* 0x000064000021f000 */
[----:B0-----:R-:W-:Y:S01]  /*241c0*/  MOV R2, RZ ;  /* 0x000000ff00027202 */ /* 0x001fe20000000f00 */
[----:B-1----:R-:W-:-:S04]  /*241d0*/  IMAD.MOV R9, RZ, RZ, -R3 ;  /* 0x000000ffff097224 */ /* 0x002fc800078e0a03 */
[----:B------:R-:W-:-:S04]  /*241e0*/  IMAD R9, R9, R12, RZ ;  /* 0x0000000c09097224 */ /* 0x000fc800078e02ff */
[----:B------:R-:W-:Y:S02]  /*241f0*/  IMAD.HI.U32 R3, R3, R9, R2 ;  /* 0x0000000903037227 */ /* 0x000fe400078e0002 */
[----:B------:R-:W0:Y:S04]  /*24200*/  I2F.RP R9, R4 ;  /* 0x0000000400097306 */ /* 0x000e280000209400 */
[----:B------:R-:W-:-:S04]  /*24210*/  IMAD.HI.U32 R2, R3, R8, RZ ;  /* 0x0000000803027227 */ /* 0x000fc800078e00ff */
[----:B------:R-:W-:Y:S01]  /*24220*/  IMAD R3, R2, R11, R8 ;  /* 0x0000000b02037224 */ /* 0x000fe200078e0208 */
[----:B------:R-:W-:-:S04]  /*24230*/  LOP3.LUT R8, R5, R6, RZ, 0x3c, !PT ;  /* 0x0000000605087212 */ /* 0x000fc800078e3cff */
[----:B------:R-:W-:Y:S01]  /*24240*/  ISETP.GT.U32.AND P1, PT, R12, R3, PT ;  /* 0x000000030c00720c */ /* 0x000fe20003f24070 */
[----:B0-----:R-:W0:Y:S01]  /*24250*/  MUFU.RCP R9, R9 ;  /* 0x0000000900097308 */ /* 0x001e220000001000 */
[----:B------:R-:W-:-:S11]  /*24260*/  ISETP.GE.AND P2, PT, R8, RZ, PT ;  /* 0x000000ff0800720c */ /* 0x000fd60003f46270 */
[----:B------:R-:W-:Y:S02]  /*24270*/  @!P1 IMAD.IADD R3, R3, 0x1, -R12 ;  /* 0x0000000103039824 */ /* 0x000fe400078e0a0c */
[----:B------:R-:W-:Y:S01]  /*24280*/  @!P1 VIADD R2, R2, 0x1 ;  /* 0x0000000102029836 */ /* 0x000fe20000000000 */
[----:B------:R-:W-:Y:S02]  /*24290*/  ISETP.NE.AND P1, PT, R6, RZ, PT ;  /* 0x000000ff0600720c */ /* 0x000fe40003f25270 */
[----:B------:R-:W-:Y:S01]  /*242a0*/  ISETP.GE.U32.AND P0, PT, R3, R12, PT ;  /* 0x0000000c0300720c */ /* 0x000fe20003f06070 */
[----:B0-----:R-:W-:-:S04]  /*242b0*/  VIADD R10, R9, 0xffffffe ;  /* 0x0ffffffe090a7836 */ /* 0x001fc80000000000 */
[----:B------:R-:W0:Y:S08]  /*242c0*/  F2I.FTZ.U32.TRUNC.NTZ R3, R10 ;  /* 0x0000000a00037305 */ /* 0x000e30000021f000 */
        /* <DEDUP_REMOVED lines=10> */
[----:B------:R-:W-:Y:S01]  /*24370*/  IMAD.HI.U32 R2, R3, R9, R2 ;  /* 0x0000000903027227 */ /* 0x000fe200078e0002 */
[----:B------:R-:W-:-:S03]  /*24380*/  MOV R3, R8 ;  /* 0x0000000800037202 */ /* 0x000fc60000000f00 */
        /* <DEDUP_REMOVED lines=20> */
.L_x_2031:
[----:B------:R-:W0:Y:S02]  /*244d0*/  LDC.64 R2, c[0x0][0xc90] ;  /* 0x00032400ff027b82 */ /* 0x000e240000000a00 */
[----:B0-----:R-:W-:-:S05]  /*244e0*/  IMAD.WIDE R2, R19, 0x4, R2 ;  /* 0x0000000413027825 */ /* 0x001fca00078e0202 */
        /* <DEDUP_REMOVED lines=10> */
[----:B0-----:R-:W-:-:S05]  /*24590*/  IADD3 R9, RZ, -R3, RZ ;  /* 0x80000003ff097210 */ /* 0x001fca0007ffe0ff */
        /* <DEDUP_REMOVED lines=20> */
[----:B------:R-:W-:-:S04]  /*246e0*/  VIADDMNMX R7, R7, UR5, R11, PT ;  /* 0x0000000507077c46 */ /* 0x000fc8000b80010b */
[-C--:B------:R-:W-:Y:S01]  /*246f0*/  IABS R10, R7.reuse ;  /* 0x00000007000a7213 */ /* 0x080fe20000000000 */
[----:B------:R-:W-:Y:S01]  /*24700*/  IMAD.MOV R18, RZ, RZ, -R7 ;  /* 0x000000ffff127224 */ /* 0x000fe200078e0a07 */
[----:B------:R-:W-:Y:S02]  /*24710*/  IABS R12, R7 ;  /* 0x00000007000c7213 */ /* 0x000fe40000000000 */
[----:B------:R-:W0:Y:S08]  /*24720*/  I2F.RP R9, R10 ;  /* 0x0000000a00097306 */ /* 0x000e300000209400 */
[----:B0-----:R-:W0:Y:S02]  /*24730*/  MUFU.RCP R9, R9 ;  /* 0x0000000900097308 */ /* 0x001e240000001000 */
[----:B0-----:R-:W-:-:S06]  /*24740*/  VIADD R3, R9, 0xffffffe ;  /* 0x0ffffffe09037836 */ /* 0x001fcc0000000000 */
[----:B------:R-:W0:Y:S02]  /*24750*/  F2I.FTZ.U32.TRUNC.NTZ R3, R3 ;  /* 0x0000000300037305 */ /* 0x000e24000021f000 */
[----:B0-----:R-:W-:-:S05]  /*24760*/  IMAD.MOV R11, RZ, RZ, -R3 ;  /* 0x000000ffff0b7224 */ /* 0x001fca00078e0a03 */
[----:B------:R-:W-:Y:S02]  /*24770*/  MOV R5, R11 ;  /* 0x0000000b00057202 */ /* 0x000fe40000000f00 */
        /* <DEDUP_REMOVED lines=18> */
.L_x_2032:
[----:B------:R-:W-:-:S05]  /*248a0*/  LOP3.LUT R17, RZ, R2, RZ, 0x33, !PT ;  /* 0x00000002ff117212 */ /* 0x000fca00078e33ff */
[----:B------:R-:W-:Y:S01]  /*248b0*/  IMAD.IADD R17, R6, 0x1, R17 ;  /* 0x0000000106117824 */ /* 0x000fe200078e0211 */
[----:B------:R-:W-:Y:S06]  /*248c0*/  BRA `(.L_x_2033) ;  /* 0x00000000000c7947 */ /* 0x000fec0003800000 */
.L_x_2028:
[----:B------:R-:W-:Y:S01]  /*248d0*/  IMAD.MOV.U32 R17, RZ, RZ, RZ ;  /* 0x000000ffff117224 */ /* 0x000fe200078e00ff */
[----:B------:R-:W-:Y:S01]  /*248e0*/  MOV R18, RZ ;  /* 0x000000ff00127202 */ /* 0x000fe20000000f00 */
[----:B------:R-:W-:-:S07]  /*248f0*/  IMAD.U32 R16, RZ, RZ, UR6 ;  /* 0x00000006ff107e24 */ /* 0x000fce000f8e00ff */
.L_x_2033:
[----:B------:R-:W-:-:S13]  /*24900*/  ISETP.NE.AND P0, PT, R0, RZ, PT ;  /* 0x000000ff0000720c */ /* 0x000fda0003f05270 */
[----:B------:R-:W0:Y:S01]  /*24910*/  @!P0 S2R R3, SR_CgaCtaId ;  /* 0x0000000000038919 */ /* 0x000e220000008800 */
[----:B------:R-:W-:-:S04]  /*24920*/  @!P0 MOV R0, 0x400 ;  /* 0x0000040000008802 */ /* 0x000fc80000000f00 */
[----:B0-----:R-:W-:-:S05]  /*24930*/  @!P0 LEA R0, R3, R0, 0x18 ;  /* 0x0000000003008211 */ /* 0x001fca00078ec0ff */
[----:B------:R2:W-:Y:S01]  /*24940*/  @!P0 STS.128 [R0+0x284d0], R16 ;  /* 0x0284d01000008388 */ /* 0x0005e20000000c00 */
[----:B------:R-:W-:Y:S06]  /*24950*/  BAR.ARV 0x5, 0x180 ;  /* 0x0146000000007b1d */ /* 0x000fec0000002000 */
.L_x_2026:
[----:B------:R3:W-:Y:S01]  /*24960*/  STL [R1+0x28], RZ ;  /* 0x000028ff01007387 */ /* 0x0007e20000100800 */
[----:B------:R-:W-:Y:S01]  /*24970*/  ULDC UR4, c[0x0][0xc3c] ;  /* 0x00030f0000047ab9 */ /* 0x000fe20000000800 */
[----:B------:R-:W-:Y:S01]  /*24980*/  IMAD.MOV.U32 R30, RZ, RZ, 0x1 ;  /* 0x00000001ff1e7424 */ /* 0x000fe200078e00ff */
[----:B-1----:R-:W-:Y:S01]  /*24990*/  ISETP.GE.AND P0, PT, R19, UR4, PT ;  /* 0x0000000413007c0c */ /* 0x002fe2000bf06270 */
[----:B------:R-:W-:-:S12]  /*249a0*/  IMAD.MOV.U32 R28, RZ, RZ, RZ ;  /* 0x000000ffff1c7224 */ /* 0x000fd800078e00ff */
[----:B---3--:R-:W-:Y:S05]  /*249b0*/  @P0 BRA `(.L_x_2034) ;  /* 0x00000070004c0947 */ /* 0x008fea0003800000 */
[----:B--2---:R-:W2:Y:S01]  /*249c0*/  LDL R0, [R1+0x88] ;  /* 0x0000880001007983 */ /* 0x004ea20000100800 */
[----:B------:R-:W1:Y:S01]  /*249d0*/  S2UR UR4, SR_CgaCtaId ;  /* 0x00000000000479c3 */ /* 0x000e620000008800 */
[----:B------:R-:W-:Y:S01]  /*249e0*/  MOV R22, 0x400 ;  /* 0x0000040000167802 */ /* 0x000fe20000000f00 */
[----:B------:R-:W-:Y:S01]  /*249f0*/  BSSY B7, `(.L_x_2034) ;  /* 0x000070f000077945 */ /* 0x000fe20003800000 */
[----:B------:R-:W3:Y:S01]  /*24a00*/  S2R R13, SR_TID.X ;  /* 0x00000000000d7919 */ /* 0x000ee20000002100 */
[----:B------:R-:W-:Y:S01]  /*24a10*/  IMAD.MOV.U32 R31, RZ, RZ, 0x1 ;  /* 0x00000001ff1f7424 */ /* 0x000fe200078e00ff */
[----:B------:R-:W-:Y:S01]  /*24a20*/  CS2R R28, SRZ ;  /* 0x00000000001c7805 */ /* 0x000fe2000001ff00 */
[----:B------:R-:W-:Y:S01]  /*24a30*/  IMAD.MOV.U32 R30, RZ, RZ, 0x1 ;  /* 0x00000001ff1e7424 */ /* 0x000fe200078e00ff */
[----:B------:R-:W-:Y:S01]  /*24a40*/  ULDC.64 UR40, c[0x0][0x198] ;  /* 0x0000660000287ab9 */ /* 0x000fe20000000a00 */
[----:B------:R-:W-:Y:S01]  /*24a50*/  ULDC UR39, c[0x0][0xc] ;  /* 0x0000030000277ab9 */ /* 0x000fe20000000800 */
[----:B-1----:R-:W-:-:S05]  /*24a60*/  IMAD.U32 R37, RZ, RZ, UR4 ;  /* 0x00000004ff257e24 */ /* 0x002fca000f8e00ff */
[----:B------:R-:W-:Y:S02]  /*24a70*/  LEA R22, R37, R22, 0x18 ;  /* 0x0000001625167211 */ /* 0x000fe400078ec0ff */
[C---:B---3--:R-:W-:Y:S01]  /*24a80*/  LOP3.LUT R12, R13.reuse, 0x7f, RZ, 0xc0, !PT ;  /* 0x0000007f0d0c7812 */ /* 0x048fe200078ec0ff */
[C---:B------:R-:W-:Y:S01]  /*24a90*/  IMAD.SHL.U32 R5, R13.reuse, 0x40, RZ ;  /* 0x000000400d057824 */ /* 0x040fe200078e00ff */
[----:B------:R-:W-:Y:S01]  /*24aa0*/  SHF.R.U32.HI R4, RZ, 0x1, R13 ;  /* 0x00000001ff047819 */ /* 0x000fe2000001160d */
[C---:B0-----:R-:W-:Y:S01]  /*24ab0*/  IMAD.SHL.U32 R2, R13.reuse, 0x80, RZ ;  /* 0x000000800d027824 */ /* 0x041fe200078e00ff */
[----:B------:R-:W-:Y:S01]  /*24ac0*/  LOP3.LUT P0, RZ, R13, 0x4, RZ, 0xc0, !PT ;  /* 0x000000040dff7812 */ /* 0x000fe2000780c0ff */
[----:B------:R-:W-:Y:S01]  /*24ad0*/  IMAD.SHL.U32 R7, R12, 0x20, RZ ;  /* 0x000000200c077824 */ /* 0x000fe200078e00ff */
[----:B------:R-:W-:Y:S01]  /*24ae0*/  LOP3.LUT R6, R5, 0x180, RZ, 0xc0, !PT ;  /* 0x0000018005067812 */ /* 0x000fe200078ec0ff */
[C---:B------:R-:W-:Y:S01]  /*24af0*/  IMAD.SHL.U32 R10, R13.reuse, 0x2, RZ ;  /* 0x000000020d0a7824 */ /* 0x040fe200078e00ff */
[----:B------:R-:W-:Y:S01]  /*24b00*/  LOP3.LUT R3, R2, 0x380, RZ, 0xc0, !PT ;  /* 0x0000038002037812 */ /* 0x000fe200078ec0ff */
[----:B------:R-:W-:Y:S01]  /*24b10*/  IMAD.SHL.U32 R9, R13, 0x8, RZ ;  /* 0x000000080d097824 */ /* 0x000fe200078e00ff */
[----:B------:R-:W-:-:S02]  /*24b20*/  LOP3.LUT R8, R7, 0xc00, RZ, 0xc0, !PT ;  /* 0x00000c0007087812 */ /* 0x000fc400078ec0ff */
[----:B------:R-:W-:Y:S02]  /*24b30*/  LOP3.LUT R6, R6, 0x10, R13, 0xf8, !PT ;  /* 0x0000001006067812 */ /* 0x000fe400078ef80d */
[----:B------:R-:W-:Y:S02]  /*24b40*/  LOP3.LUT R8, R8, 0x40, R5, 0xf8, !PT ;  /* 0x0000004008087812 */ /* 0x000fe400078ef805 */
[----:B------:R-:W-:Y:S01]  /*24b50*/  LOP3.LUT R3, R3, 0x30, R4, 0xf8, !PT ;  /* 0x0000003003037812 */ /* 0x000fe200078ef804 */
[----:B------:R-:W-:Y:S01]  /*24b60*/  IMAD.SHL.U32 R4, R12, 0x10, RZ ;  /* 0x000000100c047824 */ /* 0x000fe200078e00ff */
[----:B------:R-:W-:Y:S02]  /*24b70*/  LOP3.LUT R6, R6, 0x30, R9, 0x78, !PT ;  /* 0x0000003006067812 */ /* 0x000fe400078e7809 */
[----:B------:R-:W-:Y:S02]  /*24b80*/  LOP3.LUT R5, R8, 0x200, R5, 0xf8, !PT ;  /* 0x0000020008057812 */ /* 0x000fe400078ef805 */
[----:B--2---:R-:W-:Y:S01]  /*24b90*/  R2UR UR5, R0 ;  /* 0x00000000000572ca */ /* 0x004fe200000e0000 */
[----:B------:R-:W-:-:S05]  /*24ba0*/  IMAD.SHL.U32 R0, R13, 0x10, RZ ;  /* 0x000000100d007824 */ /* 0x000fca00078e00ff */
[----:B------:R-:W-:Y:S02]  /*24bb0*/  LOP3.LUT R7, R0, 0x3f0, RZ, 0xc0, !PT ;  /* 0x000003f000077812 */ /* 0x000fe400078ec0ff */
[----:B------:R-:W-:Y:S02]  /*24bc0*/  LOP3.LUT R3, R3, 0x70, R0, 0x78, !PT ;  /* 0x0000007003037812 */ /* 0x000fe400078e7800 */
[----:B------:R-:W-:Y:S02]  /*24bd0*/  LOP3.LUT R7, R7, 0x70, R10, 0x78, !PT ;  /* 0x0000007007077812 */ /* 0x000fe400078e780a */
[----:B------:R-:W-:Y:S01]  /*24be0*/  LOP3.LUT R2, R3, 0xc00, R2, 0xf8, !PT ;  /* 0x00000c0003027812 */ /* 0x000fe200078ef802 */
[----:B------:R-:W-:Y:S01]  /*24bf0*/  ULOP3.LUT UR42, UR5, 0x2, URZ, 0xfc, !UPT ;  /* 0x00000002052a7892 */ /* 0x000fe2000f8efc3f */
[----:B------:R-:W-:Y:S01]  /*24c00*/  LOP3.LUT R11, R7, 0x400, R4, 0xf8, !PT ;  /* 0x00000400070b7812 */ /* 0x000fe200078ef804 */
[----:B------:R-:W-:Y:S01]  /*24c10*/  ULOP3.LUT UR38, UR5, 0x1, URZ, 0xfc, !UPT ;  /* 0x0000000105267892 */ /* 0x000fe2000f8efc3f */
[----:B------:R-:W-:-:S02]  /*24c20*/  LOP3.LUT R4, R5, R6, RZ, 0xfc, !PT ;  /* 0x0000000605047212 */ /* 0x000fc400078efcff */
[----:B------:R-:W-:Y:S02]  /*24c30*/  LOP3.LUT R33, R0, 0x70, RZ, 0xc0, !PT ;  /* 0x0000007000217812 */ /* 0x000fe400078ec0ff */
[----:B------:R-:W-:Y:S01]  /*24c40*/  MOV R3, 0x20 ;  /* 0x0000002000037802 */ /* 0x000fe20000000f00 */
[----:B------:R0:W-:Y:S04]  /*24c50*/  STL [R1+0x4], R4 ;  /* 0x0000040401007387 */ /* 0x0001e80000100800 */
[----:B------:R-:W-:Y:S04]  /*24c60*/  STL [R1], R11 ;  /* 0x0000000b01007387 */ /* 0x000fe80000100800 */
[----:B------:R1:W-:Y:S01]  /*24c70*/  STL [R1+0xc], R2 ;  /* 0x00000c0201007387 */ /* 0x0003e20000100800 */
[----:B0-----:R-:W-:-:S03]  /*24c80*/  SHF.R.U32.HI R4, RZ, 0x3, R12 ;  /* 0x00000003ff047819 */ /* 0x001fc6000001160c */
[----:B------:R0:W-:Y:S01]  /*24c90*/  STL [R1+0x28], RZ ;  /* 0x000028ff01007387 */ /* 0x0001e20000100800 */
[----:B------:R-:W-:Y:S01]  /*24ca0*/  LOP3.LUT R0, R4, 0x70, R0, 0xf8, !PT ;  /* 0x0000007004007812 */ /* 0x000fe200078ef800 */
[----:B------:R-:W-:Y:S02]  /*24cb0*/  IMAD.IADD R0, R22, 0x1, R11 ;  /* 0x0000000116007824 */ /* 0x000fe400078e020b */
[----:B-1----:R-:W-:-:S03]  /*24cc0*/  IMAD.MOV.U32 R2, RZ, RZ, 0x40 ;  /* 0x00000040ff027424 */ /* 0x002fc600078e00ff */
[----:B------:R0:W-:Y:S02]  /*24cd0*/  STL [R1+0x14], R0 ;  /* 0x0000140001007387 */ /* 0x0001e40000100800 */
[----:B------:R-:W-:Y:S02]  /*24ce0*/  SEL R5, R2, 0xffffffc0, !P0 ;  /* 0xffffffc002057807 */ /* 0x000fe40004000000 */
[----:B------:R-:W-:Y:S02]  /*24cf0*/  SEL R2, R3, 0xffffffe0, !P0 ;  /* 0xffffffe003027807 */ /* 0x000fe40004000000 */
[----:B------:R-:W-:-:S07]  /*24d00*/  LOP3.LUT R2, R33, 0x80, RZ, 0xfc, !PT ;  /* 0x0000008021027812 */ /* 0x000fce00078efcff */
.L_x_2168:
[----:B------:R-:W-:Y:S05]  /*24d10*/  YIELD ;  /* 0x0000000000007946 */ /* 0x000fea0003800000 */
[----:B------:R-:W-:Y:S01]  /*24d20*/  ULDC.64 UR4, c[0x0][0xa28] ;  /* 0x00028a0000047ab9 */ /* 0x000fe20000000a00 */
[----:B------:R-:W-:Y:S01]  /*24d30*/  IMAD.MOV.U32 R35, RZ, RZ, RZ ;  /* 0x000000ffff237224 */ /* 0x000fe200078e00ff */
[----:B------:R-:W-:Y:S01]  /*24d40*/  ISETP.NE.U32.AND P0, PT, RZ, UR4, PT ;  /* 0x00000004ff007c0c */ /* 0x000fe2000bf05070 */
[----:B-1----:R-:W1:Y:S01]  /*24d50*/  LDC.64 R4, c[0x0][0xa00] ;  /* 0x00028000ff047b82 */ /* 0x002e620000000a00 */
[----:B------:R-:W-:Y:S02]  /*24d60*/  ULDC.64 UR6, c[0x0][0xa10] ;  /* 0x0002840000067ab9 */ /* 0x000fe40000000a00 */
[----:B------:R-:W-:Y:S01]  /*24d70*/  ISETP.NE.AND.EX P0, PT, RZ, UR5, PT, P0 ;  /* 0x00000005ff007c0c */ /* 0x000fe2000bf05300 */
[----:B------:R-:W-:-:S12]  /*24d80*/  ULDC.64 UR4, c[0x0][0xa18] ;  /* 0x0002860000047ab9 */ /* 0x000fd80000000a00 */
[----:B--2---:R-:W2:Y:S01]  /*24d90*/  @P0 LDC.64 R2, c[0x0][0xa28] ;  /* 0x00028a00ff020b82 */ /* 0x004ea20000000a00 */
[----:B------:R-:W-:Y:S01]  /*24da0*/  ISETP.NE.U32.AND P1, PT, RZ, UR6, PT ;  /* 0x00000006ff007c0c */ /* 0x000fe2000bf25070 */
[----:B--2---:R-:W-:-:S05]  /*24db0*/  @P0 IMAD.WIDE R2, R19, 0x4, R2 ;  /* 0x0000000413020825 */ /* 0x004fca00078e0202 */
[----:B------:R2:W5:Y:S01]  /*24dc0*/  @P0 LDG.E R35, desc[UR36][R2.64] ;  /* 0x0000002402230981 */ /* 0x000562000c1e1900 */
[----:B------:R-:W-:Y:S01]  /*24dd0*/  ISETP.NE.U32.AND P0, PT, RZ, UR4, PT ;  /* 0x00000004ff007c0c */ /* 0x000fe2000bf05070 */
[----:B------:R-:W-:Y:S01]  /*24de0*/  IMAD.MOV.U32 R26, RZ, RZ, RZ ;  /* 0x000000ffff1a7224 */ /* 0x000fe200078e00ff */
[----:B------:R-:W-:Y:S01]  /*24df0*/  ISETP.NE.AND.EX P1, PT, RZ, UR7, PT, P1 ;  /* 0x00000007ff007c0c */ /* 0x000fe2000bf25310 */
[----:B0-----:R-:W-:Y:S01]  /*24e00*/  IMAD.MOV.U32 R0, RZ, RZ, RZ ;  /* 0x000000ffff007224 */ /* 0x001fe200078e00ff */
[----:B------:R-:W-:Y:S01]  /*24e10*/  ISETP.NE.AND.EX P2, PT, RZ, UR5, PT, P0 ;  /* 0x00000005ff007c0c */ /* 0x000fe2000bf45300 */
[----:B------:R-:W-:Y:S01]  /*24e20*/  ULDC.64 UR4, c[0x0][0xa00] ;  /* 0x0002800000047ab9 */ /* 0x000fe20000000a00 */
[----:B-1----:R-:W-:Y:S01]  /*24e30*/  IMAD.WIDE R4, R19, 0x4, R4 ;  /* 0x0000000413047825 */ /* 0x002fe200078e0204 */
[----:B------:R-:W-:Y:S01]  /*24e40*/  ISETP.NE.U32.AND P0, PT, RZ, UR4, PT ;  /* 0x00000004ff007c0c */ /* 0x000fe2000bf05070 */
[----:B--2---:R-:W0:Y:S03]  /*24e50*/  LDC.64 R2, c[0x0][0xa10] ;  /* 0x00028400ff027b82 */ /* 0x004e260000000a00 */
[----:B------:R-:W-:-:S06]  /*24e60*/  ISETP.NE.AND.EX P0, PT, RZ, UR5, PT, P0 ;  /* 0x00000005ff007c0c */ /* 0x000fcc000bf05300 */
[----:B------:R-:W1:Y:S07]  /*24e70*/  @P2 LDC.64 R6, c[0x0][0xa18] ;  /* 0x00028600ff062b82 */ /* 0x000e6e0000000a00 */
[----:B------:R-:W5:Y:S01]  /*24e80*/  @P0 LDG.E R26, desc[UR36][R4.64] ;  /* 0x00000024041a0981 */ /* 0x000f62000c1e1900 */
[----:B0-----:R-:W-:-:S05]  /*24e90*/  IMAD.WIDE R2, R19, 0x4, R2 ;  /* 0x0000000413027825 */ /* 0x001fca00078e0202 */
[----:B------:R-:W5:Y:S01]  /*24ea0*/  @P1 LDG.E R0, desc[UR36][R2.64] ;  /* 0x0000002402001981 */ /* 0x000f62000c1e1900 */
[----:B------:R-:W-:Y:S02]  /*24eb0*/  ULDC UR4, c[0x0][0x288] ;  /* 0x0000a20000047ab9 */ /* 0x000fe40000000800 */
[----:B------:R-:W-:Y:S01]  /*24ec0*/  IMAD.U32 R25, RZ, RZ, UR4 ;  /* 0x00000004ff197e24 */ /* 0x000fe2000f8e00ff */
[----:B------:R-:W-:Y:S02]  /*24ed0*/  ULDC.64 UR4, c[0x0][0x418] ;  /* 0x0001060000047ab9 */ /* 0x000fe40000000a00 */
[----:B------:R-:W-:-:S03]  /*24ee0*/  UISETP.NE.U32.AND UP0, UPT, UR4, URZ, UPT ;  /* 0x0000003f0400728c */ /* 0x000fc6000bf05070 */
[----:B------:R-:W-:Y:S01]  /*24ef0*/  ULDC UR4, c[0x0][0x424] ;  /* 0x0001090000047ab9 */ /* 0x000fe20000000800 */
[----:B------:R-:W-:Y:S01]  /*24f00*/  UISETP.NE.AND.EX UP0, UPT, UR5, URZ, UPT, UP0 ;  /* 0x0000003f0500728c */ /* 0x000fe2000bf05300 */
[----:B-1----:R-:W-:Y:S02]  /*24f10*/  @P2 IMAD.WIDE R6, R19, 0x4, R6 ;  /* 0x0000000413062825 */ /* 0x002fe400078e0206 */
[----:B------:R-:W-:Y:S01]  /*24f20*/  ULDC UR5, c[0x0][0x2f0] ;  /* 0x0000bc0000057ab9 */ /* 0x000fe20000000800 */
[----:B------:R-:W-:Y:S02]  /*24f30*/  USEL UR4, UR4, 0x1, UP0 ;  /* 0x0000000104047887 */ /* 0x000fe40008000000 */
[----:B------:R0:W5:Y:S02]  /*24f40*/  @P2 LDG.E R25, desc[UR36][R6.64] ;  /* 0x0000002406192981 */ /* 0x000164000c1e1900 */
[----:B------:R-:W-:-:S03]  /*24f50*/  UIMAD UR4, UR4, UR5, URZ ;  /* 0x00000005040472a4 */ /* 0x000fc6000f8e023f */
[----:B------:R-:W-:-:S03]  /*24f60*/  ULDC UR5, c[0x0][0x348] ;  /* 0x0000d20000057ab9 */ /* 0x000fc60000000800 */
[----:B------:R-:W-:Y:S02]  /*24f70*/  IMAD.U32 R8, RZ, RZ, UR4 ;  /* 0x00000004ff087e24 */ /* 0x000fe4000f8e00ff */
[----:B0-----:R-:W-:Y:S01]  /*24f80*/  IMAD.U32 R7, RZ, RZ, UR5 ;  /* 0x00000005ff077e24 */ /* 0x001fe2000f8e00ff */
[----:B----4-:R-:W-:Y:S06]  /*24f90*/  @P2 BRA `(.L_x_2035) ;  /* 0x0000000000102947 */ /* 0x010fec0003800000 */
[----:B------:R-:W-:Y:S05]  /*24fa0*/  @!P0 BRA `(.L_x_2035) ;  /* 0x00000000000c8947 */ /* 0x000fea0003800000 */
[----:B------:R-:W2:Y:S04]  /*24fb0*/  LDG.E R6, desc[UR36][R4.64] ;  /* 0x0000002404067981 */ /* 0x000ea8000c1e1900 */
[----:B-----5:R-:W2:Y:S02]  /*24fc0*/  LDG.E R25, desc[UR36][R4.64+0x4] ;  /* 0x0000042404197981 */ /* 0x020ea4000c1e1900 */
[----:B--2---:R-:W-:-:S07]  /*24fd0*/  IADD3 R25, -R6, R25, RZ ;  /* 0x0000001906197210 */ /* 0x004fce0007ffe1ff */
.L_x_2035:
[----:B------:R-:W-:Y:S01]  /*24fe0*/  ULDC.64 UR4, c[0x0][0xa20] ;  /* 0x0002880000047ab9 */ /* 0x000fe20000000a00 */
[C---:B------:R-:W-:Y:S02]  /*24ff0*/  LOP3.LUT R4, R18.reuse, 0xff000000, RZ, 0xc0, !PT ;  /* 0xff00000012047812 */ /* 0x040fe400078ec0ff */
[----:B------:R-:W-:Y:S02]  /*25000*/  ISETP.NE.U32.AND P0, PT, RZ, UR4, PT ;  /* 0x00000004ff007c0c */ /* 0x000fe4000bf05070 */
[----:B------:R-:W-:Y:S02]  /*25010*/  SHF.R.U32.HI R5, RZ, 0x8, R4 ;  /* 0x00000008ff057819 */ /* 0x000fe40000011604 */
[----:B------:R-:W-:Y:S02]  /*25020*/  ISETP.NE.AND.EX P0, PT, RZ, UR5, PT, P0 ;  /* 0x00000005ff007c0c */ /* 0x000fe4000bf05300 */
[C---:B------:R-:W-:Y:S02]  /*25030*/  LOP3.LUT R6, R18.reuse, 0xff0000, RZ, 0xc0, !PT ;  /* 0x00ff000012067812 */ /* 0x040fe400078ec0ff */
[----:B------:R-:W-:-:S02]  /*25040*/  LOP3.LUT R18, R18, 0xffff, RZ, 0xc0, !PT ;  /* 0x0000ffff12127812 */ /* 0x000fc400078ec0ff */
[----:B------:R-:W-:-:S07]  /*25050*/  LEA.HI R6, R6, R5, RZ, 0x10 ;  /* 0x0000000506067211 */ /* 0x000fce00078f80ff */
[----:B------:R-:W-:Y:S05]  /*25060*/  @!P0 BRA `(.L_x_2036) ;  /* 0x0000000000108947 */ /* 0x000fea0003800000 */
[----:B------:R-:W0:Y:S02]  /*25070*/  LDC.64 R4, c[0x0][0xa20] ;  /* 0x00028800ff047b82 */ /* 0x000e240000000a00 */
[----:B0-----:R-:W-:-:S05]  /*25080*/  IMAD.WIDE R4, R19, 0x4, R4 ;  /* 0x0000000413047825 */ /* 0x001fca00078e0204 */
[----:B------:R0:W5:Y:S01]  /*25090*/  LDG.E R8, desc[UR36][R4.64] ;  /* 0x0000002404087981 */ /* 0x000162000c1e1900 */
[----:B------:R-:W-:Y:S05]  /*250a0*/  BRA `(.L_x_2037) ;  /* 0x0000000000247947 */ /* 0x000fea0003800000 */
.L_x_2036:
        /* <DEDUP_REMOVED lines=9> */
.L_x_2037:
[----:B0-----:R-:W2:Y:S01]  /*25140*/  @P1 LDG.E R4, desc[UR36][R2.64] ;  /* 0x0000002402041981 */ /* 0x001ea2000c1e1900 */
[----:B------:R-:W0:Y:S03]  /*25150*/  LDC R5, c[0x0][0x448] ;  /* 0x00011200ff057b82 */ /* 0x000e260000000800 */
[----:B------:R-:W2:Y:S01]  /*25160*/  @P1 LDG.E R11, desc[UR36][R2.64+0x4] ;  /* 0x00000424020b1981 */ /* 0x000ea2000c1e1900 */
[----:B-----5:R-:W-:Y:S02]  /*25170*/  IMAD.IADD R8, R8, 0x1, -R35 ;  /* 0x0000000108087824 */ /* 0x020fe400078e0a23 */
[----:B------:R-:W-:-:S04]  /*25180*/  IMAD.SHL.U32 R17, R17, 0x80, RZ ;  /* 0x0000008011117824 */ /* 0x000fc800078e00ff */
[----:B------:R-:W-:Y:S01]  /*25190*/  VIADD R10, R17, 0x7f ;  /* 0x0000007f110a7836 */ /* 0x000fe20000000000 */
[----:B0-----:R-:W-:-:S13]  /*251a0*/  ISETP.NE.AND P2, PT, R5, 0x1, PT ;  /* 0x000000010500780c */ /* 0x001fda0003f45270 */
[----:B------:R-:W0:Y:S08]  /*251b0*/  @P2 LDC R9, c[0x0][0x44c] ;  /* 0x00011300ff092b82 */ /* 0x000e300000000800 */
[----:B------:R-:W1:Y:S01]  /*251c0*/  @P2 LDC R5, c[0x0][0x450] ;  /* 0x00011400ff052b82 */ /* 0x000e620000000800 */
[----:B--2---:R-:W-:Y:S02]  /*251d0*/  @P1 IMAD.IADD R7, R11, 0x1, -R4 ;  /* 0x000000010b071824 */ /* 0x004fe400078e0a04 */
[----:B0-----:R-:W-:-:S04]  /*251e0*/  @P2 IMAD.HI.U32 R4, R10, R9, RZ ;  /* 0x000000090a042227 */ /* 0x001fc800078e00ff */
[----:B------:R-:W-:Y:S01]  /*251f0*/  IMAD.IADD R24, R8, 0x1, R7 ;  /* 0x0000000108187824 */ /* 0x000fe200078e0207 */
[----:B-1----:R-:W-:-:S03]  /*25200*/  @P2 SHF.R.U32.HI R10, RZ, R5, R4 ;  /* 0x00000005ff0a2219 */ /* 0x002fc60000011604 */
[C---:B------:R-:W-:Y:S01]  /*25210*/  VIADD R20, R24.reuse, 0x3f ;  /* 0x0000003f18147836 */ /* 0x040fe20000000000 */
[----:B------:R-:W-:-:S04]  /*25220*/  IADD3 R9, R24, 0x1, -R25 ;  /* 0x0000000118097810 */ /* 0x000fc80007ffe819 */
[----:B------:R-:W-:Y:S01]  /*25230*/  SHF.R.S32.HI R3, RZ, 0x1f, R20 ;  /* 0x0000001fff037819 */ /* 0x000fe20000011414 */
[----:B------:R-:W-:-:S03]  /*25240*/  IMAD.IADD R10, R9, 0x1, R10 ;  /* 0x00000001090a7824 */ /* 0x000fc600078e020a */
[----:B------:R-:W-:Y:S02]  /*25250*/  LEA.HI R20, R3, R20, RZ, 0x6 ;  /* 0x0000001403147211 */ /* 0x000fe400078f30ff */
[----:B------:R-:W0:Y:S02]  /*25260*/  LDC.64 R2, c[0x0][0x9e0] ;  /* 0x00027800ff027b82 */ /* 0x000e240000000a00 */
[----:B------:R-:W-:Y:S02]  /*25270*/  SHF.R.S32.HI R20, RZ, 0x6, R20 ;  /* 0x00000006ff147819 */ /* 0x000fe40000011414 */
[----:B0-----:R-:W-:Y:S01]  /*25280*/  ISETP.GE.AND P3, PT, R3, 0x1, PT ;  /* 0x000000010300780c */ /* 0x001fe20003f66270 */
[----:B------:R-:W-:-:S12]  /*25290*/  IMAD.IADD R2, R10, 0x1, R2 ;  /* 0x000000010a027824 */ /* 0x000fd800078e0202 */
[----:B------:R-:W-:Y:S05]  /*252a0*/  @!P3 BRA `(.L_x_2038) ;  /* 0x000000000048b947 */ /* 0x000fea0003800000 */
[C---:B------:R-:W-:Y:S01]  /*252b0*/  ISETP.GT.AND P0, PT, R10.reuse, RZ, PT ;  /* 0x000000ff0a00720c */ /* 0x040fe20003f04270 */
[----:B------:R-:W-:Y:S01]  /*252c0*/  BSSY B0, `(.L_x_2039) ;  /* 0x000000e000007945 */ /* 0x000fe20003800000 */
[----:B------:R-:W-:-:S11]  /*252d0*/  VIADD R11, R10, 0xffffffff ;  /* 0xffffffff0a0b7836 */ /* 0x000fd60000000000 */
[----:B------:R-:W-:Y:S05]  /*252e0*/  @P0 BRA `(.L_x_2040) ;  /* 0x00000000001c0947 */ /* 0x000fea0003800000 */
[----:B------:R-:W-:Y:S02]  /*252f0*/  ISETP.NE.AND P0, PT, R3, 0x1, PT ;  /* 0x000000010300780c */ /* 0x000fe40003f05270 */
[----:B------:R-:W-:-:S11]  /*25300*/  IADD3 R10, -R10, RZ, RZ ;  /* 0x000000ff0a0a7210 */ /* 0x000fd60007ffe1ff */
[----:B------:R-:W0:Y:S02]  /*25310*/  @P0 LDC.64 R4, c[0x0][0x9e8] ;  /* 0x00027a00ff040b82 */ /* 0x000e240000000a00 */
[----:B0-----:R-:W-:-:S05]  /*25320*/  @P0 IMAD.HI.U32 R4, R10, R4, RZ ;  /* 0x000000040a040227 */ /* 0x001fca00078e00ff */
[----:B------:R-:W-:-:S04]  /*25330*/  @P0 SHF.R.U32.HI R10, RZ, R5, R4 ;  /* 0x00000005ff0a0219 */ /* 0x000fc80000011604 */
[----:B------:R-:W-:Y:S01]  /*25340*/  LOP3.LUT R11, RZ, R10, RZ, 0x33, !PT ;  /* 0x0000000aff0b7212 */ /* 0x000fe200078e33ff */
[----:B------:R-:W-:Y:S06]  /*25350*/  BRA `(.L_x_2041) ;  /* 0x0000000000107947 */ /* 0x000fec0003800000 */
.L_x_2040:
[----:B------:R-:W-:-:S13]  /*25360*/  ISETP.NE.AND P0, PT, R3, 0x1, PT ;  /* 0x000000010300780c */ /* 0x000fda0003f05270 */
[----:B------:R-:W0:Y:S02]  /*25370*/  @P0 LDC.64 R4, c[0x0][0x9e8] ;  /* 0x00027a00ff040b82 */ /* 0x000e240000000a00 */
[----:B0-----:R-:W-:-:S05]  /*25380*/  @P0 IMAD.HI.U32 R4, R11, R4, RZ ;  /* 0x000000040b040227 */ /* 0x001fca00078e00ff */
[----:B------:R-:W-:-:S07]  /*25390*/  @P0 SHF.R.U32.HI R11, RZ, R5, R4 ;  /* 0x00000005ff0b0219 */ /* 0x000fce0000011604 */
.L_x_2041:
[----:B------:R-:W-:Y:S05]  /*253a0*/  BSYNC B0 ;  /* 0x0000000000007941 */ /* 0x000fea0003800000 */
.L_x_2039:
[----:B------:R-:W-:-:S05]  /*253b0*/  IMAD R11, R11, R3, R3 ;  /* 0x000000030b0b7224 */ /* 0x000fca00078e0203 */
[----:B------:R-:W-:-:S07]  /*253c0*/  VIMNMX R2, R2, R11, PT ;  /* 0x0000000b02027248 */ /* 0x000fce0003fe0100 */
.L_x_2038:
[----:B------:R-:W0:Y:S01]  /*253d0*/  @P2 LDC R10, c[0x0][0x44c] ;  /* 0x00011300ff0a2b82 */ /* 0x000e220000000800 */
[----:B------:R-:W-:Y:S01]  /*253e0*/  VIADD R2, R2, 0x3f ;  /* 0x0000003f02027836 */ /* 0x000fe20000000000 */
[----:B------:R-:W-:Y:S01]  /*253f0*/  ULDC UR4, c[0x0][0x9dc] ;  /* 0x0002770000047ab9 */ /* 0x000fe20000000800 */
[----:B------:R-:W-:-:S05]  /*25400*/  IMAD.MOV.U32 R4, RZ, RZ, R17 ;  /* 0x000000ffff047224 */ /* 0x000fca00078e0011 */
[----:B------:R-:W1:Y:S01]  /*25410*/  @P2 LDC R5, c[0x0][0x450] ;  /* 0x00011400ff052b82 */ /* 0x000e620000000800 */
[----:B0-----:R-:W-:-:S05]  /*25420*/  @P2 IMAD.HI.U32 R10, R17, R10, RZ ;  /* 0x0000000a110a2227 */ /* 0x001fca00078e00ff */
[----:B-1----:R-:W-:Y:S01]  /*25430*/  @P2 SHF.R.U32.HI R4, RZ, R5, R10 ;  /* 0x00000005ff042219 */ /* 0x002fe2000001160a */
[----:B------:R-:W-:Y:S01]  /*25440*/  IMAD.IADD R10, R24, 0x1, -R25 ;  /* 0x00000001180a7824 */ /* 0x000fe200078e0a19 */
[----:B------:R-:W-:-:S03]  /*25450*/  SHF.R.S32.HI R5, RZ, 0x1f, R2 ;  /* 0x0000001fff057819 */ /* 0x000fc60000011402 */
[----:B------:R-:W-:Y:S01]  /*25460*/  IMAD.IADD R12, R10, 0x1, R4 ;  /* 0x000000010a0c7824 */ /* 0x000fe200078e0204 */
[----:B------:R-:W-:-:S03]  /*25470*/  LEA.HI R5, R5, R2, RZ, 0x6 ;  /* 0x0000000205057211 */ /* 0x000fc600078f30ff */
[----:B------:R-:W-:Y:S01]  /*25480*/  VIADD R2, R12, -UR4 ;  /* 0x800000040c027c36 */ /* 0x000fe20008000000 */
[----:B------:R-:W-:-:S04]  /*25490*/  SHF.R.S32.HI R11, RZ, 0x6, R5 ;  /* 0x00000006ff0b7819 */ /* 0x000fc80000011405 */
[----:B------:R-:W-:Y:S01]  /*254a0*/  VIMNMX R11, R20, R11, PT ;  /* 0x0000000b140b7248 */ /* 0x000fe20003fe0100 */
        /* <DEDUP_REMOVED lines=11> */
.L_x_2044:
[----:B------:R-:W-:-:S13]  /*25560*/  ISETP.NE.AND P0, PT, R3, 0x1, PT ;  /* 0x000000010300780c */ /* 0x000fda0003f05270 */
[----:B------:R-:W0:Y:S02]  /*25570*/  @P0 LDC.64 R4, c[0x0][0x9e8] ;  /* 0x00027a00ff040b82 */ /* 0x000e240000000a00 */
[----:B0-----:R-:W-:-:S05]  /*25580*/  @P0 IMAD.HI.U32 R4, R12, R4, RZ ;  /* 0x000000040c040227 */ /* 0x001fca00078e00ff */
[----:B------:R-:W-:-:S07]  /*25590*/  @P0 SHF.R.U32.HI R12, RZ, R5, R4 ;  /* 0x00000005ff0c0219 */ /* 0x000fce0000011604 */
.L_x_2045:
[----:B------:R-:W-:Y:S05]  /*255a0*/  BSYNC B0 ;  /* 0x0000000000007941 */ /* 0x000fea0003800000 */
.L_x_2043:
[----:B------:R-:W-:-:S05]  /*255b0*/  IMAD R3, R12, R3, RZ ;  /* 0x000000030c037224 */ /* 0x000fca00078e02ff */
[----:B------:R-:W-:-:S07]  /*255c0*/  VIMNMX R2, R2, R3, !PT ;  /* 0x0000000302027248 */ /* 0x000fce0007fe0100 */
.L_x_2042:
[----:B------:R-:W-:Y:S01]  /*255d0*/  SHF.R.S32.HI R3, RZ, 0x1f, R2 ;  /* 0x0000001fff037819 */ /* 0x000fe20000011402 */
[----:B------:R-:W-:Y:S01]  /*255e0*/  BSSY B0, `(.L_x_2046) ;  /* 0x0000026000007945 */ /* 0x000fe20003800000 */
[----:B------:R-:W-:Y:S02]  /*255f0*/  LOP3.LUT R34, R6, 0xff, RZ, 0xc0, !PT ;  /* 0x000000ff06227812 */ /* 0x000fe400078ec0ff */
[----:B------:R-:W-:Y:S01]  /*25600*/  LEA.HI R3, R3, R2, RZ, 0x6 ;  /* 0x0000000203037211 */ /* 0x000fe200078f30ff */
[----:B------:R-:W-:Y:S01]  /*25610*/  IMAD.MOV.U32 R2, RZ, RZ, RZ ;  /* 0x000000ffff027224 */ /* 0x000fe200078e00ff */
[----:B------:R-:W-:Y:S02]  /*25620*/  SHF.R.U32.HI R6, RZ, 0x10, R6 ;  /* 0x00000010ff067819 */ /* 0x000fe40000011606 */
[----:B------:R-:W-:-:S04]  /*25630*/  SHF.R.S32.HI R3, RZ, 0x6, R3 ;  /* 0x00000006ff037819 */ /* 0x000fc80000011403 */
[----:B------:R-:W-:-:S04]  /*25640*/  VIMNMX R4, RZ, R3, !PT ;  /* 0x00000003ff047248 */ /* 0x000fc80007fe0100 */
[----:B------:R-:W-:-:S13]  /*25650*/  ISETP.GT.AND P0, PT, R11, R4, PT ;  /* 0x000000040b00720c */ /* 0x000fda0003f04270 */
[----:B------:R-:W-:Y:S05]  /*25660*/  @!P0 BRA `(.L_x_2047) ;  /* 0x0000000000748947 */ /* 0x000fea0003800000 */
[----:B------:R-:W-:Y:S01]  /*25670*/  ISETP.NE.AND P0, PT, R6, RZ, PT ;  /* 0x000000ff0600720c */ /* 0x000fe20003f05270 */
[----:B------:R-:W-:-:S03]  /*25680*/  ULDC UR4, c[0x0][0x9f0] ;  /* 0x00027c0000047ab9 */ /* 0x000fc60000000800 */
[----:B------:R-:W-:-:S04]  /*25690*/  SEL R5, R6, UR4, P0 ;  /* 0x0000000406057c07 */ /* 0x000fc80008000000 */
[----:B------:R-:W-:Y:S02]  /*256a0*/  IABS R12, R5 ;  /* 0x00000005000c7213 */ /* 0x000fe40000000000 */
[----:B------:R-:W-:Y:S02]  /*256b0*/  IADD3 R13, R5, -0x1, R11 ;  /* 0xffffffff050d7810 */ /* 0x000fe40007ffe00b */
[----:B------:R-:W0:Y:S03]  /*256c0*/  I2F.RP R2, R12 ;  /* 0x0000000c00027306 */ /* 0x000e260000209400 */
[----:B------:R-:W-:-:S05]  /*256d0*/  IMAD.IADD R13, R13, 0x1, -R4 ;  /* 0x000000010d0d7824 */ /* 0x000fca00078e0a04 */
[----:B0-----:R-:W0:Y:S02]  /*256e0*/  MUFU.RCP R2, R2 ;  /* 0x0000000200027308 */ /* 0x001e240000001000 */
[----:B0-----:R-:W-:-:S06]  /*256f0*/  VIADD R2, R2, 0xffffffe ;  /* 0x0ffffffe02027836 */ /* 0x001fcc0000000000 */
[----:B------:R0:W1:Y:S02]  /*25700*/  F2I.FTZ.U32.TRUNC.NTZ R3, R2 ;  /* 0x0000000200037305 */ /* 0x000064000021f000 */
[----:B0-----:R-:W-:-:S04]  /*25710*/  LOP3.LUT R2, R13, R5, RZ, 0x3c, !PT ;  /* 0x000000050d027212 */ /* 0x001fc800078e3cff */
[----:B------:R-:W-:Y:S01]  /*25720*/  ISETP.GE.AND P3, PT, R2, RZ, PT ;  /* 0x000000ff0200720c */ /* 0x000fe20003f66270 */
[----:B-1----:R-:W-:-:S04]  /*25730*/  IMAD.MOV R2, RZ, RZ, -R3 ;  /* 0x000000ffff027224 */ /* 0x002fc800078e0a03 */
[----:B------:R-:W-:Y:S02]  /*25740*/  IMAD R14, R2, R12, RZ ;  /* 0x0000000c020e7224 */ /* 0x000fe400078e02ff */
[----:B------:R-:W-:-:S04]  /*25750*/  IMAD.MOV.U32 R2, RZ, RZ, RZ ;  /* 0x000000ffff027224 */ /* 0x000fc800078e00ff */
[----:B------:R-:W-:Y:S01]  /*25760*/  IMAD.HI.U32 R2, R3, R14, R2 ;  /* 0x0000000e03027227 */ /* 0x000fe200078e0002 */
[----:B------:R-:W-:Y:S02]  /*25770*/  IABS R3, R13 ;  /* 0x0000000d00037213 */ /* 0x000fe40000000000 */
[----:B------:R-:W-:-:S03]  /*25780*/  IABS R13, R5 ;  /* 0x00000005000d7213 */ /* 0x000fc60000000000 */
[----:B------:R-:W-:Y:S01]  /*25790*/  IMAD.HI.U32 R2, R2, R3, RZ ;  /* 0x0000000302027227 */ /* 0x000fe200078e00ff */
[----:B------:R-:W-:-:S05]  /*257a0*/  IADD3 R13, RZ, -R13, RZ ;  /* 0x8000000dff0d7210 */ /* 0x000fca0007ffe0ff */
        /* <DEDUP_REMOVED lines=9> */
.L_x_2047:
[----:B------:R-:W-:Y:S05]  /*25840*/  BSYNC B0 ;  /* 0x0000000000007941 */ /* 0x000fea0003800000 */
.L_x_2046:
[-C--:B------:R-:W-:Y:S01]  /*25850*/  IMAD R4, R34, R2.reuse, R4 ;  /* 0x0000000222047224 */ /* 0x080fe200078e0204 */
[----:B------:R-:W-:Y:S04]  /*25860*/  BSSY B0, `(.L_x_2048) ;  /* 0x0000112000007945 */ /* 0x000fe80003800000 */
[C---:B------:R-:W-:Y:S01]  /*25870*/  VIADDMNMX R2, R4.reuse, R2, R11, PT ;  /* 0x0000000204027246 */ /* 0x040fe2000380010b */
[----:B------:R-:W-:-:S04]  /*25880*/  IMAD R4, R4, 0x40, -R8 ;  /* 0x0000004004047824 */ /* 0x000fc800078e0a08 */
[----:B------:R-:W-:Y:S01]  /*25890*/  IMAD R2, R2, 0x40, -R8 ;  /* 0x0000004002027824 */ /* 0x000fe200078e0a08 */
[----:B------:R-:W-:-:S04]  /*258a0*/  VIMNMX R4, RZ, R4, !PT ;  /* 0x00000004ff047248 */ /* 0x000fc80007fe0100 */
[----:B------:R-:W-:-:S04]  /*258b0*/  VIMNMX R2, R2, R7, PT ;  /* 0x0000000702027248 */ /* 0x000fc80003fe0100 */
        /* <DEDUP_REMOVED lines=17> */
.L_x_2429:
[----:B-1----:R-:W-:Y:S02]  /*259d0*/  ISETP.NE.AND P0, PT, R14, RZ, PT ;  /* 0x000000ff0e00720c */ /* 0x002fe40003f05270 */
[----:B------:R-:W-:-:S11]  /*259e0*/  PLOP3.LUT P6, PT, PT, PT, PT, 0x8, 0x0 ;  /* 0x000000000000781c */ /* 0x000fd60003fce170 */
[----:B------:R-:W-:Y:S05]  /*259f0*/  @P0 BRA `(.L_x_2051) ;  /* 0x00000000000c0947 */ /* 0x000fea0003800000 */
[----:B------:R-:W-:-:S03]  /*25a00*/  UMOV UR4, 0xffffffff ;  /* 0xffffffff00047882 */ /* 0x000fc60000000000 */
[----:B------:R-:W-:Y:S05]  /*25a10*/  BRA.DIV UR4, `(.L_x_2052) ;  /* 0x000000ca04107947 */ /* 0x000fea000b800000 */
[----:B------:R-:W-:-:S13]  /*25a20*/  ELECT P6, URZ, PT ;  /* 0x00000000003f782f */ /* 0x000fda00038c0000 */
.L_x_2051:
[----:B0-----:R-:W2:Y:S01]  /*25a30*/  LDL R5, [R1+0x28] ;  /* 0x0000280001057983 */ /* 0x001ea20000100800 */
[----:B------:R-:W-:Y:S01]  /*25a40*/  BSSY B1, `(.L_x_2053) ;  /* 0x0000008000017945 */ /* 0x000fe20003800000 */
[----:B--2---:R-:W-:-:S05]  /*25a50*/  VIADD R5, R5, 0x1 ;  /* 0x0000000105057836 */ /* 0x004fca0000000000 */
[----:B------:R-:W-:-:S04]  /*25a60*/  LEA.HI R7, R5, R5, RZ, 0x1 ;  /* 0x0000000505077211 */ /* 0x000fc800078f08ff */
[----:B------:R-:W-:-:S05]  /*25a70*/  LOP3.LUT R7, R7, 0xfffffffe, RZ, 0xc0, !PT ;  /* 0xfffffffe07077812 */ /* 0x000fca00078ec0ff */
[----:B------:R-:W-:-:S05]  /*25a80*/  IMAD.IADD R5, R5, 0x1, -R7 ;  /* 0x0000000105057824 */ /* 0x000fca00078e0a07 */
[----:B------:R-:W-:-:S04]  /*25a90*/  SHF.L.U32 R5, R5, 0x1f, RZ ;  /* 0x0000001f05057819 */ /* 0x000fc800000006ff */
[----:B------:R-:W0:Y:S02]  /*25aa0*/  SYNCS.PHASECHK.TRANS64.TRYWAIT P0, [R22+URZ+0x28420], R5 ;  /* 0x02842005160075a7 */ /* 0x000e24000800017f */
[----:B0-----:R-:W-:Y:S05]  /*25ab0*/  @!P0 BRA `(.L_x_2054) ;  /* 0x000000c800088947 */ /* 0x001fea0003800000 */
.L_x_2432:
[----:B------:R-:W-:Y:S05]  /*25ac0*/  BSYNC B1 ;  /* 0x0000000000017941 */ /* 0x000fea0003800000 */
.L_x_2053:
        /* <DEDUP_REMOVED lines=10> */
.L_x_2433:
[----:B------:R-:W-:Y:S05]  /*25b70*/  BSYNC B2 ;  /* 0x0000000000027941 */ /* 0x000fea0003800000 */
.L_x_2057:
        /* <DEDUP_REMOVED lines=9> */
.L_x_2060:
[----:B------:R-:W-:Y:S05]  /*25c10*/  BSYNC B2 ;  /* 0x0000000000027941 */ /* 0x000fea0003800000 */
.L_x_2059:
[----:B------:R-:W-:Y:S01]  /*25c20*/  IMAD.MOV.U32 R27, RZ, RZ, RZ ;  /* 0x000000ffff1b7224 */ /* 0x000fe200078e00ff */
[----:B------:R-:W-:Y:S01]  /*25c30*/  UIADD3 UR4, UP0, UR40, 0x570, URZ ;  /* 0x0000057028047890 */ /* 0x000fe2000ff1e03f */
[----:B------:R-:W-:Y:S01]  /*25c40*/  IMAD R7, R3, 0x40, R0 ;  /* 0x0000004003077824 */ /* 0x000fe200078e0200 */
[----:B------:R-:W-:Y:S01]  /*25c50*/  PLOP3.LUT P0, PT, PT, PT, PT, 0x80, 0x0 ;  /* 0x000000000000781c */ /* 0x000fe20003f0f070 */
[----:B------:R-:W-:Y:S01]  /*25c60*/  IMAD R8, R29, 0x4000, R22 ;  /* 0x000040001d087824 */ /* 0x000fe200078e0216 */
[----:B------:R-:W-:Y:S01]  /*25c70*/  R2UR UR10, R27 ;  /* 0x000000001b0a72ca */ /* 0x000fe200000e0000 */
[----:B------:R-:W-:Y:S01]  /*25c80*/  VIADD R7, R7, 0xffffffc0 ;  /* 0xffffffc007077836 */ /* 0x000fe20000000000 */
[----:B------:R-:W-:Y:S01]  /*25c90*/  UIADD3.X UR5, URZ, UR41, URZ, UP0, !UPT ;  /* 0x000000293f057290 */ /* 0x000fe200087fe43f */
[----:B0-----:R-:W-:Y:S01]  /*25ca0*/  VIADD R5, R12, 0x28490 ;  /* 0x000284900c057836 */ /* 0x001fe20000000000 */
[----:B------:R-:W-:Y:S01]  /*25cb0*/  UMOV UR6, 0x0 ;  /* 0x0000000000067882 */ /* 0x000fe20000000000 */
[----:B------:R-:W-:Y:S01]  /*25cc0*/  VIADD R13, R8, 0x20000 ;  /* 0x00020000080d7836 */ /* 0x000fe20000000000 */
[----:B------:R-:W-:-:S09]  /*25cd0*/  UMOV UR7, 0x12f00000 ;  /* 0x12f0000000077882 */ /* 0x000fd20000000000 */
.L_x_2061:
        /* <DEDUP_REMOVED lines=16> */
.L_x_2062:
        /* <DEDUP_REMOVED lines=13> */
.L_x_2434:
[----:B------:R-:W-:Y:S05]  /*25eb0*/  BSYNC B2 ;  /* 0x0000000000027941 */ /* 0x000fea0003800000 */
.L_x_2063:
[----:B------:R-:W-:Y:S01]  /*25ec0*/  BSSY B2, `(.L_x_2065) ;  /* 0x000000b000027945 */ /* 0x000fe20003800000 */
[----:B------:R-:W-:Y:S01]  /*25ed0*/  IMAD.MOV.U32 R14, RZ, RZ, 0x0 ;  /* 0x00000000ff0e7424 */ /* 0x000fe200078e00ff */
[----:B------:R-:W-:Y:S02]  /*25ee0*/  MOV R15, 0x12f00000 ;  /* 0x12f00000000f7802 */ /* 0x000fe40000000f00 */
        /* <DEDUP_REMOVED lines=8> */
.L_x_2066:
[----:B------:R-:W-:Y:S05]  /*25f70*/  BSYNC B2 ;  /* 0x0000000000027941 */ /* 0x000fea0003800000 */
.L_x_2065:
[----:B------:R-:W-:Y:S01]  /*25f80*/  R2UR UR10, R27 ;  /* 0x000000001b0a72ca */ /* 0x000fe200000e0000 */
[----:B------:R-:W-:Y:S01]  /*25f90*/  UIADD3 UR4, UP0, UR40, 0x670, URZ ;  /* 0x0000067028047890 */ /* 0x000fe2000ff1e03f */
[----:B------:R-:W-:Y:S01]  /*25fa0*/  R2UR UR6, R14 ;  /* 0x000000000e0672ca */ /* 0x000fe200000e0000 */
[----:B01----:R-:W-:Y:S01]  /*25fb0*/  VIADD R12, R12, 0x284b0 ;  /* 0x000284b00c0c7836 */ /* 0x003fe20000000000 */
[----:B------:R-:W-:Y:S01]  /*25fc0*/  R2UR UR7, R15 ;  /* 0x000000000f0772ca */ /* 0x000fe200000e0000 */
[----:B------:R-:W-:Y:S01]  /*25fd0*/  VIADD R5, R8, 0x10000 ;  /* 0x0001000008057836 */ /* 0x000fe20000000000 */
[----:B------:R-:W-:Y:S01]  /*25fe0*/  PLOP3.LUT P0, PT, PT, PT, PT, 0x80, 0x0 ;  /* 0x000000000000781c */ /* 0x000fe20003f0f070 */
[----:B------:R-:W-:-:S12]  /*25ff0*/  UIADD3.X UR5, URZ, UR41, URZ, UP0, !UPT ;  /* 0x000000293f057290 */ /* 0x000fd800087fe43f */
.L_x_2067:
        /* <DEDUP_REMOVED lines=15> */
.L_x_2068:
        /* <DEDUP_REMOVED lines=10> */
.L_x_2056:
[----:B------:R-:W-:Y:S05]  /*26190*/  BSYNC B1 ;  /* 0x0000000000017941 */ /* 0x000fea0003800000 */
.L_x_2055:
        /* <DEDUP_REMOVED lines=9> */
.L_x_2083:
[----:B------:R-:W-:Y:S05]  /*26230*/  YIELD ;  /* 0x0000000000007946 */ /* 0x000fea0003800000 */
        /* <DEDUP_REMOVED lines=10> */
.L_x_2435:
[----:B------:R-:W-:Y:S05]  /*262e0*/  BSYNC B2 ;  /* 0x0000000000027941 */ /* 0x000fea0003800000 */
.L_x_2071:
        /* <DEDUP_REMOVED lines=9> */
.L_x_2074:
[----:B------:R-:W-:Y:S05]  /*26380*/  BSYNC B2 ;  /* 0x0000000000027941 */ /* 0x000fea0003800000 */
.L_x_2073:
        /* <DEDUP_REMOVED lines=11> */
.L_x_2075:
        /* <DEDUP_REMOVED lines=16> */
.L_x_2076:
        /* <DEDUP_REMOVED lines=13> */
.L_x_2436:
[----:B------:R-:W-:Y:S05]  /*26610*/  BSYNC B2 ;  /* 0x0000000000027941 */ /* 0x000fea0003800000 */
.L_x_2077:
        /* <DEDUP_REMOVED lines=11> */
.L_x_2080:
[----:B------:R-:W-:Y:S05]  /*266d0*/  BSYNC B2 ;  /* 0x0000000000027941 */ /* 0x000fea0003800000 */
.L_x_2079:
        /* <DEDUP_REMOVED lines=8> */
.L_x_2081:
        /* <DEDUP_REMOVED lines=15> */
.L_x_2082:
        /* <DEDUP_REMOVED lines=10> */
.L_x_2070:
[----:B------:R-:W-:Y:S05]  /*268f0*/  BSYNC B1 ;  /* 0x0000000000017941 */ /* 0x000fea0003800000 */
.L_x_2069:
[C---:B------:R-:W-:Y:S01]  /*26900*/  ISETP.GT.AND P2, PT, R12.reuse, R4, PT ;  /* 0x000000040c00720c */ /* 0x040fe20003f44270 */
[----:B------:R-:W-:Y:S01]  /*26910*/  VIADD R12, R12, 0xffffffff ;  /* 0xffffffff0c0c7836 */ /* 0x000fe20000000000 */
[----:B------:R-:W-:-:S04]  /*26920*/  IADD3 R29, R29, 0x1, RZ ;  /* 0x000000011d1d7810 */ /* 0x000fc80007ffe0ff */
[----:B------:R-:W-:-:S04]  /*26930*/  ISETP.NE.AND P1, PT, R29, 0x2, PT ;  /* 0x000000021d00780c */ /* 0x000fc80003f25270 */
[----:B------:R-:W-:Y:S02]  /*26940*/  SEL R3, RZ, 0x1, P1 ;  /* 0x00000001ff037807 */ /* 0x000fe40000800000 */
[----:B------:R-:W-:Y:S02]  /*26950*/  SEL R29, R29, RZ, P1 ;  /* 0x000000ff1d1d7207 */ /* 0x000fe40000800000 */
[----:B------:R-:W-:Y:S01]  /*26960*/  LOP3.LUT R31, R31, R3, RZ, 0x3c, !PT ;  /* 0x000000031f1f7212 */ /* 0x000fe200078e3cff */
[----:B------:R-:W-:Y:S06]  /*26970*/  @P2 BRA `(.L_x_2083) ;  /* 0xfffffff8002c2947 */ /* 0x000fec000383ffff */
.L_x_2049:
[----:B------:R-:W-:Y:S05]  /*26980*/  BSYNC B0 ;  /* 0x0000000000007941 */ /* 0x000fea0003800000 */
.L_x_2048:
[----:B------:R-:W1:Y:S01]  /*26990*/  LDC R0, c[0x0][0x448] ;  /* 0x00011200ff007b82 */ /* 0x000e620000000800 */
[----:B------:R-:W-:Y:S01]  /*269a0*/  VIADD R2, R17, 0x7f ;  /* 0x0000007f11027836 */ /* 0x000fe20000000000 */
[----:B------:R-:W-:Y:S06]  /*269b0*/  @!P0 WARPSYNC.ALL ;  /* 0x0000000000008948 */ /* 0x000fec0003800000 */
[----:B------:R-:W-:Y:S01]  /*269c0*/  @!P0 BAR.SYNC.DEFER_BLOCKING 0xc, 0x180 ;  /* 0x0306000000008b1d */ /* 0x000fe20000010000 */
[----:B-1----:R-:W-:-:S13]  /*269d0*/  ISETP.NE.AND P1, PT, R0, 0x1, PT ;  /* 0x000000010000780c */ /* 0x002fda0003f25270 */
[----:B------:R-:W1:Y:S08]  /*269e0*/  @P1 LDC R3, c[0x0][0x44c] ;  /* 0x00011300ff031b82 */ /* 0x000e700000000800 */
[----:B------:R-:W2:Y:S01]  /*269f0*/  @P1 LDC R0, c[0x0][0x450] ;  /* 0x00011400ff001b82 */ /* 0x000ea20000000800 */
[----:B-1----:R-:W-:-:S05]  /*26a00*/  @P1 IMAD.HI.U32 R3, R2, R3, RZ ;  /* 0x0000000302031227 */ /* 0x002fca00078e00ff */
[----:B--2---:R-:W-:-:S05]  /*26a10*/  @P1 SHF.R.U32.HI R2, RZ, R0, R3 ;  /* 0x00000000ff021219 */ /* 0x004fca0000011603 */
[----:B------:R-:W-:Y:S02]  /*26a20*/  IMAD.IADD R9, R9, 0x1, R2 ;  /* 0x0000000109097824 */ /* 0x000fe400078e0202 */
[----:B------:R-:W1:Y:S02]  /*26a30*/  LDC.64 R2, c[0x0][0x9e0] ;  /* 0x00027800ff027b82 */ /* 0x000e640000000a00 */
[----:B-1----:R-:W-:Y:S01]  /*26a40*/  ISETP.GE.AND P2, PT, R3, 0x1, PT ;  /* 0x000000010300780c */ /* 0x002fe20003f46270 */
[----:B------:R-:W-:-:S12]  /*26a50*/  IMAD.IADD R2, R9, 0x1, R2 ;  /* 0x0000000109027824 */ /* 0x000fd800078e0202 */
[----:B------:R-:W-:Y:S05]  /*26a60*/  @!P2 BRA `(.L_x_2084) ;  /* 0x000000000048a947 */ /* 0x000fea0003800000 */
[C---:B------:R-:W-:Y:S01]  /*26a70*/  ISETP.GT.AND P0, PT, R9.reuse, RZ, PT ;  /* 0x000000ff0900720c */ /* 0x040fe20003f04270 */
[----:B------:R-:W-:Y:S01]  /*26a80*/  BSSY B0, `(.L_x_2085) ;  /* 0x000000e000007945 */ /* 0x000fe20003800000 */
[----:B------:R-:W-:-:S11]  /*26a90*/  VIADD R0, R9, 0xffffffff ;  /* 0xffffffff09007836 */ /* 0x000fd60000000000 */
[----:B------:R-:W-:Y:S05]  /*26aa0*/  @P0 BRA `(.L_x_2086) ;  /* 0x00000000001c0947 */ /* 0x000fea0003800000 */
[----:B------:R-:W-:Y:S01]  /*26ab0*/  ISETP.NE.AND P0, PT, R3, 0x1, PT ;  /* 0x000000010300780c */ /* 0x000fe20003f05270 */
[----:B------:R-:W-:-:S12]  /*26ac0*/  IMAD.MOV R0, RZ, RZ, -R9 ;  /* 0x000000ffff007224 */ /* 0x000fd800078e0a09 */
[----:B0-----:R-:W0:Y:S02]  /*26ad0*/  @P0 LDC.64 R4, c[0x0][0x9e8] ;  /* 0x00027a00ff040b82 */ /* 0x001e240000000a00 */
[----:B0-----:R-:W-:-:S05]  /*26ae0*/  @P0 IMAD.HI.U32 R4, R0, R4, RZ ;  /* 0x0000000400040227 */ /* 0x001fca00078e00ff */
[----:B------:R-:W-:-:S04]  /*26af0*/  @P0 SHF.R.U32.HI R0, RZ, R5, R4 ;  /* 0x00000005ff000219 */ /* 0x000fc80000011604 */
[----:B------:R-:W-:Y:S01]  /*26b00*/  LOP3.LUT R0, RZ, R0, RZ, 0x33, !PT ;  /* 0x00000000ff007212 */ /* 0x000fe200078e33ff */
[----:B------:R-:W-:Y:S06]  /*26b10*/  BRA `(.L_x_2087) ;  /* 0x0000000000107947 */ /* 0x000fec0003800000 */
.L_x_2086:
[----:B------:R-:W-:-:S13]  /*26b20*/  ISETP.NE.AND P0, PT, R3, 0x1, PT ;  /* 0x000000010300780c */ /* 0x000fda0003f05270 */
[----:B0-----:R-:W0:Y:S02]  /*26b30*/  @P0 LDC.64 R4, c[0x0][0x9e8] ;  /* 0x00027a00ff040b82 */ /* 0x001e240000000a00 */
[----:B0-----:R-:W-:-:S05]  /*26b40*/  @P0 IMAD.HI.U32 R4, R0, R4, RZ ;  /* 0x0000000400040227 */ /* 0x001fca00078e00ff */
[----:B------:R-:W-:-:S07]  /*26b50*/  @P0 SHF.R.U32.HI R0, RZ, R5, R4 ;  /* 0x00000005ff000219 */ /* 0x000fce0000011604 */
.L_x_2087:
[----:B------:R-:W-:Y:S05]  /*26b60*/  BSYNC B0 ;  /* 0x0000000000007941 */ /* 0x000fea0003800000 */
.L_x_2085:
[----:B------:R-:W-:-:S05]  /*26b70*/  IMAD R5, R0, R3, R3 ;  /* 0x0000000300057224 */ /* 0x000fca00078e0203 */
[----:B------:R-:W-:-:S07]  /*26b80*/  VIMNMX R2, R2, R5, PT ;  /* 0x0000000502027248 */ /* 0x000fce0003fe0100 */
.L_x_2084:
[----:B------:R-:W-:Y:S01]  /*26b90*/  VIADD R2, R2, 0x3f ;  /* 0x0000003f02027836 */ /* 0x000fe20000000000 */
[----:B------:R-:W1:Y:S01]  /*26ba0*/  @P1 LDC R0, c[0x0][0x450] ;  /* 0x00011400ff001b82 */ /* 0x000e620000000800 */
[----:B------:R-:W-:Y:S01]  /*26bb0*/  IMAD.MOV.U32 R4, RZ, RZ, R17 ;  /* 0x000000ffff047224 */ /* 0x000fe200078e0011 */
[----:B------:R-:W-:Y:S02]  /*26bc0*/  ULDC UR4, c[0x0][0x9dc] ;  /* 0x0002770000047ab9 */ /* 0x000fe40000000800 */
[----:B0-----:R-:W-:-:S04]  /*26bd0*/  SHF.R.S32.HI R5, RZ, 0x1f, R2 ;  /* 0x0000001fff057819 */ /* 0x001fc80000011402 */
[----:B------:R-:W-:Y:S02]  /*26be0*/  LEA.HI R5, R5, R2, RZ, 0x6 ;  /* 0x0000000205057211 */ /* 0x000fe400078f30ff */
[----:B------:R-:W0:Y:S02]  /*26bf0*/  @P1 LDC R2, c[0x0][0x44c] ;  /* 0x00011300ff021b82 */ /* 0x000e240000000800 */
        /* <DEDUP_REMOVED lines=17> */
.L_x_2090:
[----:B------:R-:W-:-:S13]  /*26d10*/  ISETP.NE.AND P0, PT, R3, 0x1, PT ;  /* 0x000000010300780c */ /* 0x000fda0003f05270 */
[----:B------:R-:W0:Y:S02]  /*26d20*/  @P0 LDC.64 R4, c[0x0][0x9e8] ;  /* 0x00027a00ff040b82 */ /* 0x000e240000000a00 */
[----:B0-----:R-:W-:-:S05]  /*26d30*/  @P0 IMAD.HI.U32 R4, R2, R4, RZ ;  /* 0x0000000402040227 */ /* 0x001fca00078e00ff */
[----:B------:R-:W-:-:S07]  /*26d40*/  @P0 SHF.R.U32.HI R2, RZ, R5, R4 ;  /* 0x00000005ff020219 */ /* 0x000fce0000011604 */
.L_x_2091:
[----:B------:R-:W-:Y:S05]  /*26d50*/  BSYNC B0 ;  /* 0x0000000000007941 */ /* 0x000fea0003800000 */
.L_x_2089:
[----:B------:R-:W-:-:S05]  /*26d60*/  IMAD R3, R2, R3, RZ ;  /* 0x0000000302037224 */ /* 0x000fca00078e02ff */
[----:B------:R-:W-:-:S07]  /*26d70*/  VIMNMX R0, R0, R3, !PT ;  /* 0x0000000300007248 */ /* 0x000fce0007fe0100 */
.L_x_2088:
[----:B------:R-:W-:Y:S01]  /*26d80*/  ISETP.NE.AND P1, PT, R6, RZ, PT ;  /* 0x000000ff0600720c */ /* 0x000fe20003f25270 */
[----:B------:R-:W-:Y:S01]  /*26d90*/  BSSY B0, `(.L_x_2092) ;  /* 0x0000024000007945 */ /* 0x000fe20003800000 */
[----:B------:R-:W-:-:S04]  /*26da0*/  SHF.R.S32.HI R3, RZ, 0x1f, R0 ;  /* 0x0000001fff037819 */ /* 0x000fc80000011400 */
[----:B------:R-:W-:-:S04]  /*26db0*/  LEA.HI R3, R3, R0, RZ, 0x6 ;  /* 0x0000000003037211 */ /* 0x000fc800078f30ff */
[----:B------:R-:W-:Y:S02]  /*26dc0*/  SHF.R.S32.HI R0, RZ, 0x6, R3 ;  /* 0x00000006ff007819 */ /* 0x000fe40000011403 */
[----:B------:R-:W-:Y:S01]  /*26dd0*/  MOV R3, RZ ;  /* 0x000000ff00037202 */ /* 0x000fe20000000f00 */
[----:B------:R-:W0:Y:S01]  /*26de0*/  @!P1 LDC R6, c[0x0][0x9f0] ;  /* 0x00027c00ff069b82 */ /* 0x000e220000000800 */
[----:B------:R-:W-:-:S04]  /*26df0*/  VIMNMX R0, RZ, R0, !PT ;  /* 0x00000000ff007248 */ /* 0x000fc80007fe0100 */
[----:B------:R-:W-:-:S13]  /*26e00*/  ISETP.GT.AND P0, PT, R20, R0, PT ;  /* 0x000000001400720c */ /* 0x000fda0003f04270 */
[----:B------:R-:W-:Y:S05]  /*26e10*/  @!P0 BRA `(.L_x_2093) ;  /* 0x00000000006c8947 */ /* 0x000fea0003800000 */
[-C--:B0-----:R-:W-:Y:S02]  /*26e20*/  IABS R4, R6.reuse ;  /* 0x0000000600047213 */ /* 0x081fe40000000000 */
[----:B------:R-:W-:Y:S02]  /*26e30*/  IABS R7, R6 ;  /* 0x0000000600077213 */ /* 0x000fe40000000000 */
[----:B------:R-:W0:Y:S03]  /*26e40*/  I2F.RP R8, R4 ;  /* 0x0000000400087306 */ /* 0x000e260000209400 */
[----:B------:R-:W-:-:S05]  /*26e50*/  IMAD.MOV R7, RZ, RZ, -R7 ;  /* 0x000000ffff077224 */ /* 0x000fca00078e0a07 */
[----:B0-----:R-:W0:Y:S02]  /*26e60*/  MUFU.RCP R8, R8 ;  /* 0x0000000800087308 */ /* 0x001e240000001000 */
[----:B0-----:R-:W-:-:S06]  /*26e70*/  VIADD R9, R8, 0xffffffe ;  /* 0x0ffffffe08097836 */ /* 0x001fcc0000000000 */
[----:B------:R-:W0:Y:S02]  /*26e80*/  F2I.FTZ.U32.TRUNC.NTZ R3, R9 ;  /* 0x0000000900037305 */ /* 0x000e24000021f000 */
[----:B0-----:R-:W-:-:S04]  /*26e90*/  IMAD.MOV R2, RZ, RZ, -R3 ;  /* 0x000000ffff027224 */ /* 0x001fc800078e0a03 */
[----:B------:R-:W-:Y:S02]  /*26ea0*/  IMAD R5, R2, R4, RZ ;  /* 0x0000000402057224 */ /* 0x000fe400078e02ff */
[----:B------:R-:W-:-:S04]  /*26eb0*/  IMAD.MOV.U32 R2, RZ, RZ, RZ ;  /* 0x000000ffff027224 */ /* 0x000fc800078e00ff */
[----:B------:R-:W-:Y:S01]  /*26ec0*/  IMAD.HI.U32 R5, R3, R5, R2 ;  /* 0x0000000503057227 */ /* 0x000fe200078e0002 */
[----:B------:R-:W-:-:S05]  /*26ed0*/  IADD3 R3, R6, -0x1, R20 ;  /* 0xffffffff06037810 */ /* 0x000fca0007ffe014 */
[----:B------:R-:W-:-:S05]  /*26ee0*/  IMAD.IADD R3, R3, 0x1, -R0 ;  /* 0x0000000103037824 */ /* 0x000fca00078e0a00 */
        /* <DEDUP_REMOVED lines=14> */
.L_x_2093:
[----:B------:R-:W-:Y:S05]  /*26fd0*/  BSYNC B0 ;  /* 0x0000000000007941 */ /* 0x000fea0003800000 */
.L_x_2092:
[----:B------:R-:W-:-:S05]  /*26fe0*/  IMAD R34, R34, R3, R0 ;  /* 0x0000000322227224 */ /* 0x000fca00078e0200 */
        /* <DEDUP_REMOVED lines=19> */
[----:B-1----:R-:W-:Y:S01]  /*27120*/  IADD3 R16, R0, UR39, R7 ;  /* 0x0000002700107c10 */ /* 0x002fe2000fffe007 */
[----:B------:R-:W-:Y:S06]  /*27130*/  BRA `(.L_x_2095) ;  /* 0x00000038005c7947 */ /* 0x000fec0003800000 */
.L_x_2094:
[----:B------:R-:W-:Y:S01]  /*27140*/  IADD3 R0, R22, 0x20000, RZ ;  /* 0x0002000016007810 */ /* 0x000fe20007ffe0ff */
[----:B------:R-:W-:Y:S03]  /*27150*/  BSSY B6, `(.L_x_2096) ;  /* 0x0000013000067945 */ /* 0x000fe60003800000 */
        /* <DEDUP_REMOVED lines=9> */
[----:B0-----:R-:W-:Y:S02]  /*271f0*/  IMAD.U32 R6, RZ, RZ, UR8 ;  /* 0x00000008ff067e24 */ /* 0x001fe4000f8e00ff */
[----:B------:R-:W-:-:S02]  /*27200*/  IMAD.U32 R7, RZ, RZ, UR9 ;  /* 0x00000009ff077e24 */ /* 0x000fc4000f8e00ff */
[----:B------:R-:W-:Y:S02]  /*27210*/  IMAD.U32 R10, RZ, RZ, UR4 ;  /* 0x00000004ff0a7e24 */ /* 0x000fe4000f8e00ff */
[----:B------:R-:W-:Y:S02]  /*27220*/  IMAD.U32 R11, RZ, RZ, UR5 ;  /* 0x00000005ff0b7e24 */ /* 0x000fe4000f8e00ff */
[----:B------:R-:W-:Y:S02]  /*27230*/  IMAD.MOV.U32 R8, RZ, RZ, 0x70 ;  /* 0x00000070ff087424 */ /* 0x000fe400078e00ff */
[----:B------:R-:W-:Y:S02]  /*27240*/  IMAD.MOV.U32 R12, RZ, RZ, 0x1 ;  /* 0x00000001ff0c7424 */ /* 0x000fe400078e00ff */
[----:B------:R-:W-:-:S07]  /*27250*/  IMAD.MOV.U32 R13, RZ, RZ, RZ ;  /* 0x000000ffff0d7224 */ /* 0x000fce00078e00ff */
[----:B------:R-:W-:-:S07]  /*27260*/  LEPC R20, `(.L_x_2097) ;  /* 0x000000001014794e */ /* 0x000fce0000000000 */
[----:B-1----:R-:W-:Y:S05]  /*27270*/  CALL.ABS.NOINC R2 ;  /* 0x0000000002007343 */ /* 0x002fea0003c00000 */
.L_x_2097:
[----:B------:R-:W-:Y:S05]  /*27280*/  BSYNC B6 ;  /* 0x0000000000067941 */ /* 0x000fea0003800000 */
.L_x_2096:
        /* <DEDUP_REMOVED lines=10> */
[----:B------:R-:W-:Y:S01]  /*27330*/  MOV R4, UR6 ;  /* 0x0000000600047c02 */ /* 0x000fe20008000f00 */
[----:B------:R-:W-:Y:S01]  /*27340*/  IMAD.U32 R5, RZ, RZ, UR7 ;  /* 0x00000007ff057e24 */ /* 0x000fe2000f8e00ff */
[----:B------:R-:W1:Y:S01]  /*27350*/  LDC.64 R2, c[0x4][R2] ;  /* 0x0100000002027b82 */ /* 0x000e620000000a00 */
[----:B0-----:R-:W-:Y:S02]  /*27360*/  IMAD.U32 R6, RZ, RZ, UR8 ;  /* 0x00000008ff067e24 */ /* 0x001fe4000f8e00ff */
[----:B------:R-:W-:Y:S02]  /*27370*/  IMAD.U32 R7, RZ, RZ, UR9 ;  /* 0x00000009ff077e24 */ /* 0x000fe4000f8e00ff */
[----:B------:R-:W-:-:S02]  /*27380*/  IMAD.U32 R10, RZ, RZ, UR4 ;  /* 0x00000004ff0a7e24 */ /* 0x000fc4000f8e00ff */
[----:B------:R-:W-:Y:S02]  /*27390*/  IMAD.U32 R11, RZ, RZ, UR5 ;  /* 0x00000005ff0b7e24 */ /* 0x000fe4000f8e00ff */
[----:B------:R-:W-:Y:S02]  /*273a0*/  IMAD.MOV.U32 R8, RZ, RZ, 0x70 ;  /* 0x00000070ff087424 */ /* 0x000fe400078e00ff */
[----:B------:R-:W-:Y:S02]  /*273b0*/  IMAD.MOV.U32 R12, RZ, RZ, 0x1 ;  /* 0x00000001ff0c7424 */ /* 0x000fe400078e00ff */
[----:B------:R-:W-:-:S07]  /*273c0*/  IMAD.MOV.U32 R13, RZ, RZ, RZ ;  /* 0x000000ffff0d7224 */ /* 0x000fce00078e00ff */
[----:B------:R-:W-:-:S07]  /*273d0*/  LEPC R20, `(.L_x_2099) ;  /* 0x000000001014794e */ /* 0x000fce0000000000 */
[----:B-1----:R-:W-:Y:S05]  /*273e0*/  CALL.ABS.NOINC R2 ;  /* 0x0000000002007343 */ /* 0x002fea0003c00000 */
.L_x_2099:
[----:B------:R-:W-:Y:S05]  /*273f0*/  BSYNC B6 ;  /* 0x0000000000067941 */ /* 0x000fea0003800000 */
.L_x_2098:
        /* <DEDUP_REMOVED lines=8> */
[----:B------:R-:W-:Y:S01]  /*27480*/  IMAD.U32 R4, RZ, RZ, UR6 ;  /* 0x00000006ff047e24 */ /* 0x000fe2000f8e00ff */
[----:B------:R-:W-:Y:S01]  /*27490*/  MOV R5, UR7 ;  /* 0x0000000700057c02 */ /* 0x000fe20008000f00 */
        /* <DEDUP_REMOVED lines=10> */
.L_x_2101:
[----:B------:R-:W-:Y:S05]  /*27540*/  BSYNC B6 ;  /* 0x0000000000067941 */ /* 0x000fea0003800000 */
.L_x_2100:
[----:B------:R-:W-:Y:S01]  /*27550*/  LOP3.LUT P6, RZ, R23, 0x1, RZ, 0xc0, !PT ;  /* 0x0000000117ff7812 */ /* 0x000fe200078cc0ff */
[----:B------:R-:W-:-:S12]  /*27560*/  BSSY B6, `(.L_x_2102) ;  /* 0x0000012000067945 */ /* 0x000fd80003800000 */
        /* <DEDUP_REMOVED lines=8> */
[----:B------:R-:W-:Y:S02]  /*275f0*/  IMAD.U32 R5, RZ, RZ, UR5 ;  /* 0x00000005ff057e24 */ /* 0x000fe4000f8e00ff */
[----:B0-----:R-:W-:Y:S02]  /*27600*/  IMAD.U32 R6, RZ, RZ, UR6 ;  /* 0x00000006ff067e24 */ /* 0x001fe4000f8e00ff */
[----:B------:R-:W-:-:S02]  /*27610*/  IMAD.U32 R10, RZ, RZ, UR8 ;  /* 0x00000008ff0a7e24 */ /* 0x000fc4000f8e00ff */
[----:B------:R-:W-:Y:S02]  /*27620*/  IMAD.U32 R11, RZ, RZ, UR9 ;  /* 0x00000009ff0b7e24 */ /* 0x000fe4000f8e00ff */
[----:B------:R-:W-:Y:S02]  /*27630*/  IMAD.MOV.U32 R8, RZ, RZ, 0x70 ;  /* 0x00000070ff087424 */ /* 0x000fe400078e00ff */
[----:B------:R-:W-:Y:S02]  /*27640*/  IMAD.MOV.U32 R12, RZ, RZ, 0x1 ;  /* 0x00000001ff0c7424 */ /* 0x000fe400078e00ff */
[----:B------:R-:W-:-:S07]  /*27650*/  IMAD.MOV.U32 R13, RZ, RZ, RZ ;  /* 0x000000ffff0d7224 */ /* 0x000fce00078e00ff */
[----:B------:R-:W-:-:S07]  /*27660*/  LEPC R20, `(.L_x_2103) ;  /* 0x000000001014794e */ /* 0x000fce0000000000 */
[----:B-1----:R-:W-:Y:S05]  /*27670*/  CALL.ABS.NOINC R2 ;  /* 0x0000000002007343 */ /* 0x002fea0003c00000 */
.L_x_2103:
[----:B------:R-:W-:Y:S05]  /*27680*/  BSYNC B6 ;  /* 0x0000000000067941 */ /* 0x000fea0003800000 */
.L_x_2102:
[----:B------:R-:W1:Y:S01]  /*27690*/  S2R R2, SR_TID.X ;  /* 0x0000000000027919 */ /* 0x000e620000002100 */
[----:B------:R-:W-:Y:S01]  /*276a0*/  ULDC.64 UR4, c[0x0][0x9f8] ;  /* 0x00027e0000047ab9 */ /* 0x000fe20000000a00 */
[----:B------:R-:W-:Y:S01]  /*276b0*/  IMAD.MOV.U32 R32, RZ, RZ, R19 ;  /* 0x000000ffff207224 */ /* 0x000fe200078e0013 */
[----:B------:R-:W-:Y:S01]  /*276c0*/  ISETP.NE.U32.AND P0, PT, RZ, UR4, PT ;  /* 0x00000004ff007c0c */ /* 0x000fe2000bf05070 */
[----:B------:R-:W2:Y:S01]  /*276d0*/  S2R R21, SR_TID.X ;  /* 0x0000000000157919 */ /* 0x000ea20000002100 */
[----:B------:R-:W3:Y:S02]  /*276e0*/  LDC R8, c[0x0][0x430] ;  /* 0x00010c00ff087b82 */ /* 0x000ee40000000800 */
[----:B------:R-:W-:Y:S02]  /*276f0*/  ISETP.NE.AND.EX P0, PT, RZ, UR5, PT, P0 ;  /* 0x00000005ff007c0c */ /* 0x000fe4000bf05300 */
[----:B------:R-:W-:-:S04]  /*27700*/  LEA R0, R27, 0xffffffc0, 0x6 ;  /* 0xffffffc01b007811 */ /* 0x000fc800078e30ff */
[----:B------:R-:W4:Y:S01]  /*27710*/  LDC R9, c[0x0][0x2f4] ;  /* 0x0000bd00ff097b82 */ /* 0x000f220000000800 */
[----:B-1----:R-:W-:-:S07]  /*27720*/  LOP3.LUT R20, R2, 0x7f, RZ, 0xc0, !PT ;  /* 0x0000007f02147812 */ /* 0x002fce00078ec0ff */
[----:B------:R-:W1:Y:S01]  /*27730*/  @P0 LDC.64 R2, c[0x0][0x9f8] ;  /* 0x00027e00ff020b82 */ /* 0x000e620000000a00 */
[----:B--2---:R-:W-:Y:S01]  /*27740*/  IMAD.SHL.U32 R21, R21, 0x10, RZ ;  /* 0x0000001015157824 */ /* 0x004fe200078e00ff */
[----:B------:R-:W-:Y:S01]  /*27750*/  SHF.R.U32.HI R20, RZ, 0x3, R20 ;  /* 0x00000003ff147819 */ /* 0x000fe20000011614 */
[----:B-1----:R-:W-:-:S05]  /*27760*/  @P0 IMAD.WIDE R2, R19, 0x4, R2 ;  /* 0x0000000413020825 */ /* 0x002fca00078e0202 */
[----:B------:R1:W2:Y:S01]  /*27770*/  @P0 LDG.E R32, desc[UR36][R2.64] ;  /* 0x0000002402200981 */ /* 0x0002a2000c1e1900 */
[----:B---3--:R-:W-:Y:S02]  /*27780*/  ISETP.NE.AND P1, PT, R8, 0x1, PT ;  /* 0x000000010800780c */ /* 0x008fe40003f25270 */
[----:B------:R-:W-:-:S05]  /*27790*/  LOP3.LUT R21, R20, 0x70, R21, 0xf8, !PT ;  /* 0x0000007014157812 */ /* 0x000fca00078ef815 */
[----:B------:R-:W-:-:S05]  /*277a0*/  IMAD.IADD R5, R21, 0x1, R0 ;  /* 0x0000000115057824 */ /* 0x000fca00078e0200 */
[C---:B------:R-:W-:Y:S01]  /*277b0*/  ISETP.GE.AND P0, PT, R5.reuse, R24, PT ;  /* 0x000000180500720c */ /* 0x040fe20003f06270 */
[----:B------:R-:W3:Y:S01]  /*277c0*/  @P1 LDC R7, c[0x0][0x434] ;  /* 0x00010d00ff071b82 */ /* 0x000ee20000000800 */
[----:B------:R-:W-:Y:S02]  /*277d0*/  IMAD.IADD R5, R5, 0x1, R35 ;  /* 0x0000000105057824 */ /* 0x000fe400078e0223 */
[----:B------:R-:W-:Y:S02]  /*277e0*/  ISETP.GT.U32.OR P0, PT, R21, 0x3f, P0 ;  /* 0x0000003f1500780c */ /* 0x000fe40000704470 */
[----:B0-----:R-:W-:-:S03]  /*277f0*/  IMAD.MOV.U32 R6, RZ, RZ, R5 ;  /* 0x000000ffff067224 */ /* 0x001fc600078e0005 */
[----:B------:R-:W0:Y:S08]  /*27800*/  @P1 LDC R4, c[0x0][0x438] ;  /* 0x00010e00ff041b82 */ /* 0x000e300000000800 */
[----:B-1----:R-:W1:Y:S01]  /*27810*/  @!P0 LDC.64 R2, c[0x0][0x428] ;  /* 0x00010a00ff028b82 */ /* 0x002e620000000a00 */
[----:B---3--:R-:W-:-:S05]  /*27820*/  @P1 IMAD.HI.U32 R7, R5, R7, RZ ;  /* 0x0000000705071227 */ /* 0x008fca00078e00ff */
[----:B0-----:R-:W-:-:S04]  /*27830*/  @P1 SHF.R.U32.HI R6, RZ, R4, R7 ;  /* 0x00000004ff061219 */ /* 0x001fc80000011607 */
[----:B------:R-:W-:Y:S02]  /*27840*/  IADD3 R4, -R6, RZ, RZ ;  /* 0x000000ff06047210 */ /* 0x000fe40007ffe1ff */
[----:B------:R-:W-:-:S03]  /*27850*/  @!P0 SHF.R.S32.HI R7, RZ, 0x1f, R6 ;  /* 0x0000001fff078819 */ /* 0x000fc60000011406 */
[----:B------:R-:W-:Y:S01]  /*27860*/  IMAD R4, R8, R4, R5 ;  /* 0x0000000408047224 */ /* 0x000fe200078e0205 */
[----:B------:R-:W-:Y:S02]  /*27870*/  ISETP.GT.U32.AND P3, PT, R21, 0x3f, PT ;  /* 0x0000003f1500780c */ /* 0x000fe40003f64070 */
[----:B------:R-:W-:Y:S02]  /*27880*/  LOP3.LUT R23, R23, 0xfffffffb, RZ, 0xc0, !PT ;  /* 0xfffffffb17177812 */ /* 0x000fe400078ec0ff */
[----:B------:R-:W-:-:S09]  /*27890*/  LOP3.LUT R20, R33, 0x80, RZ, 0xfc, !PT ;  /* 0x0000008021147812 */ /* 0x000fd200078efcff */
[----:B------:R-:W-:-:S04]  /*278a0*/  @P3 LOP3.LUT R23, R23, 0x4, RZ, 0xfc, !PT ;  /* 0x0000000417173812 */ /* 0x000fc800078efcff */
[----:B------:R-:W-:-:S04]  /*278b0*/  LOP3.LUT R23, R23, 0xfffffff7, RZ, 0xc0, !PT ;  /* 0xfffffff717177812 */ /* 0x000fc800078ec0ff */
[----:B------:R-:W-:Y:S01]  /*278c0*/  LOP3.LUT R23, R23, 0xfffffffd, RZ, 0xc0, !PT ;  /* 0xfffffffd17177812 */ /* 0x000fe200078ec0ff */
[----:B------:R-:W-:Y:S01]  /*278d0*/  UMOV UR4, 0xffffffff ;  /* 0xffffffff00047882 */ /* 0x000fe20000000000 */
[----:B--2---:R-:W-:Y:S01]  /*278e0*/  SHF.R.S32.HI R36, RZ, 0x1f, R32 ;  /* 0x0000001fff247819 */ /* 0x004fe20000011420 */
[----:B-1----:R-:W-:-:S04]  /*278f0*/  @!P0 IMAD.WIDE.U32 R6, R32, R2, R6 ;  /* 0x0000000220068225 */ /* 0x002fc800078e0006 */
[----:B------:R-:W-:-:S04]  /*27900*/  @!P0 IMAD R5, R36, R2, RZ ;  /* 0x0000000224058224 */ /* 0x000fc800078e02ff */
[----:B------:R-:W-:Y:S02]  /*27910*/  @!P0 IMAD R5, R32, R3, R5 ;  /* 0x0000000320058224 */ /* 0x000fe400078e0205 */
[----:B------:R-:W0:Y:S02]  /*27920*/  @!P0 LDC.64 R2, c[0x0][0x418] ;  /* 0x00010600ff028b82 */ /* 0x000e240000000a00 */
[----:B------:R-:W-:Y:S01]  /*27930*/  @!P0 IMAD.IADD R5, R7, 0x1, R5 ;  /* 0x0000000107058824 */ /* 0x000fe200078e0205 */
[----:B0-----:R-:W-:-:S04]  /*27940*/  @!P0 LEA R2, P1, R6, R2, 0x2 ;  /* 0x0000000206028211 */ /* 0x001fc800078210ff */
[----:B------:R-:W-:Y:S01]  /*27950*/  @!P0 LEA.HI.X R3, R6, R3, R5, 0x2, P1 ;  /* 0x0000000306038211 */ /* 0x000fe200008f1405 */
[----:B------:R-:W-:Y:S01]  /*27960*/  IMAD.MOV.U32 R6, RZ, RZ, RZ ;  /* 0x000000ffff067224 */ /* 0x000fe200078e00ff */
[----:B----4-:R-:W-:-:S05]  /*27970*/  ISETP.GE.AND P1, PT, R33, R9, PT ;  /* 0x000000092100720c */ /* 0x010fca0003f26270 */
[----:B------:R0:W5:Y:S01]  /*27980*/  @!P0 LDG.E R6, desc[UR36][R2.64] ;  /* 0x0000002402068981 */ /* 0x000162000c1e1900 */
[----:B------:R-:W-:-:S07]  /*27990*/  ISETP.GE.AND P0, PT, R20, R9, PT ;  /* 0x000000091400720c */ /* 0x000fce0003f06270 */
[----:B------:R-:W-:Y:S01]  /*279a0*/  @P1 LOP3.LUT R23, R23, 0x2, RZ, 0xfc, !PT ;  /* 0x0000000217171812 */ /* 0x000fe200078efcff */
[----:B0-----:R-:W-:-:S05]  /*279b0*/  IMAD.U32 R2, RZ, RZ, UR42 ;  /* 0x0000002aff027e24 */ /* 0x001fca000f8e00ff */
[----:B------:R-:W-:-:S13]  /*279c0*/  ISETP.NE.AND P2, PT, R2, 0x3, PT ;  /* 0x000000030200780c */ /* 0x000fda0003f45270 */
[----:B------:R-:W-:-:S04]  /*279d0*/  @P2 LOP3.LUT R23, R23, 0x8, RZ, 0xfc, !PT ;  /* 0x0000000817172812 */ /* 0x000fc800078efcff */
[----:B------:R-:W-:-:S04]  /*279e0*/  LOP3.LUT R23, R23, 0xfffffffe, RZ, 0xc0, !PT ;  /* 0xfffffffe17177812 */ /* 0x000fc800078ec0ff */
[----:B------:R-:W-:Y:S01]  /*279f0*/  @P0 LOP3.LUT R23, R23, 0x1, RZ, 0xfc, !PT ;  /* 0x0000000117170812 */ /* 0x000fe200078efcff */
[----:B------:R-:W-:Y:S06]  /*27a00*/  BRA.DIV UR4, `(.L_x_2104) ;  /* 0x000000aa04987947 */ /* 0x000fec000b800000 */
.L_x_2439:
[----:B------:R-:W-:Y:S05]  /*27a10*/  @!P2 BRA `(.L_x_2105) ;  /* 0x000000000004a947 */ /* 0x000fea0003800000 */
[----:B------:R-:W-:Y:S01]  /*27a20*/  BPT.TRAP 0x1 ;  /* 0x000000040000795c */ /* 0x000fe20000300000 */
.L_x_2105:
[----:B------:R-:W-:Y:S01]  /*27a30*/  IMAD R5, R28, 0x8, R22 ;  /* 0x000000081c057824 */ /* 0x000fe200078e0216 */
[----:B------:R-:W-:Y:S01]  /*27a40*/  SHF.L.U32 R21, R30, 0x1f, RZ ;  /* 0x0000001f1e157819 */ /* 0x000fe200000006ff */
[----:B------:R-:W0:Y:S01]  /*27a50*/  S2R R2, SR_TID.X ;  /* 0x0000000000027919 */ /* 0x000e220000002100 */
[----:B------:R-:W-:Y:S01]  /*27a60*/  BSSY B0, `(.L_x_2106) ;  /* 0x0000007000007945 */ /* 0x000fe20003800000 */
[----:B------:R-:W-:Y:S01]  /*27a70*/  SHF.R.S32.HI R10, RZ, 0x1f, R4 ;  /* 0x0000001fff0a7819 */ /* 0x000fe20000011404 */
[----:B------:R-:W1:Y:S01]  /*27a80*/  SYNCS.PHASECHK.TRANS64.TRYWAIT P0, [R5+URZ+0x28480], R21 ;  /* 0x02848015050075a7 */ /* 0x000e62000800017f */
[----:B0-----:R-:W-:-:S04]  /*27a90*/  LOP3.LUT R2, R2, 0x7f, RZ, 0xc0, !PT ;  /* 0x0000007f02027812 */ /* 0x001fc800078ec0ff */
[----:B------:R-:W-:-:S04]  /*27aa0*/  SHF.R.U32.HI R2, RZ, 0x3, R2 ;  /* 0x00000003ff027819 */ /* 0x000fc80000011602 */
[----:B------:R-:W-:Y:S01]  /*27ab0*/  IADD3 R24, -R2, R24, -R0 ;  /* 0x0000001802187210 */ /* 0x000fe20007ffe900 */
[----:B-1----:R-:W-:Y:S06]  /*27ac0*/  @!P0 BRA `(.L_x_2107) ;  /* 0x000000a8009c8947 */ /* 0x002fec0003800000 */
.L_x_2440:
[----:B------:R-:W-:Y:S05]  /*27ad0*/  BSYNC B0 ;  /* 0x0000000000007941 */ /* 0x000fea0003800000 */
.L_x_2106:
[----:B------:R-:W2:Y:S01]  /*27ae0*/  LDL R9, [R1] ;  /* 0x0000000001097983 */ /* 0x000ea20000100800 */
[----:B------:R-:W-:Y:S01]  /*27af0*/  ULDC.64 UR4, c[0x0][0x328] ;  /* 0x0000ca0000047ab9 */ /* 0x000fe20000000a00 */
[----:B-----5:R-:W-:Y:S01]  /*27b00*/  SHF.R.S32.HI R20, RZ, 0x1f, R6 ;  /* 0x0000001fff147819 */ /* 0x020fe20000011406 */
[----:B------:R-:W-:Y:S01]  /*27b10*/  IMAD R0, R10, UR4, RZ ;  /* 0x000000040a007c24 */ /* 0x000fe2000f8e02ff */
[----:B------:R-:W-:Y:S01]  /*27b20*/  ULDC.64 UR6, c[0x0][0x318] ;  /* 0x0000c60000067ab9 */ /* 0x000fe20000000a00 */
[----:B------:R-:W-:Y:S01]  /*27b30*/  IMAD.WIDE.U32 R2, R4, UR4, RZ ;  /* 0x0000000404027c25 */ /* 0x000fe2000f8e00ff */
[----:B------:R-:W-:-:S03]  /*27b40*/  ISETP.GE.AND P4, PT, R24, 0x1, PT ;  /* 0x000000011800780c */ /* 0x000fc60003f86270 */
        /* <DEDUP_REMOVED lines=15> */
[----:B------:R-:W1:Y:S01]  /*27c40*/  LDC R12, c[0x0][0x2f4] ;  /* 0x0000bd00ff0c7b82 */ /* 0x000e620000000800 */
[----:B------:R-:W2:Y:S01]  /*27c50*/  SHFL.IDX PT, R2, R7, RZ, 0x181f ;  /* 0x00181fff07027589 */ /* 0x000ea200000e0000 */
[C---:B------:R-:W-:Y:S02]  /*27c60*/  LOP3.LUT R11, R33.reuse, 0x80, RZ, 0xfc, !PT ;  /* 0x00000080210b7812 */ /* 0x040fe400078efcff */
[C---:B------:R-:W-:Y:S01]  /*27c70*/  ISETP.GE.AND P3, PT, R24.reuse, 0x11, PT ;  /* 0x000000111800780c */ /* 0x040fe20003f66270 */
[----:B------:R-:W3:Y:S01]  /*27c80*/  SHFL.IDX PT, R0, R8, RZ, 0x181f ;  /* 0x00181fff08007589 */ /* 0x000ee200000e0000 */
[----:B------:R-:W-:Y:S02]  /*27c90*/  ISETP.GE.AND P5, PT, R24, 0x31, PT ;  /* 0x000000311800780c */ /* 0x000fe40003fa6270 */
[C---:B-1----:R-:W-:Y:S02]  /*27ca0*/  ISETP.GE.AND P2, PT, R33.reuse, R12, PT ;  /* 0x0000000c2100720c */ /* 0x042fe40003f46270 */
[----:B--2---:R-:W-:-:S02]  /*27cb0*/  IADD3 R2, P0, R33, R2, RZ ;  /* 0x0000000221027210 */ /* 0x004fc40007f1e0ff */
[----:B------:R-:W-:-:S03]  /*27cc0*/  ISETP.LT.OR P1, PT, R24, 0x1, P2 ;  /* 0x000000011800780c */ /* 0x000fc60001721670 */
[----:B---3--:R-:W-:Y:S01]  /*27cd0*/  IMAD.X R3, RZ, RZ, R0, P0 ;  /* 0x000000ffff037224 */ /* 0x008fe200000e0600 */
[----:B------:R-:W-:Y:S01]  /*27ce0*/  ISETP.GE.AND P0, PT, R11, R12, PT ;  /* 0x0000000c0b00720c */ /* 0x000fe20003f06270 */
[----:B------:R-:W-:-:S08]  /*27cf0*/  IMAD.IADD R0, R22, 0x1, R9 ;  /* 0x0000000116007824 */ /* 0x000fd000078e0209 */
        /* <DEDUP_REMOVED lines=15> */
[----:B-1----:R-:W-:-:S04]  /*27df0*/  IADD3 R2, P1, R33, R2, RZ ;  /* 0x0000000221027210 */ /* 0x002fc80007f3e0ff */
[----:B--2---:R-:W-:Y:S02]  /*27e00*/  IADD3.X R3, RZ, R3, RZ, P1, !PT ;  /* 0x00000003ff037210 */ /* 0x004fe40000ffe4ff */
[----:B------:R-:W-:-:S13]  /*27e10*/  ISETP.LT.OR P1, PT, R24, 0x21, P2 ;  /* 0x000000211800780c */ /* 0x000fda0001721670 */
[----:B------:R-:W-:Y:S01]  /*27e20*/  LDGSTS.E.BYPASS.LTC128B.128 [R0+0x11000], desc[UR36][R2.64], !P1 ;  /* 0x1100000002007fae */ /* 0x000fe2000c901d64 */
[----:B------:R-:W-:-:S13]  /*27e30*/  ISETP.LT.OR P1, PT, R24, 0x21, P0 ;  /* 0x000000211800780c */ /* 0x000fda0000721670 */
[----:B------:R1:W-:Y:S01]  /*27e40*/  LDGSTS.E.BYPASS.LTC128B.128 [R0+0x13000], desc[UR36][R2.64+0x80], !P1 ;  /* 0x1300008002007fae */ /* 0x0003e2000c901d64 */
[----:B------:R-:W-:-:S03]  /*27e50*/  ISETP.GE.AND P1, PT, R24, 0x21, PT ;  /* 0x000000211800780c */ /* 0x000fc60003f26270 */
[----:B-1-3--:R1:W2:Y:S10]  /*27e60*/  SHFL.IDX PT, R2, R7, 0x3, 0x181f ;  /* 0x00781f0007027f89 */ /* 0x00a2b400000e0000 */
.L_x_2450:
        /* <DEDUP_REMOVED lines=11> */
.L_x_2109:
        /* <DEDUP_REMOVED lines=10> */
.L_x_2110:
[----:B------:R3:W-:Y:S01]  /*27fc0*/  SYNCS.ARRIVE.TRANS64.A1T0 RZ, [R5+URZ+0x28470], RZ ;  /* 0x028470ff05ff79a7 */ /* 0x0007e2000810003f */
[----:B------:R-:W-:Y:S05]  /*27fd0*/  @!P6 BRA `(.L_x_2111) ;  /* 0x000000000004e947 */ /* 0x000fea0003800000 */
[----:B------:R-:W-:Y:S01]  /*27fe0*/  BPT.TRAP 0x1 ;  /* 0x000000040000795c */ /* 0x000fe20000300000 */
.L_x_2111:
[----:B------:R-:W4:Y:S01]  /*27ff0*/  SYNCS.PHASECHK.TRANS64.TRYWAIT P0, [R5+URZ+0x28440], R21 ;  /* 0x02844015050075a7 */ /* 0x000f22000800017f */
[----:B------:R-:W-:Y:S04]  /*28000*/  BSSY B0, `(.L_x_2112) ;  /* 0x0000002000007945 */ /* 0x000fe80003800000 */
[----:B----4-:R-:W-:Y:S05]  /*28010*/  @!P0 BRA `(.L_x_2113) ;  /* 0x000000a800c88947 */ /* 0x010fea0003800000 */
.L_x_2451:
[----:B------:R-:W-:Y:S05]  /*28020*/  BSYNC B0 ;  /* 0x0000000000007941 */ /* 0x000fea0003800000 */
.L_x_2112:
[----:B------:R-:W-:Y:S01]  /*28030*/  ULDC.64 UR4, c[0x0][0x300] ;  /* 0x0000c00000047ab9 */ /* 0x000fe20000000a00 */
[----:B------:R-:W5:Y:S01]  /*28040*/  LDC R8, c[0x0][0x2f4] ;  /* 0x0000bd00ff087b82 */ /* 0x000f620000000800 */
[----:B-1----:R-:W-:Y:S01]  /*28050*/  IMAD R7, R10, UR4, RZ ;  /* 0x000000040a077c24 */ /* 0x002fe2000f8e02ff */
[----:B------:R-:W-:Y:S01]  /*28060*/  ULDC.64 UR6, c[0x0][0x2e8] ;  /* 0x0000ba0000067ab9 */ /* 0x000fe20000000a00 */
[----:B--2---:R-:W-:Y:S01]  /*28070*/  IMAD.WIDE.U32 R2, R4, UR4, RZ ;  /* 0x0000000404027c25 */ /* 0x004fe2000f8e00ff */
        /* <DEDUP_REMOVED lines=11> */
[----:B-----5:R-:W-:Y:S02]  /*28130*/  ISETP.GE.AND P2, PT, R9, R8, PT ;  /* 0x000000080900720c */ /* 0x020fe40003f46270 */
        /* <DEDUP_REMOVED lines=8> */
[----:B--2---:R-:W-:-:S05]  /*281c0*/  @P4 IMAD.X R2, RZ, RZ, R2, P0 ;  /* 0x000000ffff024224 */ /* 0x004fca00000e0602 */
[----:B------:R-:W-:-:S04]  /*281d0*/  @P4 LOP3.LUT R3, R3, R2, RZ, 0x3c, !PT ;  /* 0x0000000203034212 */ /* 0x000fc800078e3cff */
[----:B------:R-:W-:-:S04]  /*281e0*/  @P4 LOP3.LUT R2, R3, R2, RZ, 0x3c, !PT ;  /* 0x0000000203024212 */ /* 0x000fc800078e3cff */
[----:B------:R-:W-:-:S05]  /*281f0*/  @P4 LOP3.LUT R3, R3, R2, RZ, 0x3c, !PT ;  /* 0x0000000203034212 */ /* 0x000fca00078e3cff */
[----:B------:R-:W-:Y:S01]  /*28200*/  @!PT LDS RZ, [RZ] ;  /* 0x00000000fffff984 */ /* 0x000fe20000000800 */
[----:B------:R-:W-:Y:S04]  /*28210*/  @P4 LDGSTS.E.BYPASS.LTC128B.128 [R0+0x20000], desc[UR36][R2.64], !P6 ;  /* 0x2000000002004fae */ /* 0x000fe8000f101d64 */
[----:B------:R1:W-:Y:S04]  /*28220*/  @P4 LDGSTS.E.BYPASS.LTC128B.128 [R0+0x22000], desc[UR36][R2.64+0x80], !P2 ;  /* 0x2200008002004fae */ /* 0x0003e8000d101d64 */
[----:B-1----:R-:W1:Y:S04]  /*28230*/  SHFL.IDX PT, R3, R4, 0x1, 0x181f ;  /* 0x00381f0004037f89 */ /* 0x002e6800000e0000 */
[----:B------:R-:W2:Y:S01]  /*28240*/  SHFL.IDX PT, R2, R6, 0x1, 0x181f ;  /* 0x00381f0006027f89 */ /* 0x000ea200000e0000 */
[----:B-1----:R-:W-:-:S05]  /*28250*/  @P3 IADD3 R3, P0, R33, R3, RZ ;  /* 0x0000000321033210 */ /* 0x002fca0007f1e0ff */
[----:B--2---:R-:W-:-:S05]  /*28260*/  @P3 IMAD.X R2, RZ, RZ, R2, P0 ;  /* 0x000000ffff023224 */ /* 0x004fca00000e0602 */
[----:B------:R-:W-:-:S04]  /*28270*/  @P3 LOP3.LUT R3, R3, R2, RZ, 0x3c, !PT ;  /* 0x0000000203033212 */ /* 0x000fc800078e3cff */
[----:B------:R-:W-:-:S04]  /*28280*/  @P3 LOP3.LUT R2, R3, R2, RZ, 0x3c, !PT ;  /* 0x0000000203023212 */ /* 0x000fc800078e3cff */
[----:B------:R-:W-:-:S05]  /*28290*/  @P3 LOP3.LUT R3, R3, R2, RZ, 0x3c, !PT ;  /* 0x0000000203033212 */ /* 0x000fca00078e3cff */
[----:B------:R-:W-:Y:S04]  /*282a0*/  @P3 LDGSTS.E.BYPASS.LTC128B.128 [R0+0x20800], desc[UR36][R2.64], !P6 ;  /* 0x2080000002003fae */ /* 0x000fe8000f101d64 */
[----:B------:R1:W-:Y:S04]  /*282b0*/  @P3 LDGSTS.E.BYPASS.LTC128B.128 [R0+0x22800], desc[UR36][R2.64+0x80], !P2 ;  /* 0x2280008002003fae */ /* 0x0003e8000d101d64 */
[----:B-1----:R-:W1:Y:S04]  /*282c0*/  SHFL.IDX PT, R3, R4, 0x2, 0x181f ;  /* 0x00581f0004037f89 */ /* 0x002e6800000e0000 */
[----:B------:R-:W2:Y:S04]  /*282d0*/  SHFL.IDX PT, R2, R6, 0x2, 0x181f ;  /* 0x00581f0006027f89 */ /* 0x000ea800000e0000 */
[----:B------:R-:W0:Y:S04]  /*282e0*/  SHFL.IDX PT, R4, R4, 0x3, 0x181f ;  /* 0x00781f0004047f89 */ /* 0x000e2800000e0000 */
[----:B------:R-:W0:Y:S01]  /*282f0*/  SHFL.IDX PT, R6, R6, 0x3, 0x181f ;  /* 0x00781f0006067f89 */ /* 0x000e2200000e0000 */
[----:B-1----:R-:W-:-:S05]  /*28300*/  @P1 IADD3 R3, P0, R33, R3, RZ ;  /* 0x0000000321031210 */ /* 0x002fca0007f1e0ff */
[----:B--2---:R-:W-:-:S05]  /*28310*/  @P1 IMAD.X R2, RZ, RZ, R2, P0 ;  /* 0x000000ffff021224 */ /* 0x004fca00000e0602 */
[----:B------:R-:W-:-:S04]  /*28320*/  @P1 LOP3.LUT R3, R3, R2, RZ, 0x3c, !PT ;  /* 0x0000000203031212 */ /* 0x000fc800078e3cff */
[----:B------:R-:W-:-:S04]  /*28330*/  @P1 LOP3.LUT R2, R3, R2, RZ, 0x3c, !PT ;  /* 0x0000000203021212 */ /* 0x000fc800078e3cff */
[----:B------:R-:W-:-:S05]  /*28340*/  @P1 LOP3.LUT R3, R3, R2, RZ, 0x3c, !PT ;  /* 0x0000000203031212 */ /* 0x000fca00078e3cff */
[----:B------:R1:W-:Y:S04]  /*28350*/  @P1 LDGSTS.E.BYPASS.LTC128B.128 [R0+0x21000], desc[UR36][R2.64], !P6 ;  /* 0x2100000002001fae */ /* 0x0003e8000f101d64 */
[----:B0-----:R1:W-:Y:S02]  /*28360*/  @P1 LDGSTS.E.BYPASS.LTC128B.128 [R0+0x23000], desc[UR36][R2.64+0x80], !P2 ;  /* 0x2300008002001fae */ /* 0x0013e4000d101d64 */
.L_x_2461:
[C---:B------:R-:W-:Y:S02]  /*28370*/  ISETP.GE.AND P1, PT, R33.reuse, R8, PT ;  /* 0x000000082100720c */ /* 0x040fe40003f26270 */
[----:B01----:R-:W-:-:S05]  /*28380*/  @P5 IADD3 R2, P0, R33, R4, RZ ;  /* 0x0000000421025210 */ /* 0x003fca0007f1e0ff */
[----:B------:R-:W-:Y:S01]  /*28390*/  @P5 IMAD.X R3, RZ, RZ, R6, P0 ;  /* 0x000000ffff035224 */ /* 0x000fe200000e0606 */
[----:B------:R-:W-:-:S05]  /*283a0*/  PLOP3.LUT P0, PT, PT, PT, PT, 0x80, 0x0 ;  /* 0x000000000000781c */ /* 0x000fca0003f0f070 */
[----:B------:R-:W-:Y:S01]  /*283b0*/  @!PT LDS RZ, [RZ] ;  /* 0x00000000fffff984 */ /* 0x000fe20000000800 */
[----:B------:R-:W-:Y:S01]  /*283c0*/  @!PT LDS RZ, [RZ] ;  /* 0x00000000fffff984 */ /* 0x000fe20000000800 */
[----:B------:R-:W-:Y:S01]  /*283d0*/  @!PT LDS RZ, [RZ] ;  /* 0x00000000fffff984 */ /* 0x000fe20000000800 */
[----:B------:R0:W-:Y:S04]  /*283e0*/  @P5 LDGSTS.E.BYPASS.LTC128B.128 [R0+0x21800], desc[UR36][R2.64], !P1 ;  /* 0x2180000002005fae */ /* 0x0001e8000c901d64 */
[----:B------:R0:W-:Y:S01]  /*283f0*/  @P5 LDGSTS.E.BYPASS.LTC128B.128 [R0+0x23800], desc[UR36][R2.64+0x80], !P2 ;  /* 0x2380008002005fae */ /* 0x0001e2000d101d64 */
[----:B------:R-:W-:-:S03]  /*28400*/  NOP ;  /* 0x0000000000007918 */ /* 0x000fc60000000000 */
.L_x_2115:
        /* <DEDUP_REMOVED lines=10> */
.L_x_2116:
[----:B0-----:R-:W-:Y:S01]  /*284b0*/  SHF.R.S32.HI R0, RZ, 0x1f, R26 ;  /* 0x0000001fff007819 */ /* 0x001fe2000001141a */
[----:B------:R0:W-:Y:S06]  /*284c0*/  SYNCS.ARRIVE.TRANS64.A1T0 RZ, [R5+URZ+0x28430], RZ ;  /* 0x028430ff05ff79a7 */ /* 0x0001ec000810003f */
[----:B------:R-:W-:Y:S05]  /*284d0*/  WARPSYNC.ALL ;  /* 0x0000000000007948 */ /* 0x000fea0003800000 */
[----:B------:R-:W-:Y:S01]  /*284e0*/  ULDC.64 UR4, c[0x0][0x298] ;  /* 0x0000a60000047ab9 */ /* 0x000fe20000000a00 */
[----:B------:R-:W-:Y:S01]  /*284f0*/  ULDC.64 UR6, c[0x0][0xa00] ;  /* 0x0002800000067ab9 */ /* 0x000fe20000000a00 */
[----:B------:R-:W-:Y:S01]  /*28500*/  VIADD R2, R22, 0x18000 ;  /* 0x0001800016027836 */ /* 0x000fe20000000000 */
[----:B------:R-:W-:Y:S01]  /*28510*/  BAR.SYNC.DEFER_BLOCKING 0x8, 0x180 ;  /* 0x0206000000007b1d */ /* 0x000fe20000010000 */
[----:B------:R-:W-:Y:S01]  /*28520*/  IMAD R3, R0, UR4, RZ ;  /* 0x0000000400037c24 */ /* 0x000fe2000f8e02ff */
[----:B------:R-:W-:-:S02]  /*28530*/  ISETP.NE.U32.AND P0, PT, RZ, UR6, PT ;  /* 0x00000006ff007c0c */ /* 0x000fc4000bf05070 */
[----:B------:R-:W-:Y:S01]  /*28540*/  LOP3.LUT P1, RZ, R2, 0x3ff, RZ, 0xc0, !PT ;  /* 0x000003ff02ff7812 */ /* 0x000fe2000782c0ff */
[C---:B------:R-:W-:Y:S01]  /*28550*/  IMAD R0, R26.reuse, UR5, R3 ;  /* 0x000000051a007c24 */ /* 0x040fe2000f8e0203 */
[----:B------:R-:W-:Y:S01]  /*28560*/  ISETP.NE.AND.EX P0, PT, RZ, UR7, PT, P0 ;  /* 0x00000007ff007c0c */ /* 0x000fe2000bf05300 */
[----:B------:R-:W-:Y:S01]  /*28570*/  IMAD.WIDE.U32 R26, R26, UR4, RZ ;  /* 0x000000041a1a7c25 */ /* 0x000fe2000f8e00ff */
[----:B------:R-:W-:Y:S01]  /*28580*/  SHF.R.S32.HI R2, RZ, 0x1f, R19 ;  /* 0x0000001fff027819 */ /* 0x000fe20000011413 */
[----:B------:R-:W-:Y:S01]  /*28590*/  BSSY B6, `(.L_x_2117) ;  /* 0x0000017000067945 */ /* 0x000fe20003800000 */
[----:B------:R-:W-:Y:S01]  /*285a0*/  SEL R24, R19, RZ, !P0 ;  /* 0x000000ff13187207 */ /* 0x000fe20004000000 */
[----:B------:R-:W-:Y:S01]  /*285b0*/  IMAD.IADD R3, R27, 0x1, R0 ;  /* 0x000000011b037824 */ /* 0x000fe200078e0200 */
[----:B------:R-:W-:-:S04]  /*285c0*/  SEL R0, R2, RZ, !P0 ;  /* 0x000000ff02007207 */ /* 0x000fc80004000000 */
[----:B------:R1:W-:Y:S04]  /*285d0*/  STL [R1+0x20], R3 ;  /* 0x0000200301007387 */ /* 0x0003e80000100800 */
[----:B------:R1:W-:Y:S01]  /*285e0*/  STL [R1+0x24], R0 ;  /* 0x0000240001007387 */ /* 0x0003e20000100800 */
[----:B------:R-:W-:Y:S05]  /*285f0*/  @!P1 BRA `(.L_x_2118) ;  /* 0x0000000000409947 */ /* 0x000fea0003800000 */
[----:B------:R-:W-:Y:S01]  /*28600*/  MOV R2, 0x0 ;  /* 0x0000000000027802 */ /* 0x000fe20000000f00 */
[----:B------:R-:W-:Y:S01]  /*28610*/  ULDC.64 UR4, c[0x4][0xc0] ;  /* 0x0100300000047ab9 */ /* 0x000fe20000000a00 */
[----:B------:R-:W-:Y:S01]  /*28620*/  ULDC.64 UR6, c[0x4][0xc8] ;  /* 0x0100320000067ab9 */ /* 0x000fe20000000a00 */
[----:B------:R-:W-:Y:S01]  /*28630*/  ULDC.64 UR8, c[0x4][0x28] ;  /* 0x01000a0000087ab9 */ /* 0x000fe20000000a00 */
[----:B------:R-:W-:Y:S01]  /*28640*/  IMAD.U32 R4, RZ, RZ, UR4 ;  /* 0x00000004ff047e24 */ /* 0x000fe2000f8e00ff */
[----:B0--34-:R-:W-:Y:S01]  /*28650*/  MOV R5, UR5 ;  /* 0x0000000500057c02 */ /* 0x019fe20008000f00 */
[----:B-1----:R-:W0:Y:S01]  /*28660*/  LDC.64 R2, c[0x4][R2] ;  /* 0x0100000002027b82 */ /* 0x002e220000000a00 */
        /* <DEDUP_REMOVED lines=9> */
.L_x_2118:
[----:B------:R-:W-:Y:S05]  /*28700*/  BSYNC B6 ;  /* 0x0000000000067941 */ /* 0x000fea0003800000 */
.L_x_2117:
[----:B------:R-:W4:Y:S01]  /*28710*/  LDL.LU R20, [R1+0x24] ;  /* 0x0000240001147983 */ /* 0x000f220000300800 */
[----:B------:R-:W2:Y:S01]  /*28720*/  LDC R7, c[0x0][0x448] ;  /* 0x00011200ff077b82 */ /* 0x000ea20000000800 */
[----:B------:R-:W-:Y:S02]  /*28730*/  ULDC.64 UR4, c[0x0][0x2d8] ;  /* 0x0000b60000047ab9 */ /* 0x000fe40000000a00 */
[----:B------:R-:W1:Y:S04]  /*28740*/  LDL.LU R2, [R1+0x20] ;  /* 0x0000200001027983 */ /* 0x000e680000300800 */
[----:B------:R0:W5:Y:S01]  /*28750*/  LDL R8, [R1+0x14] ;  /* 0x0000140001087983 */ /* 0x0001620000100800 */
[----:B--2---:R-:W-:-:S13]  /*28760*/  ISETP.NE.AND P0, PT, R7, 0x1, PT ;  /* 0x000000010700780c */ /* 0x004fda0003f05270 */
[----:B------:R-:W2:Y:S01]  /*28770*/  @P0 LDC R6, c[0x0][0x44c] ;  /* 0x00011300ff060b82 */ /* 0x000ea20000000800 */
[----:B------:R-:W-:Y:S01]  /*28780*/  LOP3.LUT R9, R33, 0x80, RZ, 0xfc, !PT ;  /* 0x0000008021097812 */ /* 0x000fe200078efcff */
[----:B----4-:R-:W-:Y:S02]  /*28790*/  IMAD.MOV.U32 R21, RZ, RZ, R20 ;  /* 0x000000ffff157224 */ /* 0x010fe400078e0014 */
[----:B------:R-:W4:Y:S01]  /*287a0*/  S2R R20, SR_TID.X ;  /* 0x0000000000147919 */ /* 0x000f220000002100 */
[----:B-1----:R-:W-:Y:S02]  /*287b0*/  IMAD.MOV.U32 R3, RZ, RZ, R2 ;  /* 0x000000ffff037224 */ /* 0x002fe400078e0002 */
[----:B------:R-:W-:-:S04]  /*287c0*/  IMAD.MOV.U32 R2, RZ, RZ, R26 ;  /* 0x000000ffff027224 */ /* 0x000fc800078e001a */
[----:B------:R-:W-:-:S04]  /*287d0*/  IMAD.WIDE.U32 R2, R18, UR4, R2 ;  /* 0x0000000412027c25 */ /* 0x000fc8000f8e0002 */
[----:B------:R-:W-:Y:S01]  /*287e0*/  IMAD R3, R18, UR5, R3 ;  /* 0x0000000512037c24 */ /* 0x000fe2000f8e0203 */
[----:B------:R-:W-:Y:S02]  /*287f0*/  ULDC.64 UR4, c[0x0][0x2e0] ;  /* 0x0000b80000047ab9 */ /* 0x000fe40000000a00 */
[----:B0--3--:R-:W-:Y:S02]  /*28800*/  IMAD R5, R21, UR4, RZ ;  /* 0x0000000415057c24 */ /* 0x009fe4000f8e02ff */
[----:B------:R-:W-:-:S04]  /*28810*/  IMAD.WIDE.U32 R2, R24, UR4, R2 ;  /* 0x0000000418027c25 */ /* 0x000fc8000f8e0002 */
[----:B------:R-:W-:Y:S01]  /*28820*/  IMAD R0, R24, UR5, R5 ;  /* 0x0000000518007c24 */ /* 0x000fe2000f8e0205 */
[----:B------:R-:W-:-:S04]  /*28830*/  ULDC.64 UR4, c[0x0][0x2d0] ;  /* 0x0000b40000047ab9 */ /* 0x000fc80000000a00 */
[----:B------:R-:W-:Y:S02]  /*28840*/  IADD3 R3, R3, R0, RZ ;  /* 0x0000000003037210 */ /* 0x000fe40007ffe0ff */
[----:B------:R-:W0:Y:S01]  /*28850*/  @P0 LDC R0, c[0x0][0x450] ;  /* 0x00011400ff000b82 */ /* 0x000e220000000800 */
[C---:B----4-:R-:W-:Y:S01]  /*28860*/  LOP3.LUT R21, R20.reuse, 0x7f, RZ, 0xc0, !PT ;  /* 0x0000007f14157812 */ /* 0x050fe200078ec0ff */
[----:B------:R-:W-:-:S03]  /*28870*/  IMAD.SHL.U32 R20, R20, 0x10, RZ ;  /* 0x0000001014147824 */ /* 0x000fc600078e00ff */
[----:B------:R-:W-:-:S04]  /*28880*/  SHF.R.U32.HI R21, RZ, 0x3, R21 ;  /* 0x00000003ff157819 */ /* 0x000fc80000011615 */
[----:B------:R-:W-:-:S05]  /*28890*/  LOP3.LUT R20, R21, 0x70, R20, 0xf8, !PT ;  /* 0x0000007015147812 */ /* 0x000fca00078ef814 */
[----:B------:R-:W-:-:S04]  /*288a0*/  IMAD.IADD R5, R20, 0x1, R17 ;  /* 0x0000000114057824 */ /* 0x000fc800078e0211 */
[----:B--2---:R-:W-:-:S04]  /*288b0*/  @P0 IMAD.HI.U32 R6, R5, R6, RZ ;  /* 0x0000000605060227 */ /* 0x004fc800078e00ff */
[----:B------:R-:W-:Y:S01]  /*288c0*/  IMAD.MOV.U32 R4, RZ, RZ, R5 ;  /* 0x000000ffff047224 */ /* 0x000fe200078e0005 */
[----:B0-----:R-:W-:Y:S01]  /*288d0*/  @P0 SHF.R.U32.HI R4, RZ, R0, R6 ;  /* 0x00000000ff040219 */ /* 0x001fe20000011606 */
        /* <DEDUP_REMOVED lines=8> */
[----:B------:R-:W-:Y:S02]  /*28960*/  ULDC.64 UR4, c[0x0][0x2c8] ;  /* 0x0000b20000047ab9 */ /* 0x000fe40000000a00 */
[----:B------:R-:W-:Y:S02]  /*28970*/  IMAD.IADD R3, R3, 0x1, R5 ;  /* 0x0000000103037824 */ /* 0x000fe400078e0205 */
[----:B------:R-:W-:Y:S02]  /*28980*/  IMAD R4, R4, UR4, RZ ;  /* 0x0000000404047c24 */ /* 0x000fe4000f8e02ff */
[----:B------:R-:W-:-:S04]  /*28990*/  IMAD.WIDE.U32 R2, R0, UR4, R2 ;  /* 0x0000000400027c25 */ /* 0x000fc8000f8e0002 */
        /* <DEDUP_REMOVED lines=8> */
[----:B0-----:R-:W-:-:S04]  /*28a20*/  LOP3.LUT R20, R20, 0x7f, RZ, 0xc0, !PT ;  /* 0x0000007f14147812 */ /* 0x001fc800078ec0ff */
[----:B------:R-:W-:Y:S01]  /*28a30*/  SHF.R.U32.HI R9, RZ, 0x3, R20 ;  /* 0x00000003ff097819 */ /* 0x000fe20000011614 */
[----:B------:R-:W-:Y:S06]  /*28a40*/  BRA.DIV UR4, `(.L_x_2119) ;  /* 0x000000a604ac7947 */ /* 0x000fec000b800000 */
[----:B------:R-:W0:Y:S01]  /*28a50*/  SHFL.IDX PT, R3, R0, RZ, 0x181f ;  /* 0x00181fff00037589 */ /* 0x000e2200000e0000 */
[----:B------:R-:W-:Y:S02]  /*28a60*/  IMAD R25, R25, R7, RZ ;  /* 0x0000000719197224 */ /* 0x000fe400078e02ff */
[----:B------:R-:W-:Y:S01]  /*28a70*/  IMAD.IADD R17, R9, 0x1, R17 ;  /* 0x0000000109117824 */ /* 0x000fe200078e0211 */
[----:B------:R-:W1:Y:S03]  /*28a80*/  SHFL.IDX PT, R2, R4, RZ, 0x181f ;  /* 0x00181fff04027589 */ /* 0x000e6600000e0000 */
[C---:B------:R-:W-:Y:S01]  /*28a90*/  VIADD R6, R17.reuse, 0x10 ;  /* 0x0000001011067836 */ /* 0x040fe20000000000 */
[----:B------:R-:W-:Y:S01]  /*28aa0*/  ISETP.GE.AND P2, PT, R17, R25, PT ;  /* 0x000000191100720c */ /* 0x000fe20003f46270 */
[----:B------:R-:W2:-:S12]  /*28ab0*/  SHFL.IDX PT, R14, R0, 0x1, 0x181f ;  /* 0x00381f00000e7f89 */ /* 0x000e9800000e0000 */
[----:B0-----:R-:W-:-:S05]  /*28ac0*/  @!P2 IADD3 R5, P3, R33, R3, RZ ;  /* 0x000000032105a210 */ /* 0x001fca0007f7e0ff */
[----:B-1----:R-:W-:Y:S02]  /*28ad0*/  @!P2 IMAD.X R3, RZ, RZ, R2, P3 ;  /* 0x000000ffff03a224 */ /* 0x002fe400018e0602 */
[----:B------:R-:W-:-:S05]  /*28ae0*/  @!P2 IMAD.MOV.U32 R2, RZ, RZ, R5 ;  /* 0x000000ffff02a224 */ /* 0x000fca00078e0005 */
[----:B-----5:R-:W-:Y:S04]  /*28af0*/  @!P2 LDGSTS.E.BYPASS.LTC128B.128 [R8+0x18000], desc[UR36][R2.64], !P0 ;  /* 0x180000000208afae */ /* 0x020fe8000c101d64 */
[----:B------:R0:W-:Y:S01]  /*28b00*/  @!P2 LDGSTS.E.BYPASS.LTC128B.128 [R8+0x1c000], desc[UR36][R2.64+0x80], !P1 ;  /* 0x1c0000800208afae */ /* 0x0001e2000c901d64 */
[----:B------:R-:W-:-:S03]  /*28b10*/  ISETP.GE.AND P2, PT, R6, R25, PT ;  /* 0x000000190600720c */ /* 0x000fc60003f46270 */
[----:B0-----:R-:W0:Y:S10]  /*28b20*/  SHFL.IDX PT, R2, R4, 0x1, 0x181f ;  /* 0x00381f0004027f89 */ /* 0x001e3400000e0000 */
[----:B--2---:R-:W-:-:S02]  /*28b30*/  @!P2 IADD3 R5, P3, R33, R14, RZ ;  /* 0x0000000e2105a210 */ /* 0x004fc40007f7e0ff */
[----:B------:R-:W1:Y:S03]  /*28b40*/  SHFL.IDX PT, R14, R0, 0x2, 0x181f ;  /* 0x00581f00000e7f89 */ /* 0x000e6600000e0000 */
[----:B0-----:R-:W-:Y:S01]  /*28b50*/  @!P2 IMAD.X R6, RZ, RZ, R2, P3 ;  /* 0x000000ffff06a224 */ /* 0x001fe200018e0602 */
[----:B------:R-:W-:-:S03]  /*28b60*/  @!P2 MOV R2, R5 ;  /* 0x000000050002a202 */ /* 0x000fc60000000f00 */
[----:B------:R-:W-:Y:S02]  /*28b70*/  @!P2 IMAD.MOV.U32 R3, RZ, RZ, R6 ;  /* 0x000000ffff03a224 */ /* 0x000fe400078e0006 */
[----:B------:R-:W-:-:S03]  /*28b80*/  VIADD R6, R17, 0x20 ;  /* 0x0000002011067836 */ /* 0x000fc60000000000 */
[----:B------:R-:W-:Y:S04]  /*28b90*/  @!P2 LDGSTS.E.BYPASS.LTC128B.128 [R8+0x18800], desc[UR36][R2.64], !P0 ;  /* 0x188000000208afae */ /* 0x000fe8000c101d64 */
[----:B------:R0:W-:Y:S01]  /*28ba0*/  @!P2 LDGSTS.E.BYPASS.LTC128B.128 [R8+0x1c800], desc[UR36][R2.64+0x80], !P1 ;  /* 0x1c8000800208afae */ /* 0x0001e2000c901d64 */
[----:B------:R-:W-:-:S03]  /*28bb0*/  ISETP.GE.AND P2, PT, R6, R25, PT ;  /* 0x000000190600720c */ /* 0x000fc60003f46270 */
[----:B0-----:R-:W0:Y:S10]  /*28bc0*/  SHFL.IDX PT, R2, R4, 0x2, 0x181f ;  /* 0x00581f0004027f89 */ /* 0x001e3400000e0000 */
[----:B-1----:R-:W-:-:S02]  /*28bd0*/  @!P2 IADD3 R5, P3, R33, R14, RZ ;  /* 0x0000000e2105a210 */ /* 0x002fc40007f7e0ff */
[----:B------:R-:W1:Y:S03]  /*28be0*/  SHFL.IDX PT, R14, R0, 0x3, 0x181f ;  /* 0x00781f00000e7f89 */ /* 0x000e6600000e0000 */
[----:B0-----:R-:W-:Y:S02]  /*28bf0*/  @!P2 IMAD.X R6, RZ, RZ, R2, P3 ;  /* 0x000000ffff06a224 */ /* 0x001fe400018e0602 */
[----:B------:R-:W-:Y:S02]  /*28c00*/  @!P2 IMAD.MOV.U32 R2, RZ, RZ, R5 ;  /* 0x000000ffff02a224 */ /* 0x000fe400078e0005 */
        /* <DEDUP_REMOVED lines=17> */
[----:B------:R-:W1:Y:S02]  /*28d20*/  SHFL.IDX PT, R14, R0, 0x5, 0x181f ;  /* 0x00b81f00000e7f89 */ /* 0x000e6400000e0000 */
[----:B0-----:R-:W-:Y:S01]  /*28d30*/  @!P2 IADD3.X R6, RZ, R2, RZ, P3, !PT ;  /* 0x00000002ff06a210 */ /* 0x001fe20001ffe4ff */
[----:B------:R-:W-:-:S04]  /*28d40*/  @!P2 IMAD.MOV.U32 R2, RZ, RZ, R5 ;  /* 0x000000ffff02a224 */ /* 0x000fc800078e0005 */
        /* <DEDUP_REMOVED lines=16> */
[----:B-1----:R-:W-:Y:S01]  /*28e50*/  @!P2 IADD3 R5, P3, R33, R14, RZ ;  /* 0x0000000e2105a210 */ /* 0x002fe20007f7e0ff */
[----:B------:R-:W1:Y:S04]  /*28e60*/  SHFL.IDX PT, R4, R4, 0x7, 0x181f ;  /* 0x00f81f0004047f89 */ /* 0x000e6800000e0000 */
[----:B------:R2:W3:Y:S01]  /*28e70*/  SHFL.IDX PT, R14, R0, 0x7, 0x181f ;  /* 0x00f81f00000e7f89 */ /* 0x0004e200000e0000 */
[----:B0-----:R-:W-:-:S02]  /*28e80*/  @!P2 IMAD.X R6, RZ, RZ, R2, P3 ;  /* 0x000000ffff06a224 */ /* 0x001fc400018e0602 */
[----:B------:R-:W-:Y:S02]  /*28e90*/  @!P2 IMAD.MOV.U32 R2, RZ, RZ, R5 ;  /* 0x000000ffff02a224 */ /* 0x000fe400078e0005 */
[----:B------:R-:W-:-:S05]  /*28ea0*/  @!P2 IMAD.MOV.U32 R3, RZ, RZ, R6 ;  /* 0x000000ffff03a224 */ /* 0x000fca00078e0006 */
[----:B------:R2:W-:Y:S04]  /*28eb0*/  @!P2 LDGSTS.E.BYPASS.LTC128B.128 [R8+0x1b000], desc[UR36][R2.64], !P0 ;  /* 0x1b0000000208afae */ /* 0x0005e8000c101d64 */
[----:B-1-3--:R2:W-:Y:S02]  /*28ec0*/  @!P2 LDGSTS.E.BYPASS.LTC128B.128 [R8+0x1f000], desc[UR36][R2.64+0x80], !P1 ;  /* 0x1f0000800208afae */ /* 0x00a5e4000c901d64 */
.L_x_2478:
[----:B--2---:R-:W-:Y:S01]  /*28ed0*/  IADD3 R0, R17, 0x70, RZ ;  /* 0x0000007011007810 */ /* 0x004fe20007ffe0ff */
        /* <DEDUP_REMOVED lines=10> */
.L_x_2121:
[----:B------:R-:W-:Y:S05]  /*28f80*/  BSYNC B0 ;  /* 0x0000000000007941 */ /* 0x000fea0003800000 */
.L_x_2120:
[----:B------:R-:W-:Y:S01]  /*28f90*/  NOP ;  /* 0x0000000000007918 */ /* 0x000fe20000000000 */
[----:B------:R-:W-:-:S13]  /*28fa0*/  PLOP3.LUT P0, PT, PT, PT, PT, 0x80, 0x0 ;  /* 0x000000000000781c */ /* 0x000fda0003f0f070 */
.L_x_2122:
        /* <DEDUP_REMOVED lines=18> */
[----:B--2---:R-:W-:-:S05]  /*290d0*/  VIADD R20, R2, 0xfffffffe ;  /* 0xfffffffe02147836 */ /* 0x004fca0000000000 */
[----:B------:R-:W-:Y:S01]  /*290e0*/  ISETP.GE.AND P0, PT, R20, R34, PT ;  /* 0x000000221400720c */ /* 0x000fe20003f06270 */
[----:B01----:R-:W-:-:S12]  /*290f0*/  @!P1 BRA `(.L_x_2124) ;  /* 0x000000a800849947 */ /* 0x003fd80003800000 */
.L_x_2479:
[----:B------:R-:W-:Y:S05]  /*29100*/  BSYNC B0 ;  /* 0x0000000000007941 */ /* 0x000fea0003800000 */
.L_x_2123:
[----:B------:R-:W-:Y:S05]  /*29110*/  @!P0 BRA `(.L_x_2125) ;  /* 0x00000010007c8947 */ /* 0x000fea0003800000 */
[----:B------:R-:W-:Y:S02]  /*29120*/  IMAD.MOV.U32 R5, RZ, RZ, R28 ;  /* 0x000000ffff057224 */ /* 0x000fe400078e001c */
[----:B------:R-:W-:-:S07]  /*29130*/  IMAD.MOV.U32 R6, RZ, RZ, R30 ;  /* 0x000000ffff067224 */ /* 0x000fce00078e001e */
.L_x_2145:
[----:B-1----:R-:W1:Y:S01]  /*29140*/  LDC R7, c[0x0][0x430] ;  /* 0x00010c00ff077b82 */ /* 0x002e620000000800 */
[----:B--2---:R-:W2:Y:S01]  /*29150*/  S2R R0, SR_TID.X ;  /* 0x0000000000007919 */ /* 0x004ea20000002100 */
[----:B------:R-:W-:Y:S01]  /*29160*/  LOP3.LUT P2, RZ, R23, 0x8, RZ, 0xc0, !PT ;  /* 0x0000000817ff7812 */ /* 0x000fe2000784c0ff */
[----:B------:R-:W3:Y:S01]  /*29170*/  S2R R2, SR_TID.X ;  /* 0x0000000000027919 */ /* 0x000ee20000002100 */
[----:B-1----:R-:W-:Y:S02]  /*29180*/  ISETP.NE.AND P0, PT, R7, 0x1, PT ;  /* 0x000000010700780c */ /* 0x002fe40003f05270 */
[----:B--2---:R-:W-:-:S11]  /*29190*/  LOP3.LUT R0, R0, 0x7f, RZ, 0xc0, !PT ;  /* 0x0000007f00007812 */ /* 0x004fd600078ec0ff */
[----:B0-----:R-:W1:Y:S01]  /*291a0*/  @P0 LDC R9, c[0x0][0x434] ;  /* 0x00010d00ff090b82 */ /* 0x001e620000000800 */
[----:B---3--:R-:W-:Y:S01]  /*291b0*/  IMAD.SHL.U32 R2, R2, 0x10, RZ ;  /* 0x0000001002027824 */ /* 0x008fe200078e00ff */
[----:B------:R-:W-:-:S04]  /*291c0*/  SHF.R.U32.HI R0, RZ, 0x3, R0 ;  /* 0x00000003ff007819 */ /* 0x000fc80000011600 */
[----:B------:R-:W-:Y:S01]  /*291d0*/  LOP3.LUT R2, R0, 0x70, R2, 0xf8, !PT ;  /* 0x0000007000027812 */ /* 0x000fe200078ef802 */
[----:B------:R-:W-:Y:S01]  /*291e0*/  IMAD R0, R20, 0x40, R35 ;  /* 0x0000004014007824 */ /* 0x000fe200078e0223 */
[----:B0-----:R-:W0:Y:S02]  /*291f0*/  @P0 LDC R3, c[0x0][0x438] ;  /* 0x00010e00ff030b82 */ /* 0x001e240000000800 */
[C---:B------:R-:W-:Y:S01]  /*29200*/  ISETP.GT.U32.AND P1, PT, R2.reuse, 0x3f, PT ;  /* 0x0000003f0200780c */ /* 0x040fe20003f24070 */
[----:B------:R-:W-:-:S04]  /*29210*/  IMAD.IADD R0, R2, 0x1, R0 ;  /* 0x0000000102007824 */ /* 0x000fc800078e0200 */
[----:B------:R-:W-:-:S08]  /*29220*/  IMAD.MOV.U32 R2, RZ, RZ, R0 ;  /* 0x000000ffff027224 */ /* 0x000fd000078e0000 */
[----:B------:R-:W2:Y:S01]  /*29230*/  @!P1 LDC.64 R10, c[0x0][0x418] ;  /* 0x00010600ff0a9b82 */ /* 0x000ea20000000a00 */
[----:B-1----:R-:W-:-:S07]  /*29240*/  @P0 IMAD.HI.U32 R4, R0, R9, RZ ;  /* 0x0000000900040227 */ /* 0x002fce00078e00ff */
[----:B------:R-:W1:Y:S01]  /*29250*/  @!P1 LDC.64 R8, c[0x0][0x428] ;  /* 0x00010a00ff089b82 */ /* 0x000e620000000a00 */
[----:B0-----:R-:W-:-:S04]  /*29260*/  @P0 SHF.R.U32.HI R2, RZ, R3, R4 ;  /* 0x00000003ff020219 */ /* 0x001fc80000011604 */
[----:B------:R-:W-:-:S05]  /*29270*/  IADD3 R3, -R2, RZ, RZ ;  /* 0x000000ff02037210 */ /* 0x000fca0007ffe1ff */
[----:B------:R-:W-:Y:S01]  /*29280*/  IMAD R7, R7, R3, R0 ;  /* 0x0000000307077224 */ /* 0x000fe200078e0200 */
[--C-:B------:R-:W-:Y:S01]  /*29290*/  @!P1 SHF.R.S32.HI R3, RZ, 0x1f, R2.reuse ;  /* 0x0000001fff039819 */ /* 0x100fe20000011402 */
[----:B------:R-:W-:Y:S02]  /*292a0*/  VIADD R28, R5, 0x1 ;  /* 0x00000001051c7836 */ /* 0x000fe40000000000 */
[-C--:B-1----:R-:W-:Y:S02]  /*292b0*/  @!P1 IMAD R0, R36, R8.reuse, RZ ;  /* 0x0000000824009224 */ /* 0x082fe400078e02ff */
[----:B------:R-:W-:-:S04]  /*292c0*/  @!P1 IMAD.WIDE.U32 R2, R32, R8, R2 ;  /* 0x0000000820029225 */ /* 0x000fc800078e0002 */
[----:B------:R-:W-:Y:S01]  /*292d0*/  @!P1 IMAD R9, R32, R9, R0 ;  /* 0x0000000920099224 */ /* 0x000fe200078e0200 */
[----:B--2---:R-:W-:Y:S01]  /*292e0*/  @!P1 LEA R10, P0, R2, R10, 0x2 ;  /* 0x0000000a020a9211 */ /* 0x004fe200078010ff */
[----:B------:R-:W-:Y:S02]  /*292f0*/  IMAD.MOV.U32 R8, RZ, RZ, RZ ;  /* 0x000000ffff087224 */ /* 0x000fe400078e00ff */
[----:B------:R-:W-:-:S05]  /*29300*/  @!P1 IMAD.IADD R9, R9, 0x1, R3 ;  /* 0x0000000109099824 */ /* 0x000fca00078e0203 */
[----:B------:R-:W-:Y:S02]  /*29310*/  @!P1 LEA.HI.X R11, R2, R11, R9, 0x2, P0 ;  /* 0x0000000b020b9211 */ /* 0x000fe400000f1409 */
[----:B------:R-:W-:Y:S01]  /*29320*/  ISETP.NE.AND P0, PT, R28, 0x2, PT ;  /* 0x000000021c00780c */ /* 0x000fe20003f05270 */
[----:B------:R-:W-:Y:S05]  /*29330*/  YIELD ;  /* 0x0000000000007946 */ /* 0x000fea0003800000 */
[----:B------:R-:W-:Y:S01]  /*29340*/  SEL R3, RZ, 0x1, P0 ;  /* 0x00000001ff037807 */ /* 0x000fe20000000000 */
[----:B------:R0:W5:Y:S01]  /*29350*/  @!P1 LDG.E R8, desc[UR36][R10.64] ;  /* 0x000000240a089981 */ /* 0x000162000c1e1900 */
[C---:B------:R-:W-:Y:S01]  /*29360*/  ISETP.GT.AND P1, PT, R20.reuse, R34, PT ;  /* 0x000000221400720c */ /* 0x040fe20003f24270 */
[----:B------:R-:W-:Y:S01]  /*29370*/  VIADD R20, R20, 0xffffffff ;  /* 0xffffffff14147836 */ /* 0x000fe20000000000 */
[----:B------:R-:W-:-:S02]  /*29380*/  SEL R28, R28, RZ, P0 ;  /* 0x000000ff1c1c7207 */ /* 0x000fc40000000000 */
[----:B------:R-:W-:Y:S01]  /*29390*/  LOP3.LUT R30, R6, R3, RZ, 0x3c, !PT ;  /* 0x00000003061e7212 */ /* 0x000fe200078e3cff */
[----:B------:R-:W-:Y:S08]  /*293a0*/  @!P2 BRA `(.L_x_2126) ;  /* 0x000000000004a947 */ /* 0x000ff00003800000 */
[----:B------:R-:W-:Y:S01]  /*293b0*/  BPT.TRAP 0x1 ;  /* 0x000000040000795c */ /* 0x000fe20000300000 */
.L_x_2126:
[----:B------:R-:W-:Y:S01]  /*293c0*/  IMAD R0, R28, 0x8, R22 ;  /* 0x000000081c007824 */ /* 0x000fe200078e0216 */
[----:B------:R-:W-:Y:S01]  /*293d0*/  SHF.L.U32 R17, R30, 0x1f, RZ ;  /* 0x0000001f1e117819 */ /* 0x000fe200000006ff */
[----:B------:R-:W-:Y:S01]  /*293e0*/  BSSY B0, `(.L_x_2127) ;  /* 0x0000004000007945 */ /* 0x000fe20003800000 */
[----:B------:R-:W-:Y:S02]  /*293f0*/  SHF.R.S32.HI R9, RZ, 0x1f, R7 ;  /* 0x0000001fff097819 */ /* 0x000fe40000011407 */
[----:B------:R-:W1:Y:S02]  /*29400*/  SYNCS.PHASECHK.TRANS64.TRYWAIT P0, [R0+URZ+0x28480], R17 ;  /* 0x02848011000075a7 */ /* 0x000e64000800017f */
[----:B-1----:R-:W-:Y:S05]  /*29410*/  @!P0 BRA `(.L_x_2128) ;  /* 0x000000a400d08947 */ /* 0x002fea0003800000 */
.L_x_2480:
[----:B------:R-:W-:Y:S05]  /*29420*/  BSYNC B0 ;  /* 0x0000000000007941 */ /* 0x000fea0003800000 */
.L_x_2127:
[----:B------:R-:W2:Y:S01]  /*29430*/  LDL R13, [R1] ;  /* 0x00000000010d7983 */ /* 0x000ea20000100800 */
[----:B------:R-:W-:Y:S01]  /*29440*/  ULDC.64 UR4, c[0x0][0x328] ;  /* 0x0000ca0000047ab9 */ /* 0x000fe20000000a00 */
[----:B0----5:R-:W-:Y:S01]  /*29450*/  SHF.R.S32.HI R10, RZ, 0x1f, R8 ;  /* 0x0000001fff0a7819 */ /* 0x021fe20000011408 */
[----:B------:R-:W-:Y:S01]  /*29460*/  IMAD R4, R9, UR4, RZ ;  /* 0x0000000409047c24 */ /* 0x000fe2000f8e02ff */
[----:B------:R-:W0:Y:S01]  /*29470*/  LDC R11, c[0x0][0x2f4] ;  /* 0x0000bd00ff0b7b82 */ /* 0x000e220000000800 */
[----:B------:R-:W-:Y:S01]  /*29480*/  IMAD.WIDE.U32 R2, R7, UR4, RZ ;  /* 0x0000000407027c25 */ /* 0x000fe2000f8e00ff */
[----:B------:R-:W-:Y:S01]  /*29490*/  ULDC.64 UR6, c[0x0][0x318] ;  /* 0x0000c60000067ab9 */ /* 0x000fe20000000a00 */
[----:B------:R-:W-:Y:S02]  /*294a0*/  LOP3.LUT R12, R33, 0x80, RZ, 0xfc, !PT ;  /* 0x00000080210c7812 */ /* 0x000fe400078efcff */
        /* <DEDUP_REMOVED lines=8> */
[-C--:B0-----:R-:W-:Y:S01]  /*29530*/  ISETP.GE.AND P2, PT, R12, R11.reuse, PT ;  /* 0x0000000b0c00720c */ /* 0x081fe20003f46270 */
[C---:B------:R-:W-:Y:S01]  /*29540*/  IMAD.WIDE.U32 R2, R18.reuse, UR4, R2 ;  /* 0x0000000412027c25 */ /* 0x040fe2000f8e0002 */
[----:B------:R-:W-:Y:S01]  /*29550*/  UMOV UR4, 0xffffffff ;  /* 0xffffffff00047882 */ /* 0x000fe20000000000 */
[----:B------:R-:W-:Y:S02]  /*29560*/  ISETP.GE.AND P3, PT, R33, R11, PT ;  /* 0x0000000b2100720c */ /* 0x000fe40003f66270 */
[----:B------:R-:W-:Y:S01]  /*29570*/  IMAD R24, R18, UR5, R3 ;  /* 0x0000000512187c24 */ /* 0x000fe2000f8e0203 */
[----:B------:R-:W-:-:S04]  /*29580*/  IADD3 R21, P0, R2, UR6, RZ ;  /* 0x0000000602157c10 */ /* 0x000fc8000ff1e0ff */
[----:B------:R-:W-:Y:S01]  /*29590*/  IADD3.X R24, R24, UR7, RZ, P0, !PT ;  /* 0x0000000718187c10 */ /* 0x000fe200087fe4ff */
[----:B--2---:R-:W-:Y:S01]  /*295a0*/  IMAD R4, R28, 0x4000, R13 ;  /* 0x000040001c047824 */ /* 0x004fe200078e020d */
[----:B------:R-:W-:Y:S07]  /*295b0*/  BRA.DIV UR4, `(.L_x_2129) ;  /* 0x000000a6047c7947 */ /* 0x000fee000b800000 */
[----:B------:R-:W0:Y:S01]  /*295c0*/  SHFL.IDX PT, R2, R21, RZ, 0x181f ;  /* 0x00181fff15027589 */ /* 0x000e2200000e0000 */
[----:B------:R-:W-:-:S03]  /*295d0*/  IMAD.IADD R4, R22, 0x1, R4 ;  /* 0x0000000116047824 */ /* 0x000fc600078e0204 */
[----:B------:R-:W2:Y:S01]  /*295e0*/  SHFL.IDX PT, R3, R24, RZ, 0x181f ;  /* 0x00181fff18037589 */ /* 0x000ea200000e0000 */
[----:B0-----:R-:W-:-:S05]  /*295f0*/  IADD3 R2, P0, R33, R2, RZ ;  /* 0x0000000221027210 */ /* 0x001fca0007f1e0ff */
[----:B--2---:R-:W-:-:S05]  /*29600*/  IMAD.X R3, RZ, RZ, R3, P0 ;  /* 0x000000ffff037224 */ /* 0x004fca00000e0603 */
[----:B------:R-:W-:Y:S01]  /*29610*/  @!PT LDS RZ, [RZ] ;  /* 0x00000000fffff984 */ /* 0x000fe20000000800 */
[----:B------:R-:W-:Y:S04]  /*29620*/  LDGSTS.E.BYPASS.LTC128B.128 [R4+0x10000], desc[UR36][R2.64], !P3 ;  /* 0x1000000002047fae */ /* 0x000fe8000d901d64 */
[----:B------:R0:W-:Y:S04]  /*29630*/  LDGSTS.E.BYPASS.LTC128B.128 [R4+0x12000], desc[UR36][R2.64+0x80], !P2 ;  /* 0x1200008002047fae */ /* 0x0001e8000d101d64 */
[----:B0-----:R-:W0:Y:S04]  /*29640*/  SHFL.IDX PT, R2, R21, 0x1, 0x181f ;  /* 0x00381f0015027f89 */ /* 0x001e2800000e0000 */
[----:B------:R-:W2:Y:S01]  /*29650*/  SHFL.IDX PT, R3, R24, 0x1, 0x181f ;  /* 0x00381f0018037f89 */ /* 0x000ea200000e0000 */
[----:B0-----:R-:W-:-:S04]  /*29660*/  IADD3 R2, P0, R33, R2, RZ ;  /* 0x0000000221027210 */ /* 0x001fc80007f1e0ff */
[----:B--2---:R-:W-:-:S05]  /*29670*/  IADD3.X R3, RZ, R3, RZ, P0, !PT ;  /* 0x00000003ff037210 */ /* 0x004fca00007fe4ff */
[----:B------:R-:W-:Y:S04]  /*29680*/  LDGSTS.E.BYPASS.LTC128B.128 [R4+0x10800], desc[UR36][R2.64], !P3 ;  /* 0x1080000002047fae */ /* 0x000fe8000d901d64 */
[----:B------:R0:W-:Y:S04]  /*29690*/  LDGSTS.E.BYPASS.LTC128B.128 [R4+0x12800], desc[UR36][R2.64+0x80], !P2 ;  /* 0x1280008002047fae */ /* 0x0001e8000d101d64 */
[----:B0-----:R-:W0:Y:S04]  /*296a0*/  SHFL.IDX PT, R2, R21, 0x2, 0x181f ;  /* 0x00581f0015027f89 */ /* 0x001e2800000e0000 */
[----:B------:R-:W2:Y:S04]  /*296b0*/  SHFL.IDX PT, R3, R24, 0x2, 0x181f ;  /* 0x00581f0018037f89 */ /* 0x000ea800000e0000 */
[----:B------:R-:W3:Y:S01]  /*296c0*/  SHFL.IDX PT, R24, R24, 0x3, 0x181f ;  /* 0x00781f0018187f89 */ /* 0x000ee200000e0000 */
[----:B0-----:R-:W-:-:S05]  /*296d0*/  IADD3 R2, P0, R33, R2, RZ ;  /* 0x0000000221027210 */ /* 0x001fca0007f1e0ff */
[----:B--2---:R-:W-:-:S05]  /*296e0*/  IMAD.X R3, RZ, RZ, R3, P0 ;  /* 0x000000ffff037224 */ /* 0x004fca00000e0603 */
[----:B------:R-:W-:Y:S04]  /*296f0*/  LDGSTS.E.BYPASS.LTC128B.128 [R4+0x11000], desc[UR36][R2.64], !P3 ;  /* 0x1100000002047fae */ /* 0x000fe8000d901d64 */
[----:B------:R0:W-:Y:S04]  /*29700*/  LDGSTS.E.BYPASS.LTC128B.128 [R4+0x13000], desc[UR36][R2.64+0x80], !P2 ;  /* 0x1300008002047fae */ /* 0x0001e8000d101d64 */
[----:B0--3--:R0:W2:Y:S02]  /*29710*/  SHFL.IDX PT, R2, R21, 0x3, 0x181f ;  /* 0x00781f0015027f89 */ /* 0x0090a400000e0000 */
.L_x_2490:
        /* <DEDUP_REMOVED lines=9> */
.L_x_2130:
        /* <DEDUP_REMOVED lines=10> */
.L_x_2131:
[----:B------:R3:W-:Y:S01]  /*29850*/  SYNCS.ARRIVE.TRANS64.A1T0 RZ, [R0+URZ+0x28470], RZ ;  /* 0x028470ff00ff79a7 */ /* 0x0007e2000810003f */
[----:B------:R-:W-:Y:S05]  /*29860*/  @!P3 BRA `(.L_x_2132) ;  /* 0x000000000004b947 */ /* 0x000fea0003800000 */
[----:B------:R-:W-:Y:S01]  /*29870*/  BPT.TRAP 0x1 ;  /* 0x000000040000795c */ /* 0x000fe20000300000 */
.L_x_2132:
[----:B------:R-:W4:Y:S01]  /*29880*/  SYNCS.PHASECHK.TRANS64.TRYWAIT P0, [R0+URZ+0x28440], R17 ;  /* 0x02844011000075a7 */ /* 0x000f22000800017f */
[----:B------:R-:W-:Y:S04]  /*29890*/  BSSY B0, `(.L_x_2133) ;  /* 0x0000002000007945 */ /* 0x000fe80003800000 */
[----:B----4-:R-:W-:Y:S05]  /*298a0*/  @!P0 BRA `(.L_x_2134) ;  /* 0x000000a400e88947 */ /* 0x010fea0003800000 */
.L_x_2491:
[----:B------:R-:W-:Y:S05]  /*298b0*/  BSYNC B0 ;  /* 0x0000000000007941 */ /* 0x000fea0003800000 */
.L_x_2133:
[----:B------:R-:W-:Y:S01]  /*298c0*/  ULDC.64 UR4, c[0x0][0x300] ;  /* 0x0000c00000047ab9 */ /* 0x000fe20000000a00 */
[----:B------:R-:W5:Y:S01]  /*298d0*/  LDC R11, c[0x0][0x2f4] ;  /* 0x0000bd00ff0b7b82 */ /* 0x000f620000000800 */
[----:B------:R-:W-:Y:S01]  /*298e0*/  IMAD R9, R9, UR4, RZ ;  /* 0x0000000409097c24 */ /* 0x000fe2000f8e02ff */
        /* <DEDUP_REMOVED lines=13> */
[-C--:B-----5:R-:W-:Y:S02]  /*299c0*/  ISETP.GE.AND P2, PT, R12, R11.reuse, PT ;  /* 0x0000000b0c00720c */ /* 0x0a0fe40003f46270 */
[----:B------:R-:W-:Y:S01]  /*299d0*/  IMAD R8, R18, UR5, R3 ;  /* 0x0000000512087c24 */ /* 0x000fe2000f8e0203 */
[----:B------:R-:W-:Y:S02]  /*299e0*/  IADD3 R7, P0, R2, UR6, RZ ;  /* 0x0000000602077c10 */ /* 0x000fe4000ff1e0ff */
[----:B------:R-:W-:Y:S02]  /*299f0*/  ISETP.GE.AND P3, PT, R33, R11, PT ;  /* 0x0000000b2100720c */ /* 0x000fe40003f66270 */
[----:B------:R-:W-:Y:S01]  /*29a00*/  IADD3.X R8, R8, UR7, RZ, P0, !PT ;  /* 0x0000000708087c10 */ /* 0x000fe200087fe4ff */
[----:B------:R-:W-:Y:S10]  /*29a10*/  BRA.DIV UR4, `(.L_x_2135) ;  /* 0x000000a604a07947 */ /* 0x000ff4000b800000 */
[----:B------:R-:W2:Y:S04]  /*29a20*/  SHFL.IDX PT, R2, R7, RZ, 0x181f ;  /* 0x00181fff07027589 */ /* 0x000ea800000e0000 */
[----:B------:R-:W5:Y:S01]  /*29a30*/  SHFL.IDX PT, R3, R8, RZ, 0x181f ;  /* 0x00181fff08037589 */ /* 0x000f6200000e0000 */
[----:B--2---:R-:W-:-:S05]  /*29a40*/  IADD3 R2, P0, R33, R2, RZ ;  /* 0x0000000221027210 */ /* 0x004fca0007f1e0ff */
[----:B-----5:R-:W-:-:S05]  /*29a50*/  IMAD.X R3, RZ, RZ, R3, P0 ;  /* 0x000000ffff037224 */ /* 0x020fca00000e0603 */
[----:B------:R-:W-:Y:S01]  /*29a60*/  @!PT LDS RZ, [RZ] ;  /* 0x00000000fffff984 */ /* 0x000fe20000000800 */
[----:B------:R-:W-:Y:S04]  /*29a70*/  LDGSTS.E.BYPASS.LTC128B.128 [R4+0x20000], desc[UR36][R2.64], !P3 ;  /* 0x2000000002047fae */ /* 0x000fe8000d901d64 */
[----:B------:R2:W-:Y:S04]  /*29a80*/  LDGSTS.E.BYPASS.LTC128B.128 [R4+0x22000], desc[UR36][R2.64+0x80], !P2 ;  /* 0x2200008002047fae */ /* 0x0005e8000d101d64 */
[----:B--2---:R-:W2:Y:S04]  /*29a90*/  SHFL.IDX PT, R2, R7, 0x1, 0x181f ;  /* 0x00381f0007027f89 */ /* 0x004ea800000e0000 */
[----:B------:R-:W5:Y:S01]  /*29aa0*/  SHFL.IDX PT, R3, R8, 0x1, 0x181f ;  /* 0x00381f0008037f89 */ /* 0x000f6200000e0000 */
[----:B--2---:R-:W-:-:S05]  /*29ab0*/  IADD3 R2, P0, R33, R2, RZ ;  /* 0x0000000221027210 */ /* 0x004fca0007f1e0ff */
[----:B-----5:R-:W-:-:S05]  /*29ac0*/  IMAD.X R3, RZ, RZ, R3, P0 ;  /* 0x000000ffff037224 */ /* 0x020fca00000e0603 */
[----:B------:R-:W-:Y:S04]  /*29ad0*/  LDGSTS.E.BYPASS.LTC128B.128 [R4+0x20800], desc[UR36][R2.64], !P3 ;  /* 0x2080000002047fae */ /* 0x000fe8000d901d64 */
[----:B------:R2:W-:Y:S04]  /*29ae0*/  LDGSTS.E.BYPASS.LTC128B.128 [R4+0x22800], desc[UR36][R2.64+0x80], !P2 ;  /* 0x2280008002047fae */ /* 0x0005e8000d101d64 */
[----:B--2---:R-:W2:Y:S04]  /*29af0*/  SHFL.IDX PT, R2, R7, 0x2, 0x181f ;  /* 0x00581f0007027f89 */ /* 0x004ea800000e0000 */
[----:B------:R-:W5:Y:S04]  /*29b00*/  SHFL.IDX PT, R3, R8, 0x2, 0x181f ;  /* 0x00581f0008037f89 */ /* 0x000f6800000e0000 */
[----:B------:R-:W0:Y:S01]  /*29b10*/  SHFL.IDX PT, R8, R8, 0x3, 0x181f ;  /* 0x00781f0008087f89 */ /* 0x000e2200000e0000 */
[----:B--2---:R-:W-:-:S05]  /*29b20*/  IADD3 R2, P0, R33, R2, RZ ;  /* 0x0000000221027210 */ /* 0x004fca0007f1e0ff */
[----:B-----5:R-:W-:-:S05]  /*29b30*/  IMAD.X R3, RZ, RZ, R3, P0 ;  /* 0x000000ffff037224 */ /* 0x020fca00000e0603 */
[----:B------:R-:W-:Y:S04]  /*29b40*/  LDGSTS.E.BYPASS.LTC128B.128 [R4+0x21000], desc[UR36][R2.64], !P3 ;  /* 0x2100000002047fae */ /* 0x000fe8000d901d64 */
[----:B------:R2:W-:Y:S04]  /*29b50*/  LDGSTS.E.BYPASS.LTC128B.128 [R4+0x23000], desc[UR36][R2.64+0x80], !P2 ;  /* 0x2300008002047fae */ /* 0x0005e8000d101d64 */
[----:B--2---:R2:W0:Y:S02]  /*29b60*/  SHFL.IDX PT, R2, R7, 0x3, 0x181f ;  /* 0x00781f0007027f89 */ /* 0x00442400000e0000 */
.L_x_2501:
[----:B0-----:R-:W-:-:S05]  /*29b70*/  IADD3 R2, P0, R33, R2, RZ ;  /* 0x0000000221027210 */ /* 0x001fca0007f1e0ff */
        /* <DEDUP_REMOVED lines=8> */
.L_x_2136:
        /* <DEDUP_REMOVED lines=10> */
.L_x_2137:
[----:B------:R1:W-:Y:S02]  /*29ca0*/  SYNCS.ARRIVE.TRANS64.A1T0 RZ, [R0+URZ+0x28430], RZ ;  /* 0x028430ff00ff79a7 */ /* 0x0003e4000810003f */
[----:B-1-34-:R-:W-:-:S05]  /*29cb0*/  IMAD.U32 R0, RZ, RZ, UR38 ;  /* 0x00000026ff007e24 */ /* 0x01afca000f8e00ff */
[----:B------:R-:W-:-:S13]  /*29cc0*/  ISETP.NE.AND P0, PT, R0, 0x3, PT ;  /* 0x000000030000780c */ /* 0x000fda0003f05270 */
[----:B------:R-:W-:Y:S05]  /*29cd0*/  @!P0 BRA `(.L_x_2138) ;  /* 0x0000000000048947 */ /* 0x000fea0003800000 */
[----:B------:R-:W-:Y:S01]  /*29ce0*/  BPT.TRAP 0x1 ;  /* 0x000000040000795c */ /* 0x000fe20000300000 */
.L_x_2138:
[----:B------:R-:W-:Y:S01]  /*29cf0*/  LOP3.LUT R0, R6, 0x1, RZ, 0x3c, !PT ;  /* 0x0000000106007812 */ /* 0x000fe200078e3cff */
[----:B0-----:R-:W-:Y:S01]  /*29d00*/  IMAD R3, R5, 0x8, R22 ;  /* 0x0000000805037824 */ /* 0x001fe200078e0216 */
[----:B------:R-:W-:Y:S02]  /*29d10*/  BSSY B0, `(.L_x_2139) ;  /* 0x0000004000007945 */ /* 0x000fe40003800000 */
[----:B------:R-:W-:-:S04]  /*29d20*/  SHF.L.U32 R0, R0, 0x1f, RZ ;  /* 0x0000001f00007819 */ /* 0x000fc800000006ff */
[----:B------:R-:W0:Y:S02]  /*29d30*/  SYNCS.PHASECHK.TRANS64.TRYWAIT P2, [R3+URZ+0x28470], R0 ;  /* 0x02847000030075a7 */ /* 0x000e24000804017f */
[----:B0-----:R-:W-:Y:S05]  /*29d40*/  @!P2 BRA `(.L_x_2140) ;  /* 0x000000a400f8a947 */ /* 0x001fea0003800000 */
.L_x_2502:
[----:B------:R-:W-:Y:S05]  /*29d50*/  BSYNC B0 ;  /* 0x0000000000007941 */ /* 0x000fea0003800000 */
.L_x_2139:
[----:B------:R-:W-:-:S13]  /*29d60*/  LOP3.LUT P2, RZ, R23, 0x8, RZ, 0xc0, !PT ;  /* 0x0000000817ff7812 */ /* 0x000fda000784c0ff */
[----:B------:R-:W-:Y:S05]  /*29d70*/  @!P2 BRA `(.L_x_2141) ;  /* 0x000000000004a947 */ /* 0x000fea0003800000 */
[----:B------:R-:W-:Y:S01]  /*29d80*/  BPT.TRAP 0x1 ;  /* 0x000000040000795c */ /* 0x000fe20000300000 */
.L_x_2141:
[----:B0-----:R-:W-:Y:S02]  /*29d90*/  SHF.L.U32 R0, R6, 0x1f, RZ ;  /* 0x0000001f06007819 */ /* 0x001fe400000006ff */
[----:B------:R-:W-:Y:S02]  /*29da0*/  SHF.L.U32 R12, R5, 0xe, RZ ;  /* 0x0000000e050c7819 */ /* 0x000fe400000006ff */
[----:B------:R-:W0:Y:S02]  /*29db0*/  SYNCS.PHASECHK.TRANS64.TRYWAIT P2, [R3+URZ+0x28460], R0 ;  /* 0x02846000030075a7 */ /* 0x000e24000804017f */
[----:B0-----:R-:W-:Y:S05]  /*29dc0*/  @!P2 BRA `(.L_x_2142) ;  /* 0x000000a400eca947 */ /* 0x001fea0003800000 */
.L_x_2503:
[----:B------:R-:W3:Y:S04]  /*29dd0*/  LDL R2, [R1+0xc] ;  /* 0x00000c0001027983 */ /* 0x000ee80000100800 */
[----:B------:R-:W4:Y:S01]  /*29de0*/  LDL R13, [R1+0x4] ;  /* 0x00000400010d7983 */ /* 0x000f220000100800 */
[----:B------:R-:W-:Y:S05]  /*29df0*/  WARPSYNC.ALL ;  /* 0x0000000000007948 */ /* 0x000fea0003800000 */
[----:B------:R-:W1:Y:S01]  /*29e00*/  S2R R21, SR_TID.X ;  /* 0x0000000000157919 */ /* 0x000e620000002100 */
[----:B------:R-:W-:-:S02]  /*29e10*/  LOP3.LUT P2, RZ, R23, 0x8, RZ, 0xc0, !PT ;  /* 0x0000000817ff7812 */ /* 0x000fc4000784c0ff */
[C---:B---3--:R-:W-:Y:S02]  /*29e20*/  LOP3.LUT R5, R12.reuse, R2, RZ, 0xfc, !PT ;  /* 0x000000020c057212 */ /* 0x048fe400078efcff */
[----:B------:R-:W3:Y:S01]  /*29e30*/  S2R R2, SR_TID.X ;  /* 0x0000000000027919 */ /* 0x000ee20000002100 */
[----:B----4-:R-:W-:Y:S02]  /*29e40*/  LOP3.LUT R17, R12, R13, RZ, 0xfc, !PT ;  /* 0x0000000d0c117212 */ /* 0x010fe400078efcff */
[----:B0-----:R-:W-:-:S03]  /*29e50*/  IMAD.IADD R0, R22, 0x1, R5 ;  /* 0x0000000116007824 */ /* 0x001fc600078e0205 */
[----:B------:R-:W-:Y:S02]  /*29e60*/  IMAD.IADD R17, R22, 0x1, R17 ;  /* 0x0000000116117824 */ /* 0x000fe400078e0211 */
[----:B--2---:R-:W0:Y:S01]  /*29e70*/  LDSM.16.MT88.4 R4, [R0+0x10000] ;  /* 0x010000000004783b */ /* 0x004e220000004200 */
[----:B---3--:R-:W-:Y:S01]  /*29e80*/  LOP3.LUT P3, RZ, R2, 0x4, RZ, 0xc0, !PT ;  /* 0x0000000402ff7812 */ /* 0x008fe2000786c0ff */
[----:B------:R-:W-:-:S05]  /*29e90*/  IMAD.MOV.U32 R2, RZ, RZ, 0x40 ;  /* 0x00000040ff027424 */ /* 0x000fca00078e00ff */
[----:B------:R-:W-:Y:S02]  /*29ea0*/  SEL R2, R2, 0xffffffc0, !P3 ;  /* 0xffffffc002027807 */ /* 0x000fe40005800000 */
[----:B-1----:R-:W-:Y:S01]  /*29eb0*/  LOP3.LUT P3, RZ, R21, 0x4, RZ, 0xc0, !PT ;  /* 0x0000000415ff7812 */ /* 0x002fe2000786c0ff */
[----:B------:R-:W-:Y:S02]  /*29ec0*/  IMAD.MOV.U32 R21, RZ, RZ, 0x20 ;  /* 0x00000020ff157424 */ /* 0x000fe400078e00ff */
[----:B------:R-:W-:-:S03]  /*29ed0*/  IMAD.IADD R2, R2, 0x1, R0 ;  /* 0x0000000102027824 */ /* 0x000fc600078e0200 */
[----:B------:R-:W-:Y:S02]  /*29ee0*/  SEL R21, R21, 0xffffffe0, !P3 ;  /* 0xffffffe015157807 */ /* 0x000fe40005800000 */
[C-C-:B0-----:R-:W-:Y:S02]  /*29ef0*/  PRMT R8, R4.reuse, 0x6420, R5.reuse ;  /* 0x0000642004087816 */ /* 0x141fe40000000005 */
        /* <DEDUP_REMOVED lines=21> */
[----:B------:R0:W-:Y:S04]  /*2a050*/  STSM.16.M88.4 [R17+0xb000], R24 ;  /* 0x00b0001811007844 */ /* 0x0001e80000000200 */
[----:B------:R-:W1:Y:S01]  /*2a060*/  LDSM.16.MT88.4 R8, [R0+0x11000] ;  /* 0x011000000008783b */ /* 0x000e620000004200 */
[----:B0-----:R-:W-:Y:S02]  /*2a070*/  IADD3 R17, R21, 0x8000, R17 ;  /* 0x0000800015117810 */ /* 0x001fe40007ffe011 */
[C-C-:B-1----:R-:W-:Y:S02]  /*2a080*/  PRMT R4, R8.reuse, 0x6420, R9.reuse ;  /* 0x0000642008047816 */ /* 0x142fe40000000009 */
[----:B------:R-:W-:Y:S02]  /*2a090*/  PRMT R5, R8, 0x7531, R9 ;  /* 0x0000753108057816 */ /* 0x000fe40000000009 */
[----:B------:R-:W-:-:S02]  /*2a0a0*/  PRMT R6, R10, 0x6420, R11 ;  /* 0x000064200a067816 */ /* 0x000fc4000000000b */
[----:B------:R-:W-:Y:S02]  /*2a0b0*/  PRMT R7, R10, 0x7531, R11 ;  /* 0x000075310a077816 */ /* 0x000fe4000000000b */
[----:B------:R-:W0:Y:S04]  /*2a0c0*/  LDSM.16.MT88.4 R8, [R2+0x11000] ;  /* 0x011000000208783b */ /* 0x000e280000004200 */
[----:B------:R0:W-:Y:S02]  /*2a0d0*/  STSM.16.M88.4 [R17], R4 ;  /* 0x0000000411007844 */ /* 0x0001e40000000200 */
        /* <DEDUP_REMOVED lines=25> */
.L_x_2143:
[----:B-1----:R1:W-:Y:S01]  /*2a270*/  SYNCS.ARRIVE.TRANS64.A1T0 RZ, [R3+URZ+0x28450], RZ ;  /* 0x028450ff03ff79a7 */ /* 0x0023e2000810003f */
[----:B------:R-:W-:Y:S06]  /*2a280*/  BAR.SYNC.DEFER_BLOCKING 0x2, 0x80 ;  /* 0x0082000000007b1d */ /* 0x000fec0000010000 */
[----:B------:R-:W-:Y:S05]  /*2a290*/  @!P0 BRA `(.L_x_2144) ;  /* 0x0000000000048947 */ /* 0x000fea0003800000 */
[----:B------:R-:W-:Y:S01]  /*2a2a0*/  BPT.TRAP 0x1 ;  /* 0x000000040000795c */ /* 0x000fe20000300000 */
.L_x_2144:
[----:B------:R-:W-:Y:S02]  /*2a2b0*/  VIADD R0, R3, 0x28480 ;  /* 0x0002848003007836 */ /* 0x000fe40000000000 */
[----:B------:R-:W-:Y:S02]  /*2a2c0*/  IMAD.MOV.U32 R5, RZ, RZ, R28 ;  /* 0x000000ffff057224 */ /* 0x000fe400078e001c */
[----:B------:R-:W-:Y:S01]  /*2a2d0*/  IMAD.MOV.U32 R6, RZ, RZ, R30 ;  /* 0x000000ffff067224 */ /* 0x000fe200078e001e */
[----:B------:R-:W-:-:S04]  /*2a2e0*/  PRMT R0, R37, 0x654, R0 ;  /* 0x0000065425007816 */ /* 0x000fc80000000000 */
[----:B------:R2:W-:Y:S01]  /*2a2f0*/  SYNCS.ARRIVE.TRANS64.RED.A1T0 RZ, [R0+URZ], RZ ;  /* 0x000000ff00ff79a7 */ /* 0x0005e2000810043f */
[----:B------:R-:W-:Y:S05]  /*2a300*/  @P1 BRA `(.L_x_2145) ;  /* 0xffffffec008c1947 */ /* 0x000fea000383ffff */
.L_x_2125:
[----:B--2---:R-:W2:Y:S01]  /*2a310*/  S2R R0, SR_TID.X ;  /* 0x0000000000007919 */ /* 0x004ea20000002100 */
        /* <DEDUP_REMOVED lines=8> */
[----:B01----:R-:W0:Y:S01]  /*2a3a0*/  LDC.64 R2, c[0x0][0xc60] ;  /* 0x00031800ff027b82 */ /* 0x003e220000000a00 */
        /* <DEDUP_REMOVED lines=9> */
.L_x_2147:
[----:B------:R-:W-:Y:S05]  /*2a440*/  BSYNC B0 ;  /* 0x0000000000007941 */ /* 0x000fea0003800000 */
.L_x_2146:
[----:B------:R-:W-:Y:S05]  /*2a450*/  @!P0 BRA `(.L_x_2148) ;  /* 0x0000000000048947 */ /* 0x000fea0003800000 */
[----:B------:R-:W-:Y:S01]  /*2a460*/  BPT.TRAP 0x1 ;  /* 0x000000040000795c */ /* 0x000fe20000300000 */
.L_x_2148:
[----:B------:R-:W-:Y:S01]  /*2a470*/  LOP3.LUT R0, R30, 0x1, RZ, 0x3c, !PT ;  /* 0x000000011e007812 */ /* 0x000fe200078e3cff */
[----:B0-----:R-:W-:Y:S01]  /*2a480*/  IMAD R17, R28, 0x8, R22 ;  /* 0x000000081c117824 */ /* 0x001fe200078e0216 */
[----:B------:R-:W-:Y:S02]  /*2a490*/  BSSY B0, `(.L_x_2149) ;  /* 0x0000004000007945 */ /* 0x000fe40003800000 */
[----:B------:R-:W-:-:S04]  /*2a4a0*/  SHF.L.U32 R0, R0, 0x1f, RZ ;  /* 0x0000001f00007819 */ /* 0x000fc800000006ff */
[----:B------:R-:W0:Y:S02]  /*2a4b0*/  SYNCS.PHASECHK.TRANS64.TRYWAIT P1, [R17+URZ+0x28470], R0 ;  /* 0x02847000110075a7 */ /* 0x000e24000802017f */
[----:B0-----:R-:W-:Y:S05]  /*2a4c0*/  @!P1 BRA `(.L_x_2150) ;  /* 0x000000a000409947 */ /* 0x001fea0003800000 */
.L_x_2504:
[----:B------:R-:W-:Y:S05]  /*2a4d0*/  BSYNC B0 ;  /* 0x0000000000007941 */ /* 0x000fea0003800000 */
.L_x_2149:
[----:B------:R-:W-:-:S13]  /*2a4e0*/  LOP3.LUT P1, RZ, R23, 0x8, RZ, 0xc0, !PT ;  /* 0x0000000817ff7812 */ /* 0x000fda000782c0ff */
[----:B------:R-:W-:Y:S05]  /*2a4f0*/  @!P1 BRA `(.L_x_2151) ;  /* 0x0000000000049947 */ /* 0x000fea0003800000 */
[----:B------:R-:W-:Y:S01]  /*2a500*/  BPT.TRAP 0x1 ;  /* 0x000000040000795c */ /* 0x000fe20000300000 */
.L_x_2151:
[----:B0-----:R-:W-:-:S04]  /*2a510*/  SHF.L.U32 R0, R30, 0x1f, RZ ;  /* 0x0000001f1e007819 */ /* 0x001fc800000006ff */
[----:B------:R-:W0:Y:S02]  /*2a520*/  SYNCS.PHASECHK.TRANS64.TRYWAIT P1, [R17+URZ+0x28460], R0 ;  /* 0x02846000110075a7 */ /* 0x000e24000802017f */
[----:B0-----:R-:W-:Y:S05]  /*2a530*/  @!P1 BRA `(.L_x_2152) ;  /* 0x000000a000389947 */ /* 0x001fea0003800000 */
.L_x_2505:
[----:B------:R-:W1:Y:S04]  /*2a540*/  LDL R2, [R1+0xc] ;  /* 0x00000c0001027983 */ /* 0x000e680000100800 */
[----:B------:R-:W2:Y:S01]  /*2a550*/  LDL R12, [R1+0x4] ;  /* 0x00000400010c7983 */ /* 0x000ea20000100800 */
[----:B0-----:R-:W-:Y:S01]  /*2a560*/  SHF.L.U32 R0, R28, 0xe, RZ ;  /* 0x0000000e1c007819 */ /* 0x001fe200000006ff */
[----:B------:R-:W-:Y:S05]  /*2a570*/  WARPSYNC.ALL ;  /* 0x0000000000007948 */ /* 0x000fea0003800000 */
[----:B------:R-:W0:Y:S01]  /*2a580*/  S2R R9, SR_TID.X ;  /* 0x0000000000097919 */ /* 0x000e220000002100 */
[----:B------:R-:W-:Y:S01]  /*2a590*/  IMAD.MOV.U32 R13, RZ, RZ, 0x40 ;  /* 0x00000040ff0d7424 */ /* 0x000fe200078e00ff */
[----:B------:R-:W-:Y:S01]  /*2a5a0*/  LOP3.LUT P1, RZ, R23, 0x8, RZ, 0xc0, !PT ;  /* 0x0000000817ff7812 */ /* 0x000fe2000782c0ff */
[----:B------:R-:W3:Y:S01]  /*2a5b0*/  S2R R18, SR_TID.X ;  /* 0x0000000000127919 */ /* 0x000ee20000002100 */
[----:B0-----:R-:W-:-:S04]  /*2a5c0*/  LOP3.LUT P2, RZ, R9, 0x4, RZ, 0xc0, !PT ;  /* 0x0000000409ff7812 */ /* 0x001fc8000784c0ff */
[----:B------:R-:W-:Y:S02]  /*2a5d0*/  SEL R13, R13, 0xffffffc0, !P2 ;  /* 0xffffffc00d0d7807 */ /* 0x000fe40005000000 */
[----:B---3--:R-:W-:Y:S01]  /*2a5e0*/  LOP3.LUT P2, RZ, R18, 0x4, RZ, 0xc0, !PT ;  /* 0x0000000412ff7812 */ /* 0x008fe2000784c0ff */
[----:B------:R-:W-:-:S05]  /*2a5f0*/  IMAD.MOV.U32 R18, RZ, RZ, 0x20 ;  /* 0x00000020ff127424 */ /* 0x000fca00078e00ff */
[----:B------:R-:W-:Y:S02]  /*2a600*/  SEL R18, R18, 0xffffffe0, !P2 ;  /* 0xffffffe012127807 */ /* 0x000fe40005000000 */
[----:B-1----:R-:W-:-:S05]  /*2a610*/  LOP3.LUT R3, R0, R2, RZ, 0xfc, !PT ;  /* 0x0000000200037212 */ /* 0x002fca00078efcff */
[----:B------:R-:W-:-:S04]  /*2a620*/  IMAD.IADD R2, R22, 0x1, R3 ;  /* 0x0000000116027824 */ /* 0x000fc800078e0203 */
[----:B------:R-:W-:Y:S01]  /*2a630*/  IMAD.IADD R3, R13, 0x1, R2 ;  /* 0x000000010d037824 */ /* 0x000fe200078e0202 */
[----:B------:R-:W0:Y:S01]  /*2a640*/  LDSM.16.MT88.4 R4, [R2+0x10000] ;  /* 0x010000000204783b */ /* 0x000e220000004200 */
[----:B--2---:R-:W-:-:S05]  /*2a650*/  LOP3.LUT R13, R0, R12, RZ, 0xfc, !PT ;  /* 0x0000000c000d7212 */ /* 0x004fca00078efcff */
[----:B------:R-:W-:Y:S01]  /*2a660*/  IMAD.IADD R0, R22, 0x1, R13 ;  /* 0x0000000116007824 */ /* 0x000fe200078e020d */
[C-C-:B0-----:R-:W-:Y:S02]  /*2a670*/  PRMT R8, R4.reuse, 0x6420, R5.reuse ;  /* 0x0000642004087816 */ /* 0x141fe40000000005 */
[----:B------:R-:W-:Y:S02]  /*2a680*/  PRMT R9, R4, 0x7531, R5 ;  /* 0x0000753104097816 */ /* 0x000fe40000000005 */
[C-C-:B------:R-:W-:Y:S02]  /*2a690*/  PRMT R10, R6.reuse, 0x6420, R7.reuse ;  /* 0x00006420060a7816 */ /* 0x140fe40000000007 */
[----:B------:R-:W-:Y:S02]  /*2a6a0*/  PRMT R11, R6, 0x7531, R7 ;  /* 0x00007531060b7816 */ /* 0x000fe40000000007 */
[----:B------:R-:W0:Y:S04]  /*2a6b0*/  LDSM.16.MT88.4 R4, [R3+0x10000] ;  /* 0x010000000304783b */ /* 0x000e280000004200 */
[----:B------:R0:W-:Y:S02]  /*2a6c0*/  STSM.16.M88.4 [R0+0x8000], R8 ;  /* 0x0080000800007844 */ /* 0x0001e40000000200 */
        /* <DEDUP_REMOVED lines=50> */
.L_x_2153:
[----:B-1----:R1:W-:Y:S01]  /*2a9f0*/  SYNCS.ARRIVE.TRANS64.A1T0 RZ, [R17+URZ+0x28450], RZ ;  /* 0x028450ff11ff79a7 */ /* 0x0023e2000810003f */
[----:B------:R-:W-:Y:S06]  /*2aa00*/  BAR.SYNC.DEFER_BLOCKING 0x2, 0x80 ;  /* 0x0082000000007b1d */ /* 0x000fec0000010000 */
[----:B------:R-:W-:Y:S05]  /*2aa10*/  @!P0 BRA `(.L_x_2154) ;  /* 0x0000000000048947 */ /* 0x000fea0003800000 */
[----:B------:R-:W-:Y:S01]  /*2aa20*/  BPT.TRAP 0x1 ;  /* 0x000000040000795c */ /* 0x000fe20000300000 */
.L_x_2154:
[----:B0-----:R-:W-:Y:S02]  /*2aa30*/  VIADD R0, R17, 0x28480 ;  /* 0x0002848011007836 */ /* 0x001fe40000000000 */
[----:B------:R-:W-:-:S03]  /*2aa40*/  VIADD R28, R28, 0x1 ;  /* 0x000000011c1c7836 */ /* 0x000fc60000000000 */
[----:B------:R-:W-:Y:S02]  /*2aa50*/  PRMT R0, R37, 0x654, R0 ;  /* 0x0000065425007816 */ /* 0x000fe40000000000 */
[C---:B------:R-:W-:Y:S02]  /*2aa60*/  ISETP.NE.AND P0, PT, R28.reuse, 0x2, PT ;  /* 0x000000021c00780c */ /* 0x040fe40003f05270 */
[----:B------:R2:W-:Y:S02]  /*2aa70*/  SYNCS.ARRIVE.TRANS64.RED.A1T0 RZ, [R0+URZ], RZ ;  /* 0x000000ff00ff79a7 */ /* 0x0005e4000810043f */
[----:B------:R-:W-:Y:S02]  /*2aa80*/  SEL R3, RZ, 0x1, P0 ;  /* 0x00000001ff037807 */ /* 0x000fe40000000000 */
[----:B------:R-:W-:Y:S02]  /*2aa90*/  SEL R28, R28, RZ, P0 ;  /* 0x000000ff1c1c7207 */ /* 0x000fe40000000000 */
[----:B------:R-:W-:-:S07]  /*2aaa0*/  LOP3.LUT R30, R30, R3, RZ, 0x3c, !PT ;  /* 0x000000031e1e7212 */ /* 0x000fce00078e3cff */
.L_x_2095:
[----:B------:R-:W-:-:S13]  /*2aab0*/  LOP3.LUT P0, RZ, R23, 0x10, RZ, 0xc0, !PT ;  /* 0x0000001017ff7812 */ /* 0x000fda000780c0ff */
[----:B------:R-:W-:Y:S05]  /*2aac0*/  @!P0 BRA `(.L_x_2155) ;  /* 0x0000000000248947 */ /* 0x000fea0003800000 */
[----:B------:R-:W-:Y:S05]  /*2aad0*/  WARPSYNC.ALL ;  /* 0x0000000000007948 */ /* 0x000fea0003800000 */
[----:B------:R-:W3:Y:S08]  /*2aae0*/  S2UR UR4, SR_CgaCtaId ;  /* 0x00000000000479c3 */ /* 0x000ef00000008800 */
[----:B------:R-:W-:Y:S01]  /*2aaf0*/  BAR.SYNC.DEFER_BLOCKING 0x5, 0x180 ;  /* 0x0146000000007b1d */ /* 0x000fe20000010000 */
[----:B------:R-:W-:Y:S01]  /*2ab00*/  MOV R22, 0x400 ;  /* 0x0000040000167802 */ /* 0x000fe20000000f00 */
[----:B---3--:R-:W-:-:S05]  /*2ab10*/  IMAD.U32 R37, RZ, RZ, UR4 ;  /* 0x00000004ff257e24 */ /* 0x008fca000f8e00ff */
[----:B------:R-:W-:-:S05]  /*2ab20*/  LEA R22, R37, R22, 0x18 ;  /* 0x0000001625167211 */ /* 0x000fca00078ec0ff */
[----:B-1----:R1:W3:Y:S01]  /*2ab30*/  LDS.128 R16, [R22+0x284d0] ;  /* 0x0284d00016107984 */ /* 0x0022e20000000c00 */
[----:B------:R-:W-:Y:S06]  /*2ab40*/  BAR.ARV 0x4, 0x180 ;  /* 0x0106000000007b1d */ /* 0x000fec0000002000 */
[----:B------:R-:W-:Y:S05]  /*2ab50*/  BRA `(.L_x_2156) ;  /* 0x0000000c00d47947 */ /* 0x000fea0003800000 */
.L_x_2155:
[----:B--2---:R-:W2:Y:S01]  /*2ab60*/  S2R R0, SR_TID.X ;  /* 0x0000000000007919 */ /* 0x004ea20000002100 */
[----:B------:R-:W-:Y:S01]  /*2ab70*/  UMOV UR4, 0xffffffff ;  /* 0xffffffff00047882 */ /* 0x000fe20000000000 */
[----:B--2---:R-:W-:-:S04]  /*2ab80*/  LOP3.LUT R8, R0, 0x1f, RZ, 0xc0, !PT ;  /* 0x0000001f00087812 */ /* 0x004fc800078ec0ff */
[----:B------:R-:W-:Y:S01]  /*2ab90*/  ISETP.NE.AND P0, PT, R8, 0x1f, PT ;  /* 0x0000001f0800780c */ /* 0x000fe20003f05270 */
[----:B------:R-:W-:-:S12]  /*2aba0*/  BRA.DIV UR4, `(.L_x_2157) ;  /* 0x0000009a04b07947 */ /* 0x000fd8000b800000 */
[----:B------:R-:W-:Y:S01]  /*2abb0*/  IMAD.IADD R9, R19, 0x1, R8 ;  /* 0x0000000113097824 */ /* 0x000fe200078e0208 */
[----:B------:R-:W-:-:S04]  /*2abc0*/  ULDC UR4, c[0x0][0xc3c] ;  /* 0x00030f0000047ab9 */ /* 0x000fc80000000800 */
[----:B------:R-:W-:-:S13]  /*2abd0*/  ISETP.GE.OR P1, PT, R9, UR4, !P0 ;  /* 0x0000000409007c0c */ /* 0x000fda000c726670 */
[----:B------:R-:W2:Y:S08]  /*2abe0*/  @!P1 LDC.64 R2, c[0x0][0xc80] ;  /* 0x00032000ff029b82 */ /* 0x000eb00000000a00 */
[----:B------:R-:W3:Y:S01]  /*2abf0*/  @!P1 LDC.64 R4, c[0x0][0xc78] ;  /* 0x00031e00ff049b82 */ /* 0x000ee20000000a00 */
[----:B--2---:R-:W-:-:S05]  /*2ac00*/  @!P1 IMAD.WIDE R2, R9, 0x4, R2 ;  /* 0x0000000409029825 */ /* 0x004fca00078e0202 */
[----:B------:R3:W2:Y:S02]  /*2ac10*/  @!P1 LDG.E R7, desc[UR36][R2.64] ;  /* 0x0000002402079981 */ /* 0x0006a4000c1e1900 */
[----:B---3--:R-:W-:-:S05]  /*2ac20*/  @!P1 IMAD.WIDE R2, R9, 0x4, R4 ;  /* 0x0000000409029825 */ /* 0x008fca00078e0204 */
[----:B------:R-:W3:Y:S01]  /*2ac30*/  @!P1 LDG.E R4, desc[UR36][R2.64] ;  /* 0x0000002402049981 */ /* 0x000ee2000c1e1900 */
[----:B-1----:R-:W-:Y:S01]  /*2ac40*/  IMAD.MOV.U32 R17, RZ, RZ, RZ ;  /* 0x000000ffff117224 */ /* 0x002fe200078e00ff */
[C---:B------:R-:W-:Y:S01]  /*2ac50*/  ISETP.GE.U32.AND P2, PT, R8.reuse, 0x2, PT ;  /* 0x000000020800780c */ /* 0x040fe20003f46070 */
[----:B------:R-:W-:Y:S01]  /*2ac60*/  IMAD.MOV.U32 R5, RZ, RZ, RZ ;  /* 0x000000ffff057224 */ /* 0x000fe200078e00ff */
[C---:B------:R-:W-:Y:S01]  /*2ac70*/  ISETP.GE.U32.AND P3, PT, R8.reuse, 0x4, PT ;  /* 0x000000040800780c */ /* 0x040fe20003f66070 */
[----:B------:R-:W-:Y:S01]  /*2ac80*/  SHFL.IDX PT, R0, R16, RZ, 0x1f ;  /* 0x00001fff10007589 */ /* 0x000fe200000e0000 */
[C---:B------:R-:W-:Y:S02]  /*2ac90*/  ISETP.GE.U32.AND P4, PT, R8.reuse, 0x8, PT ;  /* 0x000000080800780c */ /* 0x040fe40003f86070 */
[C---:B------:R-:W-:Y:S01]  /*2aca0*/  ISETP.GE.U32.AND P5, PT, R8.reuse, 0x10, PT ;  /* 0x000000100800780c */ /* 0x040fe20003fa6070 */
[----:B0-----:R0:W-:Y:S02]  /*2acb0*/  SHFL.IDX PT, R6, R16, 0x1, 0x1f ;  /* 0x00201f0010067f89 */ /* 0x0011e400000e0000 */
[----:B0-----:R-:W-:Y:S01]  /*2acc0*/  IMAD.MOV.U32 R16, RZ, RZ, RZ ;  /* 0x000000ffff107224 */ /* 0x001fe200078e00ff */
[----:B--2---:R-:W-:Y:S01]  /*2acd0*/  @!P1 MOV R17, R7 ;  /* 0x0000000700119202 */ /* 0x004fe20000000f00 */
[----:B---3--:R-:W-:Y:S01]  /*2ace0*/  @!P1 IMAD.MOV.U32 R5, RZ, RZ, R4 ;  /* 0x000000ffff059224 */ /* 0x008fe200078e0004 */
        /* <DEDUP_REMOVED lines=17> */
[----:B------:R0:W1:Y:S02]  /*2ae00*/  SHFL.IDX PT, R14, R2, 0x1f, 0x1f ;  /* 0x03e01f00020e7f89 */ /* 0x00006400000e0000 */
.L_x_2515:
[----:B------:R-:W-:Y:S02]  /*2ae10*/  ULDC UR4, c[0x0][0xc38] ;  /* 0x00030e0000047ab9 */ /* 0x000fe40000000800 */
[----:B------:R-:W-:-:S04]  /*2ae20*/  IMAD.U32 R4, RZ, RZ, UR4 ;  /* 0x00000004ff047e24 */ /* 0x000fc8000f8e00ff */
[----:B-1----:R-:W-:-:S04]  /*2ae30*/  IMAD R3, R14, R4, RZ ;  /* 0x000000040e037224 */ /* 0x002fc800078e02ff */
[----:B------:R-:W-:-:S05]  /*2ae40*/  IMAD.IADD R6, R6, 0x1, R3 ;  /* 0x0000000106067824 */ /* 0x000fca00078e0203 */
[----:B------:R-:W-:-:S13]  /*2ae50*/  ISETP.GT.AND P6, PT, R6, R0, PT ;  /* 0x000000000600720c */ /* 0x000fda0003fc4270 */
[----:B------:R-:W-:Y:S05]  /*2ae60*/  @P6 BRA `(.L_x_2158) ;  /* 0x0000000000a46947 */ /* 0x000fea0003800000 */
.L_x_2161:
[----:B0-----:R-:W0:Y:S01]  /*2ae70*/  LDC R2, c[0x0][0xc3c] ;  /* 0x00030f00ff027b82 */ /* 0x001e220000000800 */
[----:B------:R-:W-:-:S04]  /*2ae80*/  IADD3 R19, R19, 0x1f, RZ ;  /* 0x0000001f13137810 */ /* 0x000fc80007ffe0ff */
[----:B0-----:R-:W-:-:S13]  /*2ae90*/  ISETP.GE.AND P6, PT, R19, R2, PT ;  /* 0x000000021300720c */ /* 0x001fda0003fc6270 */
[----:B------:R-:W-:Y:S05]  /*2aea0*/  @P6 BRA `(.L_x_2159) ;  /* 0x0000000800bc6947 */ /* 0x000fea0003800000 */
[----:B------:R-:W0:Y:S01]  /*2aeb0*/  S2R R3, SR_TID.X ;  /* 0x0000000000037919 */ /* 0x000e220000002100 */
[----:B------:R-:W-:Y:S01]  /*2aec0*/  IMAD.MOV.U32 R17, RZ, RZ, RZ ;  /* 0x000000ffff117224 */ /* 0x000fe200078e00ff */
[----:B0-----:R-:W-:-:S05]  /*2aed0*/  LOP3.LUT R3, R3, 0x1f, RZ, 0xc0, !PT ;  /* 0x0000001f03037812 */ /* 0x001fca00078ec0ff */
[----:B------:R-:W-:-:S05]  /*2aee0*/  IMAD.IADD R7, R19, 0x1, R3 ;  /* 0x0000000113077824 */ /* 0x000fca00078e0203 */
[----:B------:R-:W-:-:S13]  /*2aef0*/  ISETP.GE.OR P6, PT, R7, R2, !P0 ;  /* 0x000000020700720c */ /* 0x000fda00047c6670 */
[----:B------:R-:W0:Y:S08]  /*2af00*/  @!P6 LDC.64 R2, c[0x0][0xc80] ;  /* 0x00032000ff02eb82 */ /* 0x000e300000000a00 */
[----:B------:R-:W1:Y:S01]  /*2af10*/  @!P6 LDC.64 R4, c[0x0][0xc78] ;  /* 0x00031e00ff04eb82 */ /* 0x000e620000000a00 */
[----:B0-----:R-:W-:-:S05]  /*2af20*/  @!P6 IMAD.WIDE R2, R7, 0x4, R2 ;  /* 0x000000040702e825 */ /* 0x001fca00078e0202 */
[----:B------:R1:W2:Y:S02]  /*2af30*/  @!P6 LDG.E R17, desc[UR36][R2.64] ;  /* 0x000000240211e981 */ /* 0x0002a4000c1e1900 */
[----:B-1----:R-:W-:-:S04]  /*2af40*/  @!P6 IMAD.WIDE R2, R7, 0x4, R4 ;  /* 0x000000040702e825 */ /* 0x002fc800078e0204 */
[----:B------:R-:W-:-:S06]  /*2af50*/  IMAD.MOV.U32 R5, RZ, RZ, RZ ;  /* 0x000000ffff057224 */ /* 0x000fcc00078e00ff */
[----:B------:R-:W2:Y:S01]  /*2af60*/  @!P6 LDG.E R5, desc[UR36][R2.64] ;  /* 0x000000240205e981 */ /* 0x000ea2000c1e1900 */
[----:B------:R-:W-:Y:S01]  /*2af70*/  UMOV UR4, 0xffffffff ;  /* 0xffffffff00047882 */ /* 0x000fe20000000000 */
[----:B--2---:R-:W-:Y:S02]  /*2af80*/  IMAD R13, R5, R17, RZ ;  /* 0x00000011050d7224 */ /* 0x004fe400078e02ff */
        /* <DEDUP_REMOVED lines=17> */
.L_x_2523:
[----:B------:R-:W-:Y:S02]  /*2b0a0*/  ULDC UR4, c[0x0][0xc38] ;  /* 0x00030e0000047ab9 */ /* 0x000fe40000000800 */
[----:B------:R-:W-:-:S04]  /*2b0b0*/  IMAD.U32 R4, RZ, RZ, UR4 ;  /* 0x00000004ff047e24 */ /* 0x000fc8000f8e00ff */
[----:B-1----:R-:W-:-:S04]  /*2b0c0*/  IMAD R3, R14, R4, RZ ;  /* 0x000000040e037224 */ /* 0x002fc800078e02ff */
[----:B------:R-:W-:-:S05]  /*2b0d0*/  IMAD.IADD R6, R3, 0x1, R6 ;  /* 0x0000000103067824 */ /* 0x000fca00078e0206 */
[----:B------:R-:W-:-:S13]  /*2b0e0*/  ISETP.GT.AND P6, PT, R6, R0, PT ;  /* 0x000000000600720c */ /* 0x000fda0003fc4270 */
[----:B------:R-:W-:Y:S05]  /*2b0f0*/  @!P6 BRA `(.L_x_2161) ;  /* 0xfffffffc005ce947 */ /* 0x000fea000383ffff */
.L_x_2158:
[----:B------:R-:W-:Y:S01]  /*2b100*/  IADD3 R6, -R3, R6, RZ ;  /* 0x0000000603067210 */ /* 0x000fe20007ffe1ff */
[----:B------:R-:W-:-:S04]  /*2b110*/  UMOV UR4, 0xffffffff ;  /* 0xffffffff00047882 */ /* 0x000fc80000000000 */
[----:B------:R-:W-:-:S05]  /*2b120*/  IMAD R3, R2, R4, R6 ;  /* 0x0000000402037224 */ /* 0x000fca00078e0206 */
[----:B------:R-:W-:Y:S01]  /*2b130*/  ISETP.GT.AND P6, PT, R3, R0, PT ;  /* 0x000000000300720c */ /* 0x000fe20003fc4270 */
[----:B------:R-:W-:-:S12]  /*2b140*/  BRA.DIV UR4, `(.L_x_2162) ;  /* 0x0000009e04387947 */ /* 0x000fd8000b800000 */
[----:B------:R-:W-:-:S04]  /*2b150*/  VOTE.ANY R3, PT, !P6 ;  /* 0x0000000000037806 */ /* 0x000fc800070e0100 */
[----:B------:R-:W1:Y:S02]  /*2b160*/  POPC R7, R3 ;  /* 0x0000000300077309 */ /* 0x000e640000000000 */
[----:B-1----:R1:W2:Y:S01]  /*2b170*/  SHFL.IDX PT, R17, R17, R7, 0x1f ;  /* 0x00001f0711117589 */ /* 0x0022a200000e0000 */
[----:B------:R-:W-:-:S03]  /*2b180*/  IMAD.IADD R19, R7, 0x1, R19 ;  /* 0x0000000107137824 */ /* 0x000fc600078e0213 */
[----:B------:R1:W3:Y:S04]  /*2b190*/  SHFL.IDX PT, R5, R5, R7, 0x1f ;  /* 0x00001f0705057589 */ /* 0x0002e800000e0000 */
.L_x_2528:
[----:B------:R-:W-:-:S13]  /*2b1a0*/  ISETP.NE.AND P0, PT, R3, RZ, PT ;  /* 0x000000ff0300720c */ /* 0x000fda0003f05270 */
[----:B------:R-:W-:Y:S05]  /*2b1b0*/  @!P0 BRA `(.L_x_2163) ;  /* 0x0000000000108947 */ /* 0x000fea0003800000 */
[----:B------:R-:W-:Y:S01]  /*2b1c0*/  UMOV UR4, 0xffffffff ;  /* 0xffffffff00047882 */ /* 0x000fe20000000000 */
[----:B------:R-:W-:Y:S02]  /*2b1d0*/  VIADD R12, R7, 0xffffffff ;  /* 0xffffffff070c7836 */ /* 0x000fe40000000000 */
[----:B------:R-:W-:Y:S05]  /*2b1e0*/  BRA.DIV UR4, `(.L_x_2164) ;  /* 0x0000009e04707947 */ /* 0x000fea000b800000 */
[----:B------:R4:W0:Y:S02]  /*2b1f0*/  SHFL.IDX PT, R16, R2, R12, 0x1f ;  /* 0x00001f0c02107589 */ /* 0x00082400000e0000 */
.L_x_2163:
[----:B---3--:R-:W-:Y:S01]  /*2b200*/  ISETP.NE.AND P0, PT, R5, 0x1, PT ;  /* 0x000000010500780c */ /* 0x008fe20003f05270 */
[----:B0-----:R-:W-:-:S04]  /*2b210*/  IMAD R16, R16, R4, R6 ;  /* 0x0000000410107224 */ /* 0x001fc800078e0206 */
[----:B------:R-:W-:-:S08]  /*2b220*/  IMAD.IADD R0, R0, 0x1, -R16 ;  /* 0x0000000100007824 */ /* 0x000fd000078e0a10 */
[----:B------:R-:W-:Y:S05]  /*2b230*/  @!P0 BRA `(.L_x_2165) ;  /* 0x0000000000dc8947 */ /* 0x000fea0003800000 */
[----:B--2---:R-:W-:Y:S01]  /*2b240*/  IABS R4, R17 ;  /* 0x0000001100047213 */ /* 0x004fe20000000000 */
[----:B----4-:R-:W-:Y:S01]  /*2b250*/  IMAD.MOV.U32 R2, RZ, RZ, RZ ;  /* 0x000000ffff027224 */ /* 0x010fe200078e00ff */
[----:B------:R-:W-:Y:S02]  /*2b260*/  IABS R6, R5 ;  /* 0x0000000500067213 */ /* 0x000fe40000000000 */
[----:B-1----:R-:W0:Y:S08]  /*2b270*/  I2F.RP R7, R4 ;  /* 0x0000000400077306 */ /* 0x002e300000209400 */
[----:B------:R-:W-:Y:S08]  /*2b280*/  I2F.RP R10, R6 ;  /* 0x00000006000a7306 */ /* 0x000ff00000209400 */
[----:B0-----:R-:W0:Y:S02]  /*2b290*/  MUFU.RCP R7, R7 ;  /* 0x0000000700077308 */ /* 0x001e240000001000 */
[----:B0-----:R-:W-:-:S06]  /*2b2a0*/  VIADD R3, R7, 0xffffffe ;  /* 0x0ffffffe07037836 */ /* 0x001fcc0000000000 */
[----:B------:R-:W0:Y:S02]  /*2b2b0*/  F2I.FTZ.U32.TRUNC.NTZ R3, R3 ;  /* 0x0000000300037305 */ /* 0x000e24000021f000 */
[----:B0-----:R-:W-:-:S04]  /*2b2c0*/  IMAD.MOV R9, RZ, RZ, -R3 ;  /* 0x000000ffff097224 */ /* 0x001fc800078e0a03 */
[----:B------:R-:W-:-:S04]  /*2b2d0*/  IMAD R9, R9, R4, RZ ;  /* 0x0000000409097224 */ /* 0x000fc800078e02ff */
[----:B------:R-:W-:Y:S01]  /*2b2e0*/  IMAD.HI.U32 R8, R3, R9, R2 ;  /* 0x0000000903087227 */ /* 0x000fe200078e0002 */
[----:B------:R-:W-:Y:S01]  /*2b2f0*/  IABS R9, R0 ;  /* 0x0000000000097213 */ /* 0x000fe20000000000 */
[----:B------:R-:W0:Y:S01]  /*2b300*/  MUFU.RCP R2, R10 ;  /* 0x0000000a00027308 */ /* 0x000e220000001000 */
[----:B------:R-:W-:-:S03]  /*2b310*/  IABS R3, R17 ;  /* 0x0000001100037213 */ /* 0x000fc60000000000 */
[----:B------:R-:W-:-:S04]  /*2b320*/  IMAD.HI.U32 R7, R8, R9, RZ ;  /* 0x0000000908077227 */ /* 0x000fc800078e00ff */
[----:B------:R-:W-:-:S04]  /*2b330*/  IMAD.MOV R12, RZ, RZ, -R3 ;  /* 0x000000ffff0c7224 */ /* 0x000fc800078e0a03 */
[----:B------:R-:W-:Y:S02]  /*2b340*/  IMAD R9, R7, R12, R9 ;  /* 0x0000000c07097224 */ /* 0x000fe400078e0209 */
[----:B0-----:R-:W-:-:S03]  /*2b350*/  VIADD R3, R2, 0xffffffe ;  /* 0x0ffffffe02037836 */ /* 0x001fc60000000000 */
[----:B------:R-:W-:Y:S02]  /*2b360*/  ISETP.GT.U32.AND P1, PT, R4, R9, PT ;  /* 0x000000090400720c */ /* 0x000fe40003f24070 */
[----:B------:R-:W-:Y:S01]  /*2b370*/  MOV R2, RZ ;  /* 0x000000ff00027202 */ /* 0x000fe20000000f00 */
[----:B------:R-:W0:Y:S10]  /*2b380*/  F2I.FTZ.U32.TRUNC.NTZ R3, R3 ;  /* 0x0000000300037305 */ /* 0x000e34000021f000 */
[----:B------:R-:W-:-:S02]  /*2b390*/  @!P1 IMAD.IADD R9, R9, 0x1, -R4 ;  /* 0x0000000109099824 */ /* 0x000fc400078e0a04 */
[----:B------:R-:W-:Y:S01]  /*2b3a0*/  @!P1 VIADD R7, R7, 0x1 ;  /* 0x0000000107079836 */ /* 0x000fe20000000000 */
[----:B------:R-:W-:Y:S02]  /*2b3b0*/  ISETP.NE.AND P1, PT, R17, RZ, PT ;  /* 0x000000ff1100720c */ /* 0x000fe40003f25270 */
[----:B------:R-:W-:Y:S01]  /*2b3c0*/  ISETP.GE.U32.AND P0, PT, R9, R4, PT ;  /* 0x000000040900720c */ /* 0x000fe20003f06070 */
[----:B0-----:R-:W-:-:S04]  /*2b3d0*/  IMAD.MOV R9, RZ, RZ, -R3 ;  /* 0x000000ffff097224 */ /* 0x001fc800078e0a03 */
[----:B------:R-:W-:-:S04]  /*2b3e0*/  IMAD R9, R9, R6, RZ ;  /* 0x0000000609097224 */ /* 0x000fc800078e02ff */
[----:B------:R-:W-:Y:S01]  /*2b3f0*/  IMAD.HI.U32 R4, R3, R9, R2 ;  /* 0x0000000903047227 */ /* 0x000fe200078e0002 */
[----:B------:R-:W-:-:S03]  /*2b400*/  LOP3.LUT R2, R0, R17, RZ, 0x3c, !PT ;  /* 0x0000001100027212 */ /* 0x000fc600078e3cff */
[----:B------:R-:W-:Y:S01]  /*2b410*/  @P0 VIADD R7, R7, 0x1 ;  /* 0x0000000107070836 */ /* 0x000fe20000000000 */
[----:B------:R-:W-:Y:S02]  /*2b420*/  ISETP.GE.AND P2, PT, R2, RZ, PT ;  /* 0x000000ff0200720c */ /* 0x000fe40003f46270 */
[----:B------:R-:W-:-:S05]  /*2b430*/  IABS R2, R5 ;  /* 0x0000000500027213 */ /* 0x000fca0000000000 */
[----:B------:R-:W-:-:S06]  /*2b440*/  IMAD.MOV R2, RZ, RZ, -R2 ;  /* 0x000000ffff027224 */ /* 0x000fcc00078e0a02 */
[----:B------:R-:W-:Y:S01]  /*2b450*/  @!P2 IMAD.MOV R7, RZ, RZ, -R7 ;  /* 0x000000ffff07a224 */ /* 0x000fe200078e0a07 */
[----:B------:R-:W-:-:S04]  /*2b460*/  @!P1 LOP3.LUT R7, RZ, R17, RZ, 0x33, !PT ;  /* 0x00000011ff079212 */ /* 0x000fc800078e33ff */
[----:B------:R-:W-:-:S05]  /*2b470*/  IABS R3, R7 ;  /* 0x0000000700037213 */ /* 0x000fca0000000000 */
[----:B------:R-:W-:-:S04]  /*2b480*/  IMAD.HI.U32 R4, R4, R3, RZ ;  /* 0x0000000304047227 */ /* 0x000fc800078e00ff */
[----:B------:R-:W-:Y:S01]  /*2b490*/  IMAD R3, R4, R2, R3 ;  /* 0x0000000204037224 */ /* 0x000fe200078e0203 */
[----:B------:R-:W-:-:S04]  /*2b4a0*/  LOP3.LUT R2, R7, R5, RZ, 0x3c, !PT ;  /* 0x0000000507027212 */ /* 0x000fc800078e3cff */
[----:B------:R-:W-:Y:S02]  /*2b4b0*/  ISETP.GT.U32.AND P1, PT, R6, R3, PT ;  /* 0x000000030600720c */ /* 0x000fe40003f24070 */
[----:B------:R-:W-:-:S11]  /*2b4c0*/  ISETP.GE.AND P2, PT, R2, RZ, PT ;  /* 0x000000ff0200720c */ /* 0x000fd60003f46270 */
[----:B------:R-:W-:Y:S02]  /*2b4d0*/  @!P1 IMAD.IADD R3, R3, 0x1, -R6 ;  /* 0x0000000103039824 */ /* 0x000fe400078e0a06 */
[----:B------:R-:W-:Y:S01]  /*2b4e0*/  @!P1 VIADD R4, R4, 0x1 ;  /* 0x0000000104049836 */ /* 0x000fe20000000000 */
[----:B------:R-:W-:Y:S02]  /*2b4f0*/  ISETP.NE.AND P1, PT, R5, RZ, PT ;  /* 0x000000ff0500720c */ /* 0x000fe40003f25270 */
[----:B------:R-:W-:Y:S02]  /*2b500*/  ISETP.GE.U32.AND P0, PT, R3, R6, PT ;  /* 0x000000060300720c */ /* 0x000fe40003f06070 */
[----:B------:R-:W-:-:S05]  /*2b510*/  IADD3 R3, -R7, RZ, RZ ;  /* 0x000000ff07037210 */ /* 0x000fca0007ffe1ff */
[----:B------:R-:W-:-:S06]  /*2b520*/  IMAD R3, R17, R3, R0 ;  /* 0x0000000311037224 */ /* 0x000fcc00078e0200 */
[----:B------:R-:W-:-:S04]  /*2b530*/  @P0 VIADD R4, R4, 0x1 ;  /* 0x0000000104040836 */ /* 0x000fc80000000000 */
[----:B------:R-:W-:Y:S01]  /*2b540*/  @!P2 IMAD.MOV R4, RZ, RZ, -R4 ;  /* 0x000000ffff04a224 */ /* 0x000fe200078e0a04 */
[----:B------:R-:W-:-:S05]  /*2b550*/  @!P1 LOP3.LUT R4, RZ, R5, RZ, 0x33, !PT ;  /* 0x00000005ff049212 */ /* 0x000fca00078e33ff */
[--C-:B------:R-:W-:Y:S02]  /*2b560*/  IMAD.MOV R2, RZ, RZ, -R4.reuse ;  /* 0x000000ffff027224 */ /* 0x100fe400078e0a04 */
[C---:B------:R-:W-:Y:S02]  /*2b570*/  IMAD R4, R5.reuse, 0x1000000, R4 ;  /* 0x0100000005047824 */ /* 0x040fe400078e0204 */
[----:B------:R-:W-:-:S04]  /*2b580*/  IMAD R5, R5, R2, R7 ;  /* 0x0000000205057224 */ /* 0x000fc800078e0207 */
[----:B------:R-:W-:Y:S01]  /*2b590*/  IMAD R18, R5, 0x10000, R4 ;  /* 0x0001000005127824 */ /* 0x000fe200078e0204 */
[----:B------:R-:W-:Y:S06]  /*2b5a0*/  BRA `(.L_x_2166) ;  /* 0x0000000000f07947 */ /* 0x000fec0003800000 */
.L_x_2165:
[----:B----4-:R-:W0:Y:S02]  /*2b5b0*/  LDC.64 R2, c[0x0][0xc90] ;  /* 0x00032400ff027b82 */ /* 0x010e240000000a00 */
[----:B0-----:R-:W-:-:S05]  /*2b5c0*/  IMAD.WIDE R2, R19, 0x4, R2 ;  /* 0x0000000413027825 */ /* 0x001fca00078e0202 */
[----:B------:R0:W2:Y:S02]  /*2b5d0*/  LDG.E R6, desc[UR36][R2.64] ;  /* 0x0000002402067981 */ /* 0x0000a4000c1e1900 */
[----:B0-----:R-:W-:Y:S02]  /*2b5e0*/  IMAD.MOV.U32 R2, RZ, RZ, RZ ;  /* 0x000000ffff027224 */ /* 0x001fe400078e00ff */
[----:B--2---:R-:W-:-:S05]  /*2b5f0*/  IMAD R5, R17, R6, RZ ;  /* 0x0000000611057224 */ /* 0x004fca00078e02ff */
[----:B-1----:R-:W-:-:S04]  /*2b600*/  IABS R7, R5 ;  /* 0x0000000500077213 */ /* 0x002fc80000000000 */
[----:B------:R-:W0:Y:S08]  /*2b610*/  I2F.RP R8, R7 ;  /* 0x0000000700087306 */ /* 0x000e300000209400 */
[----:B0-----:R-:W0:Y:S02]  /*2b620*/  MUFU.RCP R8, R8 ;  /* 0x0000000800087308 */ /* 0x001e240000001000 */
[----:B0-----:R-:W-:-:S06]  /*2b630*/  VIADD R9, R8, 0xffffffe ;  /* 0x0ffffffe08097836 */ /* 0x001fcc0000000000 */
[----:B------:R-:W0:Y:S02]  /*2b640*/  F2I.FTZ.U32.TRUNC.NTZ R3, R9 ;  /* 0x0000000900037305 */ /* 0x000e24000021f000 */
[----:B0-----:R-:W-:-:S04]  /*2b650*/  IMAD.MOV R10, RZ, RZ, -R3 ;  /* 0x000000ffff0a7224 */ /* 0x001fc800078e0a03 */
[----:B------:R-:W-:Y:S01]  /*2b660*/  IMAD R11, R10, R7, RZ ;  /* 0x000000070a0b7224 */ /* 0x000fe200078e02ff */
[----:B------:R-:W-:-:S03]  /*2b670*/  IABS R10, R5 ;  /* 0x00000005000a7213 */ /* 0x000fc60000000000 */
[----:B------:R-:W-:Y:S01]  /*2b680*/  IMAD.HI.U32 R2, R3, R11, R2 ;  /* 0x0000000b03027227 */ /* 0x000fe200078e0002 */
[----:B------:R-:W-:-:S03]  /*2b690*/  IABS R3, R0 ;  /* 0x0000000000037213 */ /* 0x000fc60000000000 */
        /* <DEDUP_REMOVED lines=16> */
[----:B------:R-:W-:-:S03]  /*2b7a0*/  IMAD R0, R5, R9, R0 ;  /* 0x0000000905007224 */ /* 0x000fc600078e0200 */
[----:B------:R-:W-:-:S04]  /*2b7b0*/  VIADDMNMX R4, R3, R4, R6, PT ;  /* 0x0000000403047246 */ /* 0x000fc80003800106 */
[----:B------:R-:W-:-:S04]  /*2b7c0*/  IABS R6, R4 ;  /* 0x0000000400067213 */ /* 0x000fc80000000000 */
[----:B------:R-:W0:Y:S08]  /*2b7d0*/  I2F.RP R8, R6 ;  /* 0x0000000600087306 */ /* 0x000e300000209400 */
[----:B0-----:R-:W0:Y:S02]  /*2b7e0*/  MUFU.RCP R8, R8 ;  /* 0x0000000800087308 */ /* 0x001e240000001000 */
[----:B0-----:R-:W-:-:S02]  /*2b7f0*/  IADD3 R2, R8, 0xffffffe, RZ ;  /* 0x0ffffffe08027810 */ /* 0x001fc40007ffe0ff */
[----:B------:R-:W-:-:S04]  /*2b800*/  IABS R8, R0 ;  /* 0x0000000000087213 */ /* 0x000fc80000000000 */
[----:B------:R0:W1:Y:S02]  /*2b810*/  F2I.FTZ.U32.TRUNC.NTZ R3, R2 ;  /* 0x0000000200037305 */ /* 0x000064000021f000 */
[----:B0-----:R-:W-:Y:S02]  /*2b820*/  IMAD.MOV.U32 R2, RZ, RZ, RZ ;  /* 0x000000ffff027224 */ /* 0x001fe400078e00ff */
[----:B-1----:R-:W-:-:S04]  /*2b830*/  IMAD.MOV R5, RZ, RZ, -R3 ;  /* 0x000000ffff057224 */ /* 0x002fc800078e0a03 */
[----:B------:R-:W-:-:S04]  /*2b840*/  IMAD R5, R5, R6, RZ ;  /* 0x0000000605057224 */ /* 0x000fc800078e02ff */
[----:B------:R-:W-:Y:S01]  /*2b850*/  IMAD.HI.U32 R3, R3, R5, R2 ;  /* 0x0000000503037227 */ /* 0x000fe200078e0002 */
[-C--:B------:R-:W-:Y:S02]  /*2b860*/  IABS R5, R4.reuse ;  /* 0x0000000400057213 */ /* 0x080fe40000000000 */
[----:B------:R-:W-:Y:S02]  /*2b870*/  LOP3.LUT R2, R0, R4, RZ, 0x3c, !PT ;  /* 0x0000000400027212 */ /* 0x000fe400078e3cff */
[----:B------:R-:W-:Y:S01]  /*2b880*/  IADD3 R0, R7, 0x1000000, R0 ;  /* 0x0100000007007810 */ /* 0x000fe20007ffe000 */
[----:B------:R-:W-:Y:S01]  /*2b890*/  IMAD.MOV R5, RZ, RZ, -R5 ;  /* 0x000000ffff057224 */ /* 0x000fe200078e0a05 */
[----:B------:R-:W-:Y:S01]  /*2b8a0*/  ISETP.GE.AND P2, PT, R2, RZ, PT ;  /* 0x000000ff0200720c */ /* 0x000fe20003f46270 */
        /* <DEDUP_REMOVED lines=9> */
[----:B------:R-:W-:Y:S01]  /*2b940*/  @!P1 LOP3.LUT R3, RZ, R4, RZ, 0x33, !PT ;  /* 0x00000004ff039212 */ /* 0x000fe200078e33ff */
[----:B------:R-:W-:-:S04]  /*2b950*/  IMAD.MOV R4, RZ, RZ, -R4 ;  /* 0x000000ffff047224 */ /* 0x000fc800078e0a04 */
[----:B------:R-:W-:-:S07]  /*2b960*/  IMAD R18, R3, R4, R0 ;  /* 0x0000000403127224 */ /* 0x000fce00078e0200 */
.L_x_2166:
[----:B------:R-:W-:-:S05]  /*2b970*/  LOP3.LUT R0, RZ, R3, RZ, 0x33, !PT ;  /* 0x00000003ff007212 */ /* 0x000fca00078e33ff */
[----:B------:R-:W-:Y:S01]  /*2b980*/  IMAD.IADD R17, R17, 0x1, R0 ;  /* 0x0000000111117824 */ /* 0x000fe200078e0200 */
[----:B------:R-:W-:Y:S06]  /*2b990*/  BRA `(.L_x_2167) ;  /* 0x00000000001c7947 */ /* 0x000fec0003800000 */
.L_x_2159:
[----:B------:R-:W-:Y:S01]  /*2b9a0*/  UMOV UR4, URZ ;  /* 0x0000003f00047c82 */ /* 0x000fe20008000000 */
[----:B------:R-:W-:Y:S01]  /*2b9b0*/  UMOV UR5, URZ ;  /* 0x0000003f00057c82 */ /* 0x000fe20008000000 */
[----:B------:R-:W-:Y:S01]  /*2b9c0*/  ULDC UR6, c[0x0][0xc3c] ;  /* 0x00030f0000067ab9 */ /* 0x000fe20000000800 */
[----:B------:R-:W-:Y:S01]  /*2b9d0*/  MOV R16, R0 ;  /* 0x0000000000107202 */ /* 0x000fe20000000f00 */
[----:B------:R-:W-:Y:S02]  /*2b9e0*/  IMAD.U32 R17, RZ, RZ, UR4 ;  /* 0x00000004ff117e24 */ /* 0x000fe4000f8e00ff */
[----:B------:R-:W-:Y:S02]  /*2b9f0*/  IMAD.U32 R18, RZ, RZ, UR5 ;  /* 0x00000005ff127e24 */ /* 0x000fe4000f8e00ff */
[----:B------:R-:W-:-:S07]  /*2ba00*/  IMAD.U32 R19, RZ, RZ, UR6 ;  /* 0x00000006ff137e24 */ /* 0x000fce000f8e00ff */
.L_x_2167:
[----:B------:R-:W0:Y:S01]  /*2ba10*/  S2R R0, SR_TID.X ;  /* 0x0000000000007919 */ /* 0x000e220000002100 */
[----:B------:R-:W-:Y:S05]  /*2ba20*/  WARPSYNC.ALL ;  /* 0x0000000000007948 */ /* 0x000fea0003800000 */
        /* <DEDUP_REMOVED lines=8> */
.L_x_2156:
[----:B------:R-:W-:Y:S02]  /*2bab0*/  ULDC UR4, c[0x0][0xc3c] ;  /* 0x00030f0000047ab9 */ /* 0x000fe40000000800 */
[----:B---3--:R-:W-:-:S13]  /*2bac0*/  ISETP.GE.AND P0, PT, R19, UR4, PT ;  /* 0x0000000413007c0c */ /* 0x008fda000bf06270 */
[----:B------:R-:W-:Y:S05]  /*2bad0*/  @!P0 BRA `(.L_x_2168) ;  /* 0xffffff90008c8947 */ /* 0x000fea000383ffff */
[----:B------:R-:W-:Y:S05]  /*2bae0*/  BSYNC B7 ;  /* 0x0000000000077941 */ /* 0x000fea0003800000 */
.L_x_2034:
[----:B--2---:R-:W2:Y:S01]  /*2baf0*/  LDL.LU R0, [R1+0x28] ;  /* 0x0000280001007983 */ /* 0x004ea20000300800 */
[----:B------:R-:W-:Y:S01]  /*2bb00*/  BSSY B0, `(.L_x_2169) ;  /* 0x000000b000007945 */ /* 0x000fe20003800000 */
[----:B------:R-:W3:Y:S01]  /*2bb10*/  S2R R5, SR_CgaCtaId ;  /* 0x0000000000057919 */ /* 0x000ee20000008800 */
[----:B--2---:R-:W-:-:S05]  /*2bb20*/  VIADD R0, R0, 0x1 ;  /* 0x0000000100007836 */ /* 0x004fca0000000000 */
[----:B0-----:R-:W-:-:S04]  /*2bb30*/  LEA.HI R2, R0, R0, RZ, 0x1 ;  /* 0x0000000000027211 */ /* 0x001fc800078f08ff */
[----:B------:R-:W-:Y:S02]  /*2bb40*/  LOP3.LUT R3, R2, 0xfffffffe, RZ, 0xc0, !PT ;  /* 0xfffffffe02037812 */ /* 0x000fe400078ec0ff */
[----:B------:R-:W-:-:S03]  /*2bb50*/  MOV R2, 0x400 ;  /* 0x0000040000027802 */ /* 0x000fc60000000f00 */
[----:B------:R-:W-:Y:S01]  /*2bb60*/  IMAD.IADD R0, R0, 0x1, -R3 ;  /* 0x0000000100007824 */ /* 0x000fe200078e0a03 */
[----:B---3--:R-:W-:-:S04]  /*2bb70*/  LEA R7, R5, R2, 0x18 ;  /* 0x0000000205077211 */ /* 0x008fc800078ec0ff */
[----:B------:R-:W-:-:S04]  /*2bb80*/  SHF.L.U32 R0, R0, 0x1f, RZ ;  /* 0x0000001f00007819 */ /* 0x000fc800000006ff */
[----:B------:R-:W0:Y:S02]  /*2bb90*/  SYNCS.PHASECHK.TRANS64.TRYWAIT P0, [R7+URZ+0x28420], R0 ;  /* 0x02842000070075a7 */ /* 0x000e24000800017f */
[----:B0-----:R-:W-:Y:S05]  /*2bba0*/  @!P0 BRA `(.L_x_2170) ;  /* 0x0000009400288947 */ /* 0x001fea0003800000 */
.L_x_2531:
[----:B------:R-:W-:Y:S05]  /*2bbb0*/  BSYNC B0 ;  /* 0x0000000000007941 */ /* 0x000fea0003800000 */
.L_x_2169:
[----:B------:R-:W-:-:S03]  /*2bbc0*/  UMOV UR4, 0xffffffff ;  /* 0xffffffff00047882 */ /* 0x000fc60000000000 */
[----:B------:R-:W-:Y:S05]  /*2bbd0*/  BRA.DIV UR4, `(.L_x_2171) ;  /* 0x0000009604307947 */ /* 0x000fea000b800000 */
[----:B0-----:R-:W0:Y:S02]  /*2bbe0*/  S2R R0, SR_TID.X ;  /* 0x0000000000007919 */ /* 0x001e240000002100 */
[----:B0-----:R-:W-:-:S04]  /*2bbf0*/  SHF.R.U32.HI R0, RZ, 0x5, R0 ;  /* 0x00000005ff007819 */ /* 0x001fc80000011600 */
[----:B------:R-:W-:-:S05]  /*2bc00*/  LOP3.LUT R0, R0, 0x3, RZ, 0xc0, !PT ;  /* 0x0000000300007812 */ /* 0x000fca00078ec0ff */
[----:B------:R0:W2:Y:S02]  /*2bc10*/  SHFL.IDX PT, R14, R0, RZ, 0x1f ;  /* 0x00001fff000e7589 */ /* 0x0000a400000e0000 */
.L_x_2534:
[----:B--2---:R-:W-:-:S13]  /*2bc20*/  ISETP.NE.AND P0, PT, R14, RZ, PT ;  /* 0x000000ff0e00720c */ /* 0x004fda0003f05270 */
[----:B------:R-:W-:Y:S05]  /*2bc30*/  @P0 BRA `(.L_x_1772) ;  /* 0x0000000000b00947 */ /* 0x000fea0003800000 */
[----:B------:R-:W-:-:S03]  /*2bc40*/  UMOV UR4, 0xffffffff ;  /* 0xffffffff00047882 */ /* 0x000fc60000000000 */
[----:B------:R-:W-:Y:S05]  /*2bc50*/  BRA.DIV UR4, `(.L_x_2172) ;  /* 0x0000009604447947 */ /* 0x000fea000b800000 */
[----:B------:R-:W-:-:S13]  /*2bc60*/  ELECT P6, URZ, PT ;  /* 0x00000000003f782f */ /* 0x000fda00038c0000 */
.L_x_2537:
        /* <DEDUP_REMOVED lines=8> */
.L_x_2173:
[----:B------:R-:W-:Y:S01]  /*2bcf0*/  IMAD R5, R28, 0x8, R7 ;  /* 0x000000081c057824 */ /* 0x000fe200078e0207 */
[----:B------:R-:W-:Y:S01]  /*2bd00*/  SHF.L.U32 R0, R30, 0x1f, RZ ;  /* 0x0000001f1e007819 */ /* 0x000fe200000006ff */
[----:B------:R-:W-:-:S03]  /*2bd10*/  VIADD R28, R28, 0x1 ;  /* 0x000000011c1c7836 */ /* 0x000fc60000000000 */
[----:B------:R-:W0:Y:S02]  /*2bd20*/  SYNCS.PHASECHK.TRANS64.TRYWAIT P1, [R5+URZ+0x28440], R0 ;  /* 0x02844000050075a7 */ /* 0x000e24000802017f */
[----:B------:R-:W-:-:S04]  /*2bd30*/  ISETP.NE.AND P2, PT, R28, 0x2, PT ;  /* 0x000000021c00780c */ /* 0x000fc80003f45270 */
[----:B------:R-:W-:Y:S01]  /*2bd40*/  SEL R3, RZ, 0x1, P2 ;  /* 0x00000001ff037807 */ /* 0x000fe20001000000 */
[----:B0-----:R-:W-:Y:S08]  /*2bd50*/  @!P1 BRA `(.L_x_2174) ;  /* 0x0000009400249947 */ /* 0x001ff00003800000 */
.L_x_2538:
[----:B------:R-:W-:Y:S02]  /*2bd60*/  SEL R28, R28, RZ, P2 ;  /* 0x000000ff1c1c7207 */ /* 0x000fe40001000000 */
[----:B------:R-:W-:Y:S01]  /*2bd70*/  LOP3.LUT R2, R30, R3, RZ, 0x3c, !PT ;  /* 0x000000031e027212 */ /* 0x000fe200078e3cff */
[----:B------:R-:W-:Y:S06]  /*2bd80*/  @!P0 BRA `(.L_x_2175) ;  /* 0x0000000000048947 */ /* 0x000fec0003800000 */
[----:B------:R-:W-:Y:S01]  /*2bd90*/  BPT.TRAP 0x1 ;  /* 0x000000040000795c */ /* 0x000fe20000300000 */
.L_x_2175:
[----:B------:R-:W-:Y:S01]  /*2bda0*/  IMAD R3, R28, 0x8, R7 ;  /* 0x000000081c037824 */ /* 0x000fe200078e0207 */
[----:B------:R-:W-:-:S04]  /*2bdb0*/  SHF.L.U32 R2, R2, 0x1f, RZ ;  /* 0x0000001f02027819 */ /* 0x000fc800000006ff */
[----:B------:R-:W2:Y:S02]  /*2bdc0*/  SYNCS.PHASECHK.TRANS64.TRYWAIT P1, [R3+URZ+0x28440], R2 ;  /* 0x02844002030075a7 */ /* 0x000ea4000802017f */
[----:B--2---:R-:W-:Y:S05]  /*2bdd0*/  @!P1 BRA `(.L_x_2176) ;  /* 0x0000009400189947 */ /* 0x004fea0003800000 */
.L_x_2539:
[----:B------:R-:W-:Y:S05]  /*2bde0*/  @!P0 BRA `(.L_x_2177) ;  /* 0x0000000000048947 */ /* 0x000fea0003800000 */
[----:B------:R-:W-:Y:S01]  /*2bdf0*/  BPT.TRAP 0x1 ;  /* 0x000000040000795c */ /* 0x000fe20000300000 */
.L_x_2177:
[----:B------:R-:W3:Y:S02]  /*2be00*/  SYNCS.PHASECHK.TRANS64.TRYWAIT P1, [R5+URZ+0x28460], R0 ;  /* 0x02846000050075a7 */ /* 0x000ee4000802017f */
[----:B---3--:R-:W-:Y:S05]  /*2be10*/  @!P1 BRA `(.L_x_2178) ;  /* 0x00000094001c9947 */ /* 0x008fea0003800000 */
.L_x_2540:
[----:B------:R-:W-:Y:S05]  /*2be20*/  @!P0 BRA `(.L_x_2179) ;  /* 0x0000000000048947 */ /* 0x000fea0003800000 */
[----:B------:R-:W-:Y:S01]  /*2be30*/  BPT.TRAP 0x1 ;  /* 0x000000040000795c */ /* 0x000fe20000300000 */
.L_x_2179:
[----:B------:R-:W5:Y:S02]  /*2be40*/  SYNCS.PHASECHK.TRANS64.TRYWAIT P1, [R3+URZ+0x28460], R2 ;  /* 0x02846002030075a7 */ /* 0x000f64000802017f */
[----:B-----5:R-:W-:Y:S05]  /*2be50*/  @!P1 BRA `(.L_x_2180) ;  /* 0x0000009400209947 */ /* 0x020fea0003800000 */
.L_x_2541:
[----:B------:R-:W-:Y:S05]  /*2be60*/  @!P0 BRA `(.L_x_2181) ;  /* 0x0000000000048947 */ /* 0x000fea0003800000 */
[----:B------:R-:W-:Y:S01]  /*2be70*/  BPT.TRAP 0x1 ;  /* 0x000000040000795c */ /* 0x000fe20000300000 */
.L_x_2181:
[----:B------:R-:W5:Y:S02]  /*2be80*/  SYNCS.PHASECHK.TRANS64.TRYWAIT P1, [R5+URZ+0x28480], R0 ;  /* 0x02848000050075a7 */ /* 0x000f64000802017f */
[----:B-----5:R-:W-:Y:S05]  /*2be90*/  @!P1 BRA `(.L_x_2182) ;  /* 0x0000009400249947 */ /* 0x020fea0003800000 */
.L_x_2542:
[----:B------:R-:W-:Y:S05]  /*2bea0*/  @!P0 BRA `(.L_x_2183) ;  /* 0x0000000000048947 */ /* 0x000fea0003800000 */
[----:B------:R-:W-:Y:S01]  /*2beb0*/  BPT.TRAP 0x1 ;  /* 0x000000040000795c */ /* 0x000fe20000300000 */
.L_x_2183:
[----:B------:R0:W0:Y:S02]  /*2bec0*/  SYNCS.PHASECHK.TRANS64.TRYWAIT P0, [R3+URZ+0x28480], R2 ;  /* 0x02848002030075a7 */ /* 0x000024000800017f */
[----:B0-----:R-:W-:Y:S05]  /*2bed0*/  @!P0 NANOSLEEP.SYNCS 0x989680 ;  /* 0x009896800000895d */ /* 0x001fea0003900000 */
[----:B------:R-:W0:Y:S02]  /*2bee0*/  @!P0 SYNCS.PHASECHK.TRANS64 P0, [R3+URZ+0x28480], R2 ;  /* 0x02848002030085a7 */ /* 0x000e24000800007f */
[----:B0-----:R-:W-:Y:S05]  /*2bef0*/  @!P0 BRA `(.L_x_2183) ;  /* 0xfffffffc00f08947 */ /* 0x001fea000383ffff */
.L_x_1772:
[----:B------:R-:W-:Y:S05]  /*2bf00*/  BSYNC B8 ;  /* 0x0000000000087941 */ /* 0x000fea0003800000 */
.L_x_1769:
[----:B------:R-:W-:Y:S05]  /*2bf10*/  EXIT ;  /* 0x000000000000794d */ /* 0x000fea0003800000 */
.L_x_1800:
[----:B-1----:R1:W2:Y:S02]  /*2bf20*/  SYNCS.PHASECHK.TRANS64.TRYWAIT P6, [R76+URZ+0x28490], R77 ;  /* 0x0284904d4c0075a7 */ /* 0x0022a400080c017f */
[----:B--2---:R-:W-:Y:S05]  /*2bf30*/  @!P6 NANOSLEEP.SYNCS 0x989680 ;  /* 0x009896800000e95d */ /* 0x004fea0003900000 */
[----:B------:R-:W2:Y:S02]  /*2bf40*/  @!P6 SYNCS.PHASECHK.TRANS64 P6, [R76+URZ+0x28490], R77 ;  /* 0x0284904d4c00e5a7 */ /* 0x000ea400080c007f */
[----:B--2---:R-:W-:Y:S05]  /*2bf50*/  @!P6 BRA `(.L_x_1800) ;  /* 0xfffffffc00f0e947 */ /* 0x004fea000383ffff */
[----:B------:R-:W-:Y:S05]  /*2bf60*/  BRA `(.L_x_2184) ;  /* 0xfffffd7000fc7947 */ /* 0x000fea000383ffff */
.L_x_1801:
[----:B------:R-:W-:Y:S01]  /*2bf70*/  BSSY B1, `(.L_x_2185) ;  /* 0x0000008000017945 */ /* 0x000fe20003800000 */
[----:B------:R-:W-:Y:S01]  /*2bf80*/  IMAD.MOV.U32 R13, RZ, RZ, R80 ;  /* 0x000000ffff0d7224 */ /* 0x000fe200078e0050 */
[----:B------:R-:W-:Y:S01]  /*2bf90*/  MOV R12, RZ ;  /* 0x000000ff000c7202 */ /* 0x000fe20000000f00 */
[----:B------:R-:W-:Y:S02]  /*2bfa0*/  IMAD.MOV.U32 R11, RZ, RZ, 0x181f ;  /* 0x0000181fff0b7424 */ /* 0x000fe400078e00ff */
[----:B------:R-:W-:-:S07]  /*2bfb0*/  IMAD.MOV.U32 R15, RZ, RZ, -0x1 ;  /* 0xffffffffff0f7424 */ /* 0x000fce00078e00ff */
[----:B01----:R-:W-:Y:S05]  /*2bfc0*/  WARPSYNC.COLLECTIVE R15, `(.L_x_2186) ;  /* 0x000000000f087348 */ /* 0x003fea0003c00000 */
[----:B------:R2:W3:Y:S02]  /*2bfd0*/  SHFL.IDX P6, R14, R13, R12, R11 ;  /* 0x0000000c0d0e7389 */ /* 0x0004e400000c000b */
[----:B0123--:R-:W-:Y:S01]  /*2bfe0*/  ENDCOLLECTIVE ;  /* 0x000000000000791b */ /* 0x00ffe20003800000 */
.L_x_2186:
[----:B------:R-:W-:Y:S05]  /*2bff0*/  BSYNC B1 ;  /* 0x0000000000017941 */ /* 0x000fea0003800000 */
.L_x_2185:
        /* <DEDUP_REMOVED lines=8> */
.L_x_2187:
[----:B------:R-:W-:Y:S05]  /*2c080*/  BRA `(.L_x_2188) ;  /* 0xfffffd7000c87947 */ /* 0x000fea000383ffff */
.L_x_1810:
[----:B------:R-:W-:Y:S01]  /*2c090*/  BSSY B1, `(.L_x_2189) ;  /* 0x0000008000017945 */ /* 0x000fe20003800000 */
[----:B------:R-:W-:Y:S01]  /*2c0a0*/  IMAD.MOV.U32 R13, RZ, RZ, R80 ;  /* 0x000000ffff0d7224 */ /* 0x000fe200078e0050 */
[----:B------:R-:W-:Y:S01]  /*2c0b0*/  MOV R15, 0xffffffff ;  /* 0xffffffff000f7802 */ /* 0x000fe20000000f00 */
[----:B------:R-:W-:Y:S02]  /*2c0c0*/  IMAD.MOV.U32 R12, RZ, RZ, 0x1 ;  /* 0x00000001ff0c7424 */ /* 0x000fe400078e00ff */
[----:B0-----:R-:W-:-:S07]  /*2c0d0*/  IMAD.MOV.U32 R11, RZ, RZ, 0x181f ;  /* 0x0000181fff0b7424 */ /* 0x001fce00078e00ff */
[----:B-1234-:R-:W-:Y:S05]  /*2c0e0*/  WARPSYNC.COLLECTIVE R15, `(.L_x_2190) ;  /* 0x000000000f087348 */ /* 0x01efea0003c00000 */
[----:B----4-:R0:W4:Y:S02]  /*2c0f0*/  SHFL.IDX P6, R14, R13, R12, R11 ;  /* 0x0000000c0d0e7389 */ /* 0x01012400000c000b */
[----:B01234-:R-:W-:Y:S01]  /*2c100*/  ENDCOLLECTIVE ;  /* 0x000000000000791b */ /* 0x01ffe20003800000 */
.L_x_2190:
[----:B------:R-:W-:Y:S05]  /*2c110*/  BSYNC B1 ;  /* 0x0000000000017941 */ /* 0x000fea0003800000 */
.L_x_2189:
[----:B------:R-:W-:Y:S02]  /*2c120*/  IMAD.MOV.U32 R13, RZ, RZ, R79 ;  /* 0x000000ffff0d7224 */ /* 0x000fe400078e004f */
[----:B------:R-:W-:Y:S02]  /*2c130*/  IMAD.MOV.U32 R12, RZ, RZ, 0x1 ;  /* 0x00000001ff0c7424 */ /* 0x000fe400078e00ff */
[----:B------:R-:W-:Y:S02]  /*2c140*/  IMAD.MOV.U32 R11, RZ, RZ, 0x181f ;  /* 0x0000181fff0b7424 */ /* 0x000fe400078e00ff */
[----:B------:R-:W-:Y:S02]  /*2c150*/  IMAD.MOV.U32 R15, RZ, RZ, -0x1 ;  /* 0xffffffffff0f7424 */ /* 0x000fe400078e00ff */
[----:B------:R-:W-:-:S07]  /*2c160*/  IMAD.MOV.U32 R80, RZ, RZ, R14 ;  /* 0x000000ffff507224 */ /* 0x000fce00078e000e */
[----:B------:R-:W-:Y:S05]  /*2c170*/  WARPSYNC.COLLECTIVE R15, `(.L_x_2191) ;  /* 0x000000000f087348 */ /* 0x000fea0003c00000 */
[----:B------:R0:W1:Y:S02]  /*2c180*/  SHFL.IDX P6, R14, R13, R12, R11 ;  /* 0x0000000c0d0e7389 */ /* 0x00006400000c000b */
[----:B01----:R-:W-:Y:S01]  /*2c190*/  ENDCOLLECTIVE ;  /* 0x000000000000791b */ /* 0x003fe20003800000 */
.L_x_2191:
[----:B------:R-:W-:Y:S05]  /*2c1a0*/  BRA `(.L_x_2192) ;  /* 0xfffffd8000247947 */ /* 0x000fea000383ffff */
.L_x_1820:
[----:B-1----:R1:W2:Y:S02]  /*2c1b0*/  SYNCS.PHASECHK.TRANS64.TRYWAIT P4, [R76+URZ+0x28490], R77 ;  /* 0x0284904d4c0075a7 */ /* 0x0022a4000808017f */
[----:B--2---:R-:W-:Y:S05]  /*2c1c0*/  @!P4 NANOSLEEP.SYNCS 0x989680 ;  /* 0x009896800000c95d */ /* 0x004fea0003900000 */
[----:B------:R-:W2:Y:S02]  /*2c1d0*/  @!P4 SYNCS.PHASECHK.TRANS64 P4, [R76+URZ+0x28490], R77 ;  /* 0x0284904d4c00c5a7 */ /* 0x000ea4000808007f */
[----:B--2---:R-:W-:Y:S05]  /*2c1e0*/  @!P4 BRA `(.L_x_1820) ;  /* 0xfffffffc00f0c947 */ /* 0x004fea000383ffff */
[----:B------:R-:W-:Y:S05]  /*2c1f0*/  BRA `(.L_x_2193) ;  /* 0xfffffd9000747947 */ /* 0x000fea000383ffff */
.L_x_1821:
[----:B------:R-:W-:Y:S01]  /*2c200*/  BSSY B1, `(.L_x_2194) ;  /* 0x0000008000017945 */ /* 0x000fe20003800000 */
[----:B------:R-:W-:Y:S02]  /*2c210*/  IMAD.MOV.U32 R13, RZ, RZ, R80 ;  /* 0x000000ffff0d7224 */ /* 0x000fe400078e0050 */
[----:B------:R-:W-:Y:S02]  /*2c220*/  IMAD.MOV.U32 R12, RZ, RZ, RZ ;  /* 0x000000ffff0c7224 */ /* 0x000fe400078e00ff */
[----:B------:R-:W-:Y:S02]  /*2c230*/  IMAD.MOV.U32 R11, RZ, RZ, 0x181f ;  /* 0x0000181fff0b7424 */ /* 0x000fe400078e00ff */
[----:B------:R-:W-:-:S07]  /*2c240*/  IMAD.MOV.U32 R15, RZ, RZ, -0x1 ;  /* 0xffffffffff0f7424 */ /* 0x000fce00078e00ff */
[----:B-1----:R-:W-:Y:S05]  /*2c250*/  WARPSYNC.COLLECTIVE R15, `(.L_x_2195) ;  /* 0x000000000f087348 */ /* 0x002fea0003c00000 */
[----:B------:R0:W2:Y:S02]  /*2c260*/  SHFL.IDX P6, R14, R13, R12, R11 ;  /* 0x0000000c0d0e7389 */ /* 0x0000a400000c000b */
[----:B012---:R-:W-:Y:S01]  /*2c270*/  ENDCOLLECTIVE ;  /* 0x000000000000791b */ /* 0x007fe20003800000 */
.L_x_2195:
[----:B------:R-:W-:Y:S05]  /*2c280*/  BSYNC B1 ;  /* 0x0000000000017941 */ /* 0x000fea0003800000 */
.L_x_2194:
        /* <DEDUP_REMOVED lines=8> */
.L_x_2196:
[----:B------:R-:W-:Y:S01]  /*2c310*/  IMAD.MOV.U32 R83, RZ, RZ, R14 ;  /* 0x000000ffff537224 */ /* 0x000fe200078e000e */
[----:B------:R-:W-:Y:S06]  /*2c320*/  BRA `(.L_x_2197) ;  /* 0xfffffd9000407947 */ /* 0x000fec000383ffff */
.L_x_1826:
[----:B------:R-:W-:Y:S01]  /*2c330*/  BSSY B1, `(.L_x_2198) ;  /* 0x0000008000017945 */ /* 0x000fe20003800000 */
[----:B----4-:R-:W-:Y:S02]  /*2c340*/  IMAD.MOV.U32 R13, RZ, RZ, R80 ;  /* 0x000000ffff0d7224 */ /* 0x010fe400078e0050 */
[----:B------:R-:W-:Y:S02]  /*2c350*/  IMAD.MOV.U32 R12, RZ, RZ, 0x1 ;  /* 0x00000001ff0c7424 */ /* 0x000fe400078e00ff */
[----:B------:R-:W-:Y:S02]  /*2c360*/  IMAD.MOV.U32 R11, RZ, RZ, 0x181f ;  /* 0x0000181fff0b7424 */ /* 0x000fe400078e00ff */
[----:B------:R-:W-:-:S07]  /*2c370*/  IMAD.MOV.U32 R15, RZ, RZ, -0x1 ;  /* 0xffffffffff0f7424 */ /* 0x000fce00078e00ff */
[----:B0123--:R-:W-:Y:S05]  /*2c380*/  WARPSYNC.COLLECTIVE R15, `(.L_x_2199) ;  /* 0x000000000f087348 */ /* 0x00ffea0003c00000 */
[----:B------:R4:W0:Y:S02]  /*2c390*/  SHFL.IDX P6, R14, R13, R12, R11 ;  /* 0x0000000c0d0e7389 */ /* 0x00082400000c000b */
[----:B01234-:R-:W-:Y:S01]  /*2c3a0*/  ENDCOLLECTIVE ;  /* 0x000000000000791b */ /* 0x01ffe20003800000 */
.L_x_2199:
[----:B------:R-:W-:Y:S05]  /*2c3b0*/  BSYNC B1 ;  /* 0x0000000000017941 */ /* 0x000fea0003800000 */
.L_x_2198:
        /* <DEDUP_REMOVED lines=8> */
.L_x_2200:
[----:B------:R-:W-:Y:S05]  /*2c440*/  BRA `(.L_x_2201) ;  /* 0xfffffd9c00c47947 */ /* 0x000fea000383ffff */
.L_x_1831:
[----:B0-----:R0:W1:Y:S02]  /*2c450*/  SYNCS.PHASECHK.TRANS64.TRYWAIT P3, [R76+URZ+0x28490], R77 ;  /* 0x0284904d4c0075a7 */ /* 0x001064000806017f */
[----:B-1----:R-:W-:Y:S05]  /*2c460*/  @!P3 NANOSLEEP.SYNCS 0x989680 ;  /* 0x009896800000b95d */ /* 0x002fea0003900000 */
[----:B------:R-:W1:Y:S02]  /*2c470*/  @!P3 SYNCS.PHASECHK.TRANS64 P3, [R76+URZ+0x28490], R77 ;  /* 0x0284904d4c00b5a7 */ /* 0x000e64000806007f */
[----:B-1----:R-:W-:Y:S05]  /*2c480*/  @!P3 BRA `(.L_x_1831) ;  /* 0xfffffffc00f0b947 */ /* 0x002fea000383ffff */
[----:B------:R-:W-:Y:S05]  /*2c490*/  BRA `(.L_x_2202) ;  /* 0xfffffdac00ac7947 */ /* 0x000fea000383ffff */
.L_x_1832:
        /* <DEDUP_REMOVED lines=8> */
.L_x_2204:
[----:B------:R-:W-:Y:S05]  /*2c520*/  BSYNC B1 ;  /* 0x0000000000017941 */ /* 0x000fea0003800000 */
.L_x_2203:
[----:B------:R-:W-:Y:S01]  /*2c530*/  IMAD.MOV.U32 R13, RZ, RZ, R24 ;  /* 0x000000ffff0d7224 */ /* 0x000fe200078e0018 */
[----:B------:R-:W-:Y:S01]  /*2c540*/  MOV R15, 0xffffffff ;  /* 0xffffffff000f7802 */ /* 0x000fe20000000f00 */
[----:B------:R-:W-:Y:S02]  /*2c550*/  IMAD.MOV.U32 R12, RZ, RZ, RZ ;  /* 0x000000ffff0c7224 */ /* 0x000fe400078e00ff */
[----:B------:R-:W-:Y:S02]  /*2c560*/  IMAD.MOV.U32 R11, RZ, RZ, 0x181f ;  /* 0x0000181fff0b7424 */ /* 0x000fe400078e00ff */
[----:B------:R-:W-:-:S07]  /*2c570*/  IMAD.MOV.U32 R4, RZ, RZ, R14 ;  /* 0x000000ffff047224 */ /* 0x000fce00078e000e */
[----:B------:R-:W-:Y:S05]  /*2c580*/  WARPSYNC.COLLECTIVE R15, `(.L_x_2205) ;  /* 0x000000000f087348 */ /* 0x000fea0003c00000 */
[----:B------:R0:W1:Y:S02]  /*2c590*/  SHFL.IDX P6, R14, R13, R12, R11 ;  /* 0x0000000c0d0e7389 */ /* 0x00006400000c000b */
[----:B01----:R-:W-:Y:S01]  /*2c5a0*/  ENDCOLLECTIVE ;  /* 0x000000000000791b */ /* 0x003fe20003800000 */
.L_x_2205:
[----:B------:R-:W-:Y:S05]  /*2c5b0*/  BRA `(.L_x_2206) ;  /* 0xfffffdac00cc7947 */ /* 0x000fea000383ffff */
.L_x_1835:
[----:B------:R-:W-:Y:S01]  /*2c5c0*/  BSSY B1, `(.L_x_2207) ;  /* 0x0000008000017945 */ /* 0x000fe20003800000 */
[----:B------:R-:W-:Y:S02]  /*2c5d0*/  IMAD.MOV.U32 R13, RZ, RZ, R25 ;  /* 0x000000ffff0d7224 */ /* 0x000fe400078e0019 */
[----:B------:R-:W-:Y:S02]  /*2c5e0*/  IMAD.MOV.U32 R12, RZ, RZ, 0x1 ;  /* 0x00000001ff0c7424 */ /* 0x000fe400078e00ff */
[----:B------:R-:W-:Y:S02]  /*2c5f0*/  IMAD.MOV.U32 R11, RZ, RZ, 0x181f ;  /* 0x0000181fff0b7424 */ /* 0x000fe400078e00ff */
[----:B------:R-:W-:-:S07]  /*2c600*/  IMAD.MOV.U32 R15, RZ, RZ, -0x1 ;  /* 0xffffffffff0f7424 */ /* 0x000fce00078e00ff */
[----:B01234-:R-:W-:Y:S05]  /*2c610*/  WARPSYNC.COLLECTIVE R15, `(.L_x_2208) ;  /* 0x000000000f087348 */ /* 0x01ffea0003c00000 */
[----:B---3--:R3:W0:Y:S02]  /*2c620*/  SHFL.IDX P6, R14, R13, R12, R11 ;  /* 0x0000000c0d0e7389 */ /* 0x00862400000c000b */
[----:B01234-:R-:W-:Y:S01]  /*2c630*/  ENDCOLLECTIVE ;  /* 0x000000000000791b */ /* 0x01ffe20003800000 */
.L_x_2208:
[----:B------:R-:W-:Y:S05]  /*2c640*/  BSYNC B1 ;  /* 0x0000000000017941 */ /* 0x000fea0003800000 */
.L_x_2207:
        /* <DEDUP_REMOVED lines=8> */
.L_x_2209:
[----:B------:R-:W-:Y:S05]  /*2c6d0*/  BRA `(.L_x_2210) ;  /* 0xfffffdac00cc7947 */ /* 0x000fea000383ffff */
.L_x_1839:
[----:B0-----:R0:W4:Y:S02]  /*2c6e0*/  SYNCS.PHASECHK.TRANS64.TRYWAIT P4, [R76+URZ+0x284b0], R77 ;  /* 0x0284b04d4c0075a7 */ /* 0x001124000808017f */
[----:B----4-:R-:W-:Y:S05]  /*2c6f0*/  @!P4 NANOSLEEP.SYNCS 0x989680 ;  /* 0x009896800000c95d */ /* 0x010fea0003900000 */
[----:B------:R-:W4:Y:S02]  /*2c700*/  @!P4 SYNCS.PHASECHK.TRANS64 P4, [R76+URZ+0x284b0], R77 ;  /* 0x0284b04d4c00c5a7 */ /* 0x000f24000808007f */
[----:B----4-:R-:W-:Y:S05]  /*2c710*/  @!P4 BRA `(.L_x_1839) ;  /* 0xfffffffc00f0c947 */ /* 0x010fea000383ffff */
[----:B------:R-:W-:Y:S05]  /*2c720*/  BRA `(.L_x_2211) ;  /* 0xfffffdb000407947 */ /* 0x000fea000383ffff */
.L_x_1857:
[----:B------:R-:W-:Y:S01]  /*2c730*/  BSSY B0, `(.L_x_2212) ;  /* 0x0000007000007945 */ /* 0x000fe20003800000 */
[----:B------:R-:W-:Y:S01]  /*2c740*/  IMAD.MOV.U32 R12, RZ, RZ, RZ ;  /* 0x000000ffff0c7224 */ /* 0x000fe200078e00ff */
[----:B------:R-:W-:Y:S01]  /*2c750*/  MOV R11, 0x1f ;  /* 0x0000001f000b7802 */ /* 0x000fe20000000f00 */
[----:B------:R-:W-:-:S07]  /*2c760*/  IMAD.MOV.U32 R15, RZ, RZ, -0x1 ;  /* 0xffffffffff0f7424 */ /* 0x000fce00078e00ff */
[----:B-----5:R-:W-:Y:S05]  /*2c770*/  WARPSYNC.COLLECTIVE R15, `(.L_x_2213) ;  /* 0x000000000f087348 */ /* 0x020fea0003c00000 */
[----:B------:R0:W1:Y:S02]  /*2c780*/  SHFL.IDX P6, R14, R13, R12, R11 ;  /* 0x0000000c0d0e7389 */ /* 0x00006400000c000b */
[----:B01---5:R-:W-:Y:S01]  /*2c790*/  ENDCOLLECTIVE ;  /* 0x000000000000791b */ /* 0x023fe20003800000 */
.L_x_2213:
[----:B------:R-:W-:Y:S05]  /*2c7a0*/  BSYNC B0 ;  /* 0x0000000000007941 */ /* 0x000fea0003800000 */
.L_x_2212:
[----:B------:R-:W-:Y:S05]  /*2c7b0*/  BRA `(.L_x_2214) ;  /* 0xfffffdc000247947 */ /* 0x000fea000383ffff */
.L_x_1867:
        /* <DEDUP_REMOVED lines=8> */
.L_x_2216:
[----:B------:R-:W-:Y:S05]  /*2c840*/  BSYNC B1 ;  /* 0x0000000000017941 */ /* 0x000fea0003800000 */
.L_x_2215:
        /* <DEDUP_REMOVED lines=8> */
.L_x_2217:
[----:B------:R-:W-:Y:S01]  /*2c8d0*/  IMAD.MOV.U32 R13, RZ, RZ, R37 ;  /* 0x000000ffff0d7224 */ /* 0x000fe200078e0025 */
[----:B------:R-:W-:-:S07]  /*2c8e0*/  MOV R5, R14 ;  /* 0x0000000e00057202 */ /* 0x000fce0000000f00 */
[----:B------:R-:W-:Y:S05]  /*2c8f0*/  WARPSYNC.COLLECTIVE R15, `(.L_x_2218) ;  /* 0x000000000f087348 */ /* 0x000fea0003c00000 */
[----:B------:R0:W1:Y:S02]  /*2c900*/  SHFL.IDX P6, R14, R13, R12, R11 ;  /* 0x0000000c0d0e7389 */ /* 0x00006400000c000b */
[----:B01----:R-:W-:Y:S01]  /*2c910*/  ENDCOLLECTIVE ;  /* 0x000000000000791b */ /* 0x003fe20003800000 */
.L_x_2218:
[----:B------:R-:W-:Y:S02]  /*2c920*/  IMAD.MOV.U32 R13, RZ, RZ, R49 ;  /* 0x000000ffff0d7224 */ /* 0x000fe400078e0031 */
[----:B------:R-:W-:-:S07]  /*2c930*/  IMAD.MOV.U32 R9, RZ, RZ, R14 ;  /* 0x000000ffff097224 */ /* 0x000fce00078e000e */
[----:B------:R-:W-:Y:S05]  /*2c940*/  WARPSYNC.COLLECTIVE R15, `(.L_x_2219) ;  /* 0x000000000f087348 */ /* 0x000fea0003c00000 */
[----:B------:R0:W1:Y:S02]  /*2c950*/  SHFL.IDX P6, R14, R13, R12, R11 ;  /* 0x0000000c0d0e7389 */ /* 0x00006400000c000b */
[----:B01----:R-:W-:Y:S01]  /*2c960*/  ENDCOLLECTIVE ;  /* 0x000000000000791b */ /* 0x003fe20003800000 */
.L_x_2219:
[----:B------:R-:W-:Y:S05]  /*2c970*/  BRA `(.L_x_2220) ;  /* 0xfffffdc8000c7947 */ /* 0x000fea000383ffff */
.L_x_1870:
[----:B------:R-:W-:Y:S01]  /*2c980*/  BSSY B1, `(.L_x_2221) ;  /* 0x0000008000017945 */ /* 0x000fe20003800000 */
[----:B------:R-:W-:Y:S02]  /*2c990*/  IMAD.MOV.U32 R13, RZ, RZ, R48 ;  /* 0x000000ffff0d7224 */ /* 0x000fe400078e0030 */
[----:B------:R-:W-:Y:S02]  /*2c9a0*/  IMAD.MOV.U32 R12, RZ, RZ, 0x1 ;  /* 0x00000001ff0c7424 */ /* 0x000fe400078e00ff */
[----:B------:R-:W-:Y:S02]  /*2c9b0*/  IMAD.MOV.U32 R11, RZ, RZ, 0x181f ;  /* 0x0000181fff0b7424 */ /* 0x000fe400078e00ff */
[----:B------:R-:W-:-:S07]  /*2c9c0*/  IMAD.MOV.U32 R15, RZ, RZ, -0x1 ;  /* 0xffffffffff0f7424 */ /* 0x000fce00078e00ff */
[----:B012345:R-:W-:Y:S05]  /*2c9d0*/  WARPSYNC.COLLECTIVE R15, `(.L_x_2222) ;  /* 0x000000000f087348 */ /* 0x03ffea0003c00000 */
[----:B----4-:R4:W0:Y:S02]  /*2c9e0*/  SHFL.IDX P6, R14, R13, R12, R11 ;  /* 0x0000000c0d0e7389 */ /* 0x01082400000c000b */
[----:B012345:R-:W-:Y:S01]  /*2c9f0*/  ENDCOLLECTIVE ;  /* 0x000000000000791b */ /* 0x03ffe20003800000 */
.L_x_2222:
[----:B------:R-:W-:Y:S05]  /*2ca00*/  BSYNC B1 ;  /* 0x0000000000017941 */ /* 0x000fea0003800000 */
.L_x_2221:
        /* <DEDUP_REMOVED lines=8> */
.L_x_2223:
[----:B------:R-:W-:Y:S02]  /*2ca90*/  IMAD.MOV.U32 R13, RZ, RZ, R37 ;  /* 0x000000ffff0d7224 */ /* 0x000fe400078e0025 */
[----:B------:R-:W-:-:S07]  /*2caa0*/  IMAD.MOV.U32 R5, RZ, RZ, R14 ;  /* 0x000000ffff057224 */ /* 0x000fce00078e000e */
[----:B------:R-:W-:Y:S05]  /*2cab0*/  WARPSYNC.COLLECTIVE R15, `(.L_x_2224) ;  /* 0x000000000f087348 */ /* 0x000fea0003c00000 */
[----:B------:R0:W1:Y:S02]  /*2cac0*/  SHFL.IDX P6, R14, R13, R12, R11 ;  /* 0x0000000c0d0e7389 */ /* 0x00006400000c000b */
[----:B01----:R-:W-:Y:S01]  /*2cad0*/  ENDCOLLECTIVE ;  /* 0x000000000000791b */ /* 0x003fe20003800000 */
.L_x_2224:
[----:B------:R-:W-:Y:S02]  /*2cae0*/  IMAD.MOV.U32 R13, RZ, RZ, R49 ;  /* 0x000000ffff0d7224 */ /* 0x000fe400078e0031 */
[----:B------:R-:W-:-:S07]  /*2caf0*/  IMAD.MOV.U32 R9, RZ, RZ, R14 ;  /* 0x000000ffff097224 */ /* 0x000fce00078e000e */
[----:B------:R-:W-:Y:S05]  /*2cb00*/  WARPSYNC.COLLECTIVE R15, `(.L_x_2225) ;  /* 0x000000000f087348 */ /* 0x000fea0003c00000 */
[----:B------:R0:W1:Y:S02]  /*2cb10*/  SHFL.IDX P6, R14, R13, R12, R11 ;  /* 0x0000000c0d0e7389 */ /* 0x00006400000c000b */
[----:B01----:R-:W-:Y:S01]  /*2cb20*/  ENDCOLLECTIVE ;  /* 0x000000000000791b */ /* 0x003fe20003800000 */
.L_x_2225:
[----:B------:R-:W-:Y:S05]  /*2cb30*/  BRA `(.L_x_2226) ;  /* 0xfffffdc800287947 */ /* 0x000fea000383ffff */
.L_x_1873:
        /* <DEDUP_REMOVED lines=8> */
.L_x_2228:
[----:B------:R-:W-:Y:S05]  /*2cbc0*/  BSYNC B1 ;  /* 0x0000000000017941 */ /* 0x000fea0003800000 */
.L_x_2227:
        /* <DEDUP_REMOVED lines=8> */
.L_x_2229:
[----:B------:R-:W-:Y:S02]  /*2cc50*/  IMAD.MOV.U32 R13, RZ, RZ, R37 ;  /* 0x000000ffff0d7224 */ /* 0x000fe400078e0025 */
[----:B------:R-:W-:-:S07]  /*2cc60*/  IMAD.MOV.U32 R5, RZ, RZ, R14 ;  /* 0x000000ffff057224 */ /* 0x000fce00078e000e */
[----:B------:R-:W-:Y:S05]  /*2cc70*/  WARPSYNC.COLLECTIVE R15, `(.L_x_2230) ;  /* 0x000000000f087348 */ /* 0x000fea0003c00000 */
[----:B------:R0:W1:Y:S02]  /*2cc80*/  SHFL.IDX P6, R14, R13, R12, R11 ;  /* 0x0000000c0d0e7389 */ /* 0x00006400000c000b */
[----:B01----:R-:W-:Y:S01]  /*2cc90*/  ENDCOLLECTIVE ;  /* 0x000000000000791b */ /* 0x003fe20003800000 */
.L_x_2230:
[----:B------:R-:W-:Y:S02]  /*2cca0*/  IMAD.MOV.U32 R13, RZ, RZ, R49 ;  /* 0x000000ffff0d7224 */ /* 0x000fe400078e0031 */
[----:B------:R-:W-:-:S07]  /*2ccb0*/  IMAD.MOV.U32 R9, RZ, RZ, R14 ;  /* 0x000000ffff097224 */ /* 0x000fce00078e000e */
[----:B------:R-:W-:Y:S05]  /*2ccc0*/  WARPSYNC.COLLECTIVE R15, `(.L_x_2231) ;  /* 0x000000000f087348 */ /* 0x000fea0003c00000 */
[----:B------:R0:W1:Y:S02]  /*2ccd0*/  SHFL.IDX P6, R14, R13, R12, R11 ;  /* 0x0000000c0d0e7389 */ /* 0x00006400000c000b */
[----:B01----:R-:W-:Y:S01]  /*2cce0*/  ENDCOLLECTIVE ;  /* 0x000000000000791b */ /* 0x003fe20003800000 */
.L_x_2231:
[----:B------:R-:W-:Y:S05]  /*2ccf0*/  BRA `(.L_x_2232) ;  /* 0xfffffdc8003c7947 */ /* 0x000fea000383ffff */
.L_x_1876:
[----:B------:R-:W-:Y:S01]  /*2cd00*/  BSSY B1, `(.L_x_2233) ;  /* 0x0000008000017945 */ /* 0x000fe20003800000 */
[----:B------:R-:W-:Y:S01]  /*2cd10*/  IMAD.MOV.U32 R13, RZ, RZ, R48 ;  /* 0x000000ffff0d7224 */ /* 0x000fe200078e0030 */
[----:B------:R-:W-:Y:S01]  /*2cd20*/  MOV R15, 0xffffffff ;  /* 0xffffffff000f7802 */ /* 0x000fe20000000f00 */
[----:B------:R-:W-:Y:S02]  /*2cd30*/  IMAD.MOV.U32 R12, RZ, RZ, 0x3 ;  /* 0x00000003ff0c7424 */ /* 0x000fe400078e00ff */
[----:B------:R-:W-:-:S07]  /*2cd40*/  IMAD.MOV.U32 R11, RZ, RZ, 0x181f ;  /* 0x0000181fff0b7424 */ /* 0x000fce00078e00ff */
[----:B012--5:R-:W-:Y:S05]  /*2cd50*/  WARPSYNC.COLLECTIVE R15, `(.L_x_2234) ;  /* 0x000000000f087348 */ /* 0x027fea0003c00000 */
[----:B------:R3:W4:Y:S02]  /*2cd60*/  SHFL.IDX P6, R14, R13, R12, R11 ;  /* 0x0000000c0d0e7389 */ /* 0x00072400000c000b */
[----:B012345:R-:W-:Y:S01]  /*2cd70*/  ENDCOLLECTIVE ;  /* 0x000000000000791b */ /* 0x03ffe20003800000 */
.L_x_2234:
[----:B------:R-:W-:Y:S05]  /*2cd80*/  BSYNC B1 ;  /* 0x0000000000017941 */ /* 0x000fea0003800000 */
.L_x_2233:
        /* <DEDUP_REMOVED lines=8> */
.L_x_2235:
[----:B------:R-:W-:Y:S02]  /*2ce10*/  IMAD.MOV.U32 R13, RZ, RZ, R37 ;  /* 0x000000ffff0d7224 */ /* 0x000fe400078e0025 */
[----:B------:R-:W-:-:S07]  /*2ce20*/  IMAD.MOV.U32 R5, RZ, RZ, R14 ;  /* 0x000000ffff057224 */ /* 0x000fce00078e000e */
[----:B------:R-:W-:Y:S05]  /*2ce30*/  WARPSYNC.COLLECTIVE R15, `(.L_x_2236) ;  /* 0x000000000f087348 */ /* 0x000fea0003c00000 */
[----:B------:R0:W1:Y:S02]  /*2ce40*/  SHFL.IDX P6, R14, R13, R12, R11 ;  /* 0x0000000c0d0e7389 */ /* 0x00006400000c000b */
[----:B01----:R-:W-:Y:S01]  /*2ce50*/  ENDCOLLECTIVE ;  /* 0x000000000000791b */ /* 0x003fe20003800000 */
.L_x_2236:
[----:B------:R-:W-:Y:S02]  /*2ce60*/  IMAD.MOV.U32 R13, RZ, RZ, R49 ;  /* 0x000000ffff0d7224 */ /* 0x000fe400078e0031 */
[----:B------:R-:W-:-:S07]  /*2ce70*/  IMAD.MOV.U32 R37, RZ, RZ, R14 ;  /* 0x000000ffff257224 */ /* 0x000fce00078e000e */
[----:B------:R-:W-:Y:S05]  /*2ce80*/  WARPSYNC.COLLECTIVE R15, `(.L_x_2237) ;  /* 0x000000000f087348 */ /* 0x000fea0003c00000 */
[----:B------:R0:W1:Y:S02]  /*2ce90*/  SHFL.IDX P6, R14, R13, R12, R11 ;  /* 0x0000000c0d0e7389 */ /* 0x00006400000c000b */
[----:B01----:R-:W-:Y:S01]  /*2cea0*/  ENDCOLLECTIVE ;  /* 0x000000000000791b */ /* 0x003fe20003800000 */
.L_x_2237:
[----:B------:R-:W-:Y:S01]  /*2ceb0*/  IMAD.MOV.U32 R49, RZ, RZ, R14 ;  /* 0x000000ffff317224 */ /* 0x000fe200078e000e */
[----:B------:R-:W-:Y:S06]  /*2cec0*/  BRA `(.L_x_2238) ;  /* 0xfffffdc800547947 */ /* 0x000fec000383ffff */
.L_x_1880:
[----:B------:R0:W0:Y:S02]  /*2ced0*/  SYNCS.PHASECHK.TRANS64.TRYWAIT P0, [R22+URZ+0x28400], R51 ;  /* 0x02840033160075a7 */ /* 0x000024000800017f */
[----:B0-----:R-:W-:Y:S05]  /*2cee0*/  @!P0 NANOSLEEP.SYNCS 0x989680 ;  /* 0x009896800000895d */ /* 0x001fea0003900000 */
[----:B------:R-:W0:Y:S02]  /*2cef0*/  @!P0 SYNCS.PHASECHK.TRANS64 P0, [R22+URZ+0x28400], R51 ;  /* 0x02840033160085a7 */ /* 0x000e24000800007f */
[----:B0-----:R-:W-:Y:S05]  /*2cf00*/  @!P0 BRA `(.L_x_1880) ;  /* 0xfffffffc00f08947 */ /* 0x001fea000383ffff */
[----:B------:R-:W-:Y:S05]  /*2cf10*/  BRA `(.L_x_2239) ;  /* 0xfffffdc800d07947 */ /* 0x000fea000383ffff */
.L_x_1896:
[----:B------:R-:W0:Y:S01]  /*2cf20*/  LDC R3, c[0x0][0x3f4] ;  /* 0x0000fd00ff037b82 */ /* 0x000e220000000800 */
[----:B------:R-:W-:Y:S01]  /*2cf30*/  BSSY B1, `(.L_x_2240) ;  /* 0x0000008000017945 */ /* 0x000fe20003800000 */
[----:B------:R-:W-:Y:S01]  /*2cf40*/  MOV R13, R37 ;  /* 0x00000025000d7202 */ /* 0x000fe20000000f00 */
[----:B------:R-:W-:Y:S02]  /*2cf50*/  IMAD.MOV.U32 R12, RZ, RZ, RZ ;  /* 0x000000ffff0c7224 */ /* 0x000fe400078e00ff */
[----:B------:R-:W-:Y:S02]  /*2cf60*/  IMAD.MOV.U32 R11, RZ, RZ, 0x181f ;  /* 0x0000181fff0b7424 */ /* 0x000fe400078e00ff */
[----:B------:R-:W-:-:S07]  /*2cf70*/  IMAD.MOV.U32 R15, RZ, RZ, -0x1 ;  /* 0xffffffffff0f7424 */ /* 0x000fce00078e00ff */
[----:B0-----:R-:W-:Y:S05]  /*2cf80*/  WARPSYNC.COLLECTIVE R15, `(.L_x_2241) ;  /* 0x000000000f087348 */ /* 0x001fea0003c00000 */
[----:B------:R1:W2:Y:S02]  /*2cf90*/  SHFL.IDX P6, R14, R13, R12, R11 ;  /* 0x0000000c0d0e7389 */ /* 0x0002a400000c000b */
[----:B012---:R-:W-:Y:S01]  /*2cfa0*/  ENDCOLLECTIVE ;  /* 0x000000000000791b */ /* 0x007fe20003800000 */
.L_x_2241:
[----:B------:R-:W-:Y:S05]  /*2cfb0*/  BSYNC B1 ;  /* 0x0000000000017941 */ /* 0x000fea0003800000 */
.L_x_2240:
[----:B------:R-:W-:Y:S01]  /*2cfc0*/  IMAD.MOV.U32 R13, RZ, RZ, R53 ;  /* 0x000000ffff0d7224 */ /* 0x000fe200078e0035 */
[----:B------:R-:W-:Y:S01]  /*2cfd0*/  ISETP.GE.AND P0, PT, R16, R3, PT ;  /* 0x000000031000720c */ /* 0x000fe20003f06270 */
[----:B------:R-:W-:Y:S02]  /*2cfe0*/  IMAD.MOV.U32 R12, RZ, RZ, RZ ;  /* 0x000000ffff0c7224 */ /* 0x000fe400078e00ff */
[----:B------:R-:W-:Y:S02]  /*2cff0*/  IMAD.MOV.U32 R11, RZ, RZ, 0x181f ;  /* 0x0000181fff0b7424 */ /* 0x000fe400078e00ff */
[----:B------:R-:W-:Y:S02]  /*2d000*/  IMAD.MOV.U32 R15, RZ, RZ, -0x1 ;  /* 0xffffffffff0f7424 */ /* 0x000fe400078e00ff */
[----:B------:R-:W-:Y:S02]  /*2d010*/  IMAD.MOV.U32 R5, RZ, RZ, R14 ;  /* 0x000000ffff057224 */ /* 0x000fe400078e000e */
[----:B------:R-:W-:-:S07]  /*2d020*/  IMAD R59, R189, R4, RZ ;  /* 0x00000004bd3b7224 */ /* 0x000fce00078e02ff */
[----:B------:R-:W-:Y:S05]  /*2d030*/  WARPSYNC.COLLECTIVE R15, `(.L_x_2242) ;  /* 0x000000000f087348 */ /* 0x000fea0003c00000 */
[----:B------:R0:W1:Y:S02]  /*2d040*/  SHFL.IDX P6, R14, R13, R12, R11 ;  /* 0x0000000c0d0e7389 */ /* 0x00006400000c000b */
[----:B01----:R-:W-:Y:S01]  /*2d050*/  ENDCOLLECTIVE ;  /* 0x000000000000791b */ /* 0x003fe20003800000 */
.L_x_2242:
[----:B------:R-:W-:Y:S01]  /*2d060*/  ISETP.GE.OR P1, PT, R10, R59, P0 ;  /* 0x0000003b0a00720c */ /* 0x000fe20000726670 */
[----:B------:R-:W-:Y:S02]  /*2d070*/  IMAD.MOV.U32 R13, RZ, RZ, R55 ;  /* 0x000000ffff0d7224 */ /* 0x000fe400078e0037 */
[----:B------:R-:W-:-:S10]  /*2d080*/  IMAD.MOV.U32 R7, RZ, RZ, R14 ;  /* 0x000000ffff077224 */ /* 0x000fd400078e000e */
[----:B------:R-:W-:Y:S05]  /*2d090*/  WARPSYNC.COLLECTIVE R15, `(.L_x_2243) ;  /* 0x000000000f087348 */ /* 0x000fea0003c00000 */
[----:B------:R0:W1:Y:S02]  /*2d0a0*/  SHFL.IDX P6, R14, R13, R12, R11 ;  /* 0x0000000c0d0e7389 */ /* 0x00006400000c000b */
[----:B01----:R-:W-:Y:S01]  /*2d0b0*/  ENDCOLLECTIVE ;  /* 0x000000000000791b */ /* 0x003fe20003800000 */
.L_x_2243:
[----:B------:R-:W-:-:S05]  /*2d0c0*/  @!P1 IADD3 R4, P2, R16, R7, RZ ;  /* 0x0000000710049210 */ /* 0x000fca0007f5e0ff */
[----:B------:R-:W-:Y:S02]  /*2d0d0*/  @!P1 IMAD.X R5, R5, 0x1, R17, P2 ;  /* 0x0000000105059824 */ /* 0x000fe400010e0611 */
[----:B------:R-:W-:-:S04]  /*2d0e0*/  IMAD.MOV.U32 R13, RZ, RZ, R57 ;  /* 0x000000ffff0d7224 */ /* 0x000fc800078e0039 */
[----:B------:R-:W5:Y:S01]  /*2d0f0*/  @!P1 LD.E.128 R4, desc[UR36][R4.64] ;  /* 0x0000002404049980 */ /* 0x000f62000c101d00 */
[----:B------:R-:W-:-:S07]  /*2d100*/  MOV R9, R14 ;  /* 0x0000000e00097202 */ /* 0x000fce0000000f00 */
[----:B-----5:R-:W-:Y:S05]  /*2d110*/  WARPSYNC.COLLECTIVE R15, `(.L_x_2244) ;  /* 0x000000000f087348 */ /* 0x020fea0003c00000 */
[----:B------:R0:W1:Y:S02]  /*2d120*/  SHFL.IDX P6, R14, R13, R12, R11 ;  /* 0x0000000c0d0e7389 */ /* 0x00006400000c000b */
[----:B01---5:R-:W-:Y:S01]  /*2d130*/  ENDCOLLECTIVE ;  /* 0x000000000000791b */ /* 0x023fe20003800000 */
.L_x_2244:
[----:B------:R-:W-:-:S05]  /*2d140*/  @!P1 IADD3 R24, P3, R16, R14, RZ ;  /* 0x0000000e10189210 */ /* 0x000fca0007f7e0ff */
[----:B------:R-:W-:-:S06]  /*2d150*/  @!P1 IMAD.X R25, R9, 0x1, R17, P3 ;  /* 0x0000000109199824 */ /* 0x000fcc00018e0611 */
[----:B------:R-:W5:Y:S01]  /*2d160*/  @!P1 LD.E.128 R24, desc[UR36][R24.64] ;  /* 0x0000002418189980 */ /* 0x000f62000c101d00 */
[----:B------:R-:W-:Y:S02]  /*2d170*/  IMAD.MOV.U32 R13, RZ, RZ, R37 ;  /* 0x000000ffff0d7224 */ /* 0x000fe400078e0025 */
[----:B------:R-:W-:-:S07]  /*2d180*/  IMAD.MOV.U32 R12, RZ, RZ, 0x1 ;  /* 0x00000001ff0c7424 */ /* 0x000fce00078e00ff */
[----:B-----5:R-:W-:Y:S05]  /*2d190*/  WARPSYNC.COLLECTIVE R15, `(.L_x_2245) ;  /* 0x000000000f087348 */ /* 0x020fea0003c00000 */
[----:B------:R0:W1:Y:S02]  /*2d1a0*/  SHFL.IDX P6, R14, R13, R12, R11 ;  /* 0x0000000c0d0e7389 */ /* 0x00006400000c000b */
[----:B01---5:R-:W-:Y:S01]  /*2d1b0*/  ENDCOLLECTIVE ;  /* 0x000000000000791b */ /* 0x023fe20003800000 */
.L_x_2245:
[----:B------:R-:W-:Y:S02]  /*2d1c0*/  IMAD.MOV.U32 R13, RZ, RZ, R53 ;  /* 0x000000ffff0d7224 */ /* 0x000fe400078e0035 */
[----:B------:R-:W-:-:S07]  /*2d1d0*/  IMAD.MOV.U32 R9, RZ, RZ, R14 ;  /* 0x000000ffff097224 */ /* 0x000fce00078e000e */
[----:B------:R-:W-:Y:S05]  /*2d1e0*/  WARPSYNC.COLLECTIVE R15, `(.L_x_2246) ;  /* 0x000000000f087348 */ /* 0x000fea0003c00000 */
[----:B------:R0:W1:Y:S02]  /*2d1f0*/  SHFL.IDX P6, R14, R13, R12, R11 ;  /* 0x0000000c0d0e7389 */ /* 0x00006400000c000b */
[----:B01----:R-:W-:Y:S01]  /*2d200*/  ENDCOLLECTIVE ;  /* 0x000000000000791b */ /* 0x003fe20003800000 */
.L_x_2246:
[----:B------:R-:W-:Y:S02]  /*2d210*/  IMAD.MOV.U32 R13, RZ, RZ, R55 ;  /* 0x000000ffff0d7224 */ /* 0x000fe400078e0037 */
[----:B------:R-:W-:-:S07]  /*2d220*/  IMAD.MOV.U32 R21, RZ, RZ, R14 ;  /* 0x000000ffff157224 */ /* 0x000fce00078e000e */
[----:B------:R-:W-:Y:S05]  /*2d230*/  WARPSYNC.COLLECTIVE R15, `(.L_x_2247) ;  /* 0x000000000f087348 */ /* 0x000fea0003c00000 */
[----:B------:R0:W1:Y:S02]  /*2d240*/  SHFL.IDX P6, R14, R13, R12, R11 ;  /* 0x0000000c0d0e7389 */ /* 0x00006400000c000b */
[----:B01----:R-:W-:Y:S01]  /*2d250*/  ENDCOLLECTIVE ;  /* 0x000000000000791b */ /* 0x003fe20003800000 */
.L_x_2247:
[----:B------:R-:W-:Y:S01]  /*2d260*/  MOV R13, R57 ;  /* 0x00000039000d7202 */ /* 0x000fe20000000f00 */
[----:B------:R-:W-:-:S07]  /*2d270*/  IMAD.MOV.U32 R33, RZ, RZ, R14 ;  /* 0x000000ffff217224 */ /* 0x000fce00078e000e */
[----:B------:R-:W-:Y:S05]  /*2d280*/  WARPSYNC.COLLECTIVE R15, `(.L_x_2248) ;  /* 0x000000000f087348 */ /* 0x000fea0003c00000 */
[----:B------:R0:W1:Y:S02]  /*2d290*/  SHFL.IDX P6, R14, R13, R12, R11 ;  /* 0x0000000c0d0e7389 */ /* 0x00006400000c000b */
[----:B01----:R-:W-:Y:S01]  /*2d2a0*/  ENDCOLLECTIVE ;  /* 0x000000000000791b */ /* 0x003fe20003800000 */
.L_x_2248:
[----:B------:R-:W-:Y:S02]  /*2d2b0*/  CS2R R44, SRZ ;  /* 0x00000000002c7805 */ /* 0x000fe4000001ff00 */
[----:B------:R-:W-:Y:S02]  /*2d2c0*/  CS2R R46, SRZ ;  /* 0x00000000002e7805 */ /* 0x000fe4000001ff00 */
[----:B------:R-:W-:Y:S02]  /*2d2d0*/  CS2R R48, SRZ ;  /* 0x0000000000307805 */ /* 0x000fe4000001ff00 */
[----:B------:R-:W-:Y:S01]  /*2d2e0*/  CS2R R50, SRZ ;  /* 0x0000000000327805 */ /* 0x000fe2000001ff00 */
[----:B------:R-:W-:Y:S02]  /*2d2f0*/  @!P1 IMAD.MOV.U32 R44, RZ, RZ, R4 ;  /* 0x000000ffff2c9224 */ /* 0x000fe400078e0004 */
[----:B------:R-:W-:Y:S01]  /*2d300*/  @!P1 IMAD.MOV.U32 R45, RZ, RZ, R5 ;  /* 0x000000ffff2d9224 */ /* 0x000fe200078e0005 */
[----:B------:R-:W-:Y:S01]  /*2d310*/  CS2R R4, SRZ ;  /* 0x0000000000047805 */ /* 0x000fe2000001ff00 */
[----:B------:R-:W-:-:S02]  /*2d320*/  @!P1 IMAD.MOV.U32 R46, RZ, RZ, R6 ;  /* 0x000000ffff2e9224 */ /* 0x000fc400078e0006 */
[----:B------:R-:W-:Y:S02]  /*2d330*/  @!P1 IMAD.MOV.U32 R47, RZ, RZ, R7 ;  /* 0x000000ffff2f9224 */ /* 0x000fe400078e0007 */
[----:B------:R-:W-:Y:S02]  /*2d340*/  @!P1 IMAD.MOV.U32 R48, RZ, RZ, R24 ;  /* 0x000000ffff309224 */ /* 0x000fe400078e0018 */
[----:B------:R-:W-:Y:S02]  /*2d350*/  @!P1 IMAD.MOV.U32 R49, RZ, RZ, R25 ;  /* 0x000000ffff319224 */ /* 0x000fe400078e0019 */
[----:B------:R-:W-:Y:S02]  /*2d360*/  @!P1 IMAD.MOV.U32 R50, RZ, RZ, R26 ;  /* 0x000000ffff329224 */ /* 0x000fe400078e001a */
[----:B------:R-:W-:Y:S01]  /*2d370*/  @!P1 IMAD.MOV.U32 R51, RZ, RZ, R27 ;  /* 0x000000ffff339224 */ /* 0x000fe200078e001b */
[----:B------:R-:W-:Y:S06]  /*2d380*/  BRA `(.L_x_2249) ;  /* 0xfffffe08004c7947 */ /* 0x000fec000383ffff */
.L_x_1899:
[----:B------:R-:W-:Y:S01]  /*2d390*/  BSSY B1, `(.L_x_2250) ;  /* 0x0000008000017945 */ /* 0x000fe20003800000 */
[----:B------:R-:W-:Y:S01]  /*2d3a0*/  IMAD.MOV.U32 R13, RZ, RZ, R37 ;  /* 0x000000ffff0d7224 */ /* 0x000fe200078e0025 */
[----:B------:R-:W-:Y:S01]  /*2d3b0*/  MOV R11, 0x181f ;  /* 0x0000181f000b7802 */ /* 0x000fe20000000f00 */
[----:B------:R-:W-:Y:S02]  /*2d3c0*/  IMAD.MOV.U32 R12, RZ, RZ, 0x2 ;  /* 0x00000002ff0c7424 */ /* 0x000fe400078e00ff */
[----:B------:R-:W-:-:S07]  /*2d3d0*/  IMAD.MOV.U32 R15, RZ, RZ, -0x1 ;  /* 0xffffffffff0f7424 */ /* 0x000fce00078e00ff */
[----:B-----5:R-:W-:Y:S05]  /*2d3e0*/  WARPSYNC.COLLECTIVE R15, `(.L_x_2251) ;  /* 0x000000000f087348 */ /* 0x020fea0003c00000 */
[----:B------:R0:W1:Y:S02]  /*2d3f0*/  SHFL.IDX P6, R14, R13, R12, R11 ;  /* 0x0000000c0d0e7389 */ /* 0x00006400000c000b */
[----:B01---5:R-:W-:Y:S01]  /*2d400*/  ENDCOLLECTIVE ;  /* 0x000000000000791b */ /* 0x023fe20003800000 */
.L_x_2251:
[----:B------:R-:W-:Y:S05]  /*2d410*/  BSYNC B1 ;  /* 0x0000000000017941 */ /* 0x000fea0003800000 */
.L_x_2250:
[----:B------:R-:W-:Y:S01]  /*2d420*/  IMAD.MOV.U32 R13, RZ, RZ, R53 ;  /* 0x000000ffff0d7224 */ /* 0x000fe200078e0035 */
[----:B------:R-:W-:Y:S01]  /*2d430*/  IADD3 R8, R10, 0x40, RZ ;  /* 0x000000400a087810 */ /* 0x000fe20007ffe0ff */
[----:B------:R-:W-:Y:S02]  /*2d440*/  IMAD.MOV.U32 R12, RZ, RZ, 0x2 ;  /* 0x00000002ff0c7424 */ /* 0x000fe400078e00ff */
[----:B------:R-:W-:Y:S01]  /*2d450*/  IMAD.MOV.U32 R11, RZ, RZ, 0x181f ;  /* 0x0000181fff0b7424 */ /* 0x000fe200078e00ff */
[----:B------:R-:W-:Y:S01]  /*2d460*/  ISETP.GE.OR P1, PT, R8, R59, P0 ;  /* 0x0000003b0800720c */ /* 0x000fe20000726670 */
[----:B------:R-:W-:Y:S02]  /*2d470*/  IMAD.MOV.U32 R15, RZ, RZ, -0x1 ;  /* 0xffffffffff0f7424 */ /* 0x000fe400078e00ff */
[----:B------:R-:W-:-:S10]  /*2d480*/  IMAD.MOV.U32 R9, RZ, RZ, R14 ;  /* 0x000000ffff097224 */ /* 0x000fd400078e000e */
[----:B------:R-:W-:Y:S05]  /*2d490*/  WARPSYNC.COLLECTIVE R15, `(.L_x_2252) ;  /* 0x000000000f087348 */ /* 0x000fea0003c00000 */
[----:B------:R0:W1:Y:S02]  /*2d4a0*/  SHFL.IDX P6, R14, R13, R12, R11 ;  /* 0x0000000c0d0e7389 */ /* 0x00006400000c000b */
[----:B01----:R-:W-:Y:S01]  /*2d4b0*/  ENDCOLLECTIVE ;  /* 0x000000000000791b */ /* 0x003fe20003800000 */
.L_x_2252:
[----:B------:R-:W-:Y:S02]  /*2d4c0*/  IMAD.MOV.U32 R13, RZ, RZ, R55 ;  /* 0x000000ffff0d7224 */ /* 0x000fe400078e0037 */
[----:B------:R-:W-:-:S07]  /*2d4d0*/  IMAD.MOV.U32 R21, RZ, RZ, R14 ;  /* 0x000000ffff157224 */ /* 0x000fce00078e000e */
[----:B------:R-:W-:Y:S05]  /*2d4e0*/  WARPSYNC.COLLECTIVE R15, `(.L_x_2253) ;  /* 0x000000000f087348 */ /* 0x000fea0003c00000 */
[----:B------:R0:W1:Y:S02]  /*2d4f0*/  SHFL.IDX P6, R14, R13, R12, R11 ;  /* 0x0000000c0d0e7389 */ /* 0x00006400000c000b */
[----:B01----:R-:W-:Y:S01]  /*2d500*/  ENDCOLLECTIVE ;  /* 0x000000000000791b */ /* 0x003fe20003800000 */
.L_x_2253:
[----:B------:R-:W-:-:S05]  /*2d510*/  @!P1 IADD3 R24, P2, R16, R21, RZ ;  /* 0x0000001510189210 */ /* 0x000fca0007f5e0ff */
[----:B------:R-:W-:Y:S02]  /*2d520*/  @!P1 IMAD.X R9, R9, 0x1, R17, P2 ;  /* 0x0000000109099824 */ /* 0x000fe400010e0611 */
[----:B------:R-:W-:Y:S02]  /*2d530*/  IMAD.MOV.U32 R13, RZ, RZ, R57 ;  /* 0x000000ffff0d7224 */ /* 0x000fe400078e0039 */
[----:B------:R-:W-:-:S07]  /*2d540*/  IMAD.MOV.U32 R25, RZ, RZ, R14 ;  /* 0x000000ffff197224 */ /* 0x000fce00078e000e */
[----:B------:R-:W-:Y:S05]  /*2d550*/  WARPSYNC.COLLECTIVE R15, `(.L_x_2254) ;  /* 0x000000000f087348 */ /* 0x000fea0003c00000 */
[----:B------:R0:W1:Y:S02]  /*2d560*/  SHFL.IDX P6, R14, R13, R12, R11 ;  /* 0x0000000c0d0e7389 */ /* 0x00006400000c000b */
[----:B01----:R-:W-:Y:S01]  /*2d570*/  ENDCOLLECTIVE ;  /* 0x000000000000791b */ /* 0x003fe20003800000 */
.L_x_2254:
[----:B------:R-:W-:-:S05]  /*2d580*/  @!P1 IADD3 R32, P3, R16, R14, RZ ;  /* 0x0000000e10209210 */ /* 0x000fca0007f7e0ff */
[----:B------:R-:W-:Y:S02]  /*2d590*/  @!P1 IMAD.X R33, R25, 0x1, R17, P3 ;  /* 0x0000000119219824 */ /* 0x000fe400018e0611 */
[----:B------:R-:W-:-:S04]  /*2d5a0*/  @!P1 IMAD.MOV.U32 R25, RZ, RZ, R9 ;  /* 0x000000ffff199224 */ /* 0x000fc800078e0009 */
[----:B------:R-:W5:Y:S04]  /*2d5b0*/  @!P1 LD.E.128 R32, desc[UR36][R32.64] ;  /* 0x0000002420209980 */ /* 0x000f68000c101d00 */
[----:B------:R-:W5:Y:S01]  /*2d5c0*/  @!P1 LD.E.128 R24, desc[UR36][R24.64] ;  /* 0x0000002418189980 */ /* 0x000f62000c101d00 */
[----:B------:R-:W-:Y:S02]  /*2d5d0*/  IMAD.MOV.U32 R13, RZ, RZ, R37 ;  /* 0x000000ffff0d7224 */ /* 0x000fe400078e0025 */
[----:B------:R-:W-:-:S07]  /*2d5e0*/  IMAD.MOV.U32 R12, RZ, RZ, 0x3 ;  /* 0x00000003ff0c7424 */ /* 0x000fce00078e00ff */
[----:B-----5:R-:W-:Y:S05]  /*2d5f0*/  WARPSYNC.COLLECTIVE R15, `(.L_x_2255) ;  /* 0x000000000f087348 */ /* 0x020fea0003c00000 */
[----:B------:R0:W1:Y:S02]  /*2d600*/  SHFL.IDX P6, R14, R13, R12, R11 ;  /* 0x0000000c0d0e7389 */ /* 0x00006400000c000b */
[----:B01---5:R-:W-:Y:S01]  /*2d610*/  ENDCOLLECTIVE ;  /* 0x000000000000791b */ /* 0x023fe20003800000 */
.L_x_2255:
[----:B------:R-:W-:Y:S02]  /*2d620*/  IMAD.MOV.U32 R13, RZ, RZ, R53 ;  /* 0x000000ffff0d7224 */ /* 0x000fe400078e0035 */
[----:B------:R-:W-:-:S07]  /*2d630*/  IMAD.MOV.U32 R37, RZ, RZ, R14 ;  /* 0x000000ffff257224 */ /* 0x000fce00078e000e */
[----:B------:R-:W-:Y:S05]  /*2d640*/  WARPSYNC.COLLECTIVE R15, `(.L_x_2256) ;  /* 0x000000000f087348 */ /* 0x000fea0003c00000 */
[----:B------:R0:W1:Y:S02]  /*2d650*/  SHFL.IDX P6, R14, R13, R12, R11 ;  /* 0x0000000c0d0e7389 */ /* 0x00006400000c000b */
[----:B01----:R-:W-:Y:S01]  /*2d660*/  ENDCOLLECTIVE ;  /* 0x000000000000791b */ /* 0x003fe20003800000 */
.L_x_2256:
[----:B------:R-:W-:Y:S02]  /*2d670*/  IMAD.MOV.U32 R13, RZ, RZ, R55 ;  /* 0x000000ffff0d7224 */ /* 0x000fe400078e0037 */
[----:B------:R-:W-:-:S07]  /*2d680*/  IMAD.MOV.U32 R53, RZ, RZ, R14 ;  /* 0x000000ffff357224 */ /* 0x000fce00078e000e */
[----:B------:R-:W-:Y:S05]  /*2d690*/  WARPSYNC.COLLECTIVE R15, `(.L_x_2257) ;  /* 0x000000000f087348 */ /* 0x000fea0003c00000 */
[----:B------:R0:W1:Y:S02]  /*2d6a0*/  SHFL.IDX P6, R14, R13, R12, R11 ;  /* 0x0000000c0d0e7389 */ /* 0x00006400000c000b */
[----:B01----:R-:W-:Y:S01]  /*2d6b0*/  ENDCOLLECTIVE ;  /* 0x000000000000791b */ /* 0x003fe20003800000 */
.L_x_2257:
[----:B------:R-:W-:Y:S01]  /*2d6c0*/  MOV R13, R57 ;  /* 0x00000039000d7202 */ /* 0x000fe20000000f00 */
[----:B------:R-:W-:-:S07]  /*2d6d0*/  IMAD.MOV.U32 R55, RZ, RZ, R14 ;  /* 0x000000ffff377224 */ /* 0x000fce00078e000e */
[----:B------:R-:W-:Y:S05]  /*2d6e0*/  WARPSYNC.COLLECTIVE R15, `(.L_x_2258) ;  /* 0x000000000f087348 */ /* 0x000fea0003c00000 */
[----:B------:R0:W1:Y:S02]  /*2d6f0*/  SHFL.IDX P6, R14, R13, R12, R11 ;  /* 0x0000000c0d0e7389 */ /* 0x00006400000c000b */
[----:B01----:R-:W-:Y:S01]  /*2d700*/  ENDCOLLECTIVE ;  /* 0x000000000000791b */ /* 0x003fe20003800000 */
.L_x_2258:
[----:B------:R-:W-:Y:S02]  /*2d710*/  CS2R R20, SRZ ;  /* 0x0000000000147805 */ /* 0x000fe4000001ff00 */
[----:B------:R-:W-:Y:S02]  /*2d720*/  CS2R R38, SRZ ;  /* 0x0000000000267805 */ /* 0x000fe4000001ff00 */
[----:B------:R-:W-:Y:S02]  /*2d730*/  CS2R R40, SRZ ;  /* 0x0000000000287805 */ /* 0x000fe4000001ff00 */
[----:B------:R-:W-:Y:S02]  /*2d740*/  CS2R R42, SRZ ;  /* 0x00000000002a7805 */ /* 0x000fe4000001ff00 */
[----:B------:R-:W-:Y:S01]  /*2d750*/  CS2R R8, SRZ ;  /* 0x0000000000087805 */ /* 0x000fe2000001ff00 */
[----:B------:R-:W-:Y:S02]  /*2d760*/  IMAD.MOV.U32 R57, RZ, RZ, R14 ;  /* 0x000000ffff397224 */ /* 0x000fe400078e000e */
[----:B------:R-:W-:-:S02]  /*2d770*/  @!P1 IMAD.MOV.U32 R40, RZ, RZ, R32 ;  /* 0x000000ffff289224 */ /* 0x000fc400078e0020 */
[----:B------:R-:W-:Y:S02]  /*2d780*/  @!P1 IMAD.MOV.U32 R41, RZ, RZ, R33 ;  /* 0x000000ffff299224 */ /* 0x000fe400078e0021 */
[----:B------:R-:W-:Y:S02]  /*2d790*/  @!P1 IMAD.MOV.U32 R20, RZ, RZ, R24 ;  /* 0x000000ffff149224 */ /* 0x000fe400078e0018 */
[----:B------:R-:W-:Y:S02]  /*2d7a0*/  @!P1 IMAD.MOV.U32 R21, RZ, RZ, R25 ;  /* 0x000000ffff159224 */ /* 0x000fe400078e0019 */
[----:B------:R-:W-:Y:S02]  /*2d7b0*/  @!P1 IMAD.MOV.U32 R38, RZ, RZ, R26 ;  /* 0x000000ffff269224 */ /* 0x000fe400078e001a */
[----:B------:R-:W-:Y:S02]  /*2d7c0*/  @!P1 IMAD.MOV.U32 R39, RZ, RZ, R27 ;  /* 0x000000ffff279224 */ /* 0x000fe400078e001b */
[----:B------:R-:W-:-:S02]  /*2d7d0*/  @!P1 IMAD.MOV.U32 R42, RZ, RZ, R34 ;  /* 0x000000ffff2a9224 */ /* 0x000fc400078e0022 */
[----:B------:R-:W-:Y:S01]  /*2d7e0*/  @!P1 IMAD.MOV.U32 R43, RZ, RZ, R35 ;  /* 0x000000ffff2b9224 */ /* 0x000fe200078e0023 */
[----:B------:R-:W-:Y:S06]  /*2d7f0*/  BRA `(.L_x_2259) ;  /* 0xfffffe0400f87947 */ /* 0x000fec000383ffff */
.L_x_1903:
[----:B0-----:R0:W1:Y:S02]  /*2d800*/  SYNCS.PHASECHK.TRANS64.TRYWAIT P4, [R22+URZ+0x28400], R25 ;  /* 0x02840019160075a7 */ /* 0x001064000808017f */
[----:B-1----:R-:W-:Y:S05]  /*2d810*/  @!P4 NANOSLEEP.SYNCS 0x989680 ;  /* 0x009896800000c95d */ /* 0x002fea0003900000 */
[----:B------:R-:W1:Y:S02]  /*2d820*/  @!P4 SYNCS.PHASECHK.TRANS64 P4, [R22+URZ+0x28400], R25 ;  /* 0x028400191600c5a7 */ /* 0x000e64000808007f */
[----:B-1----:R-:W-:Y:S05]  /*2d830*/  @!P4 BRA `(.L_x_1903) ;  /* 0xfffffffc00f0c947 */ /* 0x002fea000383ffff */
[----:B------:R-:W-:Y:S05]  /*2d840*/  BRA `(.L_x_2260) ;  /* 0xfffffe0800687947 */ /* 0x000fea000383ffff */
.L_x_1913:
[----:B--2---:R2:W3:Y:S02]  /*2d850*/  SYNCS.PHASECHK.TRANS64.TRYWAIT P1, [R5+URZ+0x28430], R12 ;  /* 0x0284300c050075a7 */ /* 0x0044e4000802017f */
[----:B---3--:R-:W-:Y:S05]  /*2d860*/  @!P1 NANOSLEEP.SYNCS 0x989680 ;  /* 0x009896800000995d */ /* 0x008fea0003900000 */
[----:B------:R-:W3:Y:S02]  /*2d870*/  @!P1 SYNCS.PHASECHK.TRANS64 P1, [R5+URZ+0x28430], R12 ;  /* 0x0284300c050095a7 */ /* 0x000ee4000802007f */
[----:B---3--:R-:W-:Y:S05]  /*2d880*/  @!P1 BRA `(.L_x_1913) ;  /* 0xfffffffc00f09947 */ /* 0x008fea000383ffff */
[----:B------:R-:W-:Y:S05]  /*2d890*/  BRA `(.L_x_1912) ;  /* 0xfffffe4800d47947 */ /* 0x000fea000383ffff */
.L_x_1927:
[----:B-1----:R1:W2:Y:S02]  /*2d8a0*/  SYNCS.PHASECHK.TRANS64.TRYWAIT P2, [R5+URZ+0x28450], R12 ;  /* 0x0284500c050075a7 */ /* 0x0022a4000804017f */
[----:B--2---:R-:W-:Y:S05]  /*2d8b0*/  @!P2 NANOSLEEP.SYNCS 0x989680 ;  /* 0x009896800000a95d */ /* 0x004fea0003900000 */
[----:B------:R-:W2:Y:S02]  /*2d8c0*/  @!P2 SYNCS.PHASECHK.TRANS64 P2, [R5+URZ+0x28450], R12 ;  /* 0x0284500c0500a5a7 */ /* 0x000ea4000804007f */
[----:B--2---:R-:W-:Y:S05]  /*2d8d0*/  @!P2 BRA `(.L_x_1927) ;  /* 0xfffffffc00f0a947 */ /* 0x004fea000383ffff */
[----:B------:R-:W-:Y:S05]  /*2d8e0*/  BRA `(.L_x_1926) ;  /* 0xfffffe6c003c7947 */ /* 0x000fea000383ffff */
.L_x_1937:
[----:B-1----:R1:W2:Y:S02]  /*2d8f0*/  SYNCS.PHASECHK.TRANS64.TRYWAIT P2, [R205+URZ+0x28430], R9 ;  /* 0x02843009cd0075a7 */ /* 0x0022a4000804017f */
[----:B--2---:R-:W-:Y:S05]  /*2d900*/  @!P2 NANOSLEEP.SYNCS 0x989680 ;  /* 0x009896800000a95d */ /* 0x004fea0003900000 */
[----:B------:R-:W2:Y:S02]  /*2d910*/  @!P2 SYNCS.PHASECHK.TRANS64 P2, [R205+URZ+0x28430], R9 ;  /* 0x02843009cd00a5a7 */ /* 0x000ea4000804007f */
[----:B--2---:R-:W-:Y:S05]  /*2d920*/  @!P2 BRA `(.L_x_1937) ;  /* 0xfffffffc00f0a947 */ /* 0x004fea000383ffff */
[----:B------:R-:W-:Y:S05]  /*2d930*/  BRA `(.L_x_1936) ;  /* 0xfffffe70009c7947 */ /* 0x000fea000383ffff */
.L_x_1951:
[----:B---3--:R3:W4:Y:S02]  /*2d940*/  SYNCS.PHASECHK.TRANS64.TRYWAIT P2, [R205+URZ+0x28450], R9 ;  /* 0x02845009cd0075a7 */ /* 0x008724000804017f */
[----:B----4-:R-:W-:Y:S05]  /*2d950*/  @!P2 NANOSLEEP.SYNCS 0x989680 ;  /* 0x009896800000a95d */ /* 0x010fea0003900000 */
[----:B------:R-:W4:Y:S02]  /*2d960*/  @!P2 SYNCS.PHASECHK.TRANS64 P2, [R205+URZ+0x28450], R9 ;  /* 0x02845009cd00a5a7 */ /* 0x000f24000804007f */
[----:B----4-:R-:W-:Y:S05]  /*2d970*/  @!P2 BRA `(.L_x_1951) ;  /* 0xfffffffc00f0a947 */ /* 0x010fea000383ffff */
[----:B------:R-:W-:Y:S05]  /*2d980*/  BRA `(.L_x_1950) ;  /* 0xfffffe9800107947 */ /* 0x000fea000383ffff */
.L_x_1962:
[----:B-1----:R1:W2:Y:S02]  /*2d990*/  SYNCS.PHASECHK.TRANS64.TRYWAIT P2, [R5+URZ+0x28430], R10 ;  /* 0x0284300a050075a7 */ /* 0x0022a4000804017f */
[----:B--2---:R-:W-:Y:S05]  /*2d9a0*/  @!P2 NANOSLEEP.SYNCS 0x989680 ;  /* 0x009896800000a95d */ /* 0x004fea0003900000 */
[----:B------:R-:W2:Y:S02]  /*2d9b0*/  @!P2 SYNCS.PHASECHK.TRANS64 P2, [R5+URZ+0x28430], R10 ;  /* 0x0284300a0500a5a7 */ /* 0x000ea4000804007f */
[----:B--2---:R-:W-:Y:S05]  /*2d9c0*/  @!P2 BRA `(.L_x_1962) ;  /* 0xfffffffc00f0a947 */ /* 0x004fea000383ffff */
[----:B------:R-:W-:Y:S05]  /*2d9d0*/  BRA `(.L_x_1961) ;  /* 0xfffffe9c008c7947 */ /* 0x000fea000383ffff */
.L_x_1968:
[----:B---3--:R3:W4:Y:S02]  /*2d9e0*/  SYNCS.PHASECHK.TRANS64.TRYWAIT P2, [R5+URZ+0x28450], R10 ;  /* 0x0284500a050075a7 */ /* 0x008724000804017f */
[----:B----4-:R-:W-:Y:S05]  /*2d9f0*/  @!P2 NANOSLEEP.SYNCS 0x989680 ;  /* 0x009896800000a95d */ /* 0x010fea0003900000 */
[----:B------:R-:W4:Y:S02]  /*2da00*/  @!P2 SYNCS.PHASECHK.TRANS64 P2, [R5+URZ+0x28450], R10 ;  /* 0x0284500a0500a5a7 */ /* 0x000f24000804007f */
[----:B----4-:R-:W-:Y:S05]  /*2da10*/  @!P2 BRA `(.L_x_1968) ;  /* 0xfffffffc00f0a947 */ /* 0x010fea000383ffff */
[----:B------:R-:W-:Y:S05]  /*2da20*/  BRA `(.L_x_1967) ;  /* 0xfffffeb8005c7947 */ /* 0x000fea000383ffff */
.L_x_1975:
[----:B-1----:R1:W2:Y:S02]  /*2da30*/  SYNCS.PHASECHK.TRANS64.TRYWAIT P1, [R10+URZ+0x28430], R8 ;  /* 0x028430080a0075a7 */ /* 0x0022a4000802017f */
[----:B--2---:R-:W-:Y:S05]  /*2da40*/  @!P1 NANOSLEEP.SYNCS 0x989680 ;  /* 0x009896800000995d */ /* 0x004fea0003900000 */
[----:B------:R-:W2:Y:S02]  /*2da50*/  @!P1 SYNCS.PHASECHK.TRANS64 P1, [R10+URZ+0x28430], R8 ;  /* 0x028430080a0095a7 */ /* 0x000ea4000802007f */
[----:B--2---:R-:W-:Y:S05]  /*2da60*/  @!P1 BRA `(.L_x_1975) ;  /* 0xfffffffc00f09947 */ /* 0x004fea000383ffff */
[----:B------:R-:W-:Y:S05]  /*2da70*/  BRA `(.L_x_1974) ;  /* 0xfffffebc00287947 */ /* 0x000fea000383ffff */
.L_x_1989:
[----:B---3--:R3:W4:Y:S02]  /*2da80*/  SYNCS.PHASECHK.TRANS64.TRYWAIT P1, [R10+URZ+0x28450], R8 ;  /* 0x028450080a0075a7 */ /* 0x008724000802017f */
[----:B----4-:R-:W-:Y:S05]  /*2da90*/  @!P1 NANOSLEEP.SYNCS 0x989680 ;  /* 0x009896800000995d */ /* 0x010fea0003900000 */
[----:B------:R-:W4:Y:S02]  /*2daa0*/  @!P1 SYNCS.PHASECHK.TRANS64 P1, [R10+URZ+0x28450], R8 ;  /* 0x028450080a0095a7 */ /* 0x000f24000802007f */
[----:B----4-:R-:W-:Y:S05]  /*2dab0*/  @!P1 BRA `(.L_x_1989) ;  /* 0xfffffffc00f09947 */ /* 0x010fea000383ffff */
[----:B------:R-:W-:Y:S05]  /*2dac0*/  BRA `(.L_x_1988) ;  /* 0xfffffee0008c7947 */ /* 0x000fea000383ffff */
.L_x_1994:
[----:B-----5:R-:W-:Y:S01]  /*2dad0*/  IMAD.MOV.U32 R12, RZ, RZ, R0 ;  /* 0x000000ffff0c7224 */ /* 0x020fe200078e0000 */
[----:B------:R-:W-:Y:S01]  /*2dae0*/  MOV R11, 0x1c1f ;  /* 0x00001c1f000b7802 */ /* 0x000fe20000000f00 */
[----:B------:R-:W-:Y:S01]  /*2daf0*/  IMAD.MOV.U32 R15, RZ, RZ, -0x1 ;  /* 0xffffffffff0f7424 */ /* 0x000fe200078e00ff */
[----:B0-----:R-:W-:Y:S02]  /*2db00*/  LOP3.LUT R2, R0, 0x2, RZ, 0x3c, !PT ;  /* 0x0000000200027812 */ /* 0x001fe400078e3cff */
[----:B------:R-:W-:-:S07]  /*2db10*/  SEL R7, R36, R37, P0 ;  /* 0x0000002524077207 */ /* 0x000fce0000000000 */
[----:B-12---:R-:W-:Y:S05]  /*2db20*/  WARPSYNC.COLLECTIVE R15, `(.L_x_2261) ;  /* 0x000000000f087348 */ /* 0x006fea0003c00000 */
[----:B------:R0:W3:Y:S02]  /*2db30*/  SHFL.IDX P6, R14, R13, R12, R11 ;  /* 0x0000000c0d0e7389 */ /* 0x0000e400000c000b */
[----:B0123--:R-:W-:Y:S01]  /*2db40*/  ENDCOLLECTIVE ;  /* 0x000000000000791b */ /* 0x00ffe20003800000 */
.L_x_2261:
        /* <DEDUP_REMOVED lines=18> */
.L_x_2262:
        /* <DEDUP_REMOVED lines=19> */
.L_x_2263:
        /* <DEDUP_REMOVED lines=18> */
.L_x_2264:
        /* <DEDUP_REMOVED lines=18> */
.L_x_2265:
        /* <DEDUP_REMOVED lines=18> */
.L_x_2266:
        /* <DEDUP_REMOVED lines=19> */
.L_x_2267:
        /* <DEDUP_REMOVED lines=18> */
.L_x_2268:
        /* <DEDUP_REMOVED lines=19> */
.L_x_2269:
        /* <DEDUP_REMOVED lines=17> */
.L_x_2270:
        /* <DEDUP_REMOVED lines=9> */
[----:B------:R-:W-:Y:S02]  /*2e620*/  IMAD.MOV.U32 R12, RZ, RZ, R2 ;  /* 0x000000ffff0c7224 */ /* 0x000fe400078e0002 */
[----:B------:R-:W-:-:S07]  /*2e630*/  IMAD.MOV.U32 R29, RZ, RZ, R14 ;  /* 0x000000ffff1d7224 */ /* 0x000fce00078e000e */
[----:B------:R-:W-:Y:S05]  /*2e640*/  WARPSYNC.COLLECTIVE R15, `(.L_x_2271) ;  /* 0x000000000f087348 */ /* 0x000fea0003c00000 */
[----:B------:R0:W1:Y:S02]  /*2e650*/  SHFL.IDX P6, R14, R13, R12, R11 ;  /* 0x0000000c0d0e7389 */ /* 0x00006400000c000b */
[----:B01----:R-:W-:Y:S01]  /*2e660*/  ENDCOLLECTIVE ;  /* 0x000000000000791b */ /* 0x003fe20003800000 */
.L_x_2271:
[----:B------:R-:W-:Y:S02]  /*2e670*/  IMAD.MOV.U32 R13, RZ, RZ, R40 ;  /* 0x000000ffff0d7224 */ /* 0x000fe400078e0028 */
[----:B------:R-:W-:-:S07]  /*2e680*/  IMAD.MOV.U32 R44, RZ, RZ, R14 ;  /* 0x000000ffff2c7224 */ /* 0x000fce00078e000e */
[----:B------:R-:W-:Y:S05]  /*2e690*/  WARPSYNC.COLLECTIVE R15, `(.L_x_2272) ;  /* 0x000000000f087348 */ /* 0x000fea0003c00000 */
[----:B------:R0:W1:Y:S02]  /*2e6a0*/  SHFL.IDX P6, R14, R13, R12, R11 ;  /* 0x0000000c0d0e7389 */ /* 0x00006400000c000b */
[----:B01----:R-:W-:Y:S01]  /*2e6b0*/  ENDCOLLECTIVE ;  /* 0x000000000000791b */ /* 0x003fe20003800000 */
.L_x_2272:
        /* <DEDUP_REMOVED lines=8> */
.L_x_2273:
[----:B------:R-:W-:Y:S02]  /*2e740*/  SEL R229, R29, R40, P0 ;  /* 0x000000281de57207 */ /* 0x000fe40000000000 */
[----:B------:R-:W-:Y:S01]  /*2e750*/  MOV R13, R28 ;  /* 0x0000001c000d7202 */ /* 0x000fe20000000f00 */
[----:B------:R-:W-:-:S07]  /*2e760*/  IMAD.MOV.U32 R35, RZ, RZ, R14 ;  /* 0x000000ffff237224 */ /* 0x000fce00078e000e */
[----:B------:R-:W-:Y:S05]  /*2e770*/  WARPSYNC.COLLECTIVE R15, `(.L_x_2274) ;  /* 0x000000000f087348 */ /* 0x000fea0003c00000 */
[----:B------:R0:W1:Y:S02]  /*2e780*/  SHFL.IDX P6, R14, R13, R12, R11 ;  /* 0x0000000c0d0e7389 */ /* 0x00006400000c000b */
[----:B01----:R-:W-:Y:S01]  /*2e790*/  ENDCOLLECTIVE ;  /* 0x000000000000791b */ /* 0x003fe20003800000 */
.L_x_2274:
[----:B------:R-:W-:Y:S02]  /*2e7a0*/  IMAD.MOV.U32 R13, RZ, RZ, R52 ;  /* 0x000000ffff0d7224 */ /* 0x000fe400078e0034 */
[----:B------:R-:W-:Y:S02]  /*2e7b0*/  IMAD.MOV.U32 R12, RZ, RZ, R2 ;  /* 0x000000ffff0c7224 */ /* 0x000fe400078e0002 */
[----:B------:R-:W-:-:S07]  /*2e7c0*/  IMAD.MOV.U32 R28, RZ, RZ, R14 ;  /* 0x000000ffff1c7224 */ /* 0x000fce00078e000e */
[----:B------:R-:W-:Y:S05]  /*2e7d0*/  WARPSYNC.COLLECTIVE R15, `(.L_x_2275) ;  /* 0x000000000f087348 */ /* 0x000fea0003c00000 */
[----:B------:R0:W1:Y:S02]  /*2e7e0*/  SHFL.IDX P6, R14, R13, R12, R11 ;  /* 0x0000000c0d0e7389 */ /* 0x00006400000c000b */
[----:B01----:R-:W-:Y:S01]  /*2e7f0*/  ENDCOLLECTIVE ;  /* 0x000000000000791b */ /* 0x003fe20003800000 */
.L_x_2275:
[----:B------:R-:W-:Y:S02]  /*2e800*/  IMAD.MOV.U32 R13, RZ, RZ, R48 ;  /* 0x000000ffff0d7224 */ /* 0x000fe400078e0030 */
[----:B------:R-:W-:-:S07]  /*2e810*/  IMAD.MOV.U32 R52, RZ, RZ, R14 ;  /* 0x000000ffff347224 */ /* 0x000fce00078e000e */
[----:B------:R-:W-:Y:S05]  /*2e820*/  WARPSYNC.COLLECTIVE R15, `(.L_x_2276) ;  /* 0x000000000f087348 */ /* 0x000fea0003c00000 */
[----:B------:R0:W1:Y:S02]  /*2e830*/  SHFL.IDX P6, R14, R13, R12, R11 ;  /* 0x0000000c0d0e7389 */ /* 0x00006400000c000b */
[----:B01----:R-:W-:Y:S01]  /*2e840*/  ENDCOLLECTIVE ;  /* 0x000000000000791b */ /* 0x003fe20003800000 */
.L_x_2276:
        /* <DEDUP_REMOVED lines=8> */
.L_x_2277:
[----:B------:R-:W-:Y:S02]  /*2e8d0*/  SEL R204, R28, R48, P0 ;  /* 0x000000301ccc7207 */ /* 0x000fe40000000000 */
[----:B------:R-:W-:Y:S01]  /*2e8e0*/  SEL R226, R48, R28, P0 ;  /* 0x0000001c30e27207 */ /* 0x000fe20000000000 */
[----:B------:R-:W-:Y:S02]  /*2e8f0*/  IMAD.MOV.U32 R13, RZ, RZ, R27 ;  /* 0x000000ffff0d7224 */ /* 0x000fe400078e001b */
[----:B------:R-:W-:-:S07]  /*2e900*/  IMAD.MOV.U32 R34, RZ, RZ, R14 ;  /* 0x000000ffff227224 */ /* 0x000fce00078e000e */
[----:B------:R-:W-:Y:S05]  /*2e910*/  WARPSYNC.COLLECTIVE R15, `(.L_x_2278) ;  /* 0x000000000f087348 */ /* 0x000fea0003c00000 */
[----:B------:R0:W1:Y:S02]  /*2e920*/  SHFL.IDX P6, R14, R13, R12, R11 ;  /* 0x0000000c0d0e7389 */ /* 0x00006400000c000b */
[----:B01----:R-:W-:Y:S01]  /*2e930*/  ENDCOLLECTIVE ;  /* 0x000000000000791b */ /* 0x003fe20003800000 */
.L_x_2278:
[----:B------:R-:W-:Y:S02]  /*2e940*/  IMAD.MOV.U32 R13, RZ, RZ, R60 ;  /* 0x000000ffff0d7224 */ /* 0x000fe400078e003c */
[----:B------:R-:W-:Y:S01]  /*2e950*/  IMAD.MOV.U32 R12, RZ, RZ, R2 ;  /* 0x000000ffff0c7224 */ /* 0x000fe200078e0002 */
[----:B------:R-:W-:-:S07]  /*2e960*/  MOV R27, R14 ;  /* 0x0000000e001b7202 */ /* 0x000fce0000000f00 */
[----:B------:R-:W-:Y:S05]  /*2e970*/  WARPSYNC.COLLECTIVE R15, `(.L_x_2279) ;  /* 0x000000000f087348 */ /* 0x000fea0003c00000 */
[----:B------:R0:W1:Y:S02]  /*2e980*/  SHFL.IDX P6, R14, R13, R12, R11 ;  /* 0x0000000c0d0e7389 */ /* 0x00006400000c000b */
[----:B01----:R-:W-:Y:S01]  /*2e990*/  ENDCOLLECTIVE ;  /* 0x000000000000791b */ /* 0x003fe20003800000 */
.L_x_2279:
[----:B------:R-:W-:Y:S02]  /*2e9a0*/  IMAD.MOV.U32 R13, RZ, RZ, R56 ;  /* 0x000000ffff0d7224 */ /* 0x000fe400078e0038 */
[----:B------:R-:W-:-:S07]  /*2e9b0*/  IMAD.MOV.U32 R60, RZ, RZ, R14 ;  /* 0x000000ffff3c7224 */ /* 0x000fce00078e000e */
[----:B------:R-:W-:Y:S05]  /*2e9c0*/  WARPSYNC.COLLECTIVE R15, `(.L_x_2280) ;  /* 0x000000000f087348 */ /* 0x000fea0003c00000 */
[----:B------:R0:W1:Y:S02]  /*2e9d0*/  SHFL.IDX P6, R14, R13, R12, R11 ;  /* 0x0000000c0d0e7389 */ /* 0x00006400000c000b */
[----:B01----:R-:W-:Y:S01]  /*2e9e0*/  ENDCOLLECTIVE ;  /* 0x000000000000791b */ /* 0x003fe20003800000 */
.L_x_2280:
        /* <DEDUP_REMOVED lines=8> */
.L_x_2281:
[----:B------:R-:W-:Y:S02]  /*2ea70*/  SEL R182, R27, R56, P0 ;  /* 0x000000381bb67207 */ /* 0x000fe40000000000 */
[----:B------:R-:W-:Y:S01]  /*2ea80*/  SEL R183, R56, R27, P0 ;  /* 0x0000001b38b77207 */ /* 0x000fe20000000000 */
[----:B------:R-:W-:Y:S02]  /*2ea90*/  IMAD.MOV.U32 R13, RZ, RZ, R26 ;  /* 0x000000ffff0d7224 */ /* 0x000fe400078e001a */
[----:B------:R-:W-:-:S07]  /*2eaa0*/  IMAD.MOV.U32 R33, RZ, RZ, R14 ;  /* 0x000000ffff217224 */ /* 0x000fce00078e000e */
[----:B------:R-:W-:Y:S05]  /*2eab0*/  WARPSYNC.COLLECTIVE R15, `(.L_x_2282) ;  /* 0x000000000f087348 */ /* 0x000fea0003c00000 */
[----:B------:R0:W1:Y:S02]  /*2eac0*/  SHFL.IDX P6, R14, R13, R12, R11 ;  /* 0x0000000c0d0e7389 */ /* 0x00006400000c000b */
[----:B01----:R-:W-:Y:S01]  /*2ead0*/  ENDCOLLECTIVE ;  /* 0x000000000000791b */ /* 0x003fe20003800000 */
.L_x_2282:
[----:B------:R-:W-:Y:S01]  /*2eae0*/  MOV R13, R68 ;  /* 0x00000044000d7202 */ /* 0x000fe20000000f00 */
[----:B------:R-:W-:Y:S02]  /*2eaf0*/  IMAD.MOV.U32 R12, RZ, RZ, R2 ;  /* 0x000000ffff0c7224 */ /* 0x000fe400078e0002 */
[----:B------:R-:W-:-:S07]  /*2eb00*/  IMAD.MOV.U32 R26, RZ, RZ, R14 ;  /* 0x000000ffff1a7224 */ /* 0x000fce00078e000e */
[----:B------:R-:W-:Y:S05]  /*2eb10*/  WARPSYNC.COLLECTIVE R15, `(.L_x_2283) ;  /* 0x000000000f087348 */ /* 0x000fea0003c00000 */
[----:B------:R0:W1:Y:S02]  /*2eb20*/  SHFL.IDX P6, R14, R13, R12, R11 ;  /* 0x0000000c0d0e7389 */ /* 0x00006400000c000b */
[----:B01----:R-:W-:Y:S01]  /*2eb30*/  ENDCOLLECTIVE ;  /* 0x000000000000791b */ /* 0x003fe20003800000 */
.L_x_2283:
[----:B------:R-:W-:Y:S02]  /*2eb40*/  IMAD.MOV.U32 R13, RZ, RZ, R20 ;  /* 0x000000ffff0d7224 */ /* 0x000fe400078e0014 */
[----:B------:R-:W-:-:S07]  /*2eb50*/  IMAD.MOV.U32 R68, RZ, RZ, R14 ;  /* 0x000000ffff447224 */ /* 0x000fce00078e000e */
[----:B------:R-:W-:Y:S05]  /*2eb60*/  WARPSYNC.COLLECTIVE R15, `(.L_x_2284) ;  /* 0x000000000f087348 */ /* 0x000fea0003c00000 */
[----:B------:R0:W1:Y:S02]  /*2eb70*/  SHFL.IDX P6, R14, R13, R12, R11 ;  /* 0x0000000c0d0e7389 */ /* 0x00006400000c000b */
[----:B01----:R-:W-:Y:S01]  /*2eb80*/  ENDCOLLECTIVE ;  /* 0x000000000000791b */ /* 0x003fe20003800000 */
.L_x_2284:
        /* <DEDUP_REMOVED lines=8> */
.L_x_2285:
[----:B------:R-:W-:Y:S02]  /*2ec10*/  SEL R179, R26, R20, P0 ;  /* 0x000000141ab37207 */ /* 0x000fe40000000000 */
[----:B------:R-:W-:Y:S01]  /*2ec20*/  SEL R178, R20, R26, P0 ;  /* 0x0000001a14b27207 */ /* 0x000fe20000000000 */
[----:B------:R-:W-:Y:S02]  /*2ec30*/  IMAD.MOV.U32 R13, RZ, RZ, R31 ;  /* 0x000000ffff0d7224 */ /* 0x000fe400078e001f */
[----:B------:R-:W-:-:S07]  /*2ec40*/  IMAD.MOV.U32 R37, RZ, RZ, R14 ;  /* 0x000000ffff257224 */ /* 0x000fce00078e000e */
[----:B------:R-:W-:Y:S05]  /*2ec50*/  WARPSYNC.COLLECTIVE R15, `(.L_x_2286) ;  /* 0x000000000f087348 */ /* 0x000fea0003c00000 */
[----:B------:R0:W1:Y:S02]  /*2ec60*/  SHFL.IDX P6, R14, R13, R12, R11 ;  /* 0x0000000c0d0e7389 */ /* 0x00006400000c000b */
[----:B01----:R-:W-:Y:S01]  /*2ec70*/  ENDCOLLECTIVE ;  /* 0x000000000000791b */ /* 0x003fe20003800000 */
.L_x_2286:
[----:B------:R-:W-:Y:S01]  /*2ec80*/  IMAD.MOV.U32 R13, RZ, RZ, R76 ;  /* 0x000000ffff0d7224 */ /* 0x000fe200078e004c */
[----:B------:R-:W-:Y:S01]  /*2ec90*/  MOV R12, R2 ;  /* 0x00000002000c7202 */ /* 0x000fe20000000f00 */
[----:B------:R-:W-:-:S07]  /*2eca0*/  IMAD.MOV.U32 R31, RZ, RZ, R14 ;  /* 0x000000ffff1f7224 */ /* 0x000fce00078e000e */
[----:B------:R-:W-:Y:S05]  /*2ecb0*/  WARPSYNC.COLLECTIVE R15, `(.L_x_2287) ;  /* 0x000000000f087348 */ /* 0x000fea0003c00000 */
[----:B------:R0:W1:Y:S02]  /*2ecc0*/  SHFL.IDX P6, R14, R13, R12, R11 ;  /* 0x0000000c0d0e7389 */ /* 0x00006400000c000b */
[----:B01----:R-:W-:Y:S01]  /*2ecd0*/  ENDCOLLECTIVE ;  /* 0x000000000000791b */ /* 0x003fe20003800000 */
.L_x_2287:
[----:B------:R-:W-:Y:S02]  /*2ece0*/  IMAD.MOV.U32 R13, RZ, RZ, R72 ;  /* 0x000000ffff0d7224 */ /* 0x000fe400078e0048 */
[----:B------:R-:W-:-:S07]  /*2ecf0*/  IMAD.MOV.U32 R76, RZ, RZ, R14 ;  /* 0x000000ffff4c7224 */ /* 0x000fce00078e000e */
[----:B------:R-:W-:Y:S05]  /*2ed00*/  WARPSYNC.COLLECTIVE R15, `(.L_x_2288) ;  /* 0x000000000f087348 */ /* 0x000fea0003c00000 */
[----:B------:R0:W1:Y:S02]  /*2ed10*/  SHFL.IDX P6, R14, R13, R12, R11 ;  /* 0x0000000c0d0e7389 */ /* 0x00006400000c000b */
[----:B01----:R-:W-:Y:S01]  /*2ed20*/  ENDCOLLECTIVE ;  /* 0x000000000000791b */ /* 0x003fe20003800000 */
.L_x_2288:
        /* <DEDUP_REMOVED lines=8> */
.L_x_2289:
[----:B------:R-:W-:Y:S02]  /*2edb0*/  SEL R175, R31, R72, P0 ;  /* 0x000000481faf7207 */ /* 0x000fe40000000000 */
[----:B------:R-:W-:Y:S01]  /*2edc0*/  SEL R174, R72, R31, P0 ;  /* 0x0000001f48ae7207 */ /* 0x000fe20000000000 */
[----:B------:R-:W-:Y:S02]  /*2edd0*/  IMAD.MOV.U32 R13, RZ, RZ, R38 ;  /* 0x000000ffff0d7224 */ /* 0x000fe400078e0026 */
[----:B------:R-:W-:-:S07]  /*2ede0*/  IMAD.MOV.U32 R39, RZ, RZ, R14 ;  /* 0x000000ffff277224 */ /* 0x000fce00078e000e */
[----:B------:R-:W-:Y:S05]  /*2edf0*/  WARPSYNC.COLLECTIVE R15, `(.L_x_2290) ;  /* 0x000000000f087348 */ /* 0x000fea0003c00000 */
[----:B------:R0:W1:Y:S02]  /*2ee00*/  SHFL.IDX P6, R14, R13, R12, R11 ;  /* 0x0000000c0d0e7389 */ /* 0x00006400000c000b */
[----:B01----:R-:W-:Y:S01]  /*2ee10*/  ENDCOLLECTIVE ;  /* 0x000000000000791b */ /* 0x003fe20003800000 */
.L_x_2290:
[----:B------:R-:W-:Y:S02]  /*2ee20*/  IMAD.MOV.U32 R13, RZ, RZ, R84 ;  /* 0x000000ffff0d7224 */ /* 0x000fe400078e0054 */
[----:B------:R-:W-:Y:S02]  /*2ee30*/  IMAD.MOV.U32 R12, RZ, RZ, R2 ;  /* 0x000000ffff0c7224 */ /* 0x000fe400078e0002 */
[----:B------:R-:W-:-:S07]  /*2ee40*/  IMAD.MOV.U32 R38, RZ, RZ, R14 ;  /* 0x000000ffff267224 */ /* 0x000fce00078e000e */
[----:B------:R-:W-:Y:S05]  /*2ee50*/  WARPSYNC.COLLECTIVE R15, `(.L_x_2291) ;  /* 0x000000000f087348 */ /* 0x000fea0003c00000 */
[----:B------:R0:W1:Y:S02]  /*2ee60*/  SHFL.IDX P6, R14, R13, R12, R11 ;  /* 0x0000000c0d0e7389 */ /* 0x00006400000c000b */
[----:B01----:R-:W-:Y:S01]  /*2ee70*/  ENDCOLLECTIVE ;  /* 0x000000000000791b */ /* 0x003fe20003800000 */
.L_x_2291:
[----:B------:R-:W-:Y:S01]  /*2ee80*/  IMAD.MOV.U32 R13, RZ, RZ, R80 ;  /* 0x000000ffff0d7224 */ /* 0x000fe200078e0050 */
[----:B------:R-:W-:-:S07]  /*2ee90*/  MOV R84, R14 ;  /* 0x0000000e00547202 */ /* 0x000fce0000000f00 */
[----:B------:R-:W-:Y:S05]  /*2eea0*/  WARPSYNC.COLLECTIVE R15, `(.L_x_2292) ;  /* 0x000000000f087348 */ /* 0x000fea0003c00000 */
[----:B------:R0:W1:Y:S02]  /*2eeb0*/  SHFL.IDX P6, R14, R13, R12, R11 ;  /* 0x0000000c0d0e7389 */ /* 0x00006400000c000b */
[----:B01----:R-:W-:Y:S01]  /*2eec0*/  ENDCOLLECTIVE ;  /* 0x000000000000791b */ /* 0x003fe20003800000 */
.L_x_2292:
        /* <DEDUP_REMOVED lines=8> */
.L_x_2293:
[----:B------:R-:W-:Y:S02]  /*2ef50*/  SEL R171, R38, R80, P0 ;  /* 0x0000005026ab7207 */ /* 0x000fe40000000000 */
[----:B------:R-:W-:Y:S01]  /*2ef60*/  SEL R170, R80, R38, P0 ;  /* 0x0000002650aa7207 */ /* 0x000fe20000000000 */
[----:B------:R-:W-:Y:S02]  /*2ef70*/  IMAD.MOV.U32 R13, RZ, RZ, R41 ;  /* 0x000000ffff0d7224 */ /* 0x000fe400078e0029 */
[----:B------:R-:W-:-:S07]  /*2ef80*/  IMAD.MOV.U32 R42, RZ, RZ, R14 ;  /* 0x000000ffff2a7224 */ /* 0x000fce00078e000e */
[----:B------:R-:W-:Y:S05]  /*2ef90*/  WARPSYNC.COLLECTIVE R15, `(.L_x_2294) ;  /* 0x000000000f087348 */ /* 0x000fea0003c00000 */
[----:B------:R0:W1:Y:S02]  /*2efa0*/  SHFL.IDX P6, R14, R13, R12, R11 ;  /* 0x0000000c0d0e7389 */ /* 0x00006400000c000b */
[----:B01----:R-:W-:Y:S01]  /*2efb0*/  ENDCOLLECTIVE ;  /* 0x000000000000791b */ /* 0x003fe20003800000 */
.L_x_2294:
[----:B------:R-:W-:Y:S02]  /*2efc0*/  IMAD.MOV.U32 R13, RZ, RZ, R92 ;  /* 0x000000ffff0d7224 */ /* 0x000fe400078e005c */
[----:B------:R-:W-:Y:S02]  /*2efd0*/  IMAD.MOV.U32 R12, RZ, RZ, R2 ;  /* 0x000000ffff0c7224 */ /* 0x000fe400078e0002 */
[----:B------:R-:W-:-:S07]  /*2efe0*/  IMAD.MOV.U32 R41, RZ, RZ, R14 ;  /* 0x000000ffff297224 */ /* 0x000fce00078e000e */
[----:B------:R-:W-:Y:S05]  /*2eff0*/  WARPSYNC.COLLECTIVE R15, `(.L_x_2295) ;  /* 0x000000000f087348 */ /* 0x000fea0003c00000 */
[----:B------:R0:W1:Y:S02]  /*2f000*/  SHFL.IDX P6, R14, R13, R12, R11 ;  /* 0x0000000c0d0e7389 */ /* 0x00006400000c000b */
[----:B01----:R-:W-:Y:S01]  /*2f010*/  ENDCOLLECTIVE ;  /* 0x000000000000791b */ /* 0x003fe20003800000 */
.L_x_2295:
[----:B------:R-:W-:Y:S01]  /*2f020*/  MOV R13, R88 ;  /* 0x00000058000d7202 */ /* 0x000fe20000000f00 */
[----:B------:R-:W-:-:S07]  /*2f030*/  IMAD.MOV.U32 R92, RZ, RZ, R14 ;  /* 0x000000ffff5c7224 */ /* 0x000fce00078e000e */
[----:B------:R-:W-:Y:S05]  /*2f040*/  WARPSYNC.COLLECTIVE R15, `(.L_x_2296) ;  /* 0x000000000f087348 */ /* 0x000fea0003c00000 */
[----:B------:R0:W1:Y:S02]  /*2f050*/  SHFL.IDX P6, R14, R13, R12, R11 ;  /* 0x0000000c0d0e7389 */ /* 0x00006400000c000b */
[----:B01----:R-:W-:Y:S01]  /*2f060*/  ENDCOLLECTIVE ;  /* 0x000000000000791b */ /* 0x003fe20003800000 */
.L_x_2296:
        /* <DEDUP_REMOVED lines=8> */
.L_x_2297:
[----:B------:R-:W-:Y:S02]  /*2f0f0*/  SEL R167, R41, R88, P0 ;  /* 0x0000005829a77207 */ /* 0x000fe40000000000 */
[----:B------:R-:W-:Y:S01]  /*2f100*/  SEL R166, R88, R41, P0 ;  /* 0x0000002958a67207 */ /* 0x000fe20000000000 */
[----:B------:R-:W-:Y:S02]  /*2f110*/  IMAD.MOV.U32 R13, RZ, RZ, R43 ;  /* 0x000000ffff0d7224 */ /* 0x000fe400078e002b */
[----:B------:R-:W-:-:S07]  /*2f120*/  IMAD.MOV.U32 R45, RZ, RZ, R14 ;  /* 0x000000ffff2d7224 */ /* 0x000fce00078e000e */
[----:B------:R-:W-:Y:S05]  /*2f130*/  WARPSYNC.COLLECTIVE R15, `(.L_x_2298) ;  /* 0x000000000f087348 */ /* 0x000fea0003c00000 */
[----:B------:R0:W1:Y:S02]  /*2f140*/  SHFL.IDX P6, R14, R13, R12, R11 ;  /* 0x0000000c0d0e7389 */ /* 0x00006400000c000b */
[----:B01----:R-:W-:Y:S01]  /*2f150*/  ENDCOLLECTIVE ;  /* 0x000000000000791b */ /* 0x003fe20003800000 */
.L_x_2298:
[----:B------:R-:W-:Y:S02]  /*2f160*/  IMAD.MOV.U32 R13, RZ, RZ, R100 ;  /* 0x000000ffff0d7224 */ /* 0x000fe400078e0064 */
[----:B------:R-:W-:Y:S02]  /*2f170*/  IMAD.MOV.U32 R12, RZ, RZ, R2 ;  /* 0x000000ffff0c7224 */ /* 0x000fe400078e0002 */
[----:B------:R-:W-:-:S07]  /*2f180*/  IMAD.MOV.U32 R43, RZ, RZ, R14 ;  /* 0x000000ffff2b7224 */ /* 0x000fce00078e000e */
[----:B------:R-:W-:Y:S05]  /*2f190*/  WARPSYNC.COLLECTIVE R15, `(.L_x_2299) ;  /* 0x000000000f087348 */ /* 0x000fea0003c00000 */
[----:B------:R0:W1:Y:S02]  /*2f1a0*/  SHFL.IDX P6, R14, R13, R12, R11 ;  /* 0x0000000c0d0e7389 */ /* 0x00006400000c000b */
[----:B01----:R-:W-:Y:S01]  /*2f1b0*/  ENDCOLLECTIVE ;  /* 0x000000000000791b */ /* 0x003fe20003800000 */
.L_x_2299:
[----:B------:R-:W-:Y:S02]  /*2f1c0*/  IMAD.MOV.U32 R13, RZ, RZ, R96 ;  /* 0x000000ffff0d7224 */ /* 0x000fe400078e0060 */
[----:B------:R-:W-:-:S07]  /*2f1d0*/  IMAD.MOV.U32 R100, RZ, RZ, R14 ;  /* 0x000000ffff647224 */ /* 0x000fce00078e000e */
[----:B------:R-:W-:Y:S05]  /*2f1e0*/  WARPSYNC.COLLECTIVE R15, `(.L_x_2300) ;  /* 0x000000000f087348 */ /* 0x000fea0003c00000 */
[----:B------:R0:W1:Y:S02]  /*2f1f0*/  SHFL.IDX P6, R14, R13, R12, R11 ;  /* 0x0000000c0d0e7389 */ /* 0x00006400000c000b */
[----:B01----:R-:W-:Y:S01]  /*2f200*/  ENDCOLLECTIVE ;  /* 0x000000000000791b */ /* 0x003fe20003800000 */
.L_x_2300:
[----:B------:R-:W-:Y:S02]  /*2f210*/  SEL R159, R45, R100, P0 ;  /* 0x000000642d9f7207 */ /* 0x000fe40000000000 */
[----:B------:R-:W-:Y:S01]  /*2f220*/  SEL R147, R100, R45, P0 ;  /* 0x0000002d64937207 */ /* 0x000fe20000000000 */
[----:B------:R-:W-:Y:S02]  /*2f230*/  IMAD.MOV.U32 R13, RZ, RZ, R53 ;  /* 0x000000ffff0d7224 */ /* 0x000fe400078e0035 */
[----:B------:R-:W-:Y:S01]  /*2f240*/  IMAD.MOV.U32 R12, RZ, RZ, R0 ;  /* 0x000000ffff0c7224 */ /* 0x000fe200078e0000 */
[----:B------:R-:W-:-:S07]  /*2f250*/  MOV R96, R14 ;  /* 0x0000000e00607202 */ /* 0x000fce0000000f00 */
[----:B------:R-:W-:Y:S05]  /*2f260*/  WARPSYNC.COLLECTIVE R15, `(.L_x_2301) ;  /* 0x000000000f087348 */ /* 0x000fea0003c00000 */
[----:B------:R0:W1:Y:S02]  /*2f270*/  SHFL.IDX P6, R14, R13, R12, R11 ;  /* 0x0000000c0d0e7389 */ /* 0x00006400000c000b */
[----:B01----:R-:W-:Y:S01]  /*2f280*/  ENDCOLLECTIVE ;  /* 0x000000000000791b */ /* 0x003fe20003800000 */
.L_x_2301:
[----:B------:R-:W-:Y:S02]  /*2f290*/  IMAD.MOV.U32 R13, RZ, RZ, R49 ;  /* 0x000000ffff0d7224 */ /* 0x000fe400078e0031 */
[----:B------:R-:W-:-:S07]  /*2f2a0*/  IMAD.MOV.U32 R53, RZ, RZ, R14 ;  /* 0x000000ffff357224 */ /* 0x000fce00078e000e */
[----:B------:R-:W-:Y:S05]  /*2f2b0*/  WARPSYNC.COLLECTIVE R15, `(.L_x_2302) ;  /* 0x000000000f087348 */ /* 0x000fea0003c00000 */
[----:B------:R0:W1:Y:S02]  /*2f2c0*/  SHFL.IDX P6, R14, R13, R12, R11 ;  /* 0x0000000c0d0e7389 */ /* 0x00006400000c000b */
[----:B01----:R-:W-:Y:S01]  /*2f2d0*/  ENDCOLLECTIVE ;  /* 0x000000000000791b */ /* 0x003fe20003800000 */
.L_x_2302:
[----:B------:R-:W-:Y:S02]  /*2f2e0*/  IMAD.MOV.U32 R13, RZ, RZ, R108 ;  /* 0x000000ffff0d7224 */ /* 0x000fe400078e006c */
[----:B------:R-:W-:Y:S02]  /*2f2f0*/  IMAD.MOV.U32 R12, RZ, RZ, R2 ;  /* 0x000000ffff0c7224 */ /* 0x000fe400078e0002 */
[----:B------:R-:W-:-:S07]  /*2f300*/  IMAD.MOV.U32 R49, RZ, RZ, R14 ;  /* 0x000000ffff317224 */ /* 0x000fce00078e000e */
[----:B------:R-:W-:Y:S05]  /*2f310*/  WARPSYNC.COLLECTIVE R15, `(.L_x_2303) ;  /* 0x000000000f087348 */ /* 0x000fea0003c00000 */
[----:B------:R0:W1:Y:S02]  /*2f320*/  SHFL.IDX P6, R14, R13, R12, R11 ;  /* 0x0000000c0d0e7389 */ /* 0x00006400000c000b */
[----:B01----:R-:W-:Y:S01]  /*2f330*/  ENDCOLLECTIVE ;  /* 0x000000000000791b */ /* 0x003fe20003800000 */
.L_x_2303:
[----:B------:R-:W-:Y:S02]  /*2f340*/  IMAD.MOV.U32 R13, RZ, RZ, R104 ;  /* 0x000000ffff0d7224 */ /* 0x000fe400078e0068 */
[----:B------:R-:W-:-:S07]  /*2f350*/  IMAD.MOV.U32 R108, RZ, RZ, R14 ;  /* 0x000000ffff6c7224 */ /* 0x000fce00078e000e */
[----:B------:R-:W-:Y:S05]  /*2f360*/  WARPSYNC.COLLECTIVE R15, `(.L_x_2304) ;  /* 0x000000000f087348 */ /* 0x000fea0003c00000 */
[----:B------:R0:W1:Y:S02]  /*2f370*/  SHFL.IDX P6, R14, R13, R12, R11 ;  /* 0x0000000c0d0e7389 */ /* 0x00006400000c000b */
[----:B01----:R-:W-:Y:S01]  /*2f380*/  ENDCOLLECTIVE ;  /* 0x000000000000791b */ /* 0x003fe20003800000 */
.L_x_2304:
[----:B------:R-:W-:Y:S02]  /*2f390*/  SEL R92, R108, R53, P0 ;  /* 0x000000356c5c7207 */ /* 0x000fe40000000000 */
[----:B------:R-:W-:Y:S01]  /*2f3a0*/  MOV R13, R61 ;  /* 0x0000003d000d7202 */ /* 0x000fe20000000f00 */
[----:B------:R-:W-:Y:S02]  /*2f3b0*/  IMAD.MOV.U32 R12, RZ, RZ, R0 ;  /* 0x000000ffff0c7224 */ /* 0x000fe400078e0000 */
[----:B------:R-:W-:-:S07]  /*2f3c0*/  IMAD.MOV.U32 R104, RZ, RZ, R14 ;  /* 0x000000ffff687224 */ /* 0x000fce00078e000e */
[----:B------:R-:W-:Y:S05]  /*2f3d0*/  WARPSYNC.COLLECTIVE R15, `(.L_x_2305) ;  /* 0x000000000f087348 */ /* 0x000fea0003c00000 */
[----:B------:R0:W1:Y:S02]  /*2f3e0*/  SHFL.IDX P6, R14, R13, R12, R11 ;  /* 0x0000000c0d0e7389 */ /* 0x00006400000c000b */
[----:B01----:R-:W-:Y:S01]  /*2f3f0*/  ENDCOLLECTIVE ;  /* 0x000000000000791b */ /* 0x003fe20003800000 */
.L_x_2305:
[----:B------:R-:W-:Y:S02]  /*2f400*/  SEL R100, R49, R104, P0 ;  /* 0x0000006831647207 */ /* 0x000fe40000000000 */
[----:B------:R-:W-:Y:S01]  /*2f410*/  SEL R104, R104, R49, P0 ;  /* 0x0000003168687207 */ /* 0x000fe20000000000 */
[----:B------:R-:W-:Y:S02]  /*2f420*/  IMAD.MOV.U32 R13, RZ, RZ, R57 ;  /* 0x000000ffff0d7224 */ /* 0x000fe400078e0039 */
[----:B------:R-:W-:-:S07]  /*2f430*/  IMAD.MOV.U32 R61, RZ, RZ, R14 ;  /* 0x000000ffff3d7224 */ /* 0x000fce00078e000e */
[----:B------:R-:W-:Y:S05]  /*2f440*/  WARPSYNC.COLLECTIVE R15, `(.L_x_2306) ;  /* 0x000000000f087348 */ /* 0x000fea0003c00000 */
[----:B------:R0:W1:Y:S02]  /*2f450*/  SHFL.IDX P6, R14, R13, R12, R11 ;  /* 0x0000000c0d0e7389 */ /* 0x00006400000c000b */
[----:B01----:R-:W-:Y:S01]  /*2f460*/  ENDCOLLECTIVE ;  /* 0x000000000000791b */ /* 0x003fe20003800000 */
.L_x_2306:
[----:B------:R-:W-:Y:S02]  /*2f470*/  IMAD.MOV.U32 R13, RZ, RZ, R116 ;  /* 0x000000ffff0d7224 */ /* 0x000fe400078e0074 */
[----:B------:R-:W-:Y:S02]  /*2f480*/  IMAD.MOV.U32 R12, RZ, RZ, R2 ;  /* 0x000000ffff0c7224 */ /* 0x000fe400078e0002 */
[----:B------:R-:W-:-:S07]  /*2f490*/  IMAD.MOV.U32 R57, RZ, RZ, R14 ;  /* 0x000000ffff397224 */ /* 0x000fce00078e000e */
[----:B------:R-:W-:Y:S05]  /*2f4a0*/  WARPSYNC.COLLECTIVE R15, `(.L_x_2307) ;  /* 0x000000000f087348 */ /* 0x000fea0003c00000 */
[----:B------:R0:W1:Y:S02]  /*2f4b0*/  SHFL.IDX P6, R14, R13, R12, R11 ;  /* 0x0000000c0d0e7389 */ /* 0x00006400000c000b */
[----:B01----:R-:W-:Y:S01]  /*2f4c0*/  ENDCOLLECTIVE ;  /* 0x000000000000791b */ /* 0x003fe20003800000 */
.L_x_2307:
[----:B------:R-:W-:Y:S02]  /*2f4d0*/  IMAD.MOV.U32 R13, RZ, RZ, R112 ;  /* 0x000000ffff0d7224 */ /* 0x000fe400078e0070 */
[----:B------:R-:W-:-:S07]  /*2f4e0*/  IMAD.MOV.U32 R116, RZ, RZ, R14 ;  /* 0x000000ffff747224 */ /* 0x000fce00078e000e */
[----:B------:R-:W-:Y:S05]  /*2f4f0*/  WARPSYNC.COLLECTIVE R15, `(.L_x_2308) ;  /* 0x000000000f087348 */ /* 0x000fea0003c00000 */
[----:B------:R0:W1:Y:S02]  /*2f500*/  SHFL.IDX P6, R14, R13, R12, R11 ;  /* 0x0000000c0d0e7389 */ /* 0x00006400000c000b */
[----:B01----:R-:W-:Y:S01]  /*2f510*/  ENDCOLLECTIVE ;  /* 0x000000000000791b */ /* 0x003fe20003800000 */
.L_x_2308:
[----:B------:R-:W-:Y:S02]  /*2f520*/  SEL R84, R61, R116, P0 ;  /* 0x000000743d547207 */ /* 0x000fe40000000000 */
[----:B------:R-:W-:Y:S01]  /*2f530*/  SEL R116, R116, R61, P0 ;  /* 0x0000003d74747207 */ /* 0x000fe20000000000 */
[----:B------:R-:W-:Y:S01]  /*2f540*/  IMAD.MOV.U32 R13, RZ, RZ, R69 ;  /* 0x000000ffff0d7224 */ /* 0x000fe200078e0045 */
[----:B------:R-:W-:Y:S01]  /*2f550*/  MOV R12, R0 ;  /* 0x00000000000c7202 */ /* 0x000fe20000000f00 */
[----:B------:R-:W-:-:S07]  /*2f560*/  IMAD.MOV.U32 R112, RZ, RZ, R14 ;  /* 0x000000ffff707224 */ /* 0x000fce00078e000e */
[----:B------:R-:W-:Y:S05]  /*2f570*/  WARPSYNC.COLLECTIVE R15, `(.L_x_2309) ;  /* 0x000000000f087348 */ /* 0x000fea0003c00000 */
[----:B------:R0:W1:Y:S02]  /*2f580*/  SHFL.IDX P6, R14, R13, R12, R11 ;  /* 0x0000000c0d0e7389 */ /* 0x00006400000c000b */
[----:B01----:R-:W-:Y:S01]  /*2f590*/  ENDCOLLECTIVE ;  /* 0x000000000000791b */ /* 0x003fe20003800000 */
.L_x_2309:
[----:B------:R-:W-:Y:S02]  /*2f5a0*/  SEL R88, R57, R112, P0 ;  /* 0x0000007039587207 */ /* 0x000fe40000000000 */
[----:B------:R-:W-:Y:S01]  /*2f5b0*/  SEL R112, R112, R57, P0 ;  /* 0x0000003970707207 */ /* 0x000fe20000000000 */
[----:B------:R-:W-:Y:S02]  /*2f5c0*/  IMAD.MOV.U32 R13, RZ, RZ, R65 ;  /* 0x000000ffff0d7224 */ /* 0x000fe400078e0041 */
[----:B------:R-:W-:-:S07]  /*2f5d0*/  IMAD.MOV.U32 R69, RZ, RZ, R14 ;  /* 0x000000ffff457224 */ /* 0x000fce00078e000e */
[----:B------:R-:W-:Y:S05]  /*2f5e0*/  WARPSYNC.COLLECTIVE R15, `(.L_x_2310) ;  /* 0x000000000f087348 */ /* 0x000fea0003c00000 */
[----:B------:R0:W1:Y:S02]  /*2f5f0*/  SHFL.IDX P6, R14, R13, R12, R11 ;  /* 0x0000000c0d0e7389 */ /* 0x00006400000c000b */
[----:B01----:R-:W-:Y:S01]  /*2f600*/  ENDCOLLECTIVE ;  /* 0x000000000000791b */ /* 0x003fe20003800000 */
.L_x_2310:
[----:B------:R-:W-:Y:S02]  /*2f610*/  IMAD.MOV.U32 R13, RZ, RZ, R124 ;  /* 0x000000ffff0d7224 */ /* 0x000fe400078e007c */
[----:B------:R-:W-:Y:S02]  /*2f620*/  IMAD.MOV.U32 R12, RZ, RZ, R2 ;  /* 0x000000ffff0c7224 */ /* 0x000fe400078e0002 */
[----:B------:R-:W-:-:S07]  /*2f630*/  IMAD.MOV.U32 R65, RZ, RZ, R14 ;  /* 0x000000ffff417224 */ /* 0x000fce00078e000e */
[----:B------:R-:W-:Y:S05]  /*2f640*/  WARPSYNC.COLLECTIVE R15, `(.L_x_2311) ;  /* 0x000000000f087348 */ /* 0x000fea0003c00000 */
[----:B------:R0:W1:Y:S02]  /*2f650*/  SHFL.IDX P6, R14, R13, R12, R11 ;  /* 0x0000000c0d0e7389 */ /* 0x00006400000c000b */
[----:B01----:R-:W-:Y:S01]  /*2f660*/  ENDCOLLECTIVE ;  /* 0x000000000000791b */ /* 0x003fe20003800000 */
.L_x_2311:
[----:B------:R-:W-:Y:S02]  /*2f670*/  IMAD.MOV.U32 R13, RZ, RZ, R120 ;  /* 0x000000ffff0d7224 */ /* 0x000fe400078e0078 */
[----:B------:R-:W-:-:S07]  /*2f680*/  IMAD.MOV.U32 R124, RZ, RZ, R14 ;  /* 0x000000ffff7c7224 */ /* 0x000fce00078e000e */
[----:B------:R-:W-:Y:S05]  /*2f690*/  WARPSYNC.COLLECTIVE R15, `(.L_x_2312) ;  /* 0x000000000f087348 */ /* 0x000fea0003c00000 */
[----:B------:R0:W1:Y:S02]  /*2f6a0*/  SHFL.IDX P6, R14, R13, R12, R11 ;  /* 0x0000000c0d0e7389 */ /* 0x00006400000c000b */
[----:B01----:R-:W-:Y:S01]  /*2f6b0*/  ENDCOLLECTIVE ;  /* 0x000000000000791b */ /* 0x003fe20003800000 */
.L_x_2312:
[----:B------:R-:W-:Y:S02]  /*2f6c0*/  IMAD.MOV.U32 R13, RZ, RZ, R77 ;  /* 0x000000ffff0d7224 */ /* 0x000fe400078e004d */
[----:B------:R-:W-:Y:S02]  /*2f6d0*/  IMAD.MOV.U32 R12, RZ, RZ, R0 ;  /* 0x000000ffff0c7224 */ /* 0x000fe400078e0000 */
[----:B------:R-:W-:-:S07]  /*2f6e0*/  IMAD.MOV.U32 R120, RZ, RZ, R14 ;  /* 0x000000ffff787224 */ /* 0x000fce00078e000e */
[----:B------:R-:W-:Y:S05]  /*2f6f0*/  WARPSYNC.COLLECTIVE R15, `(.L_x_2313) ;  /* 0x000000000f087348 */ /* 0x000fea0003c00000 */
[----:B------:R0:W1:Y:S02]  /*2f700*/  SHFL.IDX P6, R14, R13, R12, R11 ;  /* 0x0000000c0d0e7389 */ /* 0x00006400000c000b */
[----:B01----:R-:W-:Y:S01]  /*2f710*/  ENDCOLLECTIVE ;  /* 0x000000000000791b */ /* 0x003fe20003800000 */
.L_x_2313:
[----:B------:R-:W-:Y:S02]  /*2f720*/  SEL R80, R65, R120, P0 ;  /* 0x0000007841507207 */ /* 0x000fe40000000000 */
[----:B------:R-:W-:Y:S01]  /*2f730*/  SEL R120, R120, R65, P0 ;  /* 0x0000004178787207 */ /* 0x000fe20000000000 */
[----:B------:R-:W-:Y:S01]  /*2f740*/  IMAD.MOV.U32 R13, RZ, RZ, R73 ;  /* 0x000000ffff0d7224 */ /* 0x000fe200078e0049 */
[----:B------:R-:W-:-:S07]  /*2f750*/  MOV R77, R14 ;  /* 0x0000000e004d7202 */ /* 0x000fce0000000f00 */
[----:B------:R-:W-:Y:S05]  /*2f760*/  WARPSYNC.COLLECTIVE R15, `(.L_x_2314) ;  /* 0x000000000f087348 */ /* 0x000fea0003c00000 */
[----:B------:R0:W1:Y:S02]  /*2f770*/  SHFL.IDX P6, R14, R13, R12, R11 ;  /* 0x0000000c0d0e7389 */ /* 0x00006400000c000b */
[----:B01----:R-:W-:Y:S01]  /*2f780*/  ENDCOLLECTIVE ;  /* 0x000000000000791b */ /* 0x003fe20003800000 */
.L_x_2314:
[----:B------:R-:W-:Y:S02]  /*2f790*/  IMAD.MOV.U32 R13, RZ, RZ, R132 ;  /* 0x000000ffff0d7224 */ /* 0x000fe400078e0084 */
[----:B------:R-:W-:Y:S02]  /*2f7a0*/  IMAD.MOV.U32 R12, RZ, RZ, R2 ;  /* 0x000000ffff0c7224 */ /* 0x000fe400078e0002 */
[----:B------:R-:W-:-:S07]  /*2f7b0*/  IMAD.MOV.U32 R73, RZ, RZ, R14 ;  /* 0x000000ffff497224 */ /* 0x000fce00078e000e */
[----:B------:R-:W-:Y:S05]  /*2f7c0*/  WARPSYNC.COLLECTIVE R15, `(.L_x_2315) ;  /* 0x000000000f087348 */ /* 0x000fea0003c00000 */
[----:B------:R0:W1:Y:S02]  /*2f7d0*/  SHFL.IDX P6, R14, R13, R12, R11 ;  /* 0x0000000c0d0e7389 */ /* 0x00006400000c000b */
[----:B01----:R-:W-:Y:S01]  /*2f7e0*/  ENDCOLLECTIVE ;  /* 0x000000000000791b */ /* 0x003fe20003800000 */
.L_x_2315:
[----:B------:R-:W-:Y:S02]  /*2f7f0*/  IMAD.MOV.U32 R13, RZ, RZ, R128 ;  /* 0x000000ffff0d7224 */ /* 0x000fe400078e0080 */
[----:B------:R-:W-:-:S07]  /*2f800*/  IMAD.MOV.U32 R132, RZ, RZ, R14 ;  /* 0x000000ffff847224 */ /* 0x000fce00078e000e */
[----:B------:R-:W-:Y:S05]  /*2f810*/  WARPSYNC.COLLECTIVE R15, `(.L_x_2316) ;  /* 0x000000000f087348 */ /* 0x000fea0003c00000 */
[----:B------:R0:W1:Y:S02]  /*2f820*/  SHFL.IDX P6, R14, R13, R12, R11 ;  /* 0x0000000c0d0e7389 */ /* 0x00006400000c000b */
[----:B01----:R-:W-:Y:S01]  /*2f830*/  ENDCOLLECTIVE ;  /* 0x000000000000791b */ /* 0x003fe20003800000 */
.L_x_2316:
[----:B------:R-:W-:Y:S02]  /*2f840*/  IMAD.MOV.U32 R13, RZ, RZ, R85 ;  /* 0x000000ffff0d7224 */ /* 0x000fe400078e0055 */
[----:B------:R-:W-:Y:S02]  /*2f850*/  IMAD.MOV.U32 R12, RZ, RZ, R0 ;  /* 0x000000ffff0c7224 */ /* 0x000fe400078e0000 */
[----:B------:R-:W-:-:S07]  /*2f860*/  IMAD.MOV.U32 R128, RZ, RZ, R14 ;  /* 0x000000ffff807224 */ /* 0x000fce00078e000e */
[----:B------:R-:W-:Y:S05]  /*2f870*/  WARPSYNC.COLLECTIVE R15, `(.L_x_2317) ;  /* 0x000000000f087348 */ /* 0x000fea0003c00000 */
[----:B------:R0:W1:Y:S02]  /*2f880*/  SHFL.IDX P6, R14, R13, R12, R11 ;  /* 0x0000000c0d0e7389 */ /* 0x00006400000c000b */
[----:B01----:R-:W-:Y:S01]  /*2f890*/  ENDCOLLECTIVE ;  /* 0x000000000000791b */ /* 0x003fe20003800000 */
.L_x_2317:
[----:B------:R-:W-:Y:S01]  /*2f8a0*/  MOV R13, R81 ;  /* 0x00000051000d7202 */ /* 0x000fe20000000f00 */
[----:B------:R-:W-:-:S07]  /*2f8b0*/  IMAD.MOV.U32 R85, RZ, RZ, R14 ;  /* 0x000000ffff557224 */ /* 0x000fce00078e000e */
[----:B------:R-:W-:Y:S05]  /*2f8c0*/  WARPSYNC.COLLECTIVE R15, `(.L_x_2318) ;  /* 0x000000000f087348 */ /* 0x000fea0003c00000 */
[----:B------:R0:W1:Y:S02]  /*2f8d0*/  SHFL.IDX P6, R14, R13, R12, R11 ;  /* 0x0000000c0d0e7389 */ /* 0x00006400000c000b */
[----:B01----:R-:W-:Y:S01]  /*2f8e0*/  ENDCOLLECTIVE ;  /* 0x000000000000791b */ /* 0x003fe20003800000 */
.L_x_2318:
[----:B------:R-:W-:Y:S02]  /*2f8f0*/  IMAD.MOV.U32 R13, RZ, RZ, R140 ;  /* 0x000000ffff0d7224 */ /* 0x000fe400078e008c */
[----:B------:R-:W-:Y:S02]  /*2f900*/  IMAD.MOV.U32 R12, RZ, RZ, R2 ;  /* 0x000000ffff0c7224 */ /* 0x000fe400078e0002 */
[----:B------:R-:W-:-:S07]  /*2f910*/  IMAD.MOV.U32 R81, RZ, RZ, R14 ;  /* 0x000000ffff517224 */ /* 0x000fce00078e000e */
[----:B------:R-:W-:Y:S05]  /*2f920*/  WARPSYNC.COLLECTIVE R15, `(.L_x_2319) ;  /* 0x000000000f087348 */ /* 0x000fea0003c00000 */
[----:B------:R0:W1:Y:S02]  /*2f930*/  SHFL.IDX P6, R14, R13, R12, R11 ;  /* 0x0000000c0d0e7389 */ /* 0x00006400000c000b */
[----:B01----:R-:W-:Y:S01]  /*2f940*/  ENDCOLLECTIVE ;  /* 0x000000000000791b */ /* 0x003fe20003800000 */
.L_x_2319:
[----:B------:R-:W-:Y:S02]  /*2f950*/  IMAD.MOV.U32 R13, RZ, RZ, R136 ;  /* 0x000000ffff0d7224 */ /* 0x000fe400078e0088 */
[----:B------:R-:W-:-:S07]  /*2f960*/  IMAD.MOV.U32 R140, RZ, RZ, R14 ;  /* 0x000000ffff8c7224 */ /* 0x000fce00078e000e */
[----:B------:R-:W-:Y:S05]  /*2f970*/  WARPSYNC.COLLECTIVE R15, `(.L_x_2320) ;  /* 0x000000000f087348 */ /* 0x000fea0003c00000 */
[----:B------:R0:W1:Y:S02]  /*2f980*/  SHFL.IDX P6, R14, R13, R12, R11 ;  /* 0x0000000c0d0e7389 */ /* 0x00006400000c000b */
[----:B01----:R-:W-:Y:S01]  /*2f990*/  ENDCOLLECTIVE ;  /* 0x000000000000791b */ /* 0x003fe20003800000 */
.L_x_2320:
[----:B------:R-:W-:Y:S02]  /*2f9a0*/  IMAD.MOV.U32 R13, RZ, RZ, R93 ;  /* 0x000000ffff0d7224 */ /* 0x000fe400078e005d */
[----:B------:R-:W-:Y:S02]  /*2f9b0*/  IMAD.MOV.U32 R12, RZ, RZ, R0 ;  /* 0x000000ffff0c7224 */ /* 0x000fe400078e0000 */
[----:B------:R-:W-:-:S07]  /*2f9c0*/  IMAD.MOV.U32 R136, RZ, RZ, R14 ;  /* 0x000000ffff887224 */ /* 0x000fce00078e000e */
[----:B------:R-:W-:Y:S05]  /*2f9d0*/  WARPSYNC.COLLECTIVE R15, `(.L_x_2321) ;  /* 0x000000000f087348 */ /* 0x000fea0003c00000 */
[----:B------:R0:W1:Y:S02]  /*2f9e0*/  SHFL.IDX P6, R14, R13, R12, R11 ;  /* 0x0000000c0d0e7389 */ /* 0x00006400000c000b */
[----:B01----:R-:W-:Y:S01]  /*2f9f0*/  ENDCOLLECTIVE ;  /* 0x000000000000791b */ /* 0x003fe20003800000 */
.L_x_2321:
[----:B------:R-:W-:Y:S02]  /*2fa00*/  IMAD.MOV.U32 R13, RZ, RZ, R89 ;  /* 0x000000ffff0d7224 */ /* 0x000fe400078e0059 */
[----:B------:R-:W-:-:S07]  /*2fa10*/  IMAD.MOV.U32 R93, RZ, RZ, R14 ;  /* 0x000000ffff5d7224 */ /* 0x000fce00078e000e */
[----:B------:R-:W-:Y:S05]  /*2fa20*/  WARPSYNC.COLLECTIVE R15, `(.L_x_2322) ;  /* 0x000000000f087348 */ /* 0x000fea0003c00000 */
[----:B------:R0:W1:Y:S02]  /*2fa30*/  SHFL.IDX P6, R14, R13, R12, R11 ;  /* 0x0000000c0d0e7389 */ /* 0x00006400000c000b */
[----:B01----:R-:W-:Y:S01]  /*2fa40*/  ENDCOLLECTIVE ;  /* 0x000000000000791b */ /* 0x003fe20003800000 */
.L_x_2322:
[----:B------:R-:W-:Y:S02]  /*2fa50*/  IMAD.MOV.U32 R13, RZ, RZ, R148 ;  /* 0x000000ffff0d7224 */ /* 0x000fe400078e0094 */
[----:B------:R-:W-:Y:S01]  /*2fa60*/  IMAD.MOV.U32 R12, RZ, RZ, R2 ;  /* 0x000000ffff0c7224 */ /* 0x000fe200078e0002 */
[----:B------:R-:W-:-:S07]  /*2fa70*/  MOV R89, R14 ;  /* 0x0000000e00597202 */ /* 0x000fce0000000f00 */
[----:B------:R-:W-:Y:S05]  /*2fa80*/  WARPSYNC.COLLECTIVE R15, `(.L_x_2323) ;  /* 0x000000000f087348 */ /* 0x000fea0003c00000 */
[----:B------:R0:W1:Y:S02]  /*2fa90*/  SHFL.IDX P6, R14, R13, R12, R11 ;  /* 0x0000000c0d0e7389 */ /* 0x00006400000c000b */
[----:B01----:R-:W-:Y:S01]  /*2faa0*/  ENDCOLLECTIVE ;  /* 0x000000000000791b */ /* 0x003fe20003800000 */
.L_x_2323:
[----:B------:R-:W-:Y:S02]  /*2fab0*/  IMAD.MOV.U32 R13, RZ, RZ, R144 ;  /* 0x000000ffff0d7224 */ /* 0x000fe400078e0090 */
[----:B------:R-:W-:-:S07]  /*2fac0*/  IMAD.MOV.U32 R148, RZ, RZ, R14 ;  /* 0x000000ffff947224 */ /* 0x000fce00078e000e */
[----:B------:R-:W-:Y:S05]  /*2fad0*/  WARPSYNC.COLLECTIVE R15, `(.L_x_2324) ;  /* 0x000000000f087348 */ /* 0x000fea0003c00000 */
[----:B------:R0:W1:Y:S02]  /*2fae0*/  SHFL.IDX P6, R14, R13, R12, R11 ;  /* 0x0000000c0d0e7389 */ /* 0x00006400000c000b */
[----:B01----:R-:W-:Y:S01]  /*2faf0*/  ENDCOLLECTIVE ;  /* 0x000000000000791b */ /* 0x003fe20003800000 */
.L_x_2324:
[----:B------:R-:W-:Y:S02]  /*2fb00*/  IMAD.MOV.U32 R13, RZ, RZ, R21 ;  /* 0x000000ffff0d7224 */ /* 0x000fe400078e0015 */
[----:B------:R-:W-:Y:S02]  /*2fb10*/  IMAD.MOV.U32 R12, RZ, RZ, R0 ;  /* 0x000000ffff0c7224 */ /* 0x000fe400078e0000 */
[----:B------:R-:W-:-:S07]  /*2fb20*/  IMAD.MOV.U32 R144, RZ, RZ, R14 ;  /* 0x000000ffff907224 */ /* 0x000fce00078e000e */
[----:B------:R-:W-:Y:S05]  /*2fb30*/  WARPSYNC.COLLECTIVE R15, `(.L_x_2325) ;  /* 0x000000000f087348 */ /* 0x000fea0003c00000 */
[----:B------:R0:W1:Y:S02]  /*2fb40*/  SHFL.IDX P6, R14, R13, R12, R11 ;  /* 0x0000000c0d0e7389 */ /* 0x00006400000c000b */
[----:B01----:R-:W-:Y:S01]  /*2fb50*/  ENDCOLLECTIVE ;  /* 0x000000000000791b */ /* 0x003fe20003800000 */
.L_x_2325:
[----:B------:R-:W-:Y:S02]  /*2fb60*/  IMAD.MOV.U32 R13, RZ, RZ, R97 ;  /* 0x000000ffff0d7224 */ /* 0x000fe400078e0061 */
[----:B------:R-:W-:-:S07]  /*2fb70*/  IMAD.MOV.U32 R21, RZ, RZ, R14 ;  /* 0x000000ffff157224 */ /* 0x000fce00078e000e */
[----:B------:R-:W-:Y:S05]  /*2fb80*/  WARPSYNC.COLLECTIVE R15, `(.L_x_2326) ;  /* 0x000000000f087348 */ /* 0x000fea0003c00000 */
[----:B------:R0:W1:Y:S02]  /*2fb90*/  SHFL.IDX P6, R14, R13, R12, R11 ;  /* 0x0000000c0d0e7389 */ /* 0x00006400000c000b */
[----:B01----:R-:W-:Y:S01]  /*2fba0*/  ENDCOLLECTIVE ;  /* 0x000000000000791b */ /* 0x003fe20003800000 */
.L_x_2326:
[----:B------:R-:W-:Y:S01]  /*2fbb0*/  MOV R13, R146 ;  /* 0x00000092000d7202 */ /* 0x000fe20000000f00 */
[----:B------:R-:W-:Y:S02]  /*2fbc0*/  IMAD.MOV.U32 R12, RZ, RZ, R2 ;  /* 0x000000ffff0c7224 */ /* 0x000fe400078e0002 */
[----:B------:R-:W-:-:S07]  /*2fbd0*/  IMAD.MOV.U32 R97, RZ, RZ, R14 ;  /* 0x000000ffff617224 */ /* 0x000fce00078e000e */
[----:B------:R-:W-:Y:S05]  /*2fbe0*/  WARPSYNC.COLLECTIVE R15, `(.L_x_2327) ;  /* 0x000000000f087348 */ /* 0x000fea0003c00000 */
[----:B------:R0:W1:Y:S02]  /*2fbf0*/  SHFL.IDX P6, R14, R13, R12, R11 ;  /* 0x0000000c0d0e7389 */ /* 0x00006400000c000b */
[----:B01----:R-:W-:Y:S01]  /*2fc00*/  ENDCOLLECTIVE ;  /* 0x000000000000791b */ /* 0x003fe20003800000 */
.L_x_2327:
[----:B------:R-:W-:Y:S02]  /*2fc10*/  IMAD.MOV.U32 R13, RZ, RZ, R155 ;  /* 0x000000ffff0d7224 */ /* 0x000fe400078e009b */
[----:B------:R-:W-:-:S07]  /*2fc20*/  IMAD.MOV.U32 R146, RZ, RZ, R14 ;  /* 0x000000ffff927224 */ /* 0x000fce00078e000e */
[----:B------:R-:W-:Y:S05]  /*2fc30*/  WARPSYNC.COLLECTIVE R15, `(.L_x_2328) ;  /* 0x000000000f087348 */ /* 0x000fea0003c00000 */
[----:B------:R0:W1:Y:S02]  /*2fc40*/  SHFL.IDX P6, R14, R13, R12, R11 ;  /* 0x0000000c0d0e7389 */ /* 0x00006400000c000b */
[----:B01----:R-:W-:Y:S01]  /*2fc50*/  ENDCOLLECTIVE ;  /* 0x000000000000791b */ /* 0x003fe20003800000 */
.L_x_2328:
        /* <DEDUP_REMOVED lines=8> */
.L_x_2329:
[----:B------:R-:W-:Y:S02]  /*2fce0*/  IMAD.MOV.U32 R13, RZ, RZ, R64 ;  /* 0x000000ffff0d7224 */ /* 0x000fe400078e0040 */
[----:B------:R-:W-:-:S07]  /*2fcf0*/  IMAD.MOV.U32 R101, RZ, RZ, R14 ;  /* 0x000000ffff657224 */ /* 0x000fce00078e000e */
[----:B------:R-:W-:Y:S05]  /*2fd00*/  WARPSYNC.COLLECTIVE R15, `(.L_x_2330) ;  /* 0x000000000f087348 */ /* 0x000fea0003c00000 */
[----:B------:R0:W1:Y:S02]  /*2fd10*/  SHFL.IDX P6, R14, R13, R12, R11 ;  /* 0x0000000c0d0e7389 */ /* 0x00006400000c000b */
[----:B01----:R-:W-:Y:S01]  /*2fd20*/  ENDCOLLECTIVE ;  /* 0x000000000000791b */ /* 0x003fe20003800000 */
.L_x_2330:
[----:B------:R-:W-:Y:S01]  /*2fd30*/  IMAD.MOV.U32 R13, RZ, RZ, R153 ;  /* 0x000000ffff0d7224 */ /* 0x000fe200078e0099 */
[----:B------:R-:W-:Y:S01]  /*2fd40*/  MOV R12, R2 ;  /* 0x00000002000c7202 */ /* 0x000fe20000000f00 */
[----:B------:R-:W-:-:S07]  /*2fd50*/  IMAD.MOV.U32 R64, RZ, RZ, R14 ;  /* 0x000000ffff407224 */ /* 0x000fce00078e000e */
[----:B------:R-:W-:Y:S05]  /*2fd60*/  WARPSYNC.COLLECTIVE R15, `(.L_x_2331) ;  /* 0x000000000f087348 */ /* 0x000fea0003c00000 */
[----:B------:R0:W1:Y:S02]  /*2fd70*/  SHFL.IDX P6, R14, R13, R12, R11 ;  /* 0x0000000c0d0e7389 */ /* 0x00006400000c000b */
[----:B01----:R-:W-:Y:S01]  /*2fd80*/  ENDCOLLECTIVE ;  /* 0x000000000000791b */ /* 0x003fe20003800000 */
.L_x_2331:
[----:B------:R-:W-:Y:S02]  /*2fd90*/  IMAD.MOV.U32 R13, RZ, RZ, R152 ;  /* 0x000000ffff0d7224 */ /* 0x000fe400078e0098 */
[----:B------:R-:W-:-:S07]  /*2fda0*/  IMAD.MOV.U32 R153, RZ, RZ, R14 ;  /* 0x000000ffff997224 */ /* 0x000fce00078e000e */
[----:B------:R-:W-:Y:S05]  /*2fdb0*/  WARPSYNC.COLLECTIVE R15, `(.L_x_2332) ;  /* 0x000000000f087348 */ /* 0x000fea0003c00000 */
[----:B------:R0:W1:Y:S02]  /*2fdc0*/  SHFL.IDX P6, R14, R13, R12, R11 ;  /* 0x0000000c0d0e7389 */ /* 0x00006400000c000b */
[----:B01----:R-:W-:Y:S01]  /*2fdd0*/  ENDCOLLECTIVE ;  /* 0x000000000000791b */ /* 0x003fe20003800000 */
.L_x_2332:
        /* <DEDUP_REMOVED lines=8> */
.L_x_2333:
[----:B------:R-:W-:Y:S02]  /*2fe60*/  SEL R26, R64, R152, P0 ;  /* 0x00000098401a7207 */ /* 0x000fe40000000000 */
[----:B------:R-:W-:Y:S01]  /*2fe70*/  SEL R64, R152, R64, P0 ;  /* 0x0000004098407207 */ /* 0x000fe20000000000 */
[----:B------:R-:W-:Y:S02]  /*2fe80*/  IMAD.MOV.U32 R13, RZ, RZ, R105 ;  /* 0x000000ffff0d7224 */ /* 0x000fe400078e0069 */
[----:B------:R-:W-:-:S07]  /*2fe90*/  IMAD.MOV.U32 R109, RZ, RZ, R14 ;  /* 0x000000ffff6d7224 */ /* 0x000fce00078e000e */
[----:B------:R-:W-:Y:S05]  /*2fea0*/  WARPSYNC.COLLECTIVE R15, `(.L_x_2334) ;  /* 0x000000000f087348 */ /* 0x000fea0003c00000 */
[----:B------:R0:W1:Y:S02]  /*2feb0*/  SHFL.IDX P6, R14, R13, R12, R11 ;  /* 0x0000000c0d0e7389 */ /* 0x00006400000c000b */
[----:B01----:R-:W-:Y:S01]  /*2fec0*/  ENDCOLLECTIVE ;  /* 0x000000000000791b */ /* 0x003fe20003800000 */
.L_x_2334:
[----:B------:R-:W-:Y:S02]  /*2fed0*/  IMAD.MOV.U32 R13, RZ, RZ, R47 ;  /* 0x000000ffff0d7224 */ /* 0x000fe400078e002f */
[----:B------:R-:W-:Y:S02]  /*2fee0*/  IMAD.MOV.U32 R12, RZ, RZ, R2 ;  /* 0x000000ffff0c7224 */ /* 0x000fe400078e0002 */
[----:B------:R-:W-:-:S07]  /*2fef0*/  IMAD.MOV.U32 R105, RZ, RZ, R14 ;  /* 0x000000ffff697224 */ /* 0x000fce00078e000e */
[----:B------:R-:W-:Y:S05]  /*2ff00*/  WARPSYNC.COLLECTIVE R15, `(.L_x_2335) ;  /* 0x000000000f087348 */ /* 0x000fea0003c00000 */
[----:B------:R0:W1:Y:S02]  /*2ff10*/  SHFL.IDX P6, R14, R13, R12, R11 ;  /* 0x0000000c0d0e7389 */ /* 0x00006400000c000b */
[----:B01----:R-:W-:Y:S01]  /*2ff20*/  ENDCOLLECTIVE ;  /* 0x000000000000791b */ /* 0x003fe20003800000 */
.L_x_2335:
[----:B------:R-:W-:Y:S01]  /*2ff30*/  IMAD.MOV.U32 R13, RZ, RZ, R154 ;  /* 0x000000ffff0d7224 */ /* 0x000fe200078e009a */
[----:B------:R-:W-:-:S07]  /*2ff40*/  MOV R47, R14 ;  /* 0x0000000e002f7202 */ /* 0x000fce0000000f00 */
[----:B------:R-:W-:Y:S05]  /*2ff50*/  WARPSYNC.COLLECTIVE R15, `(.L_x_2336) ;  /* 0x000000000f087348 */ /* 0x000fea0003c00000 */
[----:B------:R0:W1:Y:S02]  /*2ff60*/  SHFL.IDX P6, R14, R13, R12, R11 ;  /* 0x0000000c0d0e7389 */ /* 0x00006400000c000b */
[----:B01----:R-:W-:Y:S01]  /*2ff70*/  ENDCOLLECTIVE ;  /* 0x000000000000791b */ /* 0x003fe20003800000 */
.L_x_2336:
        /* <DEDUP_REMOVED lines=8> */
.L_x_2337:
[----:B------:R-:W-:Y:S02]  /*30000*/  SEL R36, R105, R154, P0 ;  /* 0x0000009a69247207 */ /* 0x000fe40000000000 */
[----:B------:R-:W-:Y:S01]  /*30010*/  SEL R105, R154, R105, P0 ;  /* 0x000000699a697207 */ /* 0x000fe20000000000 */
[----:B------:R-:W-:Y:S02]  /*30020*/  IMAD.MOV.U32 R13, RZ, RZ, R46 ;  /* 0x000000ffff0d7224 */ /* 0x000fe400078e002e */
[----:B------:R-:W-:-:S07]  /*30030*/  IMAD.MOV.U32 R50, RZ, RZ, R14 ;  /* 0x000000ffff327224 */ /* 0x000fce00078e000e */
[----:B------:R-:W-:Y:S05]  /*30040*/  WARPSYNC.COLLECTIVE R15, `(.L_x_2338) ;  /* 0x000000000f087348 */ /* 0x000fea0003c00000 */
[----:B------:R0:W1:Y:S02]  /*30050*/  SHFL.IDX P6, R14, R13, R12, R11 ;  /* 0x0000000c0d0e7389 */ /* 0x00006400000c000b */
[----:B01----:R-:W-:Y:S01]  /*30060*/  ENDCOLLECTIVE ;  /* 0x000000000000791b */ /* 0x003fe20003800000 */
.L_x_2338:
[----:B------:R-:W-:Y:S02]  /*30070*/  IMAD.MOV.U32 R13, RZ, RZ, R55 ;  /* 0x000000ffff0d7224 */ /* 0x000fe400078e0037 */
[----:B------:R-:W-:Y:S02]  /*30080*/  IMAD.MOV.U32 R12, RZ, RZ, R2 ;  /* 0x000000ffff0c7224 */ /* 0x000fe400078e0002 */
[----:B------:R-:W-:-:S07]  /*30090*/  IMAD.MOV.U32 R46, RZ, RZ, R14 ;  /* 0x000000ffff2e7224 */ /* 0x000fce00078e000e */
[----:B------:R-:W-:Y:S05]  /*300a0*/  WARPSYNC.COLLECTIVE R15, `(.L_x_2339) ;  /* 0x000000000f087348 */ /* 0x000fea0003c00000 */
[----:B------:R0:W1:Y:S02]  /*300b0*/  SHFL.IDX P6, R14, R13, R12, R11 ;  /* 0x0000000c0d0e7389 */ /* 0x00006400000c000b */
[----:B01----:R-:W-:Y:S01]  /*300c0*/  ENDCOLLECTIVE ;  /* 0x000000000000791b */ /* 0x003fe20003800000 */
.L_x_2339:
[----:B------:R-:W-:Y:S01]  /*300d0*/  MOV R13, R51 ;  /* 0x00000033000d7202 */ /* 0x000fe20000000f00 */
[----:B------:R-:W-:-:S07]  /*300e0*/  IMAD.MOV.U32 R55, RZ, RZ, R14 ;  /* 0x000000ffff377224 */ /* 0x000fce00078e000e */
[----:B------:R-:W-:Y:S05]  /*300f0*/  WARPSYNC.COLLECTIVE R15, `(.L_x_2340) ;  /* 0x000000000f087348 */ /* 0x000fea0003c00000 */
[----:B------:R0:W1:Y:S02]  /*30100*/  SHFL.IDX P6, R14, R13, R12, R11 ;  /* 0x0000000c0d0e7389 */ /* 0x00006400000c000b */
[----:B01----:R-:W-:Y:S01]  /*30110*/  ENDCOLLECTIVE ;  /* 0x000000000000791b */ /* 0x003fe20003800000 */
.L_x_2340:
        /* <DEDUP_REMOVED lines=8> */
.L_x_2341:
[----:B------:R-:W-:Y:S02]  /*301a0*/  SEL R38, R46, R51, P0 ;  /* 0x000000332e267207 */ /* 0x000fe40000000000 */
[----:B------:R-:W-:Y:S01]  /*301b0*/  SEL R46, R51, R46, P0 ;  /* 0x0000002e332e7207 */ /* 0x000fe20000000000 */
[----:B------:R-:W-:Y:S02]  /*301c0*/  IMAD.MOV.U32 R13, RZ, RZ, R54 ;  /* 0x000000ffff0d7224 */ /* 0x000fe400078e0036 */
[----:B------:R-:W-:-:S07]  /*301d0*/  IMAD.MOV.U32 R58, RZ, RZ, R14 ;  /* 0x000000ffff3a7224 */ /* 0x000fce00078e000e */
[----:B------:R-:W-:Y:S05]  /*301e0*/  WARPSYNC.COLLECTIVE R15, `(.L_x_2342) ;  /* 0x000000000f087348 */ /* 0x000fea0003c00000 */
[----:B------:R0:W1:Y:S02]  /*301f0*/  SHFL.IDX P6, R14, R13, R12, R11 ;  /* 0x0000000c0d0e7389 */ /* 0x00006400000c000b */
[----:B01----:R-:W-:Y:S01]  /*30200*/  ENDCOLLECTIVE ;  /* 0x000000000000791b */ /* 0x003fe20003800000 */
.L_x_2342:
[----:B------:R-:W-:Y:S02]  /*30210*/  IMAD.MOV.U32 R13, RZ, RZ, R62 ;  /* 0x000000ffff0d7224 */ /* 0x000fe400078e003e */
[----:B------:R-:W-:Y:S02]  /*30220*/  IMAD.MOV.U32 R12, RZ, RZ, R2 ;  /* 0x000000ffff0c7224 */ /* 0x000fe400078e0002 */
[----:B------:R-:W-:-:S07]  /*30230*/  IMAD.MOV.U32 R54, RZ, RZ, R14 ;  /* 0x000000ffff367224 */ /* 0x000fce00078e000e */
[----:B------:R-:W-:Y:S05]  /*30240*/  WARPSYNC.COLLECTIVE R15, `(.L_x_2343) ;  /* 0x000000000f087348 */ /* 0x000fea0003c00000 */
[----:B------:R0:W1:Y:S02]  /*30250*/  SHFL.IDX P6, R14, R13, R12, R11 ;  /* 0x0000000c0d0e7389 */ /* 0x00006400000c000b */
[----:B01----:R-:W-:Y:S01]  /*30260*/  ENDCOLLECTIVE ;  /* 0x000000000000791b */ /* 0x003fe20003800000 */
.L_x_2343:
[----:B------:R-:W-:Y:S02]  /*30270*/  IMAD.MOV.U32 R13, RZ, RZ, R113 ;  /* 0x000000ffff0d7224 */ /* 0x000fe400078e0071 */
[----:B------:R-:W-:-:S07]  /*30280*/  IMAD.MOV.U32 R62, RZ, RZ, R14 ;  /* 0x000000ffff3e7224 */ /* 0x000fce00078e000e */
[----:B------:R-:W-:Y:S05]  /*30290*/  WARPSYNC.COLLECTIVE R15, `(.L_x_2344) ;  /* 0x000000000f087348 */ /* 0x000fea0003c00000 */
[----:B------:R0:W1:Y:S02]  /*302a0*/  SHFL.IDX P6, R14, R13, R12, R11 ;  /* 0x0000000c0d0e7389 */ /* 0x00006400000c000b */
[----:B01----:R-:W-:Y:S01]  /*302b0*/  ENDCOLLECTIVE ;  /* 0x000000000000791b */ /* 0x003fe20003800000 */
.L_x_2344:
        /* <DEDUP_REMOVED lines=8> */
.L_x_2345:
[----:B------:R-:W-:Y:S02]  /*30340*/  IMAD.MOV.U32 R13, RZ, RZ, R117 ;  /* 0x000000ffff0d7224 */ /* 0x000fe400078e0075 */
[----:B------:R-:W-:-:S07]  /*30350*/  IMAD.MOV.U32 R121, RZ, RZ, R14 ;  /* 0x000000ffff797224 */ /* 0x000fce00078e000e */
[----:B------:R-:W-:Y:S05]  /*30360*/  WARPSYNC.COLLECTIVE R15, `(.L_x_2346) ;  /* 0x000000000f087348 */ /* 0x000fea0003c00000 */
[----:B------:R0:W1:Y:S02]  /*30370*/  SHFL.IDX P6, R14, R13, R12, R11 ;  /* 0x0000000c0d0e7389 */ /* 0x00006400000c000b */
[----:B01----:R-:W-:Y:S01]  /*30380*/  ENDCOLLECTIVE ;  /* 0x000000000000791b */ /* 0x003fe20003800000 */
.L_x_2346:
[----:B------:R-:W-:Y:S02]  /*30390*/  IMAD.MOV.U32 R13, RZ, RZ, R70 ;  /* 0x000000ffff0d7224 */ /* 0x000fe400078e0046 */
[----:B------:R-:W-:Y:S02]  /*303a0*/  IMAD.MOV.U32 R12, RZ, RZ, R2 ;  /* 0x000000ffff0c7224 */ /* 0x000fe400078e0002 */
[----:B------:R-:W-:-:S07]  /*303b0*/  IMAD.MOV.U32 R117, RZ, RZ, R14 ;  /* 0x000000ffff757224 */ /* 0x000fce00078e000e */
[----:B------:R-:W-:Y:S05]  /*303c0*/  WARPSYNC.COLLECTIVE R15, `(.L_x_2347) ;  /* 0x000000000f087348 */ /* 0x000fea0003c00000 */
[----:B------:R0:W1:Y:S02]  /*303d0*/  SHFL.IDX P6, R14, R13, R12, R11 ;  /* 0x0000000c0d0e7389 */ /* 0x00006400000c000b */
[----:B01----:R-:W-:Y:S01]  /*303e0*/  ENDCOLLECTIVE ;  /* 0x000000000000791b */ /* 0x003fe20003800000 */
.L_x_2347:
[----:B------:R-:W-:Y:S02]  /*303f0*/  IMAD.MOV.U32 R13, RZ, RZ, R125 ;  /* 0x000000ffff0d7224 */ /* 0x000fe400078e007d */
[----:B------:R-:W-:-:S07]  /*30400*/  IMAD.MOV.U32 R70, RZ, RZ, R14 ;  /* 0x000000ffff467224 */ /* 0x000fce00078e000e */
[----:B------:R-:W-:Y:S05]  /*30410*/  WARPSYNC.COLLECTIVE R15, `(.L_x_2348) ;  /* 0x000000000f087348 */ /* 0x000fea0003c00000 */
[----:B------:R0:W1:Y:S02]  /*30420*/  SHFL.IDX P6, R14, R13, R12, R11 ;  /* 0x0000000c0d0e7389 */ /* 0x00006400000c000b */
[----:B01----:R-:W-:Y:S01]  /*30430*/  ENDCOLLECTIVE ;  /* 0x000000000000791b */ /* 0x003fe20003800000 */
.L_x_2348:
[----:B------:R-:W-:Y:S01]  /*30440*/  MOV R13, R66 ;  /* 0x00000042000d7202 */ /* 0x000fe20000000f00 */
[----:B------:R-:W-:Y:S02]  /*30450*/  IMAD.MOV.U32 R12, RZ, RZ, R0 ;  /* 0x000000ffff0c7224 */ /* 0x000fe400078e0000 */
[----:B------:R-:W-:-:S07]  /*30460*/  IMAD.MOV.U32 R113, RZ, RZ, R14 ;  /* 0x000000ffff717224 */ /* 0x000fce00078e000e */
[----:B------:R-:W-:Y:S05]  /*30470*/  WARPSYNC.COLLECTIVE R15, `(.L_x_2349) ;  /* 0x000000000f087348 */ /* 0x000fea0003c00000 */
[----:B------:R0:W1:Y:S02]  /*30480*/  SHFL.IDX P6, R14, R13, R12, R11 ;  /* 0x0000000c0d0e7389 */ /* 0x00006400000c000b */
[----:B01----:R-:W-:Y:S01]  /*30490*/  ENDCOLLECTIVE ;  /* 0x000000000000791b */ /* 0x003fe20003800000 */
.L_x_2349:
[----:B------:R-:W-:Y:S02]  /*304a0*/  SEL R42, R117, R113, P0 ;  /* 0x00000071752a7207 */ /* 0x000fe40000000000 */
[----:B------:R-:W-:Y:S01]  /*304b0*/  SEL R113, R113, R117, P0 ;  /* 0x0000007571717207 */ /* 0x000fe20000000000 */
[----:B------:R-:W-:Y:S02]  /*304c0*/  IMAD.MOV.U32 R13, RZ, RZ, R63 ;  /* 0x000000ffff0d7224 */ /* 0x000fe400078e003f */
[----:B------:R-:W-:-:S07]  /*304d0*/  IMAD.MOV.U32 R66, RZ, RZ, R14 ;  /* 0x000000ffff427224 */ /* 0x000fce00078e000e */
[----:B------:R-:W-:Y:S05]  /*304e0*/  WARPSYNC.COLLECTIVE R15, `(.L_x_2350) ;  /* 0x000000000f087348 */ /* 0x000fea0003c00000 */
[----:B------:R0:W1:Y:S02]  /*304f0*/  SHFL.IDX P6, R14, R13, R12, R11 ;  /* 0x0000000c0d0e7389 */ /* 0x00006400000c000b */
[----:B01----:R-:W-:Y:S01]  /*30500*/  ENDCOLLECTIVE ;  /* 0x000000000000791b */ /* 0x003fe20003800000 */
.L_x_2350:
[----:B------:R-:W-:Y:S02]  /*30510*/  IMAD.MOV.U32 R13, RZ, RZ, R78 ;  /* 0x000000ffff0d7224 */ /* 0x000fe400078e004e */
[----:B------:R-:W-:Y:S02]  /*30520*/  IMAD.MOV.U32 R12, RZ, RZ, R2 ;  /* 0x000000ffff0c7224 */ /* 0x000fe400078e0002 */
[----:B------:R-:W-:-:S07]  /*30530*/  IMAD.MOV.U32 R125, RZ, RZ, R14 ;  /* 0x000000ffff7d7224 */ /* 0x000fce00078e000e */
[----:B------:R-:W-:Y:S05]  /*30540*/  WARPSYNC.COLLECTIVE R15, `(.L_x_2351) ;  /* 0x000000000f087348 */ /* 0x000fea0003c00000 */
[----:B------:R0:W1:Y:S02]  /*30550*/  SHFL.IDX P6, R14, R13, R12, R11 ;  /* 0x0000000c0d0e7389 */ /* 0x00006400000c000b */
[----:B01----:R-:W-:Y:S01]  /*30560*/  ENDCOLLECTIVE ;  /* 0x000000000000791b */ /* 0x003fe20003800000 */
.L_x_2351:
[----:B------:R-:W-:Y:S02]  /*30570*/  IMAD.MOV.U32 R13, RZ, RZ, R74 ;  /* 0x000000ffff0d7224 */ /* 0x000fe400078e004a */
[----:B------:R-:W-:-:S07]  /*30580*/  IMAD.MOV.U32 R78, RZ, RZ, R14 ;  /* 0x000000ffff4e7224 */ /* 0x000fce00078e000e */
[----:B------:R-:W-:Y:S05]  /*30590*/  WARPSYNC.COLLECTIVE R15, `(.L_x_2352) ;  /* 0x000000000f087348 */ /* 0x000fea0003c00000 */
[----:B------:R0:W1:Y:S02]  /*305a0*/  SHFL.IDX P6, R14, R13, R12, R11 ;  /* 0x0000000c0d0e7389 */ /* 0x00006400000c000b */
[----:B01----:R-:W-:Y:S01]  /*305b0*/  ENDCOLLECTIVE ;  /* 0x000000000000791b */ /* 0x003fe20003800000 */
.L_x_2352:
        /* <DEDUP_REMOVED lines=8> */
.L_x_2353:
[----:B------:R-:W-:Y:S02]  /*30640*/  SEL R44, R125, R74, P0 ;  /* 0x0000004a7d2c7207 */ /* 0x000fe40000000000 */
[----:B------:R-:W-:Y:S01]  /*30650*/  SEL R74, R74, R125, P0 ;  /* 0x0000007d4a4a7207 */ /* 0x000fe20000000000 */
[----:B------:R-:W-:Y:S02]  /*30660*/  IMAD.MOV.U32 R13, RZ, RZ, R67 ;  /* 0x000000ffff0d7224 */ /* 0x000fe400078e0043 */
[----:B------:R-:W-:-:S07]  /*30670*/  IMAD.MOV.U32 R71, RZ, RZ, R14 ;  /* 0x000000ffff477224 */ /* 0x000fce00078e000e */
[----:B------:R-:W-:Y:S05]  /*30680*/  WARPSYNC.COLLECTIVE R15, `(.L_x_2354) ;  /* 0x000000000f087348 */ /* 0x000fea0003c00000 */
[----:B------:R0:W1:Y:S02]  /*30690*/  SHFL.IDX P6, R14, R13, R12, R11 ;  /* 0x0000000c0d0e7389 */ /* 0x00006400000c000b */
[----:B01----:R-:W-:Y:S01]  /*306a0*/  ENDCOLLECTIVE ;  /* 0x000000000000791b */ /* 0x003fe20003800000 */
.L_x_2354:
[----:B------:R-:W-:Y:S02]  /*306b0*/  IMAD.MOV.U32 R13, RZ, RZ, R86 ;  /* 0x000000ffff0d7224 */ /* 0x000fe400078e0056 */
[----:B------:R-:W-:Y:S02]  /*306c0*/  IMAD.MOV.U32 R12, RZ, RZ, R2 ;  /* 0x000000ffff0c7224 */ /* 0x000fe400078e0002 */
[----:B------:R-:W-:-:S07]  /*306d0*/  IMAD.MOV.U32 R67, RZ, RZ, R14 ;  /* 0x000000ffff437224 */ /* 0x000fce00078e000e */
[----:B------:R-:W-:Y:S05]  /*306e0*/  WARPSYNC.COLLECTIVE R15, `(.L_x_2355) ;  /* 0x000000000f087348 */ /* 0x000fea0003c00000 */
[----:B------:R0:W1:Y:S02]  /*306f0*/  SHFL.IDX P6, R14, R13, R12, R11 ;  /* 0x0000000c0d0e7389 */ /* 0x00006400000c000b */
[----:B01----:R-:W-:Y:S01]  /*30700*/  ENDCOLLECTIVE ;  /* 0x000000000000791b */ /* 0x003fe20003800000 */
.L_x_2355:
[----:B------:R-:W-:Y:S02]  /*30710*/  IMAD.MOV.U32 R13, RZ, RZ, R82 ;  /* 0x000000ffff0d7224 */ /* 0x000fe400078e0052 */
[----:B------:R-:W-:-:S07]  /*30720*/  IMAD.MOV.U32 R86, RZ, RZ, R14 ;  /* 0x000000ffff567224 */ /* 0x000fce00078e000e */
[----:B------:R-:W-:Y:S05]  /*30730*/  WARPSYNC.COLLECTIVE R15, `(.L_x_2356) ;  /* 0x000000000f087348 */ /* 0x000fea0003c00000 */
[----:B------:R0:W1:Y:S02]  /*30740*/  SHFL.IDX P6, R14, R13, R12, R11 ;  /* 0x0000000c0d0e7389 */ /* 0x00006400000c000b */
[----:B01----:R-:W-:Y:S01]  /*30750*/  ENDCOLLECTIVE ;  /* 0x000000000000791b */ /* 0x003fe20003800000 */
.L_x_2356:
        /* <DEDUP_REMOVED lines=8> */
.L_x_2357:
[----:B------:R-:W-:Y:S02]  /*307e0*/  SEL R48, R67, R82, P0 ;  /* 0x0000005243307207 */ /* 0x000fe40000000000 */
[----:B------:R-:W-:Y:S01]  /*307f0*/  SEL R67, R82, R67, P0 ;  /* 0x0000004352437207 */ /* 0x000fe20000000000 */
[----:B------:R-:W-:Y:S02]  /*30800*/  IMAD.MOV.U32 R13, RZ, RZ, R75 ;  /* 0x000000ffff0d7224 */ /* 0x000fe400078e004b */
[----:B------:R-:W-:-:S07]  /*30810*/  IMAD.MOV.U32 R79, RZ, RZ, R14 ;  /* 0x000000ffff4f7224 */ /* 0x000fce00078e000e */
[----:B------:R-:W-:Y:S05]  /*30820*/  WARPSYNC.COLLECTIVE R15, `(.L_x_2358) ;  /* 0x000000000f087348 */ /* 0x000fea0003c00000 */
[----:B------:R0:W1:Y:S02]  /*30830*/  SHFL.IDX P6, R14, R13, R12, R11 ;  /* 0x0000000c0d0e7389 */ /* 0x00006400000c000b */
[----:B01----:R-:W-:Y:S01]  /*30840*/  ENDCOLLECTIVE ;  /* 0x000000000000791b */ /* 0x003fe20003800000 */
.L_x_2358:
[----:B------:R-:W-:Y:S02]  /*30850*/  IMAD.MOV.U32 R13, RZ, RZ, R94 ;  /* 0x000000ffff0d7224 */ /* 0x000fe400078e005e */
[----:B------:R-:W-:Y:S02]  /*30860*/  IMAD.MOV.U32 R12, RZ, RZ, R2 ;  /* 0x000000ffff0c7224 */ /* 0x000fe400078e0002 */
[----:B------:R-:W-:-:S07]  /*30870*/  IMAD.MOV.U32 R75, RZ, RZ, R14 ;  /* 0x000000ffff4b7224 */ /* 0x000fce00078e000e */
[----:B------:R-:W-:Y:S05]  /*30880*/  WARPSYNC.COLLECTIVE R15, `(.L_x_2359) ;  /* 0x000000000f087348 */ /* 0x000fea0003c00000 */
[----:B------:R0:W1:Y:S02]  /*30890*/  SHFL.IDX P6, R14, R13, R12, R11 ;  /* 0x0000000c0d0e7389 */ /* 0x00006400000c000b */
[----:B01----:R-:W-:Y:S01]  /*308a0*/  ENDCOLLECTIVE ;  /* 0x000000000000791b */ /* 0x003fe20003800000 */
.L_x_2359:
[----:B------:R-:W-:Y:S02]  /*308b0*/  IMAD.MOV.U32 R13, RZ, RZ, R90 ;  /* 0x000000ffff0d7224 */ /* 0x000fe400078e005a */
[----:B------:R-:W-:-:S07]  /*308c0*/  IMAD.MOV.U32 R94, RZ, RZ, R14 ;  /* 0x000000ffff5e7224 */ /* 0x000fce00078e000e */
[----:B------:R-:W-:Y:S05]  /*308d0*/  WARPSYNC.COLLECTIVE R15, `(.L_x_2360) ;  /* 0x000000000f087348 */ /* 0x000fea0003c00000 */
[----:B------:R0:W1:Y:S02]  /*308e0*/  SHFL.IDX P6, R14, R13, R12, R11 ;  /* 0x0000000c0d0e7389 */ /* 0x00006400000c000b */
[----:B01----:R-:W-:Y:S01]  /*308f0*/  ENDCOLLECTIVE ;  /* 0x000000000000791b */ /* 0x003fe20003800000 */
.L_x_2360:
        /* <DEDUP_REMOVED lines=8> */
.L_x_2361:
[----:B------:R-:W-:Y:S02]  /*30980*/  SEL R51, R75, R90, P0 ;  /* 0x0000005a4b337207 */ /* 0x000fe40000000000 */
[----:B------:R-:W-:Y:S01]  /*30990*/  SEL R75, R90, R75, P0 ;  /* 0x0000004b5a4b7207 */ /* 0x000fe20000000000 */
[----:B------:R-:W-:Y:S02]  /*309a0*/  IMAD.MOV.U32 R13, RZ, RZ, R129 ;  /* 0x000000ffff0d7224 */ /* 0x000fe400078e0081 */
[----:B------:R-:W-:-:S07]  /*309b0*/  IMAD.MOV.U32 R83, RZ, RZ, R14 ;  /* 0x000000ffff537224 */ /* 0x000fce00078e000e */
[----:B------:R-:W-:Y:S05]  /*309c0*/  WARPSYNC.COLLECTIVE R15, `(.L_x_2362) ;  /* 0x000000000f087348 */ /* 0x000fea0003c00000 */
[----:B------:R0:W1:Y:S02]  /*309d0*/  SHFL.IDX P6, R14, R13, R12, R11 ;  /* 0x0000000c0d0e7389 */ /* 0x00006400000c000b */
[----:B01----:R-:W-:Y:S01]  /*309e0*/  ENDCOLLECTIVE ;  /* 0x000000000000791b */ /* 0x003fe20003800000 */
.L_x_2362:
[----:B------:R-:W-:Y:S02]  /*309f0*/  IMAD.MOV.U32 R13, RZ, RZ, R102 ;  /* 0x000000ffff0d7224 */ /* 0x000fe400078e0066 */
[----:B------:R-:W-:Y:S02]  /*30a00*/  IMAD.MOV.U32 R12, RZ, RZ, R2 ;  /* 0x000000ffff0c7224 */ /* 0x000fe400078e0002 */
[----:B------:R-:W-:-:S07]  /*30a10*/  IMAD.MOV.U32 R99, RZ, RZ, R14 ;  /* 0x000000ffff637224 */ /* 0x000fce00078e000e */
[----:B------:R-:W-:Y:S05]  /*30a20*/  WARPSYNC.COLLECTIVE R15, `(.L_x_2363) ;  /* 0x000000000f087348 */ /* 0x000fea0003c00000 */
[----:B------:R0:W1:Y:S02]  /*30a30*/  SHFL.IDX P6, R14, R13, R12, R11 ;  /* 0x0000000c0d0e7389 */ /* 0x00006400000c000b */
[----:B01----:R-:W-:Y:S01]  /*30a40*/  ENDCOLLECTIVE ;  /* 0x000000000000791b */ /* 0x003fe20003800000 */
.L_x_2363:
[----:B------:R-:W-:Y:S02]  /*30a50*/  IMAD.MOV.U32 R13, RZ, RZ, R98 ;  /* 0x000000ffff0d7224 */ /* 0x000fe400078e0062 */
[----:B------:R-:W-:-:S07]  /*30a60*/  IMAD.MOV.U32 R102, RZ, RZ, R14 ;  /* 0x000000ffff667224 */ /* 0x000fce00078e000e */
[----:B------:R-:W-:Y:S05]  /*30a70*/  WARPSYNC.COLLECTIVE R15, `(.L_x_2364) ;  /* 0x000000000f087348 */ /* 0x000fea0003c00000 */
[----:B------:R0:W1:Y:S02]  /*30a80*/  SHFL.IDX P6, R14, R13, R12, R11 ;  /* 0x0000000c0d0e7389 */ /* 0x00006400000c000b */
[----:B01----:R-:W-:Y:S01]  /*30a90*/  ENDCOLLECTIVE ;  /* 0x000000000000791b */ /* 0x003fe20003800000 */
.L_x_2364:
        /* <DEDUP_REMOVED lines=8> */
.L_x_2365:
[----:B------:R-:W-:Y:S02]  /*30b20*/  IMAD.MOV.U32 R13, RZ, RZ, R103 ;  /* 0x000000ffff0d7224 */ /* 0x000fe400078e0067 */
[----:B------:R-:W-:-:S07]  /*30b30*/  IMAD.MOV.U32 R87, RZ, RZ, R14 ;  /* 0x000000ffff577224 */ /* 0x000fce00078e000e */
[----:B------:R-:W-:Y:S05]  /*30b40*/  WARPSYNC.COLLECTIVE R15, `(.L_x_2366) ;  /* 0x000000000f087348 */ /* 0x000fea0003c00000 */
[----:B------:R0:W1:Y:S02]  /*30b50*/  SHFL.IDX P6, R14, R13, R12, R11 ;  /* 0x0000000c0d0e7389 */ /* 0x00006400000c000b */
[----:B01----:R-:W-:Y:S01]  /*30b60*/  ENDCOLLECTIVE ;  /* 0x000000000000791b */ /* 0x003fe20003800000 */
.L_x_2366:
[----:B------:R-:W-:Y:S02]  /*30b70*/  IMAD.MOV.U32 R13, RZ, RZ, R110 ;  /* 0x000000ffff0d7224 */ /* 0x000fe400078e006e */
[----:B------:R-:W-:Y:S02]  /*30b80*/  IMAD.MOV.U32 R12, RZ, RZ, R2 ;  /* 0x000000ffff0c7224 */ /* 0x000fe400078e0002 */
[----:B------:R-:W-:-:S07]  /*30b90*/  IMAD.MOV.U32 R106, RZ, RZ, R14 ;  /* 0x000000ffff6a7224 */ /* 0x000fce00078e000e */
[----:B------:R-:W-:Y:S05]  /*30ba0*/  WARPSYNC.COLLECTIVE R15, `(.L_x_2367) ;  /* 0x000000000f087348 */ /* 0x000fea0003c00000 */
[----:B------:R0:W1:Y:S02]  /*30bb0*/  SHFL.IDX P6, R14, R13, R12, R11 ;  /* 0x0000000c0d0e7389 */ /* 0x00006400000c000b */
[----:B01----:R-:W-:Y:S01]  /*30bc0*/  ENDCOLLECTIVE ;  /* 0x000000000000791b */ /* 0x003fe20003800000 */
.L_x_2367:
[----:B------:R-:W-:Y:S02]  /*30bd0*/  IMAD.MOV.U32 R13, RZ, RZ, R107 ;  /* 0x000000ffff0d7224 */ /* 0x000fe400078e006b */
[----:B------:R-:W-:-:S07]  /*30be0*/  IMAD.MOV.U32 R110, RZ, RZ, R14 ;  /* 0x000000ffff6e7224 */ /* 0x000fce00078e000e */
[----:B------:R-:W-:Y:S05]  /*30bf0*/  WARPSYNC.COLLECTIVE R15, `(.L_x_2368) ;  /* 0x000000000f087348 */ /* 0x000fea0003c00000 */
[----:B------:R0:W1:Y:S02]  /*30c00*/  SHFL.IDX P6, R14, R13, R12, R11 ;  /* 0x0000000c0d0e7389 */ /* 0x00006400000c000b */
[----:B01----:R-:W-:Y:S01]  /*30c10*/  ENDCOLLECTIVE ;  /* 0x000000000000791b */ /* 0x003fe20003800000 */
.L_x_2368:
        /* <DEDUP_REMOVED lines=8> */
.L_x_2369:
[----:B------:R-:W-:Y:S02]  /*30ca0*/  SEL R56, R106, R103, P0 ;  /* 0x000000676a387207 */ /* 0x000fe40000000000 */
[----:B------:R-:W-:Y:S01]  /*30cb0*/  SEL R103, R103, R106, P0 ;  /* 0x0000006a67677207 */ /* 0x000fe20000000000 */
[----:B------:R-:W-:Y:S02]  /*30cc0*/  IMAD.MOV.U32 R13, RZ, RZ, R111 ;  /* 0x000000ffff0d7224 */ /* 0x000fe400078e006f */
[----:B------:R-:W-:-:S07]  /*30cd0*/  IMAD.MOV.U32 R91, RZ, RZ, R14 ;  /* 0x000000ffff5b7224 */ /* 0x000fce00078e000e */
[----:B------:R-:W-:Y:S05]  /*30ce0*/  WARPSYNC.COLLECTIVE R15, `(.L_x_2370) ;  /* 0x000000000f087348 */ /* 0x000fea0003c00000 */
[----:B------:R0:W1:Y:S02]  /*30cf0*/  SHFL.IDX P6, R14, R13, R12, R11 ;  /* 0x0000000c0d0e7389 */ /* 0x00006400000c000b */
[----:B01----:R-:W-:Y:S01]  /*30d00*/  ENDCOLLECTIVE ;  /* 0x000000000000791b */ /* 0x003fe20003800000 */
.L_x_2370:
[----:B------:R-:W-:Y:S02]  /*30d10*/  IMAD.MOV.U32 R13, RZ, RZ, R118 ;  /* 0x000000ffff0d7224 */ /* 0x000fe400078e0076 */
[----:B------:R-:W-:Y:S02]  /*30d20*/  IMAD.MOV.U32 R12, RZ, RZ, R2 ;  /* 0x000000ffff0c7224 */ /* 0x000fe400078e0002 */
[----:B------:R-:W-:-:S07]  /*30d30*/  IMAD.MOV.U32 R111, RZ, RZ, R14 ;  /* 0x000000ffff6f7224 */ /* 0x000fce00078e000e */
[----:B------:R-:W-:Y:S05]  /*30d40*/  WARPSYNC.COLLECTIVE R15, `(.L_x_2371) ;  /* 0x000000000f087348 */ /* 0x000fea0003c00000 */
[----:B------:R0:W1:Y:S02]  /*30d50*/  SHFL.IDX P6, R14, R13, R12, R11 ;  /* 0x0000000c0d0e7389 */ /* 0x00006400000c000b */
[----:B01----:R-:W-:Y:S01]  /*30d60*/  ENDCOLLECTIVE ;  /* 0x000000000000791b */ /* 0x003fe20003800000 */
.L_x_2371:
[----:B------:R-:W-:Y:S02]  /*30d70*/  IMAD.MOV.U32 R13, RZ, RZ, R114 ;  /* 0x000000ffff0d7224 */ /* 0x000fe400078e0072 */
[----:B------:R-:W-:-:S07]  /*30d80*/  IMAD.MOV.U32 R118, RZ, RZ, R14 ;  /* 0x000000ffff767224 */ /* 0x000fce00078e000e */
[----:B------:R-:W-:Y:S05]  /*30d90*/  WARPSYNC.COLLECTIVE R15, `(.L_x_2372) ;  /* 0x000000000f087348 */ /* 0x000fea0003c00000 */
[----:B------:R0:W1:Y:S02]  /*30da0*/  SHFL.IDX P6, R14, R13, R12, R11 ;  /* 0x0000000c0d0e7389 */ /* 0x00006400000c000b */
[----:B01----:R-:W-:Y:S01]  /*30db0*/  ENDCOLLECTIVE ;  /* 0x000000000000791b */ /* 0x003fe20003800000 */
.L_x_2372:
        /* <DEDUP_REMOVED lines=8> */
.L_x_2373:
[----:B------:R-:W-:Y:S02]  /*30e40*/  SEL R60, R111, R107, P0 ;  /* 0x0000006b6f3c7207 */ /* 0x000fe40000000000 */
[----:B------:R-:W-:Y:S01]  /*30e50*/  SEL R107, R107, R111, P0 ;  /* 0x0000006f6b6b7207 */ /* 0x000fe20000000000 */
[----:B------:R-:W-:Y:S02]  /*30e60*/  IMAD.MOV.U32 R13, RZ, RZ, R115 ;  /* 0x000000ffff0d7224 */ /* 0x000fe400078e0073 */
[----:B------:R-:W-:-:S07]  /*30e70*/  IMAD.MOV.U32 R95, RZ, RZ, R14 ;  /* 0x000000ffff5f7224 */ /* 0x000fce00078e000e */
[----:B------:R-:W-:Y:S05]  /*30e80*/  WARPSYNC.COLLECTIVE R15, `(.L_x_2374) ;  /* 0x000000000f087348 */ /* 0x000fea0003c00000 */
[----:B------:R0:W1:Y:S02]  /*30e90*/  SHFL.IDX P6, R14, R13, R12, R11 ;  /* 0x0000000c0d0e7389 */ /* 0x00006400000c000b */
[----:B01----:R-:W-:Y:S01]  /*30ea0*/  ENDCOLLECTIVE ;  /* 0x000000000000791b */ /* 0x003fe20003800000 */
.L_x_2374:
[----:B------:R-:W-:Y:S02]  /*30eb0*/  IMAD.MOV.U32 R13, RZ, RZ, R126 ;  /* 0x000000ffff0d7224 */ /* 0x000fe400078e007e */
[----:B------:R-:W-:Y:S02]  /*30ec0*/  IMAD.MOV.U32 R12, RZ, RZ, R2 ;  /* 0x000000ffff0c7224 */ /* 0x000fe400078e0002 */
[----:B------:R-:W-:-:S07]  /*30ed0*/  IMAD.MOV.U32 R115, RZ, RZ, R14 ;  /* 0x000000ffff737224 */ /* 0x000fce00078e000e */
[----:B------:R-:W-:Y:S05]  /*30ee0*/  WARPSYNC.COLLECTIVE R15, `(.L_x_2375) ;  /* 0x000000000f087348 */ /* 0x000fea0003c00000 */
[----:B------:R0:W1:Y:S02]  /*30ef0*/  SHFL.IDX P6, R14, R13, R12, R11 ;  /* 0x0000000c0d0e7389 */ /* 0x00006400000c000b */
[----:B01----:R-:W-:Y:S01]  /*30f00*/  ENDCOLLECTIVE ;  /* 0x000000000000791b */ /* 0x003fe20003800000 */
.L_x_2375:
[----:B------:R-:W-:Y:S02]  /*30f10*/  IMAD.MOV.U32 R13, RZ, RZ, R122 ;  /* 0x000000ffff0d7224 */ /* 0x000fe400078e007a */
[----:B------:R-:W-:-:S07]  /*30f20*/  IMAD.MOV.U32 R126, RZ, RZ, R14 ;  /* 0x000000ffff7e7224 */ /* 0x000fce00078e000e */
[----:B------:R-:W-:Y:S05]  /*30f30*/  WARPSYNC.COLLECTIVE R15, `(.L_x_2376) ;  /* 0x000000000f087348 */ /* 0x000fea0003c00000 */
[----:B------:R0:W1:Y:S02]  /*30f40*/  SHFL.IDX P6, R14, R13, R12, R11 ;  /* 0x0000000c0d0e7389 */ /* 0x00006400000c000b */
[----:B01----:R-:W-:Y:S01]  /*30f50*/  ENDCOLLECTIVE ;  /* 0x000000000000791b */ /* 0x003fe20003800000 */
.L_x_2376:
        /* <DEDUP_REMOVED lines=8> */
.L_x_2377:
[----:B------:R-:W-:Y:S02]  /*30fe0*/  SEL R62, R115, R114, P0 ;  /* 0x00000072733e7207 */ /* 0x000fe40000000000 */
[----:B------:R-:W-:Y:S01]  /*30ff0*/  SEL R114, R114, R115, P0 ;  /* 0x0000007372727207 */ /* 0x000fe20000000000 */
[----:B------:R-:W-:Y:S02]  /*31000*/  IMAD.MOV.U32 R13, RZ, RZ, R119 ;  /* 0x000000ffff0d7224 */ /* 0x000fe400078e0077 */
[----:B------:R-:W-:-:S07]  /*31010*/  IMAD.MOV.U32 R123, RZ, RZ, R14 ;  /* 0x000000ffff7b7224 */ /* 0x000fce00078e000e */
[----:B------:R-:W-:Y:S05]  /*31020*/  WARPSYNC.COLLECTIVE R15, `(.L_x_2378) ;  /* 0x000000000f087348 */ /* 0x000fea0003c00000 */
[----:B------:R0:W1:Y:S02]  /*31030*/  SHFL.IDX P6, R14, R13, R12, R11 ;  /* 0x0000000c0d0e7389 */ /* 0x00006400000c000b */
[----:B01----:R-:W-:Y:S01]  /*31040*/  ENDCOLLECTIVE ;  /* 0x000000000000791b */ /* 0x003fe20003800000 */
.L_x_2378:
[----:B------:R-:W-:Y:S02]  /*31050*/  IMAD.MOV.U32 R13, RZ, RZ, R134 ;  /* 0x000000ffff0d7224 */ /* 0x000fe400078e0086 */
[----:B------:R-:W-:Y:S02]  /*31060*/  IMAD.MOV.U32 R12, RZ, RZ, R2 ;  /* 0x000000ffff0c7224 */ /* 0x000fe400078e0002 */
[----:B------:R-:W-:-:S07]  /*31070*/  IMAD.MOV.U32 R122, RZ, RZ, R14 ;  /* 0x000000ffff7a7224 */ /* 0x000fce00078e000e */
[----:B------:R-:W-:Y:S05]  /*31080*/  WARPSYNC.COLLECTIVE R15, `(.L_x_2379) ;  /* 0x000000000f087348 */ /* 0x000fea0003c00000 */
[----:B------:R0:W1:Y:S02]  /*31090*/  SHFL.IDX P6, R14, R13, R12, R11 ;  /* 0x0000000c0d0e7389 */ /* 0x00006400000c000b */
[----:B01----:R-:W-:Y:S01]  /*310a0*/  ENDCOLLECTIVE ;  /* 0x000000000000791b */ /* 0x003fe20003800000 */
.L_x_2379:
[----:B------:R-:W-:Y:S02]  /*310b0*/  IMAD.MOV.U32 R13, RZ, RZ, R130 ;  /* 0x000000ffff0d7224 */ /* 0x000fe400078e0082 */
[----:B------:R-:W-:-:S07]  /*310c0*/  IMAD.MOV.U32 R134, RZ, RZ, R14 ;  /* 0x000000ffff867224 */ /* 0x000fce00078e000e */
[----:B------:R-:W-:Y:S05]  /*310d0*/  WARPSYNC.COLLECTIVE R15, `(.L_x_2380) ;  /* 0x000000000f087348 */ /* 0x000fea0003c00000 */
[----:B------:R0:W1:Y:S02]  /*310e0*/  SHFL.IDX P6, R14, R13, R12, R11 ;  /* 0x0000000c0d0e7389 */ /* 0x00006400000c000b */
[----:B01----:R-:W-:Y:S01]  /*310f0*/  ENDCOLLECTIVE ;  /* 0x000000000000791b */ /* 0x003fe20003800000 */
.L_x_2380:
        /* <DEDUP_REMOVED lines=8> */
.L_x_2381:
[----:B------:R-:W-:Y:S02]  /*31180*/  SEL R68, R122, R119, P0 ;  /* 0x000000777a447207 */ /* 0x000fe40000000000 */
[----:B------:R-:W-:Y:S01]  /*31190*/  SEL R119, R119, R122, P0 ;  /* 0x0000007a77777207 */ /* 0x000fe20000000000 */
[----:B------:R-:W-:Y:S02]  /*311a0*/  IMAD.MOV.U32 R13, RZ, RZ, R127 ;  /* 0x000000ffff0d7224 */ /* 0x000fe400078e007f */
[----:B------:R-:W-:-:S07]  /*311b0*/  IMAD.MOV.U32 R131, RZ, RZ, R14 ;  /* 0x000000ffff837224 */ /* 0x000fce00078e000e */
[----:B------:R-:W-:Y:S05]  /*311c0*/  WARPSYNC.COLLECTIVE R15, `(.L_x_2382) ;  /* 0x000000000f087348 */ /* 0x000fea0003c00000 */
[----:B------:R0:W1:Y:S02]  /*311d0*/  SHFL.IDX P6, R14, R13, R12, R11 ;  /* 0x0000000c0d0e7389 */ /* 0x00006400000c000b */
[----:B01----:R-:W-:Y:S01]  /*311e0*/  ENDCOLLECTIVE ;  /* 0x000000000000791b */ /* 0x003fe20003800000 */
.L_x_2382:
[----:B------:R-:W-:Y:S02]  /*311f0*/  IMAD.MOV.U32 R13, RZ, RZ, R142 ;  /* 0x000000ffff0d7224 */ /* 0x000fe400078e008e */
[----:B------:R-:W-:Y:S02]  /*31200*/  IMAD.MOV.U32 R12, RZ, RZ, R2 ;  /* 0x000000ffff0c7224 */ /* 0x000fe400078e0002 */
[----:B------:R-:W-:-:S07]  /*31210*/  IMAD.MOV.U32 R130, RZ, RZ, R14 ;  /* 0x000000ffff827224 */ /* 0x000fce00078e000e */
[----:B------:R-:W-:Y:S05]  /*31220*/  WARPSYNC.COLLECTIVE R15, `(.L_x_2383) ;  /* 0x000000000f087348 */ /* 0x000fea0003c00000 */
[----:B------:R0:W1:Y:S02]  /*31230*/  SHFL.IDX P6, R14, R13, R12, R11 ;  /* 0x0000000c0d0e7389 */ /* 0x00006400000c000b */
[----:B01----:R-:W-:Y:S01]  /*31240*/  ENDCOLLECTIVE ;  /* 0x000000000000791b */ /* 0x003fe20003800000 */
.L_x_2383:
[----:B------:R-:W-:Y:S02]  /*31250*/  IMAD.MOV.U32 R13, RZ, RZ, R138 ;  /* 0x000000ffff0d7224 */ /* 0x000fe400078e008a */
[----:B------:R-:W-:-:S07]  /*31260*/  IMAD.MOV.U32 R129, RZ, RZ, R14 ;  /* 0x000000ffff817224 */ /* 0x000fce00078e000e */
[----:B------:R-:W-:Y:S05]  /*31270*/  WARPSYNC.COLLECTIVE R15, `(.L_x_2384) ;  /* 0x000000000f087348 */ /* 0x000fea0003c00000 */
[----:B------:R0:W1:Y:S02]  /*31280*/  SHFL.IDX P6, R14, R13, R12, R11 ;  /* 0x0000000c0d0e7389 */ /* 0x00006400000c000b */
[----:B01----:R-:W-:Y:S01]  /*31290*/  ENDCOLLECTIVE ;  /* 0x000000000000791b */ /* 0x003fe20003800000 */
.L_x_2384:
        /* <DEDUP_REMOVED lines=8> */
.L_x_2385:
[----:B------:R-:W-:Y:S02]  /*31320*/  SEL R76, R130, R127, P0 ;  /* 0x0000007f824c7207 */ /* 0x000fe40000000000 */
[----:B------:R-:W-:Y:S01]  /*31330*/  SEL R127, R127, R130, P0 ;  /* 0x000000827f7f7207 */ /* 0x000fe20000000000 */
[----:B------:R-:W-:Y:S01]  /*31340*/  IMAD.MOV.U32 R13, RZ, RZ, R161 ;  /* 0x000000ffff0d7224 */ /* 0x000fe200078e00a1 */
[----:B------:R-:W-:Y:S01]  /*31350*/  SEL R161, R43, R96, P0 ;  /* 0x000000602ba17207 */ /* 0x000fe20000000000 */
[----:B------:R-:W-:-:S07]  /*31360*/  IMAD.MOV.U32 R63, RZ, RZ, R14 ;  /* 0x000000ffff3f7224 */ /* 0x000fce00078e000e */
[----:B------:R-:W-:Y:S05]  /*31370*/  WARPSYNC.COLLECTIVE R15, `(.L_x_2386) ;  /* 0x000000000f087348 */ /* 0x000fea0003c00000 */
[----:B------:R0:W1:Y:S02]  /*31380*/  SHFL.IDX P6, R14, R13, R12, R11 ;  /* 0x0000000c0d0e7389 */ /* 0x00006400000c000b */
[----:B01----:R-:W-:Y:S01]  /*31390*/  ENDCOLLECTIVE ;  /* 0x000000000000791b */ /* 0x003fe20003800000 */
.L_x_2386:
[----:B------:R-:W-:Y:S02]  /*313a0*/  IMAD.MOV.U32 R13, RZ, RZ, R150 ;  /* 0x000000ffff0d7224 */ /* 0x000fe400078e0096 */
[----:B------:R-:W-:Y:S01]  /*313b0*/  IMAD.MOV.U32 R12, RZ, RZ, R2 ;  /* 0x000000ffff0c7224 */ /* 0x000fe200078e0002 */
[----:B------:R-:W-:Y:S02]  /*313c0*/  SEL R2, R4, R5, P0 ;  /* 0x0000000504027207 */ /* 0x000fe40000000000 */
[----:B------:R-:W-:Y:S02]  /*313d0*/  SEL R5, R5, R4, P0 ;  /* 0x0000000405057207 */ /* 0x000fe40000000000 */
[----:B------:R-:W-:Y:S01]  /*313e0*/  SEL R4, R3, R6, P0 ;  /* 0x0000000603047207 */ /* 0x000fe20000000000 */
[----:B------:R0:W-:Y:S01]  /*313f0*/  STL [R1+0x24], R2 ;  /* 0x0000240201007387 */ /* 0x0001e20000100800 */
[----:B------:R-:W-:-:S07]  /*31400*/  IMAD.MOV.U32 R59, RZ, RZ, R14 ;  /* 0x000000ffff3b7224 */ /* 0x000fce00078e000e */
[----:B0-----:R-:W-:Y:S05]  /*31410*/  WARPSYNC.COLLECTIVE R15, `(.L_x_2387) ;  /* 0x000000000f087348 */ /* 0x001fea0003c00000 */
[----:B------:R1:W2:Y:S02]  /*31420*/  SHFL.IDX P6, R14, R13, R12, R11 ;  /* 0x0000000c0d0e7389 */ /* 0x0002a400000c000b */
[----:B012---:R-:W-:Y:S01]  /*31430*/  ENDCOLLECTIVE ;  /* 0x000000000000791b */ /* 0x007fe20003800000 */
.L_x_2387:
[----:B------:R-:W-:Y:S01]  /*31440*/  STL [R1+0x28], R5 ;  /* 0x0000280501007387 */ /* 0x000fe20000100800 */
[----:B------:R-:W-:Y:S02]  /*31450*/  SEL R2, R6, R3, P0 ;  /* 0x0000000306027207 */ /* 0x000fe40000000000 */
[----:B------:R-:W-:Y:S01]  /*31460*/  SEL R3, R8, R9, P0 ;  /* 0x0000000908037207 */ /* 0x000fe20000000000 */
[----:B------:R0:W-:Y:S01]  /*31470*/  STL [R1+0x18], R4 ;  /* 0x0000180401007387 */ /* 0x0001e20000100800 */
[----:B------:R-:W-:Y:S02]  /*31480*/  SEL R6, R81, R136, P0 ;  /* 0x0000008851067207 */ /* 0x000fe40000000000 */
[----:B------:R-:W-:Y:S01]  /*31490*/  SEL R81, R136, R81, P0 ;  /* 0x0000005188517207 */ /* 0x000fe20000000000 */
[----:B------:R1:W-:Y:S01]  /*314a0*/  STL [R1+0x20], R2 ;  /* 0x0000200201007387 */ /* 0x0003e20000100800 */
[----:B------:R-:W-:Y:S01]  /*314b0*/  IMAD.MOV.U32 R13, RZ, RZ, R160 ;  /* 0x000000ffff0d7224 */ /* 0x000fe200078e00a0 */
[----:B------:R-:W-:-:S02]  /*314c0*/  SEL R160, R96, R43, P0 ;  /* 0x0000002b60a07207 */ /* 0x000fc40000000000 */
[----:B------:R2:W-:Y:S01]  /*314d0*/  STL [R1+0x10], R3 ;  /* 0x0000100301007387 */ /* 0x0005e20000100800 */
[----:B------:R-:W-:Y:S02]  /*314e0*/  SEL R96, R53, R108, P0 ;  /* 0x0000006c35607207 */ /* 0x000fe40000000000 */
[----:B0-----:R-:W-:Y:S02]  /*314f0*/  SEL R4, R9, R8, P0 ;  /* 0x0000000809047207 */ /* 0x001fe40000000000 */
[----:B------:R-:W-:Y:S01]  /*31500*/  SEL R5, R77, R132, P0 ;  /* 0x000000844d057207 */ /* 0x000fe20000000000 */
[----:B------:R-:W-:Y:S01]  /*31510*/  IMAD.MOV.U32 R0, RZ, RZ, R14 ;  /* 0x000000ffff007224 */ /* 0x000fe200078e000e */
[----:B-1----:R-:W-:-:S07]  /*31520*/  SEL R2, R7, R10, P0 ;  /* 0x0000000a07027207 */ /* 0x002fce0000000000 */
[----:B--2---:R-:W-:Y:S05]  /*31530*/  WARPSYNC.COLLECTIVE R15, `(.L_x_2388) ;  /* 0x000000000f087348 */ /* 0x004fea0003c00000 */
[----:B------:R0:W1:Y:S02]  /*31540*/  SHFL.IDX P6, R14, R13, R12, R11 ;  /* 0x0000000c0d0e7389 */ /* 0x00006400000c000b */
[----:B012---:R-:W-:Y:S01]  /*31550*/  ENDCOLLECTIVE ;  /* 0x000000000000791b */ /* 0x007fe20003800000 */
.L_x_2388:
[----:B------:R-:W-:Y:S02]  /*31560*/  SEL R3, R10, R7, P0 ;  /* 0x000000070a037207 */ /* 0x000fe40000000000 */
[----:B------:R-:W-:Y:S01]  /*31570*/  SEL R7, R85, R140, P0 ;  /* 0x0000008c55077207 */ /* 0x000fe20000000000 */
[----:B------:R0:W-:Y:S01]  /*31580*/  STL [R1+0x14], R4 ;  /* 0x0000140401007387 */ /* 0x0001e20000100800 */
[----:B------:R-:W-:Y:S02]  /*31590*/  SEL R8, R89, R144, P0 ;  /* 0x0000009059087207 */ /* 0x000fe40000000000 */
[----:B------:R-:W-:Y:S01]  /*315a0*/  SEL R9, R93, R148, P0 ;  /* 0x000000945d097207 */ /* 0x000fe20000000000 */
[----:B------:R1:W-:Y:S01]  /*315b0*/  STL [R1+0x8], R2 ;  /* 0x0000080201007387 */ /* 0x0003e20000100800 */
[----:B------:R-:W-:Y:S02]  /*315c0*/  SEL R10, R97, R155, P0 ;  /* 0x0000009b610a7207 */ /* 0x000fe40000000000 */
[----:B------:R-:W-:Y:S01]  /*315d0*/  SEL R43, R121, R70, P0 ;  /* 0x00000046792b7207 */ /* 0x000fe20000000000 */
[----:B------:R2:W-:Y:S01]  /*315e0*/  STL [R1+0xc], R3 ;  /* 0x00000c0301007387 */ /* 0x0005e20000100800 */
[----:B------:R-:W-:-:S02]  /*315f0*/  SEL R53, R99, R98, P0 ;  /* 0x0000006263357207 */ /* 0x000fc40000000000 */
[----:B0-----:R-:W-:Y:S02]  /*31600*/  SEL R4, R73, R128, P0 ;  /* 0x0000008049047207 */ /* 0x001fe40000000000 */
[----:B------:R-:W-:Y:S02]  /*31610*/  SEL R73, R128, R73, P0 ;  /* 0x0000004980497207 */ /* 0x000fe40000000000 */
[----:B-1----:R-:W-:Y:S02]  /*31620*/  SEL R2, R40, R29, P0 ;  /* 0x0000001d28027207 */ /* 0x002fe40000000000 */
[----:B------:R-:W-:Y:S02]  /*31630*/  SEL R40, R54, R32, P0 ;  /* 0x0000002036287207 */ /* 0x000fe40000000000 */
[----:B--2---:R-:W-:Y:S01]  /*31640*/  SEL R3, R69, R124, P0 ;  /* 0x0000007c45037207 */ /* 0x004fe20000000000 */
[----:B------:R0:W-:Y:S01]  /*31650*/  STL [R1+0x4], R2 ;  /* 0x0000040201007387 */ /* 0x0001e20000100800 */
[----:B------:R-:W-:Y:S01]  /*31660*/  IMAD.MOV.U32 R11, RZ, RZ, R14 ;  /* 0x000000ffff0b7224 */ /* 0x000fe200078e000e */
[----:B------:R-:W-:-:S02]  /*31670*/  SEL R69, R124, R69, P0 ;  /* 0x000000457c457207 */ /* 0x000fc40000000000 */
[----:B------:R-:W-:Y:S02]  /*31680*/  SEL R77, R132, R77, P0 ;  /* 0x0000004d844d7207 */ /* 0x000fe40000000000 */
[----:B------:R-:W-:Y:S02]  /*31690*/  SEL R85, R140, R85, P0 ;  /* 0x000000558c557207 */ /* 0x000fe40000000000 */
[----:B------:R-:W-:Y:S02]  /*316a0*/  SEL R89, R144, R89, P0 ;  /* 0x0000005990597207 */ /* 0x000fe40000000000 */
[----:B------:R-:W-:Y:S01]  /*316b0*/  SEL R93, R148, R93, P0 ;  /* 0x0000005d945d7207 */ /* 0x000fe20000000000 */
[----:B0-----:R-:W-:Y:S01]  /*316c0*/  IMAD.MOV.U32 R2, RZ, RZ, RZ ;  /* 0x000000ffff027224 */ /* 0x001fe200078e00ff */
[----:B------:R-:W-:Y:S02]  /*316d0*/  SEL R97, R155, R97, P0 ;  /* 0x000000619b617207 */ /* 0x000fe40000000000 */
[----:B------:R-:W-:-:S02]  /*316e0*/  SEL R54, R32, R54, P0 ;  /* 0x0000003620367207 */ /* 0x000fc40000000000 */
[----:B------:R-:W-:Y:S02]  /*316f0*/  SEL R70, R70, R121, P0 ;  /* 0x0000007946467207 */ /* 0x000fe40000000000 */
[----:B------:R-:W-:Y:S01]  /*31700*/  SEL R98, R98, R99, P0 ;  /* 0x0000006362627207 */ /* 0x000fe20000000000 */
[----:B------:R-:W-:Y:S06]  /*31710*/  BRA `(.L_x_2389) ;  /* 0xfffffed400287947 */ /* 0x000fec000383ffff */
.L_x_1997:
[----:B------:R-:W-:Y:S01]  /*31720*/  MOV R13, R20 ;  /* 0x00000014000d7202 */ /* 0x000fe20000000f00 */
[----:B------:R-:W-:Y:S02]  /*31730*/  IMAD.MOV.U32 R12, RZ, RZ, RZ ;  /* 0x000000ffff0c7224 */ /* 0x000fe400078e00ff */
[----:B------:R-:W-:Y:S02]  /*31740*/  IMAD.MOV.U32 R11, RZ, RZ, 0x181f ;  /* 0x0000181fff0b7424 */ /* 0x000fe400078e00ff */
[----:B------:R-:W-:-:S07]  /*31750*/  IMAD.MOV.U32 R15, RZ, RZ, -0x1 ;  /* 0xffffffffff0f7424 */ /* 0x000fce00078e00ff */
[----:B-----5:R-:W-:Y:S05]  /*31760*/  WARPSYNC.COLLECTIVE R15, `(.L_x_2390) ;  /* 0x000000000f087348 */ /* 0x020fea0003c00000 */
[----:B------:R0:W1:Y:S02]  /*31770*/  SHFL.IDX P6, R14, R13, R12, R11 ;  /* 0x0000000c0d0e7389 */ /* 0x00006400000c000b */
[----:B01---5:R-:W-:Y:S01]  /*31780*/  ENDCOLLECTIVE ;  /* 0x000000000000791b */ /* 0x023fe20003800000 */
.L_x_2390:
[----:B------:R-:W-:Y:S02]  /*31790*/  IMAD.MOV.U32 R13, RZ, RZ, R0 ;  /* 0x000000ffff0d7224 */ /* 0x000fe400078e0000 */
[----:B------:R-:W-:-:S07]  /*317a0*/  IMAD.MOV.U32 R21, RZ, RZ, R14 ;  /* 0x000000ffff157224 */ /* 0x000fce00078e000e */
[----:B------:R-:W-:Y:S05]  /*317b0*/  WARPSYNC.COLLECTIVE R15, `(.L_x_2391) ;  /* 0x000000000f087348 */ /* 0x000fea0003c00000 */
[----:B------:R0:W1:Y:S02]  /*317c0*/  SHFL.IDX P6, R14, R13, R12, R11 ;  /* 0x0000000c0d0e7389 */ /* 0x00006400000c000b */
[----:B01----:R-:W-:Y:S01]  /*317d0*/  ENDCOLLECTIVE ;  /* 0x000000000000791b */ /* 0x003fe20003800000 */
.L_x_2391:
[----:B------:R-:W-:Y:S05]  /*317e0*/  BRA `(.L_x_2392) ;  /* 0xfffffee8006c7947 */ /* 0x000fea000383ffff */
.L_x_2000:
[----:B------:R-:W-:Y:S01]  /*317f0*/  BSSY B1, `(.L_x_2393) ;  /* 0x0000008000017945 */ /* 0x000fe20003800000 */
[----:B---3--:R-:W-:Y:S02]  /*31800*/  IMAD.MOV.U32 R13, RZ, RZ, R20 ;  /* 0x000000ffff0d7224 */ /* 0x008fe400078e0014 */
[----:B------:R-:W-:Y:S02]  /*31810*/  IMAD.MOV.U32 R12, RZ, RZ, 0x1 ;  /* 0x00000001ff0c7424 */ /* 0x000fe400078e00ff */
[----:B------:R-:W-:Y:S02]  /*31820*/  IMAD.MOV.U32 R11, RZ, RZ, 0x181f ;  /* 0x0000181fff0b7424 */ /* 0x000fe400078e00ff */
[----:B------:R-:W-:-:S07]  /*31830*/  IMAD.MOV.U32 R15, RZ, RZ, -0x1 ;  /* 0xffffffffff0f7424 */ /* 0x000fce00078e00ff */
[----:B012--5:R-:W-:Y:S05]  /*31840*/  WARPSYNC.COLLECTIVE R15, `(.L_x_2394) ;  /* 0x000000000f087348 */ /* 0x027fea0003c00000 */
[----:B--2---:R2:W3:Y:S02]  /*31850*/  SHFL.IDX P6, R14, R13, R12, R11 ;  /* 0x0000000c0d0e7389 */ /* 0x0044e400000c000b */
[----:B0123-5:R-:W-:Y:S01]  /*31860*/  ENDCOLLECTIVE ;  /* 0x000000000000791b */ /* 0x02ffe20003800000 */
.L_x_2394:
[----:B------:R-:W-:Y:S05]  /*31870*/  BSYNC B1 ;  /* 0x0000000000017941 */ /* 0x000fea0003800000 */
.L_x_2393:
[----:B------:R-:W-:Y:S01]  /*31880*/  IMAD.MOV.U32 R13, RZ, RZ, R0 ;  /* 0x000000ffff0d7224 */ /* 0x000fe200078e0000 */
[----:B------:R-:W-:Y:S01]  /*31890*/  MOV R9, R14 ;  /* 0x0000000e00097202 */ /* 0x000fe20000000f00 */
[----:B------:R-:W-:Y:S02]  /*318a0*/  IMAD.MOV.U32 R12, RZ, RZ, 0x1 ;  /* 0x00000001ff0c7424 */ /* 0x000fe400078e00ff */
[----:B------:R-:W-:Y:S02]  /*318b0*/  IMAD.MOV.U32 R11, RZ, RZ, 0x181f ;  /* 0x0000181fff0b7424 */ /* 0x000fe400078e00ff */
[----:B------:R-:W-:-:S07]  /*318c0*/  IMAD.MOV.U32 R15, RZ, RZ, -0x1 ;  /* 0xffffffffff0f7424 */ /* 0x000fce00078e00ff */
[----:B------:R-:W-:Y:S05]  /*318d0*/  WARPSYNC.COLLECTIVE R15, `(.L_x_2395) ;  /* 0x000000000f087348 */ /* 0x000fea0003c00000 */
[----:B------:R0:W1:Y:S02]  /*318e0*/  SHFL.IDX P6, R14, R13, R12, R11 ;  /* 0x0000000c0d0e7389 */ /* 0x00006400000c000b */
[----:B01----:R-:W-:Y:S01]  /*318f0*/  ENDCOLLECTIVE ;  /* 0x000000000000791b */ /* 0x003fe20003800000 */
.L_x_2395:
[----:B------:R-:W-:Y:S05]  /*31900*/  BRA `(.L_x_2396) ;  /* 0xfffffee800887947 */ /* 0x000fea000383ffff */
.L_x_2003:
[----:B------:R-:W-:Y:S01]  /*31910*/  BSSY B1, `(.L_x_2397) ;  /* 0x0000008000017945 */ /* 0x000fe20003800000 */
[----:B------:R-:W-:Y:S02]  /*31920*/  IMAD.MOV.U32 R13, RZ, RZ, R20 ;  /* 0x000000ffff0d7224 */ /* 0x000fe400078e0014 */
[----:B------:R-:W-:Y:S02]  /*31930*/  IMAD.MOV.U32 R12, RZ, RZ, 0x2 ;  /* 0x00000002ff0c7424 */ /* 0x000fe400078e00ff */
[----:B------:R-:W-:Y:S02]  /*31940*/  IMAD.MOV.U32 R11, RZ, RZ, 0x181f ;  /* 0x0000181fff0b7424 */ /* 0x000fe400078e00ff */
[----:B------:R-:W-:-:S07]  /*31950*/  IMAD.MOV.U32 R15, RZ, RZ, -0x1 ;  /* 0xffffffffff0f7424 */ /* 0x000fce00078e00ff */
[----:B012345:R-:W-:Y:S05]  /*31960*/  WARPSYNC.COLLECTIVE R15, `(.L_x_2398) ;  /* 0x000000000f087348 */ /* 0x03ffea0003c00000 */
[----:B--2---:R2:W0:Y:S02]  /*31970*/  SHFL.IDX P6, R14, R13, R12, R11 ;  /* 0x0000000c0d0e7389 */ /* 0x00442400000c000b */
[----:B012345:R-:W-:Y:S01]  /*31980*/  ENDCOLLECTIVE ;  /* 0x000000000000791b */ /* 0x03ffe20003800000 */
.L_x_2398:
[----:B------:R-:W-:Y:S05]  /*31990*/  BSYNC B1 ;  /* 0x0000000000017941 */ /* 0x000fea0003800000 */
.L_x_2397:
        /* <DEDUP_REMOVED lines=8> */
.L_x_2399:
[----:B------:R-:W-:Y:S05]  /*31a20*/  BRA `(.L_x_2400) ;  /* 0xfffffee800a87947 */ /* 0x000fea000383ffff */
.L_x_2006:
[----:B------:R-:W-:Y:S01]  /*31a30*/  BSSY B1, `(.L_x_2401) ;  /* 0x0000008000017945 */ /* 0x000fe20003800000 */
[----:B------:R-:W-:Y:S02]  /*31a40*/  IMAD.MOV.U32 R13, RZ, RZ, R20 ;  /* 0x000000ffff0d7224 */ /* 0x000fe400078e0014 */
[----:B------:R-:W-:Y:S02]  /*31a50*/  IMAD.MOV.U32 R12, RZ, RZ, 0x3 ;  /* 0x00000003ff0c7424 */ /* 0x000fe400078e00ff */
[----:B------:R-:W-:Y:S02]  /*31a60*/  IMAD.MOV.U32 R11, RZ, RZ, 0x181f ;  /* 0x0000181fff0b7424 */ /* 0x000fe400078e00ff */
[----:B------:R-:W-:-:S07]  /*31a70*/  IMAD.MOV.U32 R15, RZ, RZ, -0x1 ;  /* 0xffffffffff0f7424 */ /* 0x000fce00078e00ff */
[----:B012345:R-:W-:Y:S05]  /*31a80*/  WARPSYNC.COLLECTIVE R15, `(.L_x_2402) ;  /* 0x000000000f087348 */ /* 0x03ffea0003c00000 */
[----:B0-----:R0:W0:Y:S02]  /*31a90*/  SHFL.IDX P6, R14, R13, R12, R11 ;  /* 0x0000000c0d0e7389 */ /* 0x00102400000c000b */
[----:B012345:R-:W-:Y:S01]  /*31aa0*/  ENDCOLLECTIVE ;  /* 0x000000000000791b */ /* 0x03ffe20003800000 */
.L_x_2402:
[----:B------:R-:W-:Y:S05]  /*31ab0*/  BSYNC B1 ;  /* 0x0000000000017941 */ /* 0x000fea0003800000 */
.L_x_2401:
        /* <DEDUP_REMOVED lines=8> */
.L_x_2403:
[----:B------:R-:W-:Y:S05]  /*31b40*/  BRA `(.L_x_2404) ;  /* 0xfffffee800c87947 */ /* 0x000fea000383ffff */
.L_x_2008:
[----:B------:R-:W-:Y:S02]  /*31b50*/  IMAD.MOV.U32 R13, RZ, RZ, R2 ;  /* 0x000000ffff0d7224 */ /* 0x000fe400078e0002 */
[----:B------:R-:W-:Y:S02]  /*31b60*/  IMAD.MOV.U32 R12, RZ, RZ, RZ ;  /* 0x000000ffff0c7224 */ /* 0x000fe400078e00ff */
[----:B------:R-:W-:Y:S02]  /*31b70*/  IMAD.MOV.U32 R11, RZ, RZ, 0x1c1f ;  /* 0x00001c1fff0b7424 */ /* 0x000fe400078e00ff */
[----:B------:R-:W-:-:S07]  /*31b80*/  IMAD.MOV.U32 R15, RZ, RZ, -0x1 ;  /* 0xffffffffff0f7424 */ /* 0x000fce00078e00ff */
[----:B------:R-:W-:Y:S05]  /*31b90*/  WARPSYNC.COLLECTIVE R15, `(.L_x_2405) ;  /* 0x000000000f087348 */ /* 0x000fea0003c00000 */
[----:B------:R0:W1:Y:S02]  /*31ba0*/  SHFL.IDX P6, R14, R13, R12, R11 ;  /* 0x0000000c0d0e7389 */ /* 0x00006400000c000b */
[----:B01----:R-:W-:Y:S01]  /*31bb0*/  ENDCOLLECTIVE ;  /* 0x000000000000791b */ /* 0x003fe20003800000 */
.L_x_2405:
[----:B------:R-:W-:Y:S02]  /*31bc0*/  IMAD.MOV.U32 R13, RZ, RZ, R0 ;  /* 0x000000ffff0d7224 */ /* 0x000fe400078e0000 */
[----:B------:R-:W-:-:S07]  /*31bd0*/  IMAD.MOV.U32 R24, RZ, RZ, R14 ;  /* 0x000000ffff187224 */ /* 0x000fce00078e000e */
[----:B------:R-:W-:Y:S05]  /*31be0*/  WARPSYNC.COLLECTIVE R15, `(.L_x_2406) ;  /* 0x000000000f087348 */ /* 0x000fea0003c00000 */
[----:B------:R0:W1:Y:S02]  /*31bf0*/  SHFL.IDX P6, R14, R13, R12, R11 ;  /* 0x0000000c0d0e7389 */ /* 0x00006400000c000b */
[----:B01----:R-:W-:Y:S01]  /*31c00*/  ENDCOLLECTIVE ;  /* 0x000000000000791b */ /* 0x003fe20003800000 */
.L_x_2406:
[----:B------:R-:W-:Y:S01]  /*31c10*/  IMAD.MOV.U32 R11, RZ, RZ, R14 ;  /* 0x000000ffff0b7224 */ /* 0x000fe200078e000e */
[----:B------:R-:W-:Y:S06]  /*31c20*/  BRA `(.L_x_2407) ;  /* 0xfffffeec00a07947 */ /* 0x000fec000383ffff */
.L_x_2011:
[----:B------:R-:W-:Y:S01]  /*31c30*/  BSSY B1, `(.L_x_2408) ;  /* 0x0000008000017945 */ /* 0x000fe20003800000 */
[----:B---3--:R-:W-:Y:S01]  /*31c40*/  MOV R13, R2 ;  /* 0x00000002000d7202 */ /* 0x008fe20000000f00 */
[----:B------:R-:W-:Y:S02]  /*31c50*/  IMAD.MOV.U32 R12, RZ, RZ, 0x1 ;  /* 0x00000001ff0c7424 */ /* 0x000fe400078e00ff */
[----:B--2---:R-:W-:Y:S02]  /*31c60*/  IMAD.MOV.U32 R11, RZ, RZ, 0x1c1f ;  /* 0x00001c1fff0b7424 */ /* 0x004fe400078e00ff */
[----:B------:R-:W-:-:S07]  /*31c70*/  IMAD.MOV.U32 R15, RZ, RZ, -0x1 ;  /* 0xffffffffff0f7424 */ /* 0x000fce00078e00ff */
[----:B01----:R-:W-:Y:S05]  /*31c80*/  WARPSYNC.COLLECTIVE R15, `(.L_x_2409) ;  /* 0x000000000f087348 */ /* 0x003fea0003c00000 */
[----:B------:R2:W3:Y:S02]  /*31c90*/  SHFL.IDX P6, R14, R13, R12, R11 ;  /* 0x0000000c0d0e7389 */ /* 0x0004e400000c000b */
[----:B0123--:R-:W-:Y:S01]  /*31ca0*/  ENDCOLLECTIVE ;  /* 0x000000000000791b */ /* 0x00ffe20003800000 */
.L_x_2409:
[----:B------:R-:W-:Y:S05]  /*31cb0*/  BSYNC B1 ;  /* 0x0000000000017941 */ /* 0x000fea0003800000 */
.L_x_2408:
        /* <DEDUP_REMOVED lines=8> */
.L_x_2410:
[----:B------:R-:W-:Y:S01]  /*31d40*/  IMAD.MOV.U32 R0, RZ, RZ, R14 ;  /* 0x000000ffff007224 */ /* 0x000fe200078e000e */
[----:B------:R-:W-:Y:S06]  /*31d50*/  BRA `(.L_x_2411) ;  /* 0xfffffefc00b07947 */ /* 0x000fec000383ffff */
.L_x_2015:
[----:B------:R-:W-:Y:S01]  /*31d60*/  MOV R13, R2 ;  /* 0x00000002000d7202 */ /* 0x000fe20000000f00 */
[----:B------:R-:W-:Y:S02]  /*31d70*/  IMAD.MOV.U32 R12, RZ, RZ, RZ ;  /* 0x000000ffff0c7224 */ /* 0x000fe400078e00ff */
[----:B------:R-:W-:Y:S02]  /*31d80*/  IMAD.MOV.U32 R11, RZ, RZ, 0x181f ;  /* 0x0000181fff0b7424 */ /* 0x000fe400078e00ff */
[----:B------:R-:W-:-:S07]  /*31d90*/  IMAD.MOV.U32 R15, RZ, RZ, -0x1 ;  /* 0xffffffffff0f7424 */ /* 0x000fce00078e00ff */
[----:B--2---:R-:W-:Y:S05]  /*31da0*/  WARPSYNC.COLLECTIVE R15, `(.L_x_2412) ;  /* 0x000000000f087348 */ /* 0x004fea0003c00000 */
[----:B------:R0:W1:Y:S02]  /*31db0*/  SHFL.IDX P6, R14, R13, R12, R11 ;  /* 0x0000000c0d0e7389 */ /* 0x00006400000c000b */
[----:B012---:R-:W-:Y:S01]  /*31dc0*/  ENDCOLLECTIVE ;  /* 0x000000000000791b */ /* 0x007fe20003800000 */
.L_x_2412:
[----:B------:R-:W-:Y:S02]  /*31dd0*/  IMAD.MOV.U32 R13, RZ, RZ, R0 ;  /* 0x000000ffff0d7224 */ /* 0x000fe400078e0000 */
[----:B------:R-:W-:-:S07]  /*31de0*/  IMAD.MOV.U32 R3, RZ, RZ, R14 ;  /* 0x000000ffff037224 */ /* 0x000fce00078e000e */
[----:B------:R-:W-:Y:S05]  /*31df0*/  WARPSYNC.COLLECTIVE R15, `(.L_x_2413) ;  /* 0x000000000f087348 */ /* 0x000fea0003c00000 */
[----:B------:R0:W1:Y:S02]  /*31e00*/  SHFL.IDX P6, R14, R13, R12, R11 ;  /* 0x0000000c0d0e7389 */ /* 0x00006400000c000b */
[----:B01----:R-:W-:Y:S01]  /*31e10*/  ENDCOLLECTIVE ;  /* 0x000000000000791b */ /* 0x003fe20003800000 */
.L_x_2413:
[----:B------:R-:W-:Y:S05]  /*31e20*/  BRA `(.L_x_2414) ;  /* 0xffffff14006c7947 */ /* 0x000fea000383ffff */
.L_x_2018:
[----:B------:R-:W-:Y:S01]  /*31e30*/  BSSY B1, `(.L_x_2415) ;  /* 0x0000008000017945 */ /* 0x000fe20003800000 */
[----:B------:R-:W-:Y:S02]  /*31e40*/  IMAD.MOV.U32 R13, RZ, RZ, R2 ;  /* 0x000000ffff0d7224 */ /* 0x000fe400078e0002 */
[----:B------:R-:W-:Y:S02]  /*31e50*/  IMAD.MOV.U32 R12, RZ, RZ, 0x1 ;  /* 0x00000001ff0c7424 */ /* 0x000fe400078e00ff */
[----:B------:R-:W-:Y:S02]  /*31e60*/  IMAD.MOV.U32 R11, RZ, RZ, 0x181f ;  /* 0x0000181fff0b7424 */ /* 0x000fe400078e00ff */
[----:B----4-:R-:W-:-:S07]  /*31e70*/  IMAD.MOV.U32 R15, RZ, RZ, -0x1 ;  /* 0xffffffffff0f7424 */ /* 0x010fce00078e00ff */
[----:B0123--:R-:W-:Y:S05]  /*31e80*/  WARPSYNC.COLLECTIVE R15, `(.L_x_2416) ;  /* 0x000000000f087348 */ /* 0x00ffea0003c00000 */
[----:B---3--:R3:W4:Y:S02]  /*31e90*/  SHFL.IDX P6, R14, R13, R12, R11 ;  /* 0x0000000c0d0e7389 */ /* 0x00872400000c000b */
[----:B01234-:R-:W-:Y:S01]  /*31ea0*/  ENDCOLLECTIVE ;  /* 0x000000000000791b */ /* 0x01ffe20003800000 */
.L_x_2416:
[----:B------:R-:W-:Y:S05]  /*31eb0*/  BSYNC B1 ;  /* 0x0000000000017941 */ /* 0x000fea0003800000 */
.L_x_2415:
        /* <DEDUP_REMOVED lines=8> */
.L_x_2417:
[----:B------:R-:W-:Y:S05]  /*31f40*/  BRA `(.L_x_2418) ;  /* 0xffffff14008c7947 */ /* 0x000fea000383ffff */
.L_x_2021:
        /* <DEDUP_REMOVED lines=8> */
.L_x_2420:
[----:B------:R-:W-:Y:S05]  /*31fd0*/  BSYNC B1 ;  /* 0x0000000000017941 */ /* 0x000fea0003800000 */
.L_x_2419:
        /* <DEDUP_REMOVED lines=8> */
.L_x_2421:
[----:B------:R-:W-:Y:S05]  /*32060*/  BRA `(.L_x_2422) ;  /* 0xffffff1400ac7947 */ /* 0x000fea000383ffff */
.L_x_2024:
[----:B------:R-:W-:Y:S01]  /*32070*/  BSSY B1, `(.L_x_2423) ;  /* 0x0000008000017945 */ /* 0x000fe20003800000 */
[----:B------:R-:W-:Y:S02]  /*32080*/  IMAD.MOV.U32 R13, RZ, RZ, R2 ;  /* 0x000000ffff0d7224 */ /* 0x000fe400078e0002 */
[----:B------:R-:W-:Y:S02]  /*32090*/  IMAD.MOV.U32 R12, RZ, RZ, 0x3 ;  /* 0x00000003ff0c7424 */ /* 0x000fe400078e00ff */
[----:B------:R-:W-:Y:S02]  /*320a0*/  IMAD.MOV.U32 R11, RZ, RZ, 0x181f ;  /* 0x0000181fff0b7424 */ /* 0x000fe400078e00ff */
[----:B0-----:R-:W-:-:S07]  /*320b0*/  IMAD.MOV.U32 R15, RZ, RZ, -0x1 ;  /* 0xffffffffff0f7424 */ /* 0x001fce00078e00ff */
[----:B-1234-:R-:W-:Y:S05]  /*320c0*/  WARPSYNC.COLLECTIVE R15, `(.L_x_2424) ;  /* 0x000000000f087348 */ /* 0x01efea0003c00000 */
[----:B----4-:R0:W4:Y:S02]  /*320d0*/  SHFL.IDX P6, R14, R13, R12, R11 ;  /* 0x0000000c0d0e7389 */ /* 0x01012400000c000b */
[----:B01234-:R-:W-:Y:S01]  /*320e0*/  ENDCOLLECTIVE ;  /* 0x000000000000791b */ /* 0x01ffe20003800000 */
.L_x_2424:
[----:B------:R-:W-:Y:S05]  /*320f0*/  BSYNC B1 ;  /* 0x0000000000017941 */ /* 0x000fea0003800000 */
.L_x_2423:
        /* <DEDUP_REMOVED lines=8> */
.L_x_2425:
[----:B------:R-:W-:Y:S05]  /*32180*/  BRA `(.L_x_2426) ;  /* 0xffffff1400cc7947 */ /* 0x000fea000383ffff */
.L_x_2050:
[----:B------:R-:W0:Y:S01]  /*32190*/  S2R R5, SR_TID.X ;  /* 0x0000000000057919 */ /* 0x000e220000002100 */
[----:B------:R-:W-:Y:S01]  /*321a0*/  BSSY B1, `(.L_x_2427) ;  /* 0x000000a000017945 */ /* 0x000fe20003800000 */
[----:B------:R-:W-:Y:S02]  /*321b0*/  IMAD.MOV.U32 R12, RZ, RZ, RZ ;  /* 0x000000ffff0c7224 */ /* 0x000fe400078e00ff */
[----:B------:R-:W-:Y:S02]  /*321c0*/  IMAD.MOV.U32 R11, RZ, RZ, 0x1f ;  /* 0x0000001fff0b7424 */ /* 0x000fe400078e00ff */
[----:B------:R-:W-:Y:S01]  /*321d0*/  IMAD.MOV.U32 R15, RZ, RZ, -0x1 ;  /* 0xffffffffff0f7424 */ /* 0x000fe200078e00ff */
[----:B0-----:R-:W-:-:S04]  /*321e0*/  SHF.R.U32.HI R5, RZ, 0x5, R5 ;  /* 0x00000005ff057819 */ /* 0x001fc80000011605 */
[----:B------:R-:W-:-:S05]  /*321f0*/  LOP3.LUT R5, R5, 0x3, RZ, 0xc0, !PT ;  /* 0x0000000305057812 */ /* 0x000fca00078ec0ff */
[----:B------:R-:W-:-:S07]  /*32200*/  IMAD.MOV.U32 R13, RZ, RZ, R5 ;  /* 0x000000ffff0d7224 */ /* 0x000fce00078e0005 */
[----:B------:R-:W-:Y:S05]  /*32210*/  WARPSYNC.COLLECTIVE R15, `(.L_x_2428) ;  /* 0x000000000f087348 */ /* 0x000fea0003c00000 */
[----:B------:R0:W1:Y:S02]  /*32220*/  SHFL.IDX P6, R14, R13, R12, R11 ;  /* 0x0000000c0d0e7389 */ /* 0x00006400000c000b */
[----:B01----:R-:W-:Y:S01]  /*32230*/  ENDCOLLECTIVE ;  /* 0x000000000000791b */ /* 0x003fe20003800000 */
.L_x_2428:
[----:B------:R-:W-:Y:S05]  /*32240*/  BSYNC B1 ;  /* 0x0000000000017941 */ /* 0x000fea0003800000 */
.L_x_2427:
[----:B------:R-:W-:Y:S05]  /*32250*/  BRA `(.L_x_2429) ;  /* 0xffffff3400dc7947 */ /* 0x000fea000383ffff */
.L_x_2052:
[----:B------:R-:W-:Y:S01]  /*32260*/  BSSY B1, `(.L_x_2430) ;  /* 0x0000006000017945 */ /* 0x000fe20003800000 */
[----:B------:R-:W-:-:S07]  /*32270*/  IMAD.MOV.U32 R15, RZ, RZ, -0x1 ;  /* 0xffffffffff0f7424 */ /* 0x000fce00078e00ff */
[----:B0-----:R-:W-:Y:S05]  /*32280*/  WARPSYNC.COLLECTIVE R15, `(.L_x_2431) ;  /* 0x000000000f0c7348 */ /* 0x001fea0003c00000 */
[----:B------:R-:W-:Y:S02]  /*32290*/  ELECT P6, UR62, PT ;  /* 0x00000000003e782f */ /* 0x000fe400038c0000 */
[----:B------:R-:W-:Y:S01]  /*322a0*/  MOV R14, UR62 ;  /* 0x0000003e000e7c02 */ /* 0x000fe20008000f00 */
[----:B0-----:R-:W-:Y:S10]  /*322b0*/  ENDCOLLECTIVE ;  /* 0x000000000000791b */ /* 0x001ff40003800000 */
.L_x_2431:
[----:B------:R-:W-:Y:S05]  /*322c0*/  BSYNC B1 ;  /* 0x0000000000017941 */ /* 0x000fea0003800000 */
.L_x_2430:
[----:B------:R-:W-:Y:S05]  /*322d0*/  BRA `(.L_x_2051) ;  /* 0xffffff3400d47947 */ /* 0x000fea000383ffff */
.L_x_2054:
[----:B0-----:R0:W1:Y:S02]  /*322e0*/  SYNCS.PHASECHK.TRANS64.TRYWAIT P0, [R22+URZ+0x28420], R5 ;  /* 0x02842005160075a7 */ /* 0x001064000800017f */
[----:B-1----:R-:W-:Y:S05]  /*322f0*/  @!P0 NANOSLEEP.SYNCS 0x989680 ;  /* 0x009896800000895d */ /* 0x002fea0003900000 */
[----:B------:R-:W1:Y:S02]  /*32300*/  @!P0 SYNCS.PHASECHK.TRANS64 P0, [R22+URZ+0x28420], R5 ;  /* 0x02842005160085a7 */ /* 0x000e64000800007f */
[----:B-1----:R-:W-:Y:S05]  /*32310*/  @!P0 BRA `(.L_x_2054) ;  /* 0xfffffffc00f08947 */ /* 0x002fea000383ffff */
[----:B------:R-:W-:Y:S05]  /*32320*/  BRA `(.L_x_2432) ;  /* 0xffffff3400e47947 */ /* 0x000fea000383ffff */
.L_x_2058:
[----:B-1----:R1:W2:Y:S02]  /*32330*/  SYNCS.PHASECHK.TRANS64.TRYWAIT P0, [R12+URZ+0x284a0], R11 ;  /* 0x0284a00b0c0075a7 */ /* 0x0022a4000800017f */
[----:B--2---:R-:W-:Y:S05]  /*32340*/  @!P0 NANOSLEEP.SYNCS 0x989680 ;  /* 0x009896800000895d */ /* 0x004fea0003900000 */
[----:B------:R-:W2:Y:S02]  /*32350*/  @!P0 SYNCS.PHASECHK.TRANS64 P0, [R12+URZ+0x284a0], R11 ;  /* 0x0284a00b0c0085a7 */ /* 0x000ea4000800007f */
[----:B--2---:R-:W-:Y:S05]  /*32360*/  @!P0 BRA `(.L_x_2058) ;  /* 0xfffffffc00f08947 */ /* 0x004fea000383ffff */
[----:B------:R-:W-:Y:S05]  /*32370*/  BRA `(.L_x_2433) ;  /* 0xffffff3400fc7947 */ /* 0x000fea000383ffff */
.L_x_2064:
[----:B0-----:R0:W2:Y:S02]  /*32380*/  SYNCS.PHASECHK.TRANS64.TRYWAIT P0, [R12+URZ+0x284c0], R11 ;  /* 0x0284c00b0c0075a7 */ /* 0x0010a4000800017f */
[----:B--2---:R-:W-:Y:S05]  /*32390*/  @!P0 NANOSLEEP.SYNCS 0x989680 ;  /* 0x009896800000895d */ /* 0x004fea0003900000 */
[----:B------:R-:W2:Y:S02]  /*323a0*/  @!P0 SYNCS.PHASECHK.TRANS64 P0, [R12+URZ+0x284c0], R11 ;  /* 0x0284c00b0c0085a7 */ /* 0x000ea4000800007f */
[----:B--2---:R-:W-:Y:S05]  /*323b0*/  @!P0 BRA `(.L_x_2064) ;  /* 0xfffffffc00f08947 */ /* 0x004fea000383ffff */
[----:B------:R-:W-:Y:S05]  /*323c0*/  BRA `(.L_x_2434) ;  /* 0xffffff3800b87947 */ /* 0x000fea000383ffff */
.L_x_2072:
[----:B-1----:R1:W2:Y:S02]  /*323d0*/  SYNCS.PHASECHK.TRANS64.TRYWAIT P1, [R11+URZ+0x284a0], R8 ;  /* 0x0284a0080b0075a7 */ /* 0x0022a4000802017f */
[----:B--2---:R-:W-:Y:S05]  /*323e0*/  @!P1 NANOSLEEP.SYNCS 0x989680 ;  /* 0x009896800000995d */ /* 0x004fea0003900000 */
[----:B------:R-:W2:Y:S02]  /*323f0*/  @!P1 SYNCS.PHASECHK.TRANS64 P1, [R11+URZ+0x284a0], R8 ;  /* 0x0284a0080b0095a7 */ /* 0x000ea4000802007f */
[----:B--2---:R-:W-:Y:S05]  /*32400*/  @!P1 BRA `(.L_x_2072) ;  /* 0xfffffffc00f09947 */ /* 0x004fea000383ffff */
[----:B------:R-:W-:Y:S05]  /*32410*/  BRA `(.L_x_2435) ;  /* 0xffffff3c00b07947 */ /* 0x000fea000383ffff */
.L_x_2078:
[----:B0-----:R0:W2:Y:S02]  /*32420*/  SYNCS.PHASECHK.TRANS64.TRYWAIT P1, [R11+URZ+0x284c0], R8 ;  /* 0x0284c0080b0075a7 */ /* 0x0010a4000802017f */
[----:B--2---:R-:W-:Y:S05]  /*32430*/  @!P1 NANOSLEEP.SYNCS 0x989680 ;  /* 0x009896800000995d */ /* 0x004fea0003900000 */
[----:B------:R-:W2:Y:S02]  /*32440*/  @!P1 SYNCS.PHASECHK.TRANS64 P1, [R11+URZ+0x284c0], R8 ;  /* 0x0284c0080b0095a7 */ /* 0x000ea4000802007f */
[----:B--2---:R-:W-:Y:S05]  /*32450*/  @!P1 BRA `(.L_x_2078) ;  /* 0xfffffffc00f09947 */ /* 0x004fea000383ffff */
[----:B------:R-:W-:Y:S05]  /*32460*/  BRA `(.L_x_2436) ;  /* 0xffffff4000687947 */ /* 0x000fea000383ffff */
.L_x_2104:
        /* <DEDUP_REMOVED lines=8> */
[----:B-----5:R-:W-:Y:S05]  /*324f0*/  WARPSYNC.COLLECTIVE R15, `(.L_x_2438) ;  /* 0x000000000f087348 */ /* 0x020fea0003c00000 */
[----:B------:R0:W1:Y:S02]  /*32500*/  SHFL.IDX P6, R14, R13, R12, R11 ;  /* 0x0000000c0d0e7389 */ /* 0x00006400000c000b */
[----:B01---5:R-:W-:Y:S01]  /*32510*/  ENDCOLLECTIVE ;  /* 0x000000000000791b */ /* 0x023fe20003800000 */
.L_x_2438:
[----:B------:R-:W-:Y:S05]  /*32520*/  BSYNC B0 ;  /* 0x0000000000007941 */ /* 0x000fea0003800000 */
.L_x_2437:
[----:B------:R-:W-:Y:S05]  /*32530*/  BRA `(.L_x_2439) ;  /* 0xffffff5400347947 */ /* 0x000fea000383ffff */
.L_x_2107:
[----:B0-----:R0:W1:Y:S02]  /*32540*/  SYNCS.PHASECHK.TRANS64.TRYWAIT P0, [R5+URZ+0x28480], R21 ;  /* 0x02848015050075a7 */ /* 0x001064000800017f */
[----:B-1----:R-:W-:Y:S05]  /*32550*/  @!P0 NANOSLEEP.SYNCS 0x989680 ;  /* 0x009896800000895d */ /* 0x002fea0003900000 */
[----:B------:R-:W1:Y:S02]  /*32560*/  @!P0 SYNCS.PHASECHK.TRANS64 P0, [R5+URZ+0x28480], R21 ;  /* 0x02848015050085a7 */ /* 0x000e64000800007f */
[----:B-1----:R-:W-:Y:S05]  /*32570*/  @!P0 BRA `(.L_x_2107) ;  /* 0xfffffffc00f08947 */ /* 0x002fea000383ffff */
[----:B------:R-:W-:Y:S05]  /*32580*/  BRA `(.L_x_2440) ;  /* 0xffffff5400507947 */ /* 0x000fea000383ffff */
.L_x_2108:
        /* <DEDUP_REMOVED lines=8> */
.L_x_2442:
[----:B------:R-:W-:Y:S05]  /*32610*/  BSYNC B0 ;  /* 0x0000000000007941 */ /* 0x000fea0003800000 */
.L_x_2441:
[----:B------:R-:W-:Y:S01]  /*32620*/  IMAD.MOV.U32 R13, RZ, RZ, R7 ;  /* 0x000000ffff0d7224 */ /* 0x000fe200078e0007 */
[----:B------:R-:W-:Y:S01]  /*32630*/  MOV R15, 0xffffffff ;  /* 0xffffffff000f7802 */ /* 0x000fe20000000f00 */
[----:B------:R-:W-:Y:S01]  /*32640*/  IMAD.MOV.U32 R12, RZ, RZ, RZ ;  /* 0x000000ffff0c7224 */ /* 0x000fe200078e00ff */
[----:B------:R-:W-:Y:S01]  /*32650*/  LOP3.LUT R27, R33, 0x80, RZ, 0xfc, !PT ;  /* 0x00000080211b7812 */ /* 0x000fe200078efcff */
[----:B------:R-:W-:Y:S01]  /*32660*/  IMAD.MOV.U32 R11, RZ, RZ, 0x181f ;  /* 0x0000181fff0b7424 */ /* 0x000fe200078e00ff */
[C---:B------:R-:W-:Y:S01]  /*32670*/  ISETP.GE.AND P3, PT, R24.reuse, 0x11, PT ;  /* 0x000000111800780c */ /* 0x040fe20003f66270 */
[----:B------:R-:W-:Y:S01]  /*32680*/  IMAD.MOV.U32 R0, RZ, RZ, R14 ;  /* 0x000000ffff007224 */ /* 0x000fe200078e000e */
[----:B------:R-:W-:-:S13]  /*32690*/  ISETP.GE.AND P5, PT, R24, 0x31, PT ;  /* 0x000000311800780c */ /* 0x000fda0003fa6270 */
[----:B------:R-:W-:Y:S05]  /*326a0*/  WARPSYNC.COLLECTIVE R15, `(.L_x_2443) ;  /* 0x000000000f087348 */ /* 0x000fea0003c00000 */
[----:B------:R0:W1:Y:S02]  /*326b0*/  SHFL.IDX P6, R14, R13, R12, R11 ;  /* 0x0000000c0d0e7389 */ /* 0x00006400000c000b */
[----:B01----:R-:W-:Y:S01]  /*326c0*/  ENDCOLLECTIVE ;  /* 0x000000000000791b */ /* 0x003fe20003800000 */
.L_x_2443:
[----:B------:R-:W0:Y:S01]  /*326d0*/  LDC R15, c[0x0][0x2f4] ;  /* 0x0000bd00ff0f7b82 */ /* 0x000e220000000800 */
[----:B------:R-:W-:Y:S02]  /*326e0*/  IMAD.MOV.U32 R13, RZ, RZ, R8 ;  /* 0x000000ffff0d7224 */ /* 0x000fe400078e0008 */
[----:B------:R-:W-:Y:S02]  /*326f0*/  IMAD.MOV.U32 R12, RZ, RZ, 0x1 ;  /* 0x00000001ff0c7424 */ /* 0x000fe400078e00ff */
[----:B------:R-:W-:-:S05]  /*32700*/  IMAD.MOV.U32 R2, RZ, RZ, R14 ;  /* 0x000000ffff027224 */ /* 0x000fca00078e000e */
[----:B------:R-:W-:-:S05]  /*32710*/  IADD3 R2, P0, R33, R2, RZ ;  /* 0x0000000221027210 */ /* 0x000fca0007f1e0ff */
[----:B------:R-:W-:Y:S02]  /*32720*/  IMAD.X R3, RZ, RZ, R0, P0 ;  /* 0x000000ffff037224 */ /* 0x000fe400000e0600 */
[----:B------:R-:W-:Y:S01]  /*32730*/  IMAD.IADD R0, R22, 0x1, R9 ;  /* 0x0000000116007824 */ /* 0x000fe200078e0209 */
[-C--:B0-----:R-:W-:Y:S02]  /*32740*/  ISETP.GE.AND P2, PT, R33, R15.reuse, PT ;  /* 0x0000000f2100720c */ /* 0x081fe40003f46270 */
[----:B------:R-:W-:Y:S01]  /*32750*/  ISETP.GE.AND P0, PT, R27, R15, PT ;  /* 0x0000000f1b00720c */ /* 0x000fe20003f06270 */
[----:B------:R-:W-:Y:S01]  /*32760*/  IMAD.MOV.U32 R15, RZ, RZ, -0x1 ;  /* 0xffffffffff0f7424 */ /* 0x000fe200078e00ff */
[----:B------:R-:W-:-:S13]  /*32770*/  ISETP.LT.OR P1, PT, R24, 0x1, P2 ;  /* 0x000000011800780c */ /* 0x000fda0001721670 */
[----:B------:R-:W-:Y:S05]  /*32780*/  WARPSYNC.COLLECTIVE R15, `(.L_x_2444) ;  /* 0x000000000f087348 */ /* 0x000fea0003c00000 */
[----:B------:R0:W1:Y:S02]  /*32790*/  SHFL.IDX P6, R14, R13, R12, R11 ;  /* 0x0000000c0d0e7389 */ /* 0x00006400000c000b */
[----:B01----:R-:W-:Y:S01]  /*327a0*/  ENDCOLLECTIVE ;  /* 0x000000000000791b */ /* 0x003fe20003800000 */
.L_x_2444:
        /* <DEDUP_REMOVED lines=11> */
.L_x_2445:
[----:B------:R-:W-:Y:S02]  /*32860*/  IMAD.MOV.U32 R13, RZ, RZ, R8 ;  /* 0x000000ffff0d7224 */ /* 0x000fe400078e0008 */
[----:B------:R-:W-:Y:S02]  /*32870*/  IMAD.MOV.U32 R12, RZ, RZ, 0x2 ;  /* 0x00000002ff0c7424 */ /* 0x000fe400078e00ff */
[----:B------:R-:W-:-:S07]  /*32880*/  IMAD.MOV.U32 R2, RZ, RZ, R14 ;  /* 0x000000ffff027224 */ /* 0x000fce00078e000e */
[----:B------:R-:W-:Y:S05]  /*32890*/  WARPSYNC.COLLECTIVE R15, `(.L_x_2446) ;  /* 0x000000000f087348 */ /* 0x000fea0003c00000 */
[----:B------:R0:W1:Y:S02]  /*328a0*/  SHFL.IDX P6, R14, R13, R12, R11 ;  /* 0x0000000c0d0e7389 */ /* 0x00006400000c000b */
[----:B01----:R-:W-:Y:S01]  /*328b0*/  ENDCOLLECTIVE ;  /* 0x000000000000791b */ /* 0x003fe20003800000 */
.L_x_2446:
[----:B------:R-:W-:-:S04]  /*328c0*/  IADD3 R2, P1, R33, R2, RZ ;  /* 0x0000000221027210 */ /* 0x000fc80007f3e0ff */
        /* <DEDUP_REMOVED lines=13> */
.L_x_2447:
[----:B------:R-:W-:Y:S02]  /*329a0*/  IMAD.MOV.U32 R13, RZ, RZ, R8 ;  /* 0x000000ffff0d7224 */ /* 0x000fe400078e0008 */
[----:B------:R-:W-:Y:S02]  /*329b0*/  IMAD.MOV.U32 R12, RZ, RZ, 0x3 ;  /* 0x00000003ff0c7424 */ /* 0x000fe400078e00ff */
[----:B------:R-:W-:-:S07]  /*329c0*/  IMAD.MOV.U32 R2, RZ, RZ, R14 ;  /* 0x000000ffff027224 */ /* 0x000fce00078e000e */
[----:B------:R-:W-:Y:S05]  /*329d0*/  WARPSYNC.COLLECTIVE R15, `(.L_x_2448) ;  /* 0x000000000f087348 */ /* 0x000fea0003c00000 */
[----:B------:R0:W1:Y:S02]  /*329e0*/  SHFL.IDX P6, R14, R13, R12, R11 ;  /* 0x0000000c0d0e7389 */ /* 0x00006400000c000b */
[----:B01----:R-:W-:Y:S01]  /*329f0*/  ENDCOLLECTIVE ;  /* 0x000000000000791b */ /* 0x003fe20003800000 */
.L_x_2448:
[----:B------:R-:W-:-:S05]  /*32a00*/  IADD3 R2, P1, R33, R2, RZ ;  /* 0x0000000221027210 */ /* 0x000fca0007f3e0ff */
[----:B------:R-:W-:Y:S01]  /*32a10*/  IMAD.X R3, RZ, RZ, R3, P1 ;  /* 0x000000ffff037224 */ /* 0x000fe200008e0603 */
[----:B------:R-:W-:Y:S02]  /*32a20*/  ISETP.LT.OR P1, PT, R24, 0x21, P2 ;  /* 0x000000211800780c */ /* 0x000fe40001721670 */
[----:B------:R-:W-:-:S11]  /*32a30*/  MOV R13, R7 ;  /* 0x00000007000d7202 */ /* 0x000fd60000000f00 */
        /* <DEDUP_REMOVED lines=9> */
.L_x_2449:
[----:B------:R-:W-:Y:S01]  /*32ad0*/  @!PT LDS RZ, [RZ] ;  /* 0x00000000fffff984 */ /* 0x000fe20000000800 */
[----:B------:R-:W-:Y:S01]  /*32ae0*/  @!PT LDS RZ, [RZ] ;  /* 0x00000000fffff984 */ /* 0x000fe20000000800 */
[----:B------:R-:W-:Y:S01]  /*32af0*/  @!PT LDS RZ, [RZ] ;  /* 0x00000000fffff984 */ /* 0x000fe20000000800 */
[----:B------:R0:W-:Y:S01]  /*32b00*/  LDGSTS.E.BYPASS.LTC128B.128 [R0+0x13000], desc[UR36][R2.64+0x80], !P1 ;  /* 0x1300008002007fae */ /* 0x0001e2000c901d64 */
[----:B------:R-:W-:Y:S01]  /*32b10*/  ISETP.GE.AND P1, PT, R24, 0x21, PT ;  /* 0x000000211800780c */ /* 0x000fe20003f26270 */
[----:B0-----:R-:W-:Y:S01]  /*32b20*/  IMAD.MOV.U32 R2, RZ, RZ, R14 ;  /* 0x000000ffff027224 */ /* 0x001fe200078e000e */
[----:B------:R-:W-:Y:S11]  /*32b30*/  BRA `(.L_x_2450) ;  /* 0xffffff5000cc7947 */ /* 0x000ff6000383ffff */
.L_x_2113:
[----:B----4-:R4:W0:Y:S02]  /*32b40*/  SYNCS.PHASECHK.TRANS64.TRYWAIT P0, [R5+URZ+0x28440], R21 ;  /* 0x02844015050075a7 */ /* 0x010824000800017f */
[----:B0-----:R-:W-:Y:S05]  /*32b50*/  @!P0 NANOSLEEP.SYNCS 0x989680 ;  /* 0x009896800000895d */ /* 0x001fea0003900000 */
[----:B------:R-:W0:Y:S02]  /*32b60*/  @!P0 SYNCS.PHASECHK.TRANS64 P0, [R5+URZ+0x28440], R21 ;  /* 0x02844015050085a7 */ /* 0x000e24000800007f */
[----:B0-----:R-:W-:Y:S05]  /*32b70*/  @!P0 BRA `(.L_x_2113) ;  /* 0xfffffffc00f08947 */ /* 0x001fea000383ffff */
[----:B------:R-:W-:Y:S05]  /*32b80*/  BRA `(.L_x_2451) ;  /* 0xffffff5400247947 */ /* 0x000fea000383ffff */
.L_x_2114:
        /* <DEDUP_REMOVED lines=8> */
.L_x_2453:
[----:B------:R-:W-:Y:S05]  /*32c10*/  BSYNC B0 ;  /* 0x0000000000007941 */ /* 0x000fea0003800000 */
.L_x_2452:
        /* <DEDUP_REMOVED lines=8> */
.L_x_2454:
[----:B------:R-:W-:Y:S02]  /*32ca0*/  IMAD.MOV.U32 R13, RZ, RZ, R6 ;  /* 0x000000ffff0d7224 */ /* 0x000fe400078e0006 */
[----:B------:R-:W-:Y:S02]  /*32cb0*/  IMAD.MOV.U32 R12, RZ, RZ, 0x1 ;  /* 0x00000001ff0c7424 */ /* 0x000fe400078e00ff */
[----:B------:R-:W-:Y:S01]  /*32cc0*/  IMAD.MOV.U32 R3, RZ, RZ, R14 ;  /* 0x000000ffff037224 */ /* 0x000fe200078e000e */
[----:B------:R-:W-:-:S04]  /*32cd0*/  ISETP.GE.AND P6, PT, R33, R8, PT ;  /* 0x000000082100720c */ /* 0x000fc80003fc6270 */
[----:B------:R-:W-:-:S05]  /*32ce0*/  @P4 IADD3 R3, P0, R33, R3, RZ ;  /* 0x0000000321034210 */ /* 0x000fca0007f1e0ff */
[----:B------:R-:W-:-:S05]  /*32cf0*/  @P4 IMAD.X R2, RZ, RZ, R2, P0 ;  /* 0x000000ffff024224 */ /* 0x000fca00000e0602 */
        /* <DEDUP_REMOVED lines=10> */
.L_x_2455:
        /* <DEDUP_REMOVED lines=10> */
.L_x_2456:
[----:B------:R-:W-:Y:S01]  /*32e40*/  IMAD.MOV.U32 R13, RZ, RZ, R6 ;  /* 0x000000ffff0d7224 */ /* 0x000fe200078e0006 */
[----:B------:R-:W-:Y:S01]  /*32e50*/  MOV R12, 0x2 ;  /* 0x00000002000c7802 */ /* 0x000fe20000000f00 */
[----:B------:R-:W-:-:S07]  /*32e60*/  IMAD.MOV.U32 R3, RZ, RZ, R14 ;  /* 0x000000ffff037224 */ /* 0x000fce00078e000e */
[----:B------:R-:W-:Y:S05]  /*32e70*/  WARPSYNC.COLLECTIVE R15, `(.L_x_2457) ;  /* 0x000000000f087348 */ /* 0x000fea0003c00000 */
[----:B------:R0:W1:Y:S02]  /*32e80*/  SHFL.IDX P6, R14, R13, R12, R11 ;  /* 0x0000000c0d0e7389 */ /* 0x00006400000c000b */
[----:B01----:R-:W-:Y:S01]  /*32e90*/  ENDCOLLECTIVE ;  /* 0x000000000000791b */ /* 0x003fe20003800000 */
.L_x_2457:
        /* <DEDUP_REMOVED lines=15> */
.L_x_2458:
[----:B------:R-:W-:Y:S02]  /*32f90*/  IMAD.MOV.U32 R13, RZ, RZ, R6 ;  /* 0x000000ffff0d7224 */ /* 0x000fe400078e0006 */
[----:B------:R-:W-:Y:S02]  /*32fa0*/  IMAD.MOV.U32 R12, RZ, RZ, 0x3 ;  /* 0x00000003ff0c7424 */ /* 0x000fe400078e00ff */
[----:B------:R-:W-:-:S07]  /*32fb0*/  IMAD.MOV.U32 R3, RZ, RZ, R14 ;  /* 0x000000ffff037224 */ /* 0x000fce00078e000e */
[----:B------:R-:W-:Y:S05]  /*32fc0*/  WARPSYNC.COLLECTIVE R15, `(.L_x_2459) ;  /* 0x000000000f087348 */ /* 0x000fea0003c00000 */
[----:B------:R0:W1:Y:S02]  /*32fd0*/  SHFL.IDX P6, R14, R13, R12, R11 ;  /* 0x0000000c0d0e7389 */ /* 0x00006400000c000b */
[----:B01----:R-:W-:Y:S01]  /*32fe0*/  ENDCOLLECTIVE ;  /* 0x000000000000791b */ /* 0x003fe20003800000 */
.L_x_2459:
        /* <DEDUP_REMOVED lines=10> */
.L_x_2460:
[----:B------:R-:W-:Y:S01]  /*33090*/  @!PT LDS RZ, [RZ] ;  /* 0x00000000fffff984 */ /* 0x000fe20000000800 */
[----:B------:R-:W-:Y:S01]  /*330a0*/  @!PT LDS RZ, [RZ] ;  /* 0x00000000fffff984 */ /* 0x000fe20000000800 */
[----:B------:R-:W-:Y:S01]  /*330b0*/  @!PT LDS RZ, [RZ] ;  /* 0x00000000fffff984 */ /* 0x000fe20000000800 */
[----:B------:R0:W-:Y:S04]  /*330c0*/  @P1 LDGSTS.E.BYPASS.LTC128B.128 [R0+0x21000], desc[UR36][R2.64], !P4 ;  /* 0x2100000002001fae */ /* 0x0001e8000e101d64 */
[----:B------:R0:W-:Y:S01]  /*330d0*/  @P1 LDGSTS.E.BYPASS.LTC128B.128 [R0+0x23000], desc[UR36][R2.64+0x80], !P2 ;  /* 0x2300008002001fae */ /* 0x0001e2000d101d64 */
[----:B------:R-:W-:Y:S01]  /*330e0*/  IMAD.MOV.U32 R4, RZ, RZ, R14 ;  /* 0x000000ffff047224 */ /* 0x000fe200078e000e */
[----:B------:R-:W-:Y:S06]  /*330f0*/  BRA `(.L_x_2461) ;  /* 0xffffff50009c7947 */ /* 0x000fec000383ffff */
.L_x_2119:
[----:B------:R-:W-:Y:S01]  /*33100*/  MOV R13, R4 ;  /* 0x00000004000d7202 */ /* 0x000fe20000000f00 */
        /* <DEDUP_REMOVED lines=8> */
.L_x_2462:
[C---:B------:R-:W-:Y:S02]  /*33190*/  ISETP.GE.AND P2, PT, R17.reuse, R25, PT ;  /* 0x000000191100720c */ /* 0x040fe40003f46270 */
[----:B------:R-:W-:Y:S01]  /*331a0*/  IADD3 R6, R17, 0x10, RZ ;  /* 0x0000001011067810 */ /* 0x000fe20007ffe0ff */
[----:B------:R-:W-:Y:S02]  /*331b0*/  IMAD.MOV.U32 R13, RZ, RZ, R0 ;  /* 0x000000ffff0d7224 */ /* 0x000fe400078e0000 */
[----:B------:R-:W-:-:S08]  /*331c0*/  IMAD.MOV.U32 R2, RZ, RZ, R14 ;  /* 0x000000ffff027224 */ /* 0x000fd000078e000e */
[----:B------:R-:W-:Y:S05]  /*331d0*/  WARPSYNC.COLLECTIVE R15, `(.L_x_2463) ;  /* 0x000000000f087348 */ /* 0x000fea0003c00000 */
[----:B------:R0:W1:Y:S02]  /*331e0*/  SHFL.IDX P6, R14, R13, R12, R11 ;  /* 0x0000000c0d0e7389 */ /* 0x00006400000c000b */
[----:B01----:R-:W-:Y:S01]  /*331f0*/  ENDCOLLECTIVE ;  /* 0x000000000000791b */ /* 0x003fe20003800000 */
.L_x_2463:
[----:B------:R-:W-:Y:S02]  /*33200*/  IMAD.MOV.U32 R13, RZ, RZ, R4 ;  /* 0x000000ffff0d7224 */ /* 0x000fe400078e0004 */
[----:B------:R-:W-:Y:S02]  /*33210*/  IMAD.MOV.U32 R12, RZ, RZ, 0x1 ;  /* 0x00000001ff0c7424 */ /* 0x000fe400078e00ff */
[----:B------:R-:W-:-:S07]  /*33220*/  IMAD.MOV.U32 R3, RZ, RZ, R14 ;  /* 0x000000ffff037224 */ /* 0x000fce00078e000e */
[----:B------:R-:W-:Y:S05]  /*33230*/  WARPSYNC.COLLECTIVE R15, `(.L_x_2464) ;  /* 0x000000000f087348 */ /* 0x000fea0003c00000 */
[----:B------:R0:W1:Y:S02]  /*33240*/  SHFL.IDX P6, R14, R13, R12, R11 ;  /* 0x0000000c0d0e7389 */ /* 0x00006400000c000b */
[----:B01----:R-:W-:Y:S01]  /*33250*/  ENDCOLLECTIVE ;  /* 0x000000000000791b */ /* 0x003fe20003800000 */
.L_x_2464:
[----:B------:R-:W-:-:S05]  /*33260*/  @!P2 IADD3 R5, P3, R33, R3, RZ ;  /* 0x000000032105a210 */ /* 0x000fca0007f7e0ff */
[----:B------:R-:W-:Y:S02]  /*33270*/  @!P2 IMAD.X R3, RZ, RZ, R2, P3 ;  /* 0x000000ffff03a224 */ /* 0x000fe400018e0602 */
[----:B------:R-:W-:Y:S02]  /*33280*/  @!P2 IMAD.MOV.U32 R2, RZ, RZ, R5 ;  /* 0x000000ffff02a224 */ /* 0x000fe400078e0005 */
[----:B------:R-:W-:-:S03]  /*33290*/  IMAD.MOV.U32 R13, RZ, RZ, R0 ;  /* 0x000000ffff0d7224 */ /* 0x000fc600078e0000 */
[----:B------:R-:W-:Y:S01]  /*332a0*/  @!PT LDS RZ, [RZ] ;  /* 0x00000000fffff984 */ /* 0x000fe20000000800 */
[----:B------:R-:W-:Y:S01]  /*332b0*/  @!PT LDS RZ, [RZ] ;  /* 0x00000000fffff984 */ /* 0x000fe20000000800 */
[----:B------:R-:W-:Y:S01]  /*332c0*/  @!PT LDS RZ, [RZ] ;  /* 0x00000000fffff984 */ /* 0x000fe20000000800 */
[----:B------:R-:W-:Y:S04]  /*332d0*/  @!P2 LDGSTS.E.BYPASS.LTC128B.128 [R8+0x18000], desc[UR36][R2.64], !P0 ;  /* 0x180000000208afae */ /* 0x000fe8000c101d64 */
[----:B------:R0:W-:Y:S01]  /*332e0*/  @!P2 LDGSTS.E.BYPASS.LTC128B.128 [R8+0x1c000], desc[UR36][R2.64+0x80], !P1 ;  /* 0x1c0000800208afae */ /* 0x0001e2000c901d64 */
[----:B------:R-:W-:Y:S01]  /*332f0*/  ISETP.GE.AND P2, PT, R6, R25, PT ;  /* 0x000000190600720c */ /* 0x000fe20003f46270 */
[----:B0-----:R-:W-:-:S12]  /*33300*/  IMAD.MOV.U32 R2, RZ, RZ, R14 ;  /* 0x000000ffff027224 */ /* 0x001fd800078e000e */
[----:B------:R-:W-:Y:S05]  /*33310*/  WARPSYNC.COLLECTIVE R15, `(.L_x_2465) ;  /* 0x000000000f087348 */ /* 0x000fea0003c00000 */
[----:B------:R0:W1:Y:S02]  /*33320*/  SHFL.IDX P6, R14, R13, R12, R11 ;  /* 0x0000000c0d0e7389 */ /* 0x00006400000c000b */
[----:B01----:R-:W-:Y:S01]  /*33330*/  ENDCOLLECTIVE ;  /* 0x000000000000791b */ /* 0x003fe20003800000 */
.L_x_2465:
[----:B------:R-:W-:Y:S01]  /*33340*/  IMAD.MOV.U32 R13, RZ, RZ, R4 ;  /* 0x000000ffff0d7224 */ /* 0x000fe200078e0004 */
[----:B------:R-:W-:Y:S02]  /*33350*/  MOV R12, 0x2 ;  /* 0x00000002000c7802 */ /* 0x000fe40000000f00 */
[----:B------:R-:W-:-:S13]  /*33360*/  @!P2 IADD3 R5, P3, R33, R14, RZ ;  /* 0x0000000e2105a210 */ /* 0x000fda0007f7e0ff */
[----:B------:R-:W-:Y:S05]  /*33370*/  WARPSYNC.COLLECTIVE R15, `(.L_x_2466) ;  /* 0x000000000f087348 */ /* 0x000fea0003c00000 */
[----:B------:R0:W1:Y:S02]  /*33380*/  SHFL.IDX P6, R14, R13, R12, R11 ;  /* 0x0000000c0d0e7389 */ /* 0x00006400000c000b */
[----:B01----:R-:W-:Y:S01]  /*33390*/  ENDCOLLECTIVE ;  /* 0x000000000000791b */ /* 0x003fe20003800000 */
.L_x_2466:
[----:B------:R-:W-:Y:S02]  /*333a0*/  @!P2 IMAD.X R6, RZ, RZ, R2, P3 ;  /* 0x000000ffff06a224 */ /* 0x000fe400018e0602 */
[----:B------:R-:W-:Y:S02]  /*333b0*/  @!P2 IMAD.MOV.U32 R2, RZ, RZ, R5 ;  /* 0x000000ffff02a224 */ /* 0x000fe400078e0005 */
        /* <DEDUP_REMOVED lines=13> */
.L_x_2467:
[----:B------:R-:W-:Y:S02]  /*33490*/  IMAD.MOV.U32 R13, RZ, RZ, R4 ;  /* 0x000000ffff0d7224 */ /* 0x000fe400078e0004 */
[----:B------:R-:W-:Y:S01]  /*334a0*/  IMAD.MOV.U32 R12, RZ, RZ, 0x3 ;  /* 0x00000003ff0c7424 */ /* 0x000fe200078e00ff */
[----:B------:R-:W-:-:S13]  /*334b0*/  @!P2 IADD3 R5, P3, R33, R14, RZ ;  /* 0x0000000e2105a210 */ /* 0x000fda0007f7e0ff */
[----:B------:R-:W-:Y:S05]  /*334c0*/  WARPSYNC.COLLECTIVE R15, `(.L_x_2468) ;  /* 0x000000000f087348 */ /* 0x000fea0003c00000 */
[----:B------:R0:W1:Y:S02]  /*334d0*/  SHFL.IDX P6, R14, R13, R12, R11 ;  /* 0x0000000c0d0e7389 */ /* 0x00006400000c000b */
[----:B01----:R-:W-:Y:S01]  /*334e0*/  ENDCOLLECTIVE ;  /* 0x000000000000791b */ /* 0x003fe20003800000 */
.L_x_2468:
        /* <DEDUP_REMOVED lines=8> */
[----:B------:R-:W-:-:S03]  /*33570*/  MOV R13, R0 ;  /* 0x00000000000d7202 */ /* 0x000fc60000000f00 */
[----:B------:R0:W-:Y:S01]  /*33580*/  @!P2 LDGSTS.E.BYPASS.LTC128B.128 [R8+0x1d000], desc[UR36][R2.64+0x80], !P1 ;  /* 0x1d0000800208afae */ /* 0x0001e2000c901d64 */
[----:B------:R-:W-:Y:S01]  /*33590*/  ISETP.GE.AND P2, PT, R6, R25, PT ;  /* 0x000000190600720c */ /* 0x000fe20003f46270 */
[----:B0-----:R-:W-:-:S12]  /*335a0*/  IMAD.MOV.U32 R2, RZ, RZ, R14 ;  /* 0x000000ffff027224 */ /* 0x001fd800078e000e */
[----:B------:R-:W-:Y:S05]  /*335b0*/  WARPSYNC.COLLECTIVE R15, `(.L_x_2469) ;  /* 0x000000000f087348 */ /* 0x000fea0003c00000 */
[----:B------:R0:W1:Y:S02]  /*335c0*/  SHFL.IDX P6, R14, R13, R12, R11 ;  /* 0x0000000c0d0e7389 */ /* 0x00006400000c000b */
[----:B01----:R-:W-:Y:S01]  /*335d0*/  ENDCOLLECTIVE ;  /* 0x000000000000791b */ /* 0x003fe20003800000 */
.L_x_2469:
[----:B------:R-:W-:Y:S02]  /*335e0*/  IMAD.MOV.U32 R13, RZ, RZ, R4 ;  /* 0x000000ffff0d7224 */ /* 0x000fe400078e0004 */
[----:B------:R-:W-:Y:S01]  /*335f0*/  IMAD.MOV.U32 R12, RZ, RZ, 0x4 ;  /* 0x00000004ff0c7424 */ /* 0x000fe200078e00ff */
[----:B------:R-:W-:-:S13]  /*33600*/  @!P2 IADD3 R5, P3, R33, R14, RZ ;  /* 0x0000000e2105a210 */ /* 0x000fda0007f7e0ff */
[----:B------:R-:W-:Y:S05]  /*33610*/  WARPSYNC.COLLECTIVE R15, `(.L_x_2470) ;  /* 0x000000000f087348 */ /* 0x000fea0003c00000 */
[----:B------:R0:W1:Y:S02]  /*33620*/  SHFL.IDX P6, R14, R13, R12, R11 ;  /* 0x0000000c0d0e7389 */ /* 0x00006400000c000b */
[----:B01----:R-:W-:Y:S01]  /*33630*/  ENDCOLLECTIVE ;  /* 0x000000000000791b */ /* 0x003fe20003800000 */
.L_x_2470:
        /* <DEDUP_REMOVED lines=15> */
.L_x_2471:
[----:B------:R-:W-:Y:S02]  /*33730*/  IMAD.MOV.U32 R13, RZ, RZ, R4 ;  /* 0x000000ffff0d7224 */ /* 0x000fe400078e0004 */
[----:B------:R-:W-:Y:S01]  /*33740*/  IMAD.MOV.U32 R12, RZ, RZ, 0x5 ;  /* 0x00000005ff0c7424 */ /* 0x000fe200078e00ff */
[----:B------:R-:W-:-:S13]  /*33750*/  @!P2 IADD3 R5, P3, R33, R14, RZ ;  /* 0x0000000e2105a210 */ /* 0x000fda0007f7e0ff */
[----:B------:R-:W-:Y:S05]  /*33760*/  WARPSYNC.COLLECTIVE R15, `(.L_x_2472) ;  /* 0x000000000f087348 */ /* 0x000fea0003c00000 */
[----:B------:R0:W1:Y:S02]  /*33770*/  SHFL.IDX P6, R14, R13, R12, R11 ;  /* 0x0000000c0d0e7389 */ /* 0x00006400000c000b */
[----:B01----:R-:W-:Y:S01]  /*33780*/  ENDCOLLECTIVE ;  /* 0x000000000000791b */ /* 0x003fe20003800000 */
.L_x_2472:
[----:B------:R-:W-:Y:S01]  /*33790*/  @!P2 IMAD.X R6, RZ, RZ, R2, P3 ;  /* 0x000000ffff06a224 */ /* 0x000fe200018e0602 */
[----:B------:R-:W-:-:S03]  /*337a0*/  @!P2 MOV R2, R5 ;  /* 0x000000050002a202 */ /* 0x000fc60000000f00 */
        /* <DEDUP_REMOVED lines=13> */
.L_x_2473:
[----:B------:R-:W-:Y:S02]  /*33880*/  IMAD.MOV.U32 R13, RZ, RZ, R4 ;  /* 0x000000ffff0d7224 */ /* 0x000fe400078e0004 */
[----:B------:R-:W-:Y:S01]  /*33890*/  IMAD.MOV.U32 R12, RZ, RZ, 0x6 ;  /* 0x00000006ff0c7424 */ /* 0x000fe200078e00ff */
[----:B------:R-:W-:-:S13]  /*338a0*/  @!P2 IADD3 R5, P3, R33, R14, RZ ;  /* 0x0000000e2105a210 */ /* 0x000fda0007f7e0ff */
[----:B------:R-:W-:Y:S05]  /*338b0*/  WARPSYNC.COLLECTIVE R15, `(.L_x_2474) ;  /* 0x000000000f087348 */ /* 0x000fea0003c00000 */
[----:B------:R0:W1:Y:S02]  /*338c0*/  SHFL.IDX P6, R14, R13, R12, R11 ;  /* 0x0000000c0d0e7389 */ /* 0x00006400000c000b */
[----:B01----:R-:W-:Y:S01]  /*338d0*/  ENDCOLLECTIVE ;  /* 0x000000000000791b */ /* 0x003fe20003800000 */
.L_x_2474:
[----:B------:R-:W-:Y:S02]  /*338e0*/  @!P2 IMAD.X R6, RZ, RZ, R2, P3 ;  /* 0x000000ffff06a224 */ /* 0x000fe400018e0602 */
[----:B------:R-:W-:Y:S02]  /*338f0*/  @!P2 IMAD.MOV.U32 R2, RZ, RZ, R5 ;  /* 0x000000ffff02a224 */ /* 0x000fe400078e0005 */
[----:B------:R-:W-:Y:S01]  /*33900*/  @!P2 IMAD.MOV.U32 R3, RZ, RZ, R6 ;  /* 0x000000ffff03a224 */ /* 0x000fe200078e0006 */
[----:B------:R-:W-:-:S04]  /*33910*/  IADD3 R6, R17, 0x60, RZ ;  /* 0x0000006011067810 */ /* 0x000fc80007ffe0ff */
        /* <DEDUP_REMOVED lines=11> */
.L_x_2475:
[----:B------:R-:W-:Y:S02]  /*339d0*/  IMAD.MOV.U32 R13, RZ, RZ, R4 ;  /* 0x000000ffff0d7224 */ /* 0x000fe400078e0004 */
[----:B------:R-:W-:Y:S01]  /*339e0*/  IMAD.MOV.U32 R12, RZ, RZ, 0x7 ;  /* 0x00000007ff0c7424 */ /* 0x000fe200078e00ff */
[----:B------:R-:W-:-:S13]  /*339f0*/  @!P2 IADD3 R5, P3, R33, R14, RZ ;  /* 0x0000000e2105a210 */ /* 0x000fda0007f7e0ff */
[----:B------:R-:W-:Y:S05]  /*33a00*/  WARPSYNC.COLLECTIVE R15, `(.L_x_2476) ;  /* 0x000000000f087348 */ /* 0x000fea0003c00000 */
[----:B------:R0:W1:Y:S02]  /*33a10*/  SHFL.IDX P6, R14, R13, R12, R11 ;  /* 0x0000000c0d0e7389 */ /* 0x00006400000c000b */
[----:B01----:R-:W-:Y:S01]  /*33a20*/  ENDCOLLECTIVE ;  /* 0x000000000000791b */ /* 0x003fe20003800000 */
.L_x_2476:
[----:B------:R-:W-:Y:S02]  /*33a30*/  @!P2 IMAD.X R6, RZ, RZ, R2, P3 ;  /* 0x000000ffff06a224 */ /* 0x000fe400018e0602 */
[----:B------:R-:W-:Y:S02]  /*33a40*/  @!P2 IMAD.MOV.U32 R2, RZ, RZ, R5 ;  /* 0x000000ffff02a224 */ /* 0x000fe400078e0005 */
[----:B------:R-:W-:-:S05]  /*33a50*/  @!P2 IMAD.MOV.U32 R3, RZ, RZ, R6 ;  /* 0x000000ffff03a224 */ /* 0x000fca00078e0006 */
[----:B------:R-:W-:Y:S01]  /*33a60*/  @!PT LDS RZ, [RZ] ;  /* 0x00000000fffff984 */ /* 0x000fe20000000800 */
[----:B------:R-:W-:Y:S01]  /*33a70*/  @!PT LDS RZ, [RZ] ;  /* 0x00000000fffff984 */ /* 0x000fe20000000800 */
[----:B------:R-:W-:Y:S01]  /*33a80*/  @!PT LDS RZ, [RZ] ;  /* 0x00000000fffff984 */ /* 0x000fe20000000800 */
[----:B------:R0:W-:Y:S01]  /*33a90*/  @!P2 LDGSTS.E.BYPASS.LTC128B.128 [R8+0x1b000], desc[UR36][R2.64], !P0 ;  /* 0x1b0000000208afae */ /* 0x0001e2000c101d64 */
[----:B------:R-:W-:-:S03]  /*33aa0*/  IMAD.MOV.U32 R13, RZ, RZ, R0 ;  /* 0x000000ffff0d7224 */ /* 0x000fc600078e0000 */
[----:B------:R0:W-:Y:S01]  /*33ab0*/  @!P2 LDGSTS.E.BYPASS.LTC128B.128 [R8+0x1f000], desc[UR36][R2.64+0x80], !P1 ;  /* 0x1f0000800208afae */ /* 0x0001e2000c901d64 */
[----:B------:R-:W-:-:S07]  /*33ac0*/  MOV R4, R14 ;  /* 0x0000000e00047202 */ /* 0x000fce0000000f00 */
[----:B0-----:R-:W-:Y:S05]  /*33ad0*/  WARPSYNC.COLLECTIVE R15, `(.L_x_2477) ;  /* 0x000000000f087348 */ /* 0x001fea0003c00000 */
[----:B------:R1:W2:Y:S02]  /*33ae0*/  SHFL.IDX P6, R14, R13, R12, R11 ;  /* 0x0000000c0d0e7389 */ /* 0x0002a400000c000b */
[----:B012---:R-:W-:Y:S01]  /*33af0*/  ENDCOLLECTIVE ;  /* 0x000000000000791b */ /* 0x007fe20003800000 */
.L_x_2477:
[----:B------:R-:W-:Y:S05]  /*33b00*/  BRA `(.L_x_2478) ;  /* 0xffffff5000f07947 */ /* 0x000fea000383ffff */
.L_x_2124:
[----:B0-----:R0:W1:Y:S02]  /*33b10*/  SYNCS.PHASECHK.TRANS64.TRYWAIT P1, [R22+URZ+0x28420], R3 ;  /* 0x02842003160075a7 */ /* 0x001064000802017f */
[----:B-1----:R-:W-:Y:S05]  /*33b20*/  @!P1 NANOSLEEP.SYNCS 0x989680 ;  /* 0x009896800000995d */ /* 0x002fea0003900000 */
[----:B------:R-:W1:Y:S02]  /*33b30*/  @!P1 SYNCS.PHASECHK.TRANS64 P1, [R22+URZ+0x28420], R3 ;  /* 0x02842003160095a7 */ /* 0x000e64000802007f */
[----:B-1----:R-:W-:Y:S05]  /*33b40*/  @!P1 BRA `(.L_x_2124) ;  /* 0xfffffffc00f09947 */ /* 0x002fea000383ffff */
[----:B------:R-:W-:Y:S05]  /*33b50*/  BRA `(.L_x_2479) ;  /* 0xffffff5400687947 */ /* 0x000fea000383ffff */
.L_x_2128:
[----:B-1----:R1:W2:Y:S02]  /*33b60*/  SYNCS.PHASECHK.TRANS64.TRYWAIT P0, [R0+URZ+0x28480], R17 ;  /* 0x02848011000075a7 */ /* 0x0022a4000800017f */
[----:B--2---:R-:W-:Y:S05]  /*33b70*/  @!P0 NANOSLEEP.SYNCS 0x989680 ;  /* 0x009896800000895d */ /* 0x004fea0003900000 */
[----:B------:R-:W2:Y:S02]  /*33b80*/  @!P0 SYNCS.PHASECHK.TRANS64 P0, [R0+URZ+0x28480], R17 ;  /* 0x02848011000085a7 */ /* 0x000ea4000800007f */
[----:B--2---:R-:W-:Y:S05]  /*33b90*/  @!P0 BRA `(.L_x_2128) ;  /* 0xfffffffc00f08947 */ /* 0x004fea000383ffff */
[----:B------:R-:W-:Y:S05]  /*33ba0*/  BRA `(.L_x_2480) ;  /* 0xffffff58001c7947 */ /* 0x000fea000383ffff */
.L_x_2129:
        /* <DEDUP_REMOVED lines=8> */
.L_x_2482:
[----:B------:R-:W-:Y:S05]  /*33c30*/  BSYNC B0 ;  /* 0x0000000000007941 */ /* 0x000fea0003800000 */
.L_x_2481:
[----:B------:R-:W-:Y:S01]  /*33c40*/  IMAD.MOV.U32 R13, RZ, RZ, R21 ;  /* 0x000000ffff0d7224 */ /* 0x000fe200078e0015 */
[----:B------:R-:W-:Y:S01]  /*33c50*/  MOV R15, 0xffffffff ;  /* 0xffffffff000f7802 */ /* 0x000fe20000000f00 */
[----:B------:R-:W-:Y:S02]  /*33c60*/  IMAD.MOV.U32 R12, RZ, RZ, RZ ;  /* 0x000000ffff0c7224 */ /* 0x000fe400078e00ff */
[----:B------:R-:W-:Y:S02]  /*33c70*/  IMAD.MOV.U32 R11, RZ, RZ, 0x181f ;  /* 0x0000181fff0b7424 */ /* 0x000fe400078e00ff */
[----:B------:R-:W-:Y:S02]  /*33c80*/  IMAD.MOV.U32 R3, RZ, RZ, R14 ;  /* 0x000000ffff037224 */ /* 0x000fe400078e000e */
[----:B------:R-:W-:-:S07]  /*33c90*/  IMAD.IADD R4, R22, 0x1, R4 ;  /* 0x0000000116047824 */ /* 0x000fce00078e0204 */
[----:B------:R-:W-:Y:S05]  /*33ca0*/  WARPSYNC.COLLECTIVE R15, `(.L_x_2483) ;  /* 0x000000000f087348 */ /* 0x000fea0003c00000 */
[----:B------:R0:W1:Y:S02]  /*33cb0*/  SHFL.IDX P6, R14, R13, R12, R11 ;  /* 0x0000000c0d0e7389 */ /* 0x00006400000c000b */
[----:B01----:R-:W-:Y:S01]  /*33cc0*/  ENDCOLLECTIVE ;  /* 0x000000000000791b */ /* 0x003fe20003800000 */
.L_x_2483:
[----:B------:R-:W-:Y:S02]  /*33cd0*/  IMAD.MOV.U32 R13, RZ, RZ, R24 ;  /* 0x000000ffff0d7224 */ /* 0x000fe400078e0018 */
[----:B------:R-:W-:Y:S02]  /*33ce0*/  IMAD.MOV.U32 R12, RZ, RZ, 0x1 ;  /* 0x00000001ff0c7424 */ /* 0x000fe400078e00ff */
[----:B------:R-:W-:-:S07]  /*33cf0*/  IMAD.MOV.U32 R2, RZ, RZ, R14 ;  /* 0x000000ffff027224 */ /* 0x000fce00078e000e */
[----:B------:R-:W-:Y:S05]  /*33d00*/  WARPSYNC.COLLECTIVE R15, `(.L_x_2484) ;  /* 0x000000000f087348 */ /* 0x000fea0003c00000 */
[----:B------:R0:W1:Y:S02]  /*33d10*/  SHFL.IDX P6, R14, R13, R12, R11 ;  /* 0x0000000c0d0e7389 */ /* 0x00006400000c000b */
[----:B01----:R-:W-:Y:S01]  /*33d20*/  ENDCOLLECTIVE ;  /* 0x000000000000791b */ /* 0x003fe20003800000 */
.L_x_2484:
        /* <DEDUP_REMOVED lines=12> */
.L_x_2485:
[----:B------:R-:W-:Y:S01]  /*33df0*/  MOV R13, R24 ;  /* 0x00000018000d7202 */ /* 0x000fe20000000f00 */
[----:B------:R-:W-:Y:S02]  /*33e00*/  IMAD.MOV.U32 R12, RZ, RZ, 0x2 ;  /* 0x00000002ff0c7424 */ /* 0x000fe400078e00ff */
[----:B------:R-:W-:-:S07]  /*33e10*/  IMAD.MOV.U32 R2, RZ, RZ, R14 ;  /* 0x000000ffff027224 */ /* 0x000fce00078e000e */
[----:B------:R-:W-:Y:S05]  /*33e20*/  WARPSYNC.COLLECTIVE R15, `(.L_x_2486) ;  /* 0x000000000f087348 */ /* 0x000fea0003c00000 */
[----:B------:R0:W1:Y:S02]  /*33e30*/  SHFL.IDX P6, R14, R13, R12, R11 ;  /* 0x0000000c0d0e7389 */ /* 0x00006400000c000b */
[----:B01----:R-:W-:Y:S01]  /*33e40*/  ENDCOLLECTIVE ;  /* 0x000000000000791b */ /* 0x003fe20003800000 */
.L_x_2486:
        /* <DEDUP_REMOVED lines=12> */
.L_x_2487:
[----:B------:R-:W-:Y:S02]  /*33f10*/  IMAD.MOV.U32 R13, RZ, RZ, R24 ;  /* 0x000000ffff0d7224 */ /* 0x000fe400078e0018 */
[----:B------:R-:W-:Y:S02]  /*33f20*/  IMAD.MOV.U32 R12, RZ, RZ, 0x3 ;  /* 0x00000003ff0c7424 */ /* 0x000fe400078e00ff */
[----:B------:R-:W-:-:S07]  /*33f30*/  IMAD.MOV.U32 R2, RZ, RZ, R14 ;  /* 0x000000ffff027224 */ /* 0x000fce00078e000e */
[----:B------:R-:W-:Y:S05]  /*33f40*/  WARPSYNC.COLLECTIVE R15, `(.L_x_2488) ;  /* 0x000000000f087348 */ /* 0x000fea0003c00000 */
[----:B------:R0:W1:Y:S02]  /*33f50*/  SHFL.IDX P6, R14, R13, R12, R11 ;  /* 0x0000000c0d0e7389 */ /* 0x00006400000c000b */
[----:B01----:R-:W-:Y:S01]  /*33f60*/  ENDCOLLECTIVE ;  /* 0x000000000000791b */ /* 0x003fe20003800000 */
.L_x_2488:
        /* <DEDUP_REMOVED lines=12> */
.L_x_2489:
[----:B------:R-:W-:Y:S01]  /*34030*/  MOV R2, R14 ;  /* 0x0000000e00027202 */ /* 0x000fe20000000f00 */
[----:B------:R-:W-:Y:S06]  /*34040*/  BRA `(.L_x_2490) ;  /* 0xffffff5400b47947 */ /* 0x000fec000383ffff */
.L_x_2134:
[----:B----4-:R4:W0:Y:S02]  /*34050*/  SYNCS.PHASECHK.TRANS64.TRYWAIT P0, [R0+URZ+0x28440], R17 ;  /* 0x02844011000075a7 */ /* 0x010824000800017f */
[----:B0-----:R-:W-:Y:S05]  /*34060*/  @!P0 NANOSLEEP.SYNCS 0x989680 ;  /* 0x009896800000895d */ /* 0x001fea0003900000 */
[----:B------:R-:W0:Y:S02]  /*34070*/  @!P0 SYNCS.PHASECHK.TRANS64 P0, [R0+URZ+0x28440], R17 ;  /* 0x02844011000085a7 */ /* 0x000e24000800007f */
[----:B0-----:R-:W-:Y:S05]  /*34080*/  @!P0 BRA `(.L_x_2134) ;  /* 0xfffffffc00f08947 */ /* 0x001fea000383ffff */
[----:B------:R-:W-:Y:S05]  /*34090*/  BRA `(.L_x_2491) ;  /* 0xffffff5800047947 */ /* 0x000fea000383ffff */
.L_x_2135:
[----:B------:R-:W-:Y:S01]  /*340a0*/  BSSY B0, `(.L_x_2492) ;  /* 0x0000008000007945 */ /* 0x000fe20003800000 */
[----:B------:R-:W-:Y:S02]  /*340b0*/  IMAD.MOV.U32 R13, RZ, RZ, R8 ;  /* 0x000000ffff0d7224 */ /* 0x000fe400078e0008 */
[----:B------:R-:W-:Y:S02]  /*340c0*/  IMAD.MOV.U32 R12, RZ, RZ, RZ ;  /* 0x000000ffff0c7224 */ /* 0x000fe400078e00ff */
[----:B------:R-:W-:Y:S02]  /*340d0*/  IMAD.MOV.U32 R11, RZ, RZ, 0x181f ;  /* 0x0000181fff0b7424 */ /* 0x000fe400078e00ff */
[----:B------:R-:W-:-:S07]  /*340e0*/  IMAD.MOV.U32 R15, RZ, RZ, -0x1 ;  /* 0xffffffffff0f7424 */ /* 0x000fce00078e00ff */
[----:B01-34-:R-:W-:Y:S05]  /*340f0*/  WARPSYNC.COLLECTIVE R15, `(.L_x_2493) ;  /* 0x000000000f087348 */ /* 0x01bfea0003c00000 */
[----:B------:R2:W0:Y:S02]  /*34100*/  SHFL.IDX P6, R14, R13, R12, R11 ;  /* 0x0000000c0d0e7389 */ /* 0x00042400000c000b */
[----:B01234-:R-:W-:Y:S01]  /*34110*/  ENDCOLLECTIVE ;  /* 0x000000000000791b */ /* 0x01ffe20003800000 */
.L_x_2493:
[----:B------:R-:W-:Y:S05]  /*34120*/  BSYNC B0 ;  /* 0x0000000000007941 */ /* 0x000fea0003800000 */
.L_x_2492:
        /* <DEDUP_REMOVED lines=8> */
.L_x_2494:
[----:B------:R-:W-:Y:S02]  /*341b0*/  IMAD.MOV.U32 R13, RZ, RZ, R8 ;  /* 0x000000ffff0d7224 */ /* 0x000fe400078e0008 */
[----:B------:R-:W-:Y:S01]  /*341c0*/  IMAD.MOV.U32 R12, RZ, RZ, 0x1 ;  /* 0x00000001ff0c7424 */ /* 0x000fe200078e00ff */
[----:B------:R-:W-:-:S07]  /*341d0*/  MOV R2, R14 ;  /* 0x0000000e00027202 */ /* 0x000fce0000000f00 */
[----:B------:R-:W-:Y:S05]  /*341e0*/  WARPSYNC.COLLECTIVE R15, `(.L_x_2495) ;  /* 0x000000000f087348 */ /* 0x000fea0003c00000 */
[----:B------:R0:W1:Y:S02]  /*341f0*/  SHFL.IDX P6, R14, R13, R12, R11 ;  /* 0x0000000c0d0e7389 */ /* 0x00006400000c000b */
[----:B01----:R-:W-:Y:S01]  /*34200*/  ENDCOLLECTIVE ;  /* 0x000000000000791b */ /* 0x003fe20003800000 */
.L_x_2495:
        /* <DEDUP_REMOVED lines=12> */
.L_x_2496:
[----:B------:R-:W-:Y:S02]  /*342d0*/  IMAD.MOV.U32 R13, RZ, RZ, R8 ;  /* 0x000000ffff0d7224 */ /* 0x000fe400078e0008 */
[----:B------:R-:W-:Y:S02]  /*342e0*/  IMAD.MOV.U32 R12, RZ, RZ, 0x2 ;  /* 0x00000002ff0c7424 */ /* 0x000fe400078e00ff */
[----:B------:R-:W-:-:S07]  /*342f0*/  IMAD.MOV.U32 R2, RZ, RZ, R14 ;  /* 0x000000ffff027224 */ /* 0x000fce00078e000e */
[----:B------:R-:W-:Y:S05]  /*34300*/  WARPSYNC.COLLECTIVE R15, `(.L_x_2497) ;  /* 0x000000000f087348 */ /* 0x000fea0003c00000 */
[----:B------:R0:W1:Y:S02]  /*34310*/  SHFL.IDX P6, R14, R13, R12, R11 ;  /* 0x0000000c0d0e7389 */ /* 0x00006400000c000b */
[----:B01----:R-:W-:Y:S01]  /*34320*/  ENDCOLLECTIVE ;  /* 0x000000000000791b */ /* 0x003fe20003800000 */
.L_x_2497:
        /* <DEDUP_REMOVED lines=8> */
[----:B0-----:R-:W-:-:S07]  /*343b0*/  MOV R3, R14 ;  /* 0x0000000e00037202 */ /* 0x001fce0000000f00 */
[----:B------:R-:W-:Y:S05]  /*343c0*/  WARPSYNC.COLLECTIVE R15, `(.L_x_2498) ;  /* 0x000000000f087348 */ /* 0x000fea0003c00000 */
[----:B------:R0:W1:Y:S02]  /*343d0*/  SHFL.IDX P6, R14, R13, R12, R11 ;  /* 0x0000000c0d0e7389 */ /* 0x00006400000c000b */
[----:B01----:R-:W-:Y:S01]  /*343e0*/  ENDCOLLECTIVE ;  /* 0x000000000000791b */ /* 0x003fe20003800000 */
.L_x_2498:
[----:B------:R-:W-:Y:S02]  /*343f0*/  IMAD.MOV.U32 R13, RZ, RZ, R8 ;  /* 0x000000ffff0d7224 */ /* 0x000fe400078e0008 */
[----:B------:R-:W-:Y:S02]  /*34400*/  IMAD.MOV.U32 R12, RZ, RZ, 0x3 ;  /* 0x00000003ff0c7424 */ /* 0x000fe400078e00ff */
[----:B------:R-:W-:-:S07]  /*34410*/  IMAD.MOV.U32 R2, RZ, RZ, R14 ;  /* 0x000000ffff027224 */ /* 0x000fce00078e000e */
[----:B------:R-:W-:Y:S05]  /*34420*/  WARPSYNC.COLLECTIVE R15, `(.L_x_2499) ;  /* 0x000000000f087348 */ /* 0x000fea0003c00000 */
[----:B------:R0:W1:Y:S02]  /*34430*/  SHFL.IDX P6, R14, R13, R12, R11 ;  /* 0x0000000c0d0e7389 */ /* 0x00006400000c000b */
[----:B01----:R-:W-:Y:S01]  /*34440*/  ENDCOLLECTIVE ;  /* 0x000000000000791b */ /* 0x003fe20003800000 */
.L_x_2499:
        /* <DEDUP_REMOVED lines=12> */
.L_x_2500:
[----:B------:R-:W-:Y:S01]  /*34510*/  IMAD.MOV.U32 R2, RZ, RZ, R14 ;  /* 0x000000ffff027224 */ /* 0x000fe200078e000e */
[----:B------:R-:W-:Y:S06]  /*34520*/  BRA `(.L_x_2501) ;  /* 0xffffff5400907947 */ /* 0x000fec000383ffff */
.L_x_2140:
[----:B0-----:R0:W1:Y:S02]  /*34530*/  SYNCS.PHASECHK.TRANS64.TRYWAIT P2, [R3+URZ+0x28470], R0 ;  /* 0x02847000030075a7 */ /* 0x001064000804017f */
[----:B-1----:R-:W-:Y:S05]  /*34540*/  @!P2 NANOSLEEP.SYNCS 0x989680 ;  /* 0x009896800000a95d */ /* 0x002fea0003900000 */
[----:B------:R-:W1:Y:S02]  /*34550*/  @!P2 SYNCS.PHASECHK.TRANS64 P2, [R3+URZ+0x28470], R0 ;  /* 0x028470000300a5a7 */ /* 0x000e64000804007f */
[----:B-1----:R-:W-:Y:S05]  /*34560*/  @!P2 BRA `(.L_x_2140) ;  /* 0xfffffffc00f0a947 */ /* 0x002fea000383ffff */
[----:B------:R-:W-:Y:S05]  /*34570*/  BRA `(.L_x_2502) ;  /* 0xffffff5400f47947 */ /* 0x000fea000383ffff */
.L_x_2142:
[----:B0-----:R0:W1:Y:S02]  /*34580*/  SYNCS.PHASECHK.TRANS64.TRYWAIT P2, [R3+URZ+0x28460], R0 ;  /* 0x02846000030075a7 */ /* 0x001064000804017f */
[----:B-1----:R-:W-:Y:S05]  /*34590*/  @!P2 NANOSLEEP.SYNCS 0x989680 ;  /* 0x009896800000a95d */ /* 0x002fea0003900000 */
[----:B------:R-:W1:Y:S02]  /*345a0*/  @!P2 SYNCS.PHASECHK.TRANS64 P2, [R3+URZ+0x28460], R0 ;  /* 0x028460000300a5a7 */ /* 0x000e64000804007f */
[----:B-1----:R-:W-:Y:S05]  /*345b0*/  @!P2 BRA `(.L_x_2142) ;  /* 0xfffffffc00f0a947 */ /* 0x002fea000383ffff */
[----:B------:R-:W-:Y:S05]  /*345c0*/  BRA `(.L_x_2503) ;  /* 0xffffff5800007947 */ /* 0x000fea000383ffff */
.L_x_2150:
[----:B0-----:R0:W2:Y:S02]  /*345d0*/  SYNCS.PHASECHK.TRANS64.TRYWAIT P1, [R17+URZ+0x28470], R0 ;  /* 0x02847000110075a7 */ /* 0x0010a4000802017f */
[----:B--2---:R-:W-:Y:S05]  /*345e0*/  @!P1 NANOSLEEP.SYNCS 0x989680 ;  /* 0x009896800000995d */ /* 0x004fea0003900000 */
[----:B------:R-:W2:Y:S02]  /*345f0*/  @!P1 SYNCS.PHASECHK.TRANS64 P1, [R17+URZ+0x28470], R0 ;  /* 0x02847000110095a7 */ /* 0x000ea4000802007f */
[----:B--2---:R-:W-:Y:S05]  /*34600*/  @!P1 BRA `(.L_x_2150) ;  /* 0xfffffffc00f09947 */ /* 0x004fea000383ffff */
[----:B------:R-:W-:Y:S05]  /*34610*/  BRA `(.L_x_2504) ;  /* 0xffffff5c00ac7947 */ /* 0x000fea000383ffff */
.L_x_2152:
[----:B0-----:R0:W2:Y:S02]  /*34620*/  SYNCS.PHASECHK.TRANS64.TRYWAIT P1, [R17+URZ+0x28460], R0 ;  /* 0x02846000110075a7 */ /* 0x0010a4000802017f */
[----:B--2---:R-:W-:Y:S05]  /*34630*/  @!P1 NANOSLEEP.SYNCS 0x989680 ;  /* 0x009896800000995d */ /* 0x004fea0003900000 */
[----:B------:R-:W2:Y:S02]  /*34640*/  @!P1 SYNCS.PHASECHK.TRANS64 P1, [R17+URZ+0x28460], R0 ;  /* 0x02846000110095a7 */ /* 0x000ea4000802007f */
[----:B--2---:R-:W-:Y:S05]  /*34650*/  @!P1 BRA `(.L_x_2152) ;  /* 0xfffffffc00f09947 */ /* 0x004fea000383ffff */
[----:B------:R-:W-:Y:S05]  /*34660*/  BRA `(.L_x_2505) ;  /* 0xffffff5c00b47947 */ /* 0x000fea000383ffff */
.L_x_2157:
        /* <DEDUP_REMOVED lines=8> */
.L_x_2507:
[----:B------:R-:W-:Y:S05]  /*346f0*/  BSYNC B0 ;  /* 0x0000000000007941 */ /* 0x000fea0003800000 */
.L_x_2506:
[----:B------:R-:W-:Y:S02]  /*34700*/  IMAD.MOV.U32 R13, RZ, RZ, R16 ;  /* 0x000000ffff0d7224 */ /* 0x000fe400078e0010 */
[----:B------:R-:W-:Y:S02]  /*34710*/  IMAD.MOV.U32 R12, RZ, RZ, 0x1 ;  /* 0x00000001ff0c7424 */ /* 0x000fe400078e00ff */
[----:B------:R-:W-:Y:S02]  /*34720*/  IMAD.MOV.U32 R11, RZ, RZ, 0x1f ;  /* 0x0000001fff0b7424 */ /* 0x000fe400078e00ff */
[----:B------:R-:W-:Y:S02]  /*34730*/  IMAD.MOV.U32 R15, RZ, RZ, -0x1 ;  /* 0xffffffffff0f7424 */ /* 0x000fe400078e00ff */
[----:B------:R-:W-:Y:S02]  /*34740*/  IMAD.IADD R9, R19, 0x1, R8 ;  /* 0x0000000113097824 */ /* 0x000fe400078e0208 */
[----:B------:R-:W-:-:S07]  /*34750*/  IMAD.MOV.U32 R0, RZ, RZ, R14 ;  /* 0x000000ffff007224 */ /* 0x000fce00078e000e */
[----:B------:R-:W-:Y:S05]  /*34760*/  WARPSYNC.COLLECTIVE R15, `(.L_x_2508) ;  /* 0x000000000f087348 */ /* 0x000fea0003c00000 */
[----:B------:R0:W1:Y:S02]  /*34770*/  SHFL.IDX P6, R14, R13, R12, R11 ;  /* 0x0000000c0d0e7389 */ /* 0x00006400000c000b */
[----:B01----:R-:W-:Y:S01]  /*34780*/  ENDCOLLECTIVE ;  /* 0x000000000000791b */ /* 0x003fe20003800000 */
.L_x_2508:
[----:B------:R-:W-:Y:S02]  /*34790*/  ULDC UR4, c[0x0][0xc3c] ;  /* 0x00030f0000047ab9 */ /* 0x000fe40000000800 */
[----:B------:R-:W-:-:S13]  /*347a0*/  ISETP.GE.OR P1, PT, R9, UR4, !P0 ;  /* 0x0000000409007c0c */ /* 0x000fda000c726670 */
[----:B------:R-:W0:Y:S08]  /*347b0*/  @!P1 LDC.64 R2, c[0x0][0xc80] ;  /* 0x00032000ff029b82 */ /* 0x000e300000000a00 */
[----:B------:R-:W1:Y:S01]  /*347c0*/  @!P1 LDC.64 R4, c[0x0][0xc78] ;  /* 0x00031e00ff049b82 */ /* 0x000e620000000a00 */
[----:B------:R-:W-:Y:S01]  /*347d0*/  CS2R R16, SRZ ;  /* 0x0000000000107805 */ /* 0x000fe2000001ff00 */
[----:B------:R-:W-:-:S02]  /*347e0*/  IMAD.MOV.U32 R11, RZ, RZ, RZ ;  /* 0x000000ffff0b7224 */ /* 0x000fc400078e00ff */
[----:B------:R-:W-:Y:S02]  /*347f0*/  IMAD.MOV.U32 R6, RZ, RZ, R14 ;  /* 0x000000ffff067224 */ /* 0x000fe400078e000e */
[----:B0-----:R-:W-:-:S05]  /*34800*/  @!P1 IMAD.WIDE R2, R9, 0x4, R2 ;  /* 0x0000000409029825 */ /* 0x001fca00078e0202 */
[----:B------:R1:W2:Y:S02]  /*34810*/  @!P1 LDG.E R7, desc[UR36][R2.64] ;  /* 0x0000002402079981 */ /* 0x0002a4000c1e1900 */
[----:B-1----:R-:W-:-:S05]  /*34820*/  @!P1 IMAD.WIDE R2, R9, 0x4, R4 ;  /* 0x0000000409029825 */ /* 0x002fca00078e0204 */
[----:B------:R-:W3:Y:S01]  /*34830*/  @!P1 LDG.E R4, desc[UR36][R2.64] ;  /* 0x0000002402049981 */ /* 0x000ee2000c1e1900 */
[----:B------:R-:W-:Y:S01]  /*34840*/  IMAD.MOV.U32 R5, RZ, RZ, RZ ;  /* 0x000000ffff057224 */ /* 0x000fe200078e00ff */
[C---:B------:R-:W-:Y:S02]  /*34850*/  ISETP.GE.U32.AND P2, PT, R8.reuse, 0x2, PT ;  /* 0x000000020800780c */ /* 0x040fe40003f46070 */
[C---:B------:R-:W-:Y:S02]  /*34860*/  ISETP.GE.U32.AND P3, PT, R8.reuse, 0x4, PT ;  /* 0x000000040800780c */ /* 0x040fe40003f66070 */
[C---:B------:R-:W-:Y:S02]  /*34870*/  ISETP.GE.U32.AND P4, PT, R8.reuse, 0x8, PT ;  /* 0x000000080800780c */ /* 0x040fe40003f86070 */
[C---:B------:R-:W-:Y:S02]  /*34880*/  ISETP.GE.U32.AND P5, PT, R8.reuse, 0x10, PT ;  /* 0x000000100800780c */ /* 0x040fe40003fa6070 */
[----:B--2---:R-:W-:Y:S01]  /*34890*/  @!P1 MOV R17, R7 ;  /* 0x0000000700119202 */ /* 0x004fe20000000f00 */
[----:B---3--:R-:W-:Y:S01]  /*348a0*/  @!P1 IMAD.MOV.U32 R5, RZ, RZ, R4 ;  /* 0x000000ffff059224 */ /* 0x008fe200078e0004 */
[----:B------:R-:W-:-:S03]  /*348b0*/  ISETP.NE.AND P1, PT, R8, RZ, PT ;  /* 0x000000ff0800720c */ /* 0x000fc60003f25270 */
[----:B------:R-:W-:-:S10]  /*348c0*/  IMAD R13, R5, R17, RZ ;  /* 0x00000011050d7224 */ /* 0x000fd400078e02ff */
[----:B------:R-:W-:Y:S05]  /*348d0*/  WARPSYNC.COLLECTIVE R15, `(.L_x_2509) ;  /* 0x000000000f087348 */ /* 0x000fea0003c00000 */
[----:B------:R0:W1:Y:S02]  /*348e0*/  SHFL.UP P6, R14, R13, R12, R11 ;  /* 0x0400000c0d0e7389 */ /* 0x00006400000c000b */
[----:B01----:R-:W-:Y:S01]  /*348f0*/  ENDCOLLECTIVE ;  /* 0x000000000000791b */ /* 0x003fe20003800000 */
.L_x_2509:
[----:B------:R-:W-:Y:S01]  /*34900*/  IMAD.MOV.U32 R12, RZ, RZ, 0x2 ;  /* 0x00000002ff0c7424 */ /* 0x000fe200078e00ff */
[----:B------:R-:W-:-:S05]  /*34910*/  SEL R4, R14, RZ, P1 ;  /* 0x000000ff0e047207 */ /* 0x000fca0000800000 */
[----:B------:R-:W-:-:S04]  /*34920*/  IMAD.IADD R4, R13, 0x1, R4 ;  /* 0x000000010d047824 */ /* 0x000fc800078e0204 */
[----:B------:R-:W-:-:S07]  /*34930*/  IMAD.MOV.U32 R13, RZ, RZ, R4 ;  /* 0x000000ffff0d7224 */ /* 0x000fce00078e0004 */
[----:B------:R-:W-:Y:S05]  /*34940*/  WARPSYNC.COLLECTIVE R15, `(.L_x_2510) ;  /* 0x000000000f087348 */ /* 0x000fea0003c00000 */
[----:B------:R0:W1:Y:S02]  /*34950*/  SHFL.UP P6, R14, R13, R12, R11 ;  /* 0x0400000c0d0e7389 */ /* 0x00006400000c000b */
[----:B01----:R-:W-:Y:S01]  /*34960*/  ENDCOLLECTIVE ;  /* 0x000000000000791b */ /* 0x003fe20003800000 */
.L_x_2510:
[----:B------:R-:W-:Y:S01]  /*34970*/  IMAD.MOV.U32 R12, RZ, RZ, 0x4 ;  /* 0x00000004ff0c7424 */ /* 0x000fe200078e00ff */
[----:B------:R-:W-:-:S05]  /*34980*/  SEL R3, R14, RZ, P2 ;  /* 0x000000ff0e037207 */ /* 0x000fca0001000000 */
[----:B------:R-:W-:-:S04]  /*34990*/  IMAD.IADD R2, R4, 0x1, R3 ;  /* 0x0000000104027824 */ /* 0x000fc800078e0203 */
[----:B------:R-:W-:-:S07]  /*349a0*/  IMAD.MOV.U32 R13, RZ, RZ, R2 ;  /* 0x000000ffff0d7224 */ /* 0x000fce00078e0002 */
[----:B------:R-:W-:Y:S05]  /*349b0*/  WARPSYNC.COLLECTIVE R15, `(.L_x_2511) ;  /* 0x000000000f087348 */ /* 0x000fea0003c00000 */
[----:B------:R0:W1:Y:S02]  /*349c0*/  SHFL.UP P6, R14, R13, R12, R11 ;  /* 0x0400000c0d0e7389 */ /* 0x00006400000c000b */
[----:B01----:R-:W-:Y:S01]  /*349d0*/  ENDCOLLECTIVE ;  /* 0x000000000000791b */ /* 0x003fe20003800000 */
.L_x_2511:
[----:B------:R-:W-:Y:S01]  /*349e0*/  IMAD.MOV.U32 R12, RZ, RZ, 0x8 ;  /* 0x00000008ff0c7424 */ /* 0x000fe200078e00ff */
[----:B------:R-:W-:-:S04]  /*349f0*/  SEL R3, R14, RZ, P3 ;  /* 0x000000ff0e037207 */ /* 0x000fc80001800000 */
[----:B------:R-:W-:-:S05]  /*34a00*/  IADD3 R3, R2, R3, RZ ;  /* 0x0000000302037210 */ /* 0x000fca0007ffe0ff */
[----:B------:R-:W-:-:S07]  /*34a10*/  IMAD.MOV.U32 R13, RZ, RZ, R3 ;  /* 0x000000ffff0d7224 */ /* 0x000fce00078e0003 */
[----:B------:R-:W-:Y:S05]  /*34a20*/  WARPSYNC.COLLECTIVE R15, `(.L_x_2512) ;  /* 0x000000000f087348 */ /* 0x000fea0003c00000 */
[----:B------:R0:W1:Y:S02]  /*34a30*/  SHFL.UP P6, R14, R13, R12, R11 ;  /* 0x0400000c0d0e7389 */ /* 0x00006400000c000b */
[----:B01----:R-:W-:Y:S01]  /*34a40*/  ENDCOLLECTIVE ;  /* 0x000000000000791b */ /* 0x003fe20003800000 */
.L_x_2512:
[----:B------:R-:W-:Y:S01]  /*34a50*/  IMAD.MOV.U32 R12, RZ, RZ, 0x10 ;  /* 0x00000010ff0c7424 */ /* 0x000fe200078e00ff */
[----:B------:R-:W-:-:S05]  /*34a60*/  SEL R4, R14, RZ, P4 ;  /* 0x000000ff0e047207 */ /* 0x000fca0002000000 */
[----:B------:R-:W-:-:S04]  /*34a70*/  IMAD.IADD R4, R3, 0x1, R4 ;  /* 0x0000000103047824 */ /* 0x000fc800078e0204 */
[----:B------:R-:W-:-:S07]  /*34a80*/  IMAD.MOV.U32 R13, RZ, RZ, R4 ;  /* 0x000000ffff0d7224 */ /* 0x000fce00078e0004 */
[----:B------:R-:W-:Y:S05]  /*34a90*/  WARPSYNC.COLLECTIVE R15, `(.L_x_2513) ;  /* 0x000000000f087348 */ /* 0x000fea0003c00000 */
[----:B------:R0:W1:Y:S02]  /*34aa0*/  SHFL.UP P6, R14, R13, R12, R11 ;  /* 0x0400000c0d0e7389 */ /* 0x00006400000c000b */
[----:B01----:R-:W-:Y:S01]  /*34ab0*/  ENDCOLLECTIVE ;  /* 0x000000000000791b */ /* 0x003fe20003800000 */
.L_x_2513:
[----:B------:R-:W-:Y:S02]  /*34ac0*/  IMAD.MOV.U32 R12, RZ, RZ, 0x1f ;  /* 0x0000001fff0c7424 */ /* 0x000fe400078e00ff */
[----:B------:R-:W-:Y:S01]  /*34ad0*/  IMAD.MOV.U32 R11, RZ, RZ, 0x1f ;  /* 0x0000001fff0b7424 */ /* 0x000fe200078e00ff */
[----:B------:R-:W-:-:S05]  /*34ae0*/  SEL R3, R14, RZ, P5 ;  /* 0x000000ff0e037207 */ /* 0x000fca0002800000 */
[----:B------:R-:W-:-:S04]  /*34af0*/  IMAD.IADD R2, R4, 0x1, R3 ;  /* 0x0000000104027824 */ /* 0x000fc800078e0203 */
[----:B------:R-:W-:-:S07]  /*34b00*/  IMAD.MOV.U32 R13, RZ, RZ, R2 ;  /* 0x000000ffff0d7224 */ /* 0x000fce00078e0002 */
[----:B------:R-:W-:Y:S05]  /*34b10*/  WARPSYNC.COLLECTIVE R15, `(.L_x_2514) ;  /* 0x000000000f087348 */ /* 0x000fea0003c00000 */
[----:B------:R0:W1:Y:S02]  /*34b20*/  SHFL.IDX P6, R14, R13, R12, R11 ;  /* 0x0000000c0d0e7389 */ /* 0x00006400000c000b */
[----:B01----:R-:W-:Y:S01]  /*34b30*/  ENDCOLLECTIVE ;  /* 0x000000000000791b */ /* 0x003fe20003800000 */
.L_x_2514:
[----:B------:R-:W-:Y:S05]  /*34b40*/  BRA `(.L_x_2515) ;  /* 0xffffff6000b07947 */ /* 0x000fea000383ffff */
.L_x_2160:
[----:B------:R-:W-:Y:S01]  /*34b50*/  BSSY B0, `(.L_x_2516) ;  /* 0x0000007000007945 */ /* 0x000fe20003800000 */
[----:B------:R-:W-:Y:S01]  /*34b60*/  MOV R12, 0x1 ;  /* 0x00000001000c7802 */ /* 0x000fe20000000f00 */
[----:B------:R-:W-:Y:S02]  /*34b70*/  IMAD.MOV.U32 R11, RZ, RZ, RZ ;  /* 0x000000ffff0b7224 */ /* 0x000fe400078e00ff */
[----:B------:R-:W-:-:S07]  /*34b80*/  IMAD.MOV.U32 R15, RZ, RZ, -0x1 ;  /* 0xffffffffff0f7424 */ /* 0x000fce00078e00ff */
[----:B------:R-:W-:Y:S05]  /*34b90*/  WARPSYNC.COLLECTIVE R15, `(.L_x_2517) ;  /* 0x000000000f087348 */ /* 0x000fea0003c00000 */
[----:B------:R0:W1:Y:S02]  /*34ba0*/  SHFL.UP P6, R14, R13, R12, R11 ;  /* 0x0400000c0d0e7389 */ /* 0x00006400000c000b */
[----:B01----:R-:W-:Y:S01]  /*34bb0*/  ENDCOLLECTIVE ;  /* 0x000000000000791b */ /* 0x003fe20003800000 */
.L_x_2517:
[----:B------:R-:W-:Y:S05]  /*34bc0*/  BSYNC B0 ;  /* 0x0000000000007941 */ /* 0x000fea0003800000 */
.L_x_2516:
[----:B------:R-:W-:Y:S01]  /*34bd0*/  SEL R14, R14, RZ, P1 ;  /* 0x000000ff0e0e7207 */ /* 0x000fe20000800000 */
[----:B------:R-:W-:Y:S02]  /*34be0*/  IMAD.MOV.U32 R12, RZ, RZ, 0x2 ;  /* 0x00000002ff0c7424 */ /* 0x000fe400078e00ff */
[----:B------:R-:W-:Y:S02]  /*34bf0*/  IMAD.MOV.U32 R11, RZ, RZ, RZ ;  /* 0x000000ffff0b7224 */ /* 0x000fe400078e00ff */
[----:B------:R-:W-:Y:S02]  /*34c00*/  IMAD.IADD R13, R13, 0x1, R14 ;  /* 0x000000010d0d7824 */ /* 0x000fe400078e020e */
[----:B------:R-:W-:-:S07]  /*34c10*/  IMAD.MOV.U32 R15, RZ, RZ, -0x1 ;  /* 0xffffffffff0f7424 */ /* 0x000fce00078e00ff */
[----:B------:R-:W-:Y:S05]  /*34c20*/  WARPSYNC.COLLECTIVE R15, `(.L_x_2518) ;  /* 0x000000000f087348 */ /* 0x000fea0003c00000 */
[----:B------:R0:W1:Y:S02]  /*34c30*/  SHFL.UP P6, R14, R13, R12, R11 ;  /* 0x0400000c0d0e7389 */ /* 0x00006400000c000b */
[----:B01----:R-:W-:Y:S01]  /*34c40*/  ENDCOLLECTIVE ;  /* 0x000000000000791b */ /* 0x003fe20003800000 */
.L_x_2518:
[----:B------:R-:W-:Y:S01]  /*34c50*/  IMAD.MOV.U32 R12, RZ, RZ, 0x4 ;  /* 0x00000004ff0c7424 */ /* 0x000fe200078e00ff */
[----:B------:R-:W-:-:S05]  /*34c60*/  SEL R2, R14, RZ, P2 ;  /* 0x000000ff0e027207 */ /* 0x000fca0001000000 */
[----:B------:R-:W-:-:S04]  /*34c70*/  IMAD.IADD R2, R13, 0x1, R2 ;  /* 0x000000010d027824 */ /* 0x000fc800078e0202 */
[----:B------:R-:W-:-:S07]  /*34c80*/  IMAD.MOV.U32 R13, RZ, RZ, R2 ;  /* 0x000000ffff0d7224 */ /* 0x000fce00078e0002 */
[----:B------:R-:W-:Y:S05]  /*34c90*/  WARPSYNC.COLLECTIVE R15, `(.L_x_2519) ;  /* 0x000000000f087348 */ /* 0x000fea0003c00000 */
[----:B------:R0:W1:Y:S02]  /*34ca0*/  SHFL.UP P6, R14, R13, R12, R11 ;  /* 0x0400000c0d0e7389 */ /* 0x00006400000c000b */
[----:B01----:R-:W-:Y:S01]  /*34cb0*/  ENDCOLLECTIVE ;  /* 0x000000000000791b */ /* 0x003fe20003800000 */
.L_x_2519:
[----:B------:R-:W-:Y:S01]  /*34cc0*/  IMAD.MOV.U32 R12, RZ, RZ, 0x8 ;  /* 0x00000008ff0c7424 */ /* 0x000fe200078e00ff */
[----:B------:R-:W-:-:S04]  /*34cd0*/  SEL R3, R14, RZ, P3 ;  /* 0x000000ff0e037207 */ /* 0x000fc80001800000 */
[----:B------:R-:W-:-:S05]  /*34ce0*/  IADD3 R3, R2, R3, RZ ;  /* 0x0000000302037210 */ /* 0x000fca0007ffe0ff */
[----:B------:R-:W-:-:S07]  /*34cf0*/  IMAD.MOV.U32 R13, RZ, RZ, R3 ;  /* 0x000000ffff0d7224 */ /* 0x000fce00078e0003 */
[----:B------:R-:W-:Y:S05]  /*34d00*/  WARPSYNC.COLLECTIVE R15, `(.L_x_2520) ;  /* 0x000000000f087348 */ /* 0x000fea0003c00000 */
[----:B------:R0:W1:Y:S02]  /*34d10*/  SHFL.UP P6, R14, R13, R12, R11 ;  /* 0x0400000c0d0e7389 */ /* 0x00006400000c000b */
[----:B01----:R-:W-:Y:S01]  /*34d20*/  ENDCOLLECTIVE ;  /* 0x000000000000791b */ /* 0x003fe20003800000 */
.L_x_2520:
[----:B------:R-:W-:Y:S01]  /*34d30*/  IMAD.MOV.U32 R12, RZ, RZ, 0x10 ;  /* 0x00000010ff0c7424 */ /* 0x000fe200078e00ff */
[----:B------:R-:W-:-:S05]  /*34d40*/  SEL R4, R14, RZ, P4 ;  /* 0x000000ff0e047207 */ /* 0x000fca0002000000 */
[----:B------:R-:W-:-:S04]  /*34d50*/  IMAD.IADD R4, R3, 0x1, R4 ;  /* 0x0000000103047824 */ /* 0x000fc800078e0204 */
[----:B------:R-:W-:-:S07]  /*34d60*/  IMAD.MOV.U32 R13, RZ, RZ, R4 ;  /* 0x000000ffff0d7224 */ /* 0x000fce00078e0004 */
[----:B------:R-:W-:Y:S05]  /*34d70*/  WARPSYNC.COLLECTIVE R15, `(.L_x_2521) ;  /* 0x000000000f087348 */ /* 0x000fea0003c00000 */
[----:B------:R0:W1:Y:S02]  /*34d80*/  SHFL.UP P6, R14, R13, R12, R11 ;  /* 0x0400000c0d0e7389 */ /* 0x00006400000c000b */
[----:B01----:R-:W-:Y:S01]  /*34d90*/  ENDCOLLECTIVE ;  /* 0x000000000000791b */ /* 0x003fe20003800000 */
.L_x_2521:
        /* <DEDUP_REMOVED lines=8> */
.L_x_2522:
[----:B------:R-:W-:Y:S05]  /*34e20*/  BRA `(.L_x_2523) ;  /* 0xffffff60009c7947 */ /* 0x000fea000383ffff */
.L_x_2162:
[----:B------:R-:W-:Y:S01]  /*34e30*/  BSSY B0, `(.L_x_2524) ;  /* 0x0000006000007945 */ /* 0x000fe20003800000 */
[----:B------:R-:W-:Y:S02]  /*34e40*/  PLOP3.LUT P6, PT, P6, PT, PT, 0x8, 0x0 ;  /* 0x000000000000781c */ /* 0x000fe400037ce170 */
[----:B------:R-:W-:-:S11]  /*34e50*/  MOV R15, 0xffffffff ;  /* 0xffffffff000f7802 */ /* 0x000fd60000000f00 */
[----:B0-----:R-:W-:Y:S05]  /*34e60*/  WARPSYNC.COLLECTIVE R15, `(.L_x_2525) ;  /* 0x000000000f087348 */ /* 0x001fea0003c00000 */
[----:B------:R-:W-:Y:S01]  /*34e70*/  VOTE.ANY R14, PT, P6 ;  /* 0x00000000000e7806 */ /* 0x000fe200030e0100 */
[----:B0-----:R-:W-:Y:S06]  /*34e80*/  ENDCOLLECTIVE ;  /* 0x000000000000791b */ /* 0x001fec0003800000 */
.L_x_2525:
[----:B------:R-:W-:Y:S05]  /*34e90*/  BSYNC B0 ;  /* 0x0000000000007941 */ /* 0x000fea0003800000 */
.L_x_2524:
[----:B------:R-:W-:Y:S02]  /*34ea0*/  IMAD.MOV.U32 R3, RZ, RZ, R14 ;  /* 0x000000ffff037224 */ /* 0x000fe400078e000e */
[----:B------:R-:W-:Y:S02]  /*34eb0*/  IMAD.MOV.U32 R13, RZ, RZ, R17 ;  /* 0x000000ffff0d7224 */ /* 0x000fe400078e0011 */
[----:B------:R-:W0:Y:S01]  /*34ec0*/  POPC R7, R3 ;  /* 0x0000000300077309 */ /* 0x000e220000000000 */
[----:B------:R-:W-:Y:S02]  /*34ed0*/  IMAD.MOV.U32 R11, RZ, RZ, 0x1f ;  /* 0x0000001fff0b7424 */ /* 0x000fe400078e00ff */
[----:B------:R-:W-:Y:S02]  /*34ee0*/  IMAD.MOV.U32 R15, RZ, RZ, -0x1 ;  /* 0xffffffffff0f7424 */ /* 0x000fe400078e00ff */
[----:B0-----:R-:W-:Y:S02]  /*34ef0*/  IMAD.MOV.U32 R12, RZ, RZ, R7 ;  /* 0x000000ffff0c7224 */ /* 0x001fe400078e0007 */
[----:B------:R-:W-:-:S07]  /*34f00*/  IMAD.IADD R19, R7, 0x1, R19 ;  /* 0x0000000107137824 */ /* 0x000fce00078e0213 */
[----:B------:R-:W-:Y:S05]  /*34f10*/  WARPSYNC.COLLECTIVE R15, `(.L_x_2526) ;  /* 0x000000000f087348 */ /* 0x000fea0003c00000 */
[----:B------:R0:W1:Y:S02]  /*34f20*/  SHFL.IDX P6, R14, R13, R12, R11 ;  /* 0x0000000c0d0e7389 */ /* 0x00006400000c000b */
[----:B01----:R-:W-:Y:S01]  /*34f30*/  ENDCOLLECTIVE ;  /* 0x000000000000791b */ /* 0x003fe20003800000 */
.L_x_2526:
[----:B------:R-:W-:Y:S02]  /*34f40*/  IMAD.MOV.U32 R13, RZ, RZ, R5 ;  /* 0x000000ffff0d7224 */ /* 0x000fe400078e0005 */
[----:B------:R-:W-:-:S07]  /*34f50*/  IMAD.MOV.U32 R17, RZ, RZ, R14 ;  /* 0x000000ffff117224 */ /* 0x000fce00078e000e */
[----:B------:R-:W-:Y:S05]  /*34f60*/  WARPSYNC.COLLECTIVE R15, `(.L_x_2527) ;  /* 0x000000000f087348 */ /* 0x000fea0003c00000 */
[----:B------:R0:W1:Y:S02]  /*34f70*/  SHFL.IDX P6, R14, R13, R12, R11 ;  /* 0x0000000c0d0e7389 */ /* 0x00006400000c000b */
[----:B01----:R-:W-:Y:S01]  /*34f80*/  ENDCOLLECTIVE ;  /* 0x000000000000791b */ /* 0x003fe20003800000 */
.L_x_2527:
[----:B------:R-:W-:Y:S01]  /*34f90*/  IMAD.MOV.U32 R5, RZ, RZ, R14 ;  /* 0x000000ffff057224 */ /* 0x000fe200078e000e */
[----:B------:R-:W-:Y:S06]  /*34fa0*/  BRA `(.L_x_2528) ;  /* 0xffffff60007c7947 */ /* 0x000fec000383ffff */
.L_x_2164:
[----:B------:R-:W-:Y:S01]  /*34fb0*/  BSSY B0, `(.L_x_2529) ;  /* 0x0000007000007945 */ /* 0x000fe20003800000 */
[----:B------:R-:W-:Y:S01]  /*34fc0*/  MOV R13, R2 ;  /* 0x00000002000d7202 */ /* 0x000fe20000000f00 */
[----:B------:R-:W-:Y:S02]  /*34fd0*/  IMAD.MOV.U32 R11, RZ, RZ, 0x1f ;  /* 0x0000001fff0b7424 */ /* 0x000fe400078e00ff */
[----:B------:R-:W-:-:S07]  /*34fe0*/  IMAD.MOV.U32 R15, RZ, RZ, -0x1 ;  /* 0xffffffffff0f7424 */ /* 0x000fce00078e00ff */
[----:B0123--:R-:W-:Y:S05]  /*34ff0*/  WARPSYNC.COLLECTIVE R15, `(.L_x_2530) ;  /* 0x000000000f087348 */ /* 0x00ffea0003c00000 */
[----:B------:R4:W0:Y:S02]  /*35000*/  SHFL.IDX P6, R14, R13, R12, R11 ;  /* 0x0000000c0d0e7389 */ /* 0x00082400000c000b */
[----:B01234-:R-:W-:Y:S01]  /*35010*/  ENDCOLLECTIVE ;  /* 0x000000000000791b */ /* 0x01ffe20003800000 */
.L_x_2530:
[----:B------:R-:W-:Y:S05]  /*35020*/  BSYNC B0 ;  /* 0x0000000000007941 */ /* 0x000fea0003800000 */
.L_x_2529:
[----:B------:R-:W-:Y:S01]  /*35030*/  IMAD.MOV.U32 R16, RZ, RZ, R14 ;  /* 0x000000ffff107224 */ /* 0x000fe200078e000e */
[----:B------:R-:W-:Y:S06]  /*35040*/  BRA `(.L_x_2163) ;  /* 0xffffff60006c7947 */ /* 0x000fec000383ffff */
.L_x_2170:
[----:B0-----:R0:W2:Y:S02]  /*35050*/  SYNCS.PHASECHK.TRANS64.TRYWAIT P0, [R7+URZ+0x28420], R0 ;  /* 0x02842000070075a7 */ /* 0x0010a4000800017f */
[----:B--2---:R-:W-:Y:S05]  /*35060*/  @!P0 NANOSLEEP.SYNCS 0x989680 ;  /* 0x009896800000895d */ /* 0x004fea0003900000 */
[----:B------:R-:W2:Y:S02]  /*35070*/  @!P0 SYNCS.PHASECHK.TRANS64 P0, [R7+URZ+0x28420], R0 ;  /* 0x02842000070085a7 */ /* 0x000ea4000800007f */
[----:B--2---:R-:W-:Y:S05]  /*35080*/  @!P0 BRA `(.L_x_2170) ;  /* 0xfffffffc00f08947 */ /* 0x004fea000383ffff */
[----:B------:R-:W-:Y:S05]  /*35090*/  BRA `(.L_x_2531) ;  /* 0xffffff6800c47947 */ /* 0x000fea000383ffff */
.L_x_2171:
        /* <DEDUP_REMOVED lines=8> */
[----:B01--4-:R-:W-:Y:S05]  /*35120*/  WARPSYNC.COLLECTIVE R15, `(.L_x_2533) ;  /* 0x000000000f087348 */ /* 0x013fea0003c00000 */
[----:B------:R2:W3:Y:S02]  /*35130*/  SHFL.IDX P6, R14, R13, R12, R11 ;  /* 0x0000000c0d0e7389 */ /* 0x0004e400000c000b */
[----:B01234-:R-:W-:Y:S01]  /*35140*/  ENDCOLLECTIVE ;  /* 0x000000000000791b */ /* 0x01ffe20003800000 */
.L_x_2533:
[----:B------:R-:W-:Y:S05]  /*35150*/  BSYNC B0 ;  /* 0x0000000000007941 */ /* 0x000fea0003800000 */
.L_x_2532:
[----:B------:R-:W-:Y:S05]  /*35160*/  BRA `(.L_x_2534) ;  /* 0xffffff6800ac7947 */ /* 0x000fea000383ffff */
.L_x_2172:
[----:B------:R-:W-:Y:S01]  /*35170*/  BSSY B0, `(.L_x_2535) ;  /* 0x0000006000007945 */ /* 0x000fe20003800000 */
[----:B------:R-:W-:-:S07]  /*35180*/  IMAD.MOV.U32 R15, RZ, RZ, -0x1 ;  /* 0xffffffffff0f7424 */ /* 0x000fce00078e00ff */
[----:B01--4-:R-:W-:Y:S05]  /*35190*/  WARPSYNC.COLLECTIVE R15, `(.L_x_2536) ;  /* 0x000000000f0c7348 */ /* 0x013fea0003c00000 */
[----:B------:R-:W-:Y:S02]  /*351a0*/  ELECT P6, UR62, PT ;  /* 0x00000000003e782f */ /* 0x000fe400038c0000 */
[----:B------:R-:W-:Y:S01]  /*351b0*/  MOV R14, UR62 ;  /* 0x0000003e000e7c02 */ /* 0x000fe20008000f00 */
[----:B01--4-:R-:W-:Y:S10]  /*351c0*/  ENDCOLLECTIVE ;  /* 0x000000000000791b */ /* 0x013ff40003800000 */
.L_x_2536:
[----:B------:R-:W-:Y:S05]  /*351d0*/  BSYNC B0 ;  /* 0x0000000000007941 */ /* 0x000fea0003800000 */
.L_x_2535:
[----:B------:R-:W-:Y:S05]  /*351e0*/  BRA `(.L_x_2537) ;  /* 0xffffff6800a07947 */ /* 0x000fea000383ffff */
.L_x_2174:
[----:B0-----:R0:W2:Y:S02]  /*351f0*/  SYNCS.PHASECHK.TRANS64.TRYWAIT P1, [R5+URZ+0x28440], R0 ;  /* 0x02844000050075a7 */ /* 0x0010a4000802017f */
[----:B--2---:R-:W-:Y:S05]  /*35200*/  @!P1 NANOSLEEP.SYNCS 0x989680 ;  /* 0x009896800000995d */ /* 0x004fea0003900000 */
[----:B------:R-:W2:Y:S02]  /*35210*/  @!P1 SYNCS.PHASECHK.TRANS64 P1, [R5+URZ+0x28440], R0 ;  /* 0x02844000050095a7 */ /* 0x000ea4000802007f */
[----:B--2---:R-:W-:Y:S05]  /*35220*/  @!P1 BRA `(.L_x_2174) ;  /* 0xfffffffc00f09947 */ /* 0x004fea000383ffff */
[----:B------:R-:W-:Y:S05]  /*35230*/  BRA `(.L_x_2538) ;  /* 0xffffff6800c87947 */ /* 0x000fea000383ffff */
.L_x_2176:
[----:B--2---:R2:W3:Y:S02]  /*35240*/  SYNCS.PHASECHK.TRANS64.TRYWAIT P1, [R3+URZ+0x28440], R2 ;  /* 0x02844002030075a7 */ /* 0x0044e4000802017f */
[----:B---3--:R-:W-:Y:S05]  /*35250*/  @!P1 NANOSLEEP.SYNCS 0x989680 ;  /* 0x009896800000995d */ /* 0x008fea0003900000 */
[----:B------:R-:W3:Y:S02]  /*35260*/  @!P1 SYNCS.PHASECHK.TRANS64 P1, [R3+URZ+0x28440], R2 ;  /* 0x02844002030095a7 */ /* 0x000ee4000802007f */
[----:B---3--:R-:W-:Y:S05]  /*35270*/  @!P1 BRA `(.L_x_2176) ;  /* 0xfffffffc00f09947 */ /* 0x008fea000383ffff */
[----:B------:R-:W-:Y:S05]  /*35280*/  BRA `(.L_x_2539) ;  /* 0xffffff6800d47947 */ /* 0x000fea000383ffff */
.L_x_2178:
[----:B---3--:R3:W0:Y:S02]  /*35290*/  SYNCS.PHASECHK.TRANS64.TRYWAIT P1, [R5+URZ+0x28460], R0 ;  /* 0x02846000050075a7 */ /* 0x008624000802017f */
[----:B0-----:R-:W-:Y:S05]  /*352a0*/  @!P1 NANOSLEEP.SYNCS 0x989680 ;  /* 0x009896800000995d */ /* 0x001fea0003900000 */
[----:B------:R-:W0:Y:S02]  /*352b0*/  @!P1 SYNCS.PHASECHK.TRANS64 P1, [R5+URZ+0x28460], R0 ;  /* 0x02846000050095a7 */ /* 0x000e24000802007f */
[----:B0-----:R-:W-:Y:S05]  /*352c0*/  @!P1 BRA `(.L_x_2178) ;  /* 0xfffffffc00f09947 */ /* 0x001fea000383ffff */
[----:B------:R-:W-:Y:S05]  /*352d0*/  BRA `(.L_x_2540) ;  /* 0xffffff6800d07947 */ /* 0x000fea000383ffff */
.L_x_2180:
[----:B------:R0:W0:Y:S02]  /*352e0*/  SYNCS.PHASECHK.TRANS64.TRYWAIT P1, [R3+URZ+0x28460], R2 ;  /* 0x02846002030075a7 */ /* 0x000024000802017f */
[----:B0-----:R-:W-:Y:S05]  /*352f0*/  @!P1 NANOSLEEP.SYNCS 0x989680 ;  /* 0x009896800000995d */ /* 0x001fea0003900000 */
[----:B------:R-:W0:Y:S02]  /*35300*/  @!P1 SYNCS.PHASECHK.TRANS64 P1, [R3+URZ+0x28460], R2 ;  /* 0x02846002030095a7 */ /* 0x000e24000802007f */
[----:B0-----:R-:W-:Y:S05]  /*35310*/  @!P1 BRA `(.L_x_2180) ;  /* 0xfffffffc00f09947 */ /* 0x001fea000383ffff */
[----:B------:R-:W-:Y:S05]  /*35320*/  BRA `(.L_x_2541) ;  /* 0xffffff6800cc7947 */ /* 0x000fea000383ffff */
.L_x_2182:
[----:B------:R0:W0:Y:S02]  /*35330*/  SYNCS.PHASECHK.TRANS64.TRYWAIT P1, [R5+URZ+0x28480], R0 ;  /* 0x02848000050075a7 */ /* 0x000024000802017f */
[----:B0-----:R-:W-:Y:S05]  /*35340*/  @!P1 NANOSLEEP.SYNCS 0x989680 ;  /* 0x009896800000995d */ /* 0x001fea0003900000 */
[----:B------:R-:W0:Y:S02]  /*35350*/  @!P1 SYNCS.PHASECHK.TRANS64 P1, [R5+URZ+0x28480], R0 ;  /* 0x02848000050095a7 */ /* 0x000e24000802007f */
[----:B0-----:R-:W-:Y:S05]  /*35360*/  @!P1 BRA `(.L_x_2182) ;  /* 0xfffffffc00f09947 */ /* 0x001fea000383ffff */
[----:B------:R-:W-:Y:S05]  /*35370*/  BRA `(.L_x_2542) ;  /* 0xffffff6800c87947 */ /* 0x000fea000383ffff */
.L_x_2543:
        /* <DEDUP_REMOVED lines=16> */
.L_x_3857:


//--------------------- .text._ZN7cutlass13device_kernelIN5flash11enable_sm90INS1_16FlashAttnFwdSm90INS1_25CollectiveMainloopFwdSm90ILi2EN4cute5tupleIJNS5_1CILi1EEES8_S8_EEENS6_IJNS7_ILi128EEESA_NS7_ILi256EEEEEELi256ENS_12float_e4m3_tEfNS_4arch4Sm90ELb1ELb0ELb1ELb0ELb1ELb0ELb0ELb1ELb0ELb1ELb1ELb0EEENS1_21CollectiveEpilogueFwdINS6_IJSA_SB_SA_EEES9_NS_10bfloat16_tESF_Li256ELb0ELb1ELb1ELb1EEENS1_19SingleTileSchedulerILb0ELb1ELb1ELi128EEEEEEEEEvNT_6ParamsE --------------------------
	.section	.text._ZN7cutlass13device_kernelIN5flash11enable_sm90INS1_16FlashAttnFwdSm90INS1_25CollectiveMainloopFwdSm90ILi2EN4cute5tupleIJNS5_1CILi1EEES8_S8_EEENS6_IJNS7_ILi128EEESA_NS7_ILi256EEEEEELi256ENS_12float_e4m3_tEfNS_4arch4Sm90ELb1ELb0ELb1ELb0ELb1ELb0ELb0ELb1ELb0ELb1ELb1ELb0EEENS1_21CollectiveEpilogueFwdINS6_IJSA_SB_SA_EEES9_NS_10bfloat16_tESF_Li256ELb0ELb1ELb1ELb1EEENS1_19SingleTileSchedulerILb0ELb1ELb1ELi128EEEEEEEEEvNT_6ParamsE,"ax",@progbits
	.align	128
.text._ZN7cutlass13device_kernelIN5flash11enable_sm90INS1_16FlashAttnFwdSm90INS1_25CollectiveMainloopFwdSm90ILi2EN4cute5tupleIJNS5_1CILi1EEES8_S8_EEENS6_IJNS7_ILi128EEESA_NS7_ILi256EEEEEELi256ENS_12float_e4m3_tEfNS_4arch4Sm90ELb1ELb0ELb1ELb0ELb1ELb0ELb0ELb1ELb0ELb1ELb1ELb0EEENS1_21CollectiveEpilogueFwdINS6_IJSA_SB_SA_EEES9_NS_10bfloat16_tESF_Li256ELb0ELb1ELb1ELb1EEENS1_19SingleTileSchedulerILb0ELb1ELb1ELi128EEEEEEEEEvNT_6ParamsE:
        .type           _ZN7cutlass13device_kernelIN5flash11enable_sm90INS1_16FlashAttnFwdSm90INS1_25CollectiveMainloopFwdSm90ILi2EN4cute5tupleIJNS5_1CILi1EEES8_S8_EEENS6_IJNS7_ILi128EEESA_NS7_ILi256EEEEEELi256ENS_12float_e4m3_tEfNS_4arch4Sm90ELb1ELb0ELb1ELb0ELb1ELb0ELb0ELb1ELb0ELb1ELb1ELb0EEENS1_21CollectiveEpilogueFwdINS6_IJSA_SB_SA_EEES9_NS_10bfloat16_tESF_Li256ELb0ELb1ELb1ELb1EEENS1_19SingleTileSchedulerILb0ELb1ELb1ELi128EEEEEEEEEvNT_6ParamsE,@function
        .size           _ZN7cutlass13device_kernelIN5flash11enable_sm90INS1_16FlashAttnFwdSm90INS1_25CollectiveMainloopFwdSm90ILi2EN4cute5tupleIJNS5_1CILi1EEES8_S8_EEENS6_IJNS7_ILi128EEESA_NS7_ILi256EEEEEELi256ENS_12float_e4m3_tEfNS_4arch4Sm90ELb1ELb0ELb1ELb0ELb1ELb0ELb0ELb1ELb0ELb1ELb1ELb0EEENS1_21CollectiveEpilogueFwdINS6_IJSA_SB_SA_EEES9_NS_10bfloat16_tESF_Li256ELb0ELb1ELb1ELb1EEENS1_19SingleTileSchedulerILb0ELb1ELb1ELi128EEEEEEEEEvNT_6ParamsE,(.L_x_3858 - _ZN7cutlass13device_kernelIN5flash11enable_sm90INS1_16FlashAttnFwdSm90INS1_25CollectiveMainloopFwdSm90ILi2EN4cute5tupleIJNS5_1CILi1EEES8_S8_EEENS6_IJNS7_ILi128EEESA_NS7_ILi256EEEEEELi256ENS_12float_e4m3_tEfNS_4arch4Sm90ELb1ELb0ELb1ELb0ELb1ELb0ELb0ELb1ELb0ELb1ELb1ELb0EEENS1_21CollectiveEpilogueFwdINS6_IJSA_SB_SA_EEES9_NS_10bfloat16_tESF_Li256ELb0ELb1ELb1ELb1EEENS1_19SingleTileSchedulerILb0ELb1ELb1ELi128EEEEEEEEEvNT_6ParamsE)
        .other          _ZN7cutlass13device_kernelIN5flash11enable_sm90INS1_16FlashAttnFwdSm90INS1_25CollectiveMainloopFwdSm90ILi2EN4cute5tupleIJNS5_1CILi1EEES8_S8_EEENS6_IJNS7_ILi128EEESA_NS7_ILi256EEEEEELi256ENS_12float_e4m3_tEfNS_4arch4Sm90ELb1ELb0ELb1ELb0ELb1ELb0ELb0ELb1ELb0ELb1ELb1ELb0EEENS1_21CollectiveEpilogueFwdINS6_IJSA_SB_SA_EEES9_NS_10bfloat16_tESF_Li256ELb0ELb1ELb1ELb1EEENS1_19SingleTileSchedulerILb0ELb1ELb1ELi128EEEEEEEEEvNT_6ParamsE,@"STO_CUDA_ENTRY STV_DEFAULT"
_ZN7cutlass13device_kernelIN5flash11enable_sm90INS1_16FlashAttnFwdSm90INS1_25CollectiveMainloopFwdSm90ILi2EN4cute5tupleIJNS5_1CILi1EEES8_S8_EEENS6_IJNS7_ILi128EEESA_NS7_ILi256EEEEEELi256ENS_12float_e4m3_tEfNS_4arch4Sm90ELb1ELb0ELb1ELb0ELb1ELb0ELb0ELb1ELb0ELb1ELb1ELb0EEENS1_21CollectiveEpilogueFwdINS6_IJSA_SB_SA_EEES9_NS_10bfloat16_tESF_Li256ELb0ELb1ELb1ELb1EEENS1_19SingleTileSchedulerILb0ELb1ELb1ELi128EEEEEEEEEvNT_6ParamsE:
        /* <DEDUP_REMOVED lines=45> */
.L_x_2544:
        /* <DEDUP_REMOVED lines=22> */
.L_x_2545:
        /* <DEDUP_REMOVED lines=18> */
.L_x_2546:
        /* <DEDUP_REMOVED lines=22> */
.L_x_2547:
        /* <DEDUP_REMOVED lines=23> */
.L_x_2548:
        /* <DEDUP_REMOVED lines=9> */
.L_x_2551:
        /* <DEDUP_REMOVED lines=20> */
[----:B------:R-:W0:Y:S01]  /*09f0*/  S2UR UR49, SR_CTAID.X ;  /* 0x00000000003179c3 */ /* 0x000e220000002500 */
[----:B------:R-:W-:Y:S01]  /*0a00*/  ULDC UR4, c[0x0][0x448] ;  /* 0x0001120000047ab9 */ /* 0x000fe20000000800 */
[----:B------:R-:W-:Y:S01]  /*0a10*/  ULDC UR43, c[0x0][0x424] ;  /* 0x00010900002b7ab9 */ /* 0x000fe20000000800 */
[----:B------:R-:W-:Y:S01]  /*0a20*/  UISETP.NE.AND UP1, UPT, UR4, 0x1, UPT ;  /* 0x000000010400788c */ /* 0x000fe2000bf25270 */
[----:B------:R-:W-:Y:S02]  /*0a30*/  ULDC UR7, c[0x0][0x288] ;  /* 0x0000a20000077ab9 */ /* 0x000fe40000000800 */
[----:B------:R-:W-:Y:S01]  /*0a40*/  ULDC.64 UR4, c[0x0][0x418] ;  /* 0x0001060000047ab9 */ /* 0x000fe20000000a00 */
[----:B------:R-:W-:Y:S02]  /*0a50*/  UIADD3 UR7, -UR7, 0x80, URZ ;  /* 0x0000008007077890 */ /* 0x000fe4000fffe13f */
[----:B------:R-:W-:Y:S01]  /*0a60*/  UISETP.NE.U32.AND UP0, UPT, UR4, URZ, UPT ;  /* 0x0000003f0400728c */ /* 0x000fe2000bf05070 */
[----:B------:R-:W-:Y:S01]  /*0a70*/  ULDC UR8, c[0x0][0x2f0] ;  /* 0x0000bc0000087ab9 */ /* 0x000fe20000000800 */
[----:B------:R-:W-:-:S02]  /*0a80*/  UP2UR UR44, UPR, URZ, 0x2 ;  /* 0x000000023f2c7883 */ /* 0x000fc40008000000 */
[----:B------:R-:W-:Y:S01]  /*0a90*/  UISETP.NE.AND.EX UP0, UPT, UR5, URZ, UPT, UP0 ;  /* 0x0000003f0500728c */ /* 0x000fe2000bf05300 */
[----:B------:R-:W-:Y:S02]  /*0aa0*/  @UP1 ULDC UR9, c[0x0][0x450] ;  /* 0x0001140000091ab9 */ /* 0x000fe40000000800 */
[----:B------:R-:W-:Y:S01]  /*0ab0*/  @UP1 ULDC UR5, c[0x0][0x44c] ;  /* 0x0001130000051ab9 */ /* 0x000fe20000000800 */
[----:B------:R-:W-:Y:S02]  /*0ac0*/  USEL UR43, UR43, 0x1, UP0 ;  /* 0x000000012b2b7887 */ /* 0x000fe40008000000 */
[----:B------:R-:W-:Y:S02]  /*0ad0*/  USHF.R.U32.HI UR10, URZ, 0x10, UR39 ;  /* 0x000000103f0a7899 */ /* 0x000fe40008011627 */
[----:B------:R-:W-:Y:S02]  /*0ae0*/  UIMAD UR7, UR43, UR8, UR7 ;  /* 0x000000082b0772a4 */ /* 0x000fe4000f8e0207 */
[----:B0-----:R-:W-:-:S02]  /*0af0*/  USHF.L.U32 UR49, UR49, 0x7, URZ ;  /* 0x0000000731317899 */ /* 0x001fc4000800063f */
[----:B------:R-:W-:Y:S02]  /*0b00*/  ULOP3.LUT UR39, UR39, 0xffff, URZ, 0xc0, !UPT ;  /* 0x0000ffff27277892 */ /* 0x000fe4000f8ec03f */
[----:B------:R-:W-:Y:S02]  /*0b10*/  @UP1 UIADD3 UR4, UR49, 0x7f, URZ ;  /* 0x0000007f31041890 */ /* 0x000fe4000fffe03f */
[----:B------:R-:W-:Y:S02]  /*0b20*/  UIADD3 UR6, UR49, 0x7f, URZ ;  /* 0x0000007f31067890 */ /* 0x000fe4000fffe03f */
[----:B------:R-:W-:Y:S02]  /*0b30*/  UIMAD.WIDE.U32 UR4, UR4, UR5, URZ ;  /* 0x00000005040472a5 */ /* 0x000fe4000f8e003f */
[----:B------:R-:W-:Y:S02]  /*0b40*/  UIMAD UR4, UR43, UR8, 0x7f ;  /* 0x0000007f2b0474a4 */ /* 0x000fe4000f8e0208 */
[----:B------:R-:W-:-:S02]  /*0b50*/  @UP1 USHF.R.U32.HI UR6, URZ, UR9, UR5 ;  /* 0x000000093f061299 */ /* 0x000fc40008011605 */
[----:B------:R-:W-:Y:S02]  /*0b60*/  USHF.R.S32.HI UR5, URZ, 0x1f, UR4 ;  /* 0x0000001f3f057899 */ /* 0x000fe40008011404 */
[----:B------:R-:W-:Y:S02]  /*0b70*/  UIADD3 UR6, UR7, UR6, URZ ;  /* 0x0000000607067290 */ /* 0x000fe4000fffe03f */
[----:B------:R-:W-:Y:S02]  /*0b80*/  ULEA.HI UR5, UR5, UR4, URZ, 0x7 ;  /* 0x0000000405057291 */ /* 0x000fe4000f8f383f */
[----:B------:R-:W-:Y:S02]  /*0b90*/  USHF.R.S32.HI UR7, URZ, 0x1f, UR6 ;  /* 0x0000001f3f077899 */ /* 0x000fe40008011406 */
[----:B------:R-:W-:Y:S02]  /*0ba0*/  USHF.R.S32.HI UR5, URZ, 0x7, UR5 ;  /* 0x000000073f057899 */ /* 0x000fe40008011405 */
[----:B------:R-:W-:Y:S01]  /*0bb0*/  ULEA.HI UR7, UR7, UR6, URZ, 0x7 ;  /* 0x0000000607077291 */ /* 0x000fe2000f8f383f */
[----:B------:R-:W-:-:S03]  /*0bc0*/  UMOV UR4, URZ ;  /* 0x0000003f00047c82 */ /* 0x000fc60008000000 */
[----:B------:R-:W-:-:S04]  /*0bd0*/  USHF.R.S32.HI UR7, URZ, 0x7, UR7 ;  /* 0x000000073f077899 */ /* 0x000fc80008011407 */
[----:B------:R-:W-:-:S04]  /*0be0*/  UISETP.LT.AND UP0, UPT, UR5, UR7, UPT ;  /* 0x000000070500728c */ /* 0x000fc8000bf01270 */
[----:B------:R-:W-:Y:S02]  /*0bf0*/  USEL UR9, UR5, UR7, UP0 ;  /* 0x0000000705097287 */ /* 0x000fe40008000000 */
[----:B------:R-:W-:Y:S02]  /*0c00*/  UISETP.NE.AND UP0, UPT, UR10, URZ, UPT ;  /* 0x0000003f0a00728c */ /* 0x000fe4000bf05270 */
[----:B------:R-:W-:-:S06]  /*0c10*/  UISETP.GE.AND UP1, UPT, UR9, 0x1, UPT ;  /* 0x000000010900788c */ /* 0x000fcc000bf26270 */
[----:B------:R-:W-:-:S03]  /*0c20*/  PLOP3.LUT P0, PT, PT, PT, UP1, 0x80, 0x0 ;  /* 0x000000000000781c */ /* 0x000fc60003f0f018 */
[----:B------:R-:W-:-:S10]  /*0c30*/  @!UP0 ULDC UR10, c[0x0][0x9f0] ;  /* 0x00027c00000a8ab9 */ /* 0x000fd40000000800 */
[----:B------:R-:W-:Y:S05]  /*0c40*/  @!P0 BRA `(.L_x_2553) ;  /* 0x0000000000848947 */ /* 0x000fea0003800000 */
[----:B------:R-:W-:Y:S01]  /*0c50*/  IMAD.U32 R3, RZ, RZ, UR10 ;  /* 0x0000000aff037e24 */ /* 0x000fe2000f8e00ff */
[----:B------:R-:W-:Y:S01]  /*0c60*/  UIADD3 UR6, UR10, -0x1, UR9 ;  /* 0xffffffff0a067890 */ /* 0x000fe2000fffe009 */
[----:B------:R-:W-:-:S03]  /*0c70*/  UMOV UR4, URZ ;  /* 0x0000003f00047c82 */ /* 0x000fc60008000000 */
        /* <DEDUP_REMOVED lines=30> */
.L_x_2553:
[----:B------:R-:W-:Y:S01]  /*0e60*/  UIMAD UR39, UR39, UR4, URZ ;  /* 0x00000004272772a4 */ /* 0x000fe2000f8e023f */
[----:B------:R-:W-:Y:S01]  /*0e70*/  IMAD.U32 R0, RZ, RZ, UR9 ;  /* 0x00000009ff007e24 */ /* 0x000fe2000f8e00ff */
[----:B------:R-:W-:Y:S01]  /*0e80*/  USHF.R.S32.HI UR40, URZ, 0x1f, UR37 ;  /* 0x0000001f3f287899 */ /* 0x000fe20008011425 */
[----:B------:R-:W-:Y:S01]  /*0e90*/  IMAD.U32 R3, RZ, RZ, UR4 ;  /* 0x00000004ff037e24 */ /* 0x000fe2000f8e00ff */
[----:B------:R-:W-:Y:S02]  /*0ea0*/  IADD3 R22, R22, -0x80, RZ ;  /* 0xffffff8016167810 */ /* 0x000fe40007ffe0ff */
[----:B------:R-:W-:Y:S02]  /*0eb0*/  CS2R R28, SRZ ;  /* 0x00000000001c7805 */ /* 0x000fe4000001ff00 */
[----:B------:R-:W-:Y:S01]  /*0ec0*/  PLOP3.LUT P0, PT, PT, PT, PT, 0x80, 0x0 ;  /* 0x000000000000781c */ /* 0x000fe20003f0f070 */
[----:B------:R-:W-:Y:S01]  /*0ed0*/  IMAD.MOV.U32 R2, RZ, RZ, RZ ;  /* 0x000000ffff027224 */ /* 0x000fe200078e00ff */
[----:B------:R-:W-:-:S02]  /*0ee0*/  VIADDMNMX R0, R3, UR39, R0, PT ;  /* 0x0000002703007c46 */ /* 0x000fc4000b800100 */
[----:B------:R-:W-:Y:S01]  /*0ef0*/  CS2R R24, SRZ ;  /* 0x0000000000187805 */ /* 0x000fe2000001ff00 */
[----:B------:R-:W-:Y:S01]  /*0f00*/  IMAD.MOV.U32 R6, RZ, RZ, RZ ;  /* 0x000000ffff067224 */ /* 0x000fe200078e00ff */
[----:B------:R-:W-:Y:S02]  /*0f10*/  CS2R R26, SRZ ;  /* 0x00000000001a7805 */ /* 0x000fe4000001ff00 */
[----:B------:R-:W-:Y:S01]  /*0f20*/  R2UR UR48, R0 ;  /* 0x00000000003072ca */ /* 0x000fe200000e0000 */
[----:B------:R-:W-:Y:S01]  /*0f30*/  IMAD.MOV.U32 R0, RZ, RZ, RZ ;  /* 0x000000ffff007224 */ /* 0x000fe200078e00ff */
[----:B------:R-:W-:Y:S01]  /*0f40*/  CS2R R36, SRZ ;  /* 0x0000000000247805 */ /* 0x000fe2000001ff00 */
        /* <DEDUP_REMOVED lines=10> */
[----:B------:R-:W-:Y:S01]  /*0ff0*/  UISETP.GT.AND UP0, UPT, UR48, UR39, UPT ;  /* 0x000000273000728c */ /* 0x000fe2000bf04270 */
[----:B------:R-:W-:Y:S02]  /*1000*/  CS2R R54, SRZ ;  /* 0x0000000000367805 */ /* 0x000fe4000001ff00 */
[----:B------:R-:W-:Y:S02]  /*1010*/  CS2R R50, SRZ ;  /* 0x0000000000327805 */ /* 0x000fe4000001ff00 */
[----:B------:R-:W-:Y:S02]  /*1020*/  CS2R R60, SRZ ;  /* 0x00000000003c7805 */ /* 0x000fe4000001ff00 */
[----:B------:R-:W-:Y:S02]  /*1030*/  CS2R R56, SRZ ;  /* 0x0000000000387805 */ /* 0x000fe4000001ff00 */
[----:B------:R-:W-:-:S02]  /*1040*/  CS2R R62, SRZ ;  /* 0x00000000003e7805 */ /* 0x000fc4000001ff00 */
[----:B------:R-:W-:Y:S02]  /*1050*/  PLOP3.LUT P1, PT, PT, PT, UP0, 0x80, 0x0 ;  /* 0x000000000000781c */ /* 0x000fe40003f2f008 */
        /* <DEDUP_REMOVED lines=80> */
[----:B-1----:R-:W-:Y:S05]  /*1560*/  CALL.ABS.NOINC R2 ;  /* 0x0000000002007343 */ /* 0x002fea0003c00000 */
.L_x_2555:
        /* <DEDUP_REMOVED lines=14> */
[----:B------:R-:W-:Y:S02]  /*1650*/  @UP1 UIMAD UR12, UR40, UR16, URZ ;  /* 0x00000010280c12a4 */ /* 0x000fe4000f8e023f */
[----:B------:R-:W-:Y:S02]  /*1660*/  @UP0 UIMAD UR15, UR37, UR15, UR8 ;  /* 0x0000000f250f02a4 */ /* 0x000fe4000f8e0208 */
[----:B------:R-:W-:Y:S02]  /*1670*/  @UP1 UIMAD.WIDE.U32 UR8, UR37, UR16, URZ ;  /* 0x00000010250812a5 */ /* 0x000fe4000f8e003f */
        /* <DEDUP_REMOVED lines=10> */
[----:B------:R-:W-:Y:S02]  /*1720*/  @UP0 UIMAD UR14, UR38, UR19, UR14 ;  /* 0x00000013260e02a4 */ /* 0x000fe4000f8e020e */
[----:B------:R-:W-:Y:S02]  /*1730*/  @UP0 UIMAD.WIDE.U32 UR10, UR38, UR18, UR10 ;  /* 0x00000012260a02a5 */ /* 0x000fe4000f8e000a */
        /* <DEDUP_REMOVED lines=20> */
.L_x_2652:
[----:B------:R-:W-:Y:S05]  /*1880*/  WARPSYNC.ALL ;  /* 0x0000000000007948 */ /* 0x000fea0003800000 */
[----:B------:R-:W-:Y:S01]  /*1890*/  ULOP3.LUT UR4, UR36, 0x1, URZ, 0xfc, !UPT ;  /* 0x0000000124047892 */ /* 0x000fe2000f8efc3f */
[----:B------:R1:W-:Y:S03]  /*18a0*/  BAR.SYNC.DEFER_BLOCKING R6, 0x100 ;  /* 0x000400060000751d */ /* 0x0003e60000010000 */
[----:B------:R-:W-:-:S06]  /*18b0*/  UISETP.NE.AND UP0, UPT, UR4, 0x3, UPT ;  /* 0x000000030400788c */ /* 0x000fcc000bf05270 */
[----:B------:R-:W-:-:S13]  /*18c0*/  PLOP3.LUT P0, PT, PT, PT, UP0, 0x80, 0x0 ;  /* 0x000000000000781c */ /* 0x000fda0003f0f008 */
[----:B-1----:R-:W-:Y:S05]  /*18d0*/  @!P0 BRA `(.L_x_2557) ;  /* 0x0000000000048947 */ /* 0x002fea0003800000 */
[----:B------:R-:W-:Y:S01]  /*18e0*/  BPT.TRAP 0x1 ;  /* 0x000000040000795c */ /* 0x000fe20000300000 */
.L_x_2557:
[----:B------:R1:W2:Y:S01]  /*18f0*/  SYNCS.PHASECHK.TRANS64.TRYWAIT P1, [UR41+0x38830], R8 ;  /* 0x03883008ff0075a7 */ /* 0x0002a20008020169 */
[----:B------:R-:W-:Y:S05]  /*1900*/  @!P0 BRA `(.L_x_2558) ;  /* 0x0000000000048947 */ /* 0x000fea0003800000 */
[----:B------:R-:W-:Y:S01]  /*1910*/  BPT.TRAP 0x1 ;  /* 0x000000040000795c */ /* 0x000fe20000300000 */
.L_x_2558:
[----:B--2---:R-:W-:Y:S05]  /*1920*/  @P1 BRA `(.L_x_2559) ;  /* 0x0000000000081947 */ /* 0x004fea0003800000 */
[----:B------:R-:W2:Y:S02]  /*1930*/  SYNCS.PHASECHK.TRANS64.TRYWAIT P1, [UR41+0x38830], R8 ;  /* 0x03883008ff0075a7 */ /* 0x000ea40008020169 */
[----:B--2---:R-:W-:Y:S05]  /*1940*/  @!P1 BRA `(.L_x_2560) ;  /* 0x0000012400709947 */ /* 0x004fea0003800000 */
.L_x_2559:
[----:B------:R-:W-:Y:S01]  /*1950*/  UIADD3 UR4, UR41, 0x28400, URZ ;  /* 0x0002840029047890 */ /* 0x000fe2000fffe03f */
[----:B------:R-:W-:Y:S01]  /*1960*/  WARPGROUP.ARRIVE ;  /* 0x00000000000079c5 */ /* 0x000fe20000000000 */
[----:B------:R-:W-:Y:S01]  /*1970*/  ULOP3.LUT UR32, UR42, 0x10000, URZ, 0xfc, !UPT ;  /* 0x000100002a207892 */ /* 0x000fe2000f8efc3f */
[----:B------:R-:W-:Y:S01]  /*1980*/  IADD3 R4, -R16, 0xb, RZ ;  /* 0x0000000b10047810 */ /* 0x000fe20007ffe1ff */
[----:B------:R-:W-:Y:S01]  /*1990*/  USHF.R.U32.HI UR4, URZ, 0x4, UR4 ;  /* 0x000000043f047899 */ /* 0x000fe20008011604 */
[----:B------:R-:W-:Y:S01]  /*19a0*/  UMOV UR5, 0x40000040 ;  /* 0x4000004000057882 */ /* 0x000fe20000000000 */
[----:B------:R-:W-:Y:S02]  /*19b0*/  UMOV UR7, 0x40000040 ;  /* 0x4000004000077882 */ /* 0x000fe40000000000 */
[----:B------:R-:W-:Y:S02]  /*19c0*/  ULOP3.LUT UR4, UR4, 0x3fff, URZ, 0xc0, !UPT ;  /* 0x00003fff04047892 */ /* 0x000fe4000f8ec03f */
[----:B------:R-:W-:-:S02]  /*19d0*/  UIADD3 UR8, UR32, 0x2, URZ ;  /* 0x0000000220087890 */ /* 0x000fc4000fffe03f */
[----:B------:R-:W-:Y:S01]  /*19e0*/  ULOP3.LUT UR42, UR4, 0x10000, URZ, 0xfc, !UPT ;  /* 0x00010000042a7892 */ /* 0x000fe2000f8efc3f */
[----:B------:R-:W-:Y:S02]  /*19f0*/  UMOV UR9, 0x40000040 ;  /* 0x4000004000097882 */ /* 0x000fe40000000000 */
[----:B------:R-:W-:Y:S01]  /*1a00*/  UMOV UR4, UR32 ;  /* 0x0000002000047c82 */ /* 0x000fe20008000000 */
[----:B------:R-:W-:Y:S01]  /*1a10*/  UIADD3 UR10, UR42, 0x2, URZ ;  /* 0x000000022a0a7890 */ /* 0x000fe2000fffe03f */
[----:B------:R-:W-:Y:S02]  /*1a20*/  UMOV UR11, 0x40000040 ;  /* 0x40000040000b7882 */ /* 0x000fe40000000000 */
[----:B------:R-:W-:Y:S01]  /*1a30*/  UMOV UR6, UR42 ;  /* 0x0000002a00067c82 */ /* 0x000fe20008000000 */
[----:B------:R-:W-:Y:S01]  /*1a40*/  UIADD3 UR12, UR32, 0x4, URZ ;  /* 0x00000004200c7890 */ /* 0x000fe2000fffe03f */
[----:B------:R-:W-:Y:S01]  /*1a50*/  QGMMA.64x128x32.F32.E4M3.E4M3 R24, gdesc[UR4], RZ, !UPT, gsb0 ;  /* 0x01e00000041879f3 */ /* 0x000fe2000c0008ff */
        /* <DEDUP_REMOVED lines=48> */
.L_x_2561:
[----:B------:R-:W-:Y:S01]  /*1d60*/  LOP3.LUT R5, R88, 0xffffff80, RZ, 0xc0, !PT ;  /* 0xffffff8058057812 */ /* 0x000fe200078ec0ff */
[C---:B------:R-:W-:Y:S01]  /*1d70*/  FMUL.FTZ R24, R0.reuse, R24 ;  /* 0x0000001800187220 */ /* 0x040fe20000410000 */
[----:B------:R-:W-:Y:S01]  /*1d80*/  LEA.HI R23, R23, R22, RZ, 0x2 ;  /* 0x0000001617177211 */ /* 0x000fe200078f10ff */
[C---:B------:R-:W-:Y:S01]  /*1d90*/  FMUL.FTZ R25, R0.reuse, R25 ;  /* 0x0000001900197220 */ /* 0x040fe20000410000 */
[----:B0-----:R-:W-:Y:S01]  /*1da0*/  FMUL.FTZ R3, R0, R27 ;  /* 0x0000001b00037220 */ /* 0x001fe20000410000 */
[----:B------:R-:W-:Y:S01]  /*1db0*/  IMAD.IADD R7, R22, 0x1, -R5 ;  /* 0x0000000116077824 */ /* 0x000fe200078e0a05 */
[----:B------:R0:W3:Y:S01]  /*1dc0*/  MUFU.TANH R90, R24 ;  /* 0x00000018005a7308 */ /* 0x0000e20000002400 */
[----:B------:R-:W-:Y:S01]  /*1dd0*/  LOP3.LUT R5, R23, 0xfffffffc, RZ, 0xc0, !PT ;  /* 0xfffffffc17057812 */ /* 0x000fe200078ec0ff */
[C---:B------:R-:W-:Y:S01]  /*1de0*/  FMUL.FTZ R2, R0.reuse, R26 ;  /* 0x0000001a00027220 */ /* 0x040fe20000410000 */
[----:B------:R-:W-:Y:S01]  /*1df0*/  UISETP.NE.AND UP0, UPT, UR44, URZ, UPT ;  /* 0x0000003f2c00728c */ /* 0x000fe2000bf05270 */
[C---:B------:R-:W-:Y:S01]  /*1e00*/  FMUL.FTZ R48, R0.reuse, R48 ;  /* 0x0000003000307220 */ /* 0x040fe20000410000 */
[----:B------:R-:W-:Y:S01]  /*1e10*/  FMUL.FTZ R19, R0, R46 ;  /* 0x0000002e00137220 */ /* 0x000fe20000410000 */
[----:B------:R-:W-:Y:S01]  /*1e20*/  IMAD.IADD R27, R22, 0x1, -R5 ;  /* 0x00000001161b7824 */ /* 0x000fe200078e0a05 */
[----:B------:R-:W-:Y:S01]  /*1e30*/  ULDC UR11, c[0x0][0x2f0] ;  /* 0x0000bc00000b7ab9 */ /* 0x000fe20000000800 */
[----:B------:R4:W5:Y:S01]  /*1e40*/  MUFU.TANH R91, R25 ;  /* 0x00000019005b7308 */ /* 0x0009620000002400 */
[----:B0-----:R-:W-:Y:S01]  /*1e50*/  SHF.R.S32.HI R24, RZ, 0x1f, R7 ;  /* 0x0000001fff187819 */ /* 0x001fe20000011407 */
[C---:B------:R-:W-:Y:S01]  /*1e60*/  FMUL.FTZ R28, R0.reuse, R28 ;  /* 0x0000001c001c7220 */ /* 0x040fe20000410000 */
[----:B------:R-:W-:Y:S01]  /*1e70*/  PLOP3.LUT P1, PT, PT, PT, UP0, 0x80, 0x0 ;  /* 0x000000000000781c */ /* 0x000fe20003f2f008 */
[----:B------:R-:W-:Y:S01]  /*1e80*/  FMUL.FTZ R10, R0, R30 ;  /* 0x0000001e000a7220 */ /* 0x000fe20000410000 */
[CC--:B------:R-:W-:Y:S01]  /*1e90*/  LEA.HI R23, R24.reuse, R7.reuse, RZ, 0x2 ;  /* 0x0000000718177211 */ /* 0x0c0fe200078f10ff */
[----:B------:R-:W-:Y:S01]  /*1ea0*/  @UP0 ULDC UR6, c[0x0][0x44c] ;  /* 0x0001130000060ab9 */ /* 0x000fe20000000800 */
[----:B------:R-:W-:Y:S01]  /*1eb0*/  LEA.HI R24, R24, R7, RZ, 0x5 ;  /* 0x0000000718187211 */ /* 0x000fe200078f28ff */
[----:B------:R0:W-:Y:S01]  /*1ec0*/  MUFU.TANH R46, R48 ;  /* 0x00000030002e7308 */ /* 0x0001e20000002400 */
[--C-:B------:R-:W-:Y:S01]  /*1ed0*/  SHF.R.S32.HI R5, RZ, 0x2, R23.reuse ;  /* 0x00000002ff057819 */ /* 0x100fe20000011417 */
[C---:B------:R-:W-:Y:S01]  /*1ee0*/  FMUL.FTZ R49, R0.reuse, R49 ;  /* 0x0000003100317220 */ /* 0x040fe20000410000 */
[----:B------:R-:W-:Y:S01]  /*1ef0*/  SHF.R.S32.HI R22, RZ, 0x1f, R23 ;  /* 0x0000001fff167819 */ /* 0x000fe20000011417 */
[C---:B------:R-:W-:Y:S01]  /*1f00*/  FMUL.FTZ R9, R0.reuse, R31 ;  /* 0x0000001f00097220 */ /* 0x040fe20000410000 */
[----:B----4-:R-:W-:Y:S01]  /*1f10*/  LEA.HI R25, R89, R89, RZ, 0x1 ;  /* 0x0000005959197211 */ /* 0x010fe200078f08ff */
[----:B------:R-:W-:Y:S01]  /*1f20*/  FMUL.FTZ R29, R0, R29 ;  /* 0x0000001d001d7220 */ /* 0x000fe20000410000 */
[----:B------:R-:W-:Y:S01]  /*1f30*/  SHF.R.S32.HI R24, RZ, 0x5, R24 ;  /* 0x00000005ff187819 */ /* 0x000fe20000011418 */
[----:B------:R4:W1:Y:S01]  /*1f40*/  MUFU.TANH R92, R28 ;  /* 0x0000001c005c7308 */ /* 0x0008620000002400 */
[----:B------:R-:W-:Y:S01]  /*1f50*/  LEA.HI R22, R22, R5, RZ, 0x3 ;  /* 0x0000000516167211 */ /* 0x000fe200078f18ff */
[----:B------:R-:W-:Y:S01]  /*1f60*/  ULDC UR14, c[0x0][0x288] ;  /* 0x0000a200000e7ab9 */ /* 0x000fe20000000800 */
[----:B------:R-:W-:Y:S01]  /*1f70*/  LOP3.LUT R26, R25, 0x3fffffe, RZ, 0xc0, !PT ;  /* 0x03fffffe191a7812 */ /* 0x000fe200078ec0ff */
[----:B------:R-:W-:Y:S01]  /*1f80*/  FMUL.FTZ R32, R0, R32 ;  /* 0x0000002000207220 */ /* 0x000fe20000410000 */
[----:B------:R-:W-:Y:S01]  /*1f90*/  LEA R25, R24, UR49, 0x4 ;  /* 0x0000003118197c11 */ /* 0x000fe2000f8e20ff */
[----:B------:R-:W-:Y:S01]  /*1fa0*/  FMUL.FTZ R33, R0, R33 ;  /* 0x0000002100217220 */ /* 0x000fe20000410000 */
[----:B------:R-:W-:Y:S01]  /*1fb0*/  LOP3.LUT R22, R22, 0xfffffff8, RZ, 0xc0, !PT ;  /* 0xfffffff816167812 */ /* 0x000fe200078ec0ff */
[----:B------:R-:W-:Y:S01]  /*1fc0*/  IMAD.IADD R26, R89, 0x1, -R26 ;  /* 0x00000001591a7824 */ /* 0x000fe200078e0a1a */
[----:B------:R-:W-:Y:S01]  /*1fd0*/  LEA.HI R24, R27, R27, RZ, 0x1 ;  /* 0x0000001b1b187211 */ /* 0x000fe200078f08ff */
[----:B------:R2:W-:Y:S01]  /*1fe0*/  MUFU.TANH R31, R49 ;  /* 0x00000031001f7308 */ /* 0x0005e20000002400 */
[----:B------:R-:W-:Y:S01]  /*1ff0*/  IADD3 R25, R25, R5, -R22 ;  /* 0x0000000519197210 */ /* 0x000fe20007ffe816 */
[----:B------:R-:W-:Y:S01]  /*2000*/  FMUL.FTZ R36, R0, R36 ;  /* 0x0000002400247220 */ /* 0x000fe20000410000 */
[----:B------:R-:W-:Y:S01]  /*2010*/  LOP3.LUT R24, R24, 0x1ffffffe, RZ, 0xc0, !PT ;  /* 0x1ffffffe18187812 */ /* 0x000fe200078ec0ff */
[----:B------:R-:W-:Y:S01]  /*2020*/  FMUL.FTZ R20, R0, R50 ;  /* 0x0000003200147220 */ /* 0x000fe20000410000 */
[----:B------:R-:W-:Y:S01]  /*2030*/  LEA R26, R26, R25, 0x6 ;  /* 0x000000191a1a7211 */ /* 0x000fe200078e30ff */
[C---:B------:R-:W-:Y:S01]  /*2040*/  FMUL.FTZ R21, R0.reuse, R51 ;  /* 0x0000003300157220 */ /* 0x040fe20000410000 */
[----:B------:R-:W-:Y:S01]  /*2050*/  PLOP3.LUT P2, PT, PT, PT, UP0, 0x80, 0x0 ;  /* 0x000000000000781c */ /* 0x000fe20003f4f008 */
[----:B------:R-:W-:Y:S01]  /*2060*/  IMAD.IADD R5, R27, 0x1, -R24 ;  /* 0x000000011b057824 */ /* 0x000fe200078e0a18 */
[----:B------:R-:W1:Y:S01]  /*2070*/  MUFU.TANH R29, R29 ;  /* 0x0000001d001d7308 */ /* 0x000e620000002400 */
[C---:B------:R-:W-:Y:S01]  /*2080*/  FMUL.FTZ R52, R0.reuse, R52 ;  /* 0x0000003400347220 */ /* 0x040fe20000410000 */
[C---:B------:R-:W-:Y:S01]  /*2090*/  FMUL.FTZ R37, R0.reuse, R37 ;  /* 0x0000002500257220 */ /* 0x040fe20000410000 */
[----:B------:R-:W-:Y:S01]  /*20a0*/  IMAD R5, R5, 0x8, R26 ;  /* 0x0000000805057824 */ /* 0x000fe200078e021a */
[----:B------:R-:W-:Y:S01]  /*20b0*/  LOP3.LUT R26, R23, 0x7ffffffc, RZ, 0xc0, !PT ;  /* 0x7ffffffc171a7812 */ /* 0x000fe200078ec0ff */
[C---:B------:R-:W-:Y:S01]  /*20c0*/  FMUL.FTZ R12, R0.reuse, R34 ;  /* 0x00000022000c7220 */ /* 0x040fe20000410000 */
[C---:B------:R-:W-:Y:S01]  /*20d0*/  FMUL.FTZ R53, R0.reuse, R53 ;  /* 0x0000003500357220 */ /* 0x040fe20000410000 */
[----:B------:R-:W-:Y:S01]  /*20e0*/  @P1 IMAD.HI.U32 R25, R5, UR6, RZ ;  /* 0x0000000605191c27 */ /* 0x000fe2000f8e00ff */
[----:B------:R-:W-:Y:S01]  /*20f0*/  @UP0 ULDC UR6, c[0x0][0x450] ;  /* 0x0001140000060ab9 */ /* 0x000fe20000000800 */
[----:B------:R-:W1:Y:S02]  /*2100*/  MUFU.TANH R32, R32 ;  /* 0x0000002000207308 */ /* 0x000e640000002400 */
[C---:B------:R-:W-:Y:S01]  /*2110*/  FMUL.FTZ R40, R0.reuse, R40 ;  /* 0x0000002800287220 */ /* 0x040fe20000410000 */
[----:B0-----:R-:W-:Y:S01]  /*2120*/  IMAD.MOV.U32 R48, RZ, RZ, R5 ;  /* 0x000000ffff307224 */ /* 0x001fe200078e0005 */
[----:B------:R-:W-:Y:S01]  /*2130*/  @P2 SHF.R.U32.HI R48, RZ, UR6, R25 ;  /* 0x00000006ff302c19 */ /* 0x000fe20008011619 */
[----:B------:R-:W-:Y:S01]  /*2140*/  UMOV UR6, 0xffffff80 ;  /* 0xffffff8000067882 */ /* 0x000fe20000000000 */
[----:B------:R-:W-:Y:S01]  /*2150*/  IMAD.IADD R7, R7, 0x1, -R26 ;  /* 0x0000000107077824 */ /* 0x000fe200078e0a1a */
[----:B------:R-:W-:Y:S01]  /*2160*/  UIMAD UR6, UR48, UR6, 0x80 ;  /* 0x00000080300674a4 */ /* 0x000fe2000f8e0206 */
[C---:B------:R-:W-:Y:S01]  /*2170*/  FMUL.FTZ R15, R0.reuse, R43 ;  /* 0x0000002b000f7220 */ /* 0x040fe20000410000 */
[----:B------:R-:W0:Y:S01]  /*2180*/  SHFL.IDX PT, R27, R48, RZ, 0x1c1f ;  /* 0x001c1fff301b7589 */ /* 0x000e2200000e0000 */
[----:B------:R-:W1:Y:S01]  /*2190*/  MUFU.TANH R33, R33 ;  /* 0x0000002100217308 */ /* 0x000e620000002400 */
[----:B------:R-:W-:Y:S01]  /*21a0*/  UIADD3 UR7, UR6, 0x1, URZ ;  /* 0x0000000106077890 */ /* 0x000fe2000fffe03f */
[C---:B------:R-:W-:Y:S01]  /*21b0*/  FMUL.FTZ R41, R0.reuse, R41 ;  /* 0x0000002900297220 */ /* 0x040fe20000410000 */
[----:B------:R-:W-:Y:S01]  /*21c0*/  UIMAD UR6, UR43, UR11, UR6 ;  /* 0x0000000b2b0672a4 */ /* 0x000fe2000f8e0206 */
[C---:B------:R-:W-:Y:S01]  /*21d0*/  FMUL.FTZ R24, R0.reuse, R54 ;  /* 0x0000003600187220 */ /* 0x040fe20000410000 */
[----:B------:R-:W-:Y:S01]  /*21e0*/  UIMAD UR7, UR43, UR11, UR7 ;  /* 0x0000000b2b0772a4 */ /* 0x000fe2000f8e0207 */
[C---:B------:R-:W-:Y:S01]  /*21f0*/  FMUL.FTZ R44, R0.reuse, R44 ;  /* 0x0000002c002c7220 */ /* 0x040fe20000410000 */
[----:B------:R-:W-:Y:S01]  /*2200*/  FMUL.FTZ R22, R0, R55 ;  /* 0x0000003700167220 */ /* 0x000fe20000410000 */
[----:B------:R-:W1:Y:S01]  /*2210*/  MUFU.TANH R36, R36 ;  /* 0x0000002400247308 */ /* 0x000e620000002400 */
[----:B----4-:R-:W-:-:S02]  /*2220*/  IMAD.U32 R28, RZ, RZ, UR6 ;  /* 0x00000006ff1c7e24 */ /* 0x010fc4000f8e00ff */
[C---:B------:R-:W-:Y:S01]  /*2230*/  FMUL.FTZ R56, R0.reuse, R56 ;  /* 0x0000003800387220 */ /* 0x040fe20000410000 */
[----:B------:R-:W-:Y:S02]  /*2240*/  IMAD.U32 R30, RZ, RZ, UR7 ;  /* 0x00000007ff1e7e24 */ /* 0x000fe4000f8e00ff */
[C---:B------:R-:W-:Y:S01]  /*2250*/  FMUL.FTZ R45, R0.reuse, R45 ;  /* 0x0000002d002d7220 */ /* 0x040fe20000410000 */
[C---:B------:R-:W-:Y:S02]  /*2260*/  IMAD R23, R7.reuse, -0x2, R28 ;  /* 0xfffffffe07177824 */ /* 0x040fe400078e021c */
[C---:B------:R-:W-:Y:S01]  /*2270*/  FMUL.FTZ R11, R0.reuse, R35 ;  /* 0x00000023000b7220 */ /* 0x040fe20000410000 */
[----:B--2---:R-:W-:Y:S01]  /*2280*/  IMAD R49, R7, -0x2, R30 ;  /* 0xfffffffe07317824 */ /* 0x004fe200078e021e */
[----:B------:R1:W-:Y:S01]  /*2290*/  MUFU.TANH R34, R52 ;  /* 0x0000003400227308 */ /* 0x0003e20000002400 */
[C---:B------:R-:W-:Y:S01]  /*22a0*/  FMUL.FTZ R57, R0.reuse, R57 ;  /* 0x0000003900397220 */ /* 0x040fe20000410000 */
[----:B------:R-:W-:Y:S01]  /*22b0*/  FMUL.FTZ R14, R0, R38 ;  /* 0x00000026000e7220 */ /* 0x000fe20000410000 */
[----:B------:R-:W-:-:S02]  /*22c0*/  VIADD R28, R49, -UR14 ;  /* 0x8000000e311c7c36 */ /* 0x000fc40008000000 */
[C---:B------:R-:W-:Y:S01]  /*22d0*/  FMUL.FTZ R26, R0.reuse, R58 ;  /* 0x0000003a001a7220 */ /* 0x040fe20000410000 */
[C---:B------:R-:W-:Y:S01]  /*22e0*/  FMUL.FTZ R25, R0.reuse, R59 ;  /* 0x0000003b00197220 */ /* 0x040fe20000410000 */
[C---:B------:R-:W-:Y:S01]  /*22f0*/  FMUL.FTZ R60, R0.reuse, R60 ;  /* 0x0000003c003c7220 */ /* 0x040fe20000410000 */
[C---:B------:R-:W-:Y:S01]  /*2300*/  FMUL.FTZ R13, R0.reuse, R39 ;  /* 0x00000027000d7220 */ /* 0x040fe20000410000 */
[----:B0-----:R-:W-:Y:S01]  /*2310*/  VIADDMNMX R28, R27, R28, R23, PT ;  /* 0x0000001c1b1c7246 */ /* 0x001fe20003800117 */
[----:B------:R-:W-:Y:S01]  /*2320*/  MUFU.TANH R37, R37 ;  /* 0x0000002500257308 */ /* 0x000fe20000002400 */
[C---:B------:R-:W-:Y:S01]  /*2330*/  FMUL.FTZ R18, R0.reuse, R47 ;  /* 0x0000002f00127220 */ /* 0x040fe20000410000 */
[----:B------:R-:W-:Y:S01]  /*2340*/  FMUL.FTZ R61, R0, R61 ;  /* 0x0000003d003d7220 */ /* 0x000fe20000410000 */
[----:B------:R-:W-:Y:S01]  /*2350*/  ISETP.GT.AND P1, PT, R28, RZ, PT ;  /* 0x000000ff1c00720c */ /* 0x000fe20003f24270 */
[----:B------:R-:W-:Y:S01]  /*2360*/  FMUL.FTZ R64, R0, R64 ;  /* 0x0000004000407220 */ /* 0x000fe20000410000 */
[----:B------:R-:W-:Y:S01]  /*2370*/  ISETP.GT.AND P2, PT, R28, 0x1, PT ;  /* 0x000000011c00780c */ /* 0x000fe20003f44270 */
[----:B------:R-:W-:Y:S01]  /*2380*/  FMUL.FTZ R65, R0, R65 ;  /* 0x0000004100417220 */ /* 0x000fe20000410000 */
[----:B------:R-:W-:Y:S01]  /*2390*/  ISETP.GT.AND P3, PT, R28, 0x8, PT ;  /* 0x000000081c00780c */ /* 0x000fe20003f64270 */
[----:B------:R0:W-:Y:S01]  /*23a0*/  MUFU.TANH R43, R53 ;  /* 0x00000035002b7308 */ /* 0x0001e20000002400 */
[----:B---3--:R-:W-:Y:S01]  /*23b0*/  FSEL R50, R90, -INF , P1 ;  /* 0xff8000005a327808 */ /* 0x008fe20000800000 */
[C---:B------:R-:W-:Y:S01]  /*23c0*/  FMUL.FTZ R68, R0.reuse, R68 ;  /* 0x0000004400447220 */ /* 0x040fe20000410000 */
[----:B-----5:R-:W-:Y:S01]  /*23d0*/  FSEL R51, R91, -INF , P2 ;  /* 0xff8000005b337808 */ /* 0x020fe20001000000 */
[----:B------:R-:W-:Y:S01]  /*23e0*/  FMUL.FTZ R69, R0, R69 ;  /* 0x0000004500457220 */ /* 0x000fe20000410000 */
[----:B------:R-:W-:Y:S01]  /*23f0*/  ISETP.GT.AND P1, PT, R28, 0x9, PT ;  /* 0x000000091c00780c */ /* 0x000fe20003f24270 */
[----:B------:R-:W-:Y:S01]  /*2400*/  FMUL.FTZ R17, R0, R42 ;  /* 0x0000002a00117220 */ /* 0x000fe20000410000 */
[----:B-1----:R-:W-:Y:S01]  /*2410*/  FSEL R52, R92, -INF , P3 ;  /* 0xff8000005c347808 */ /* 0x002fe20001800000 */
[----:B------:R-:W1:Y:S01]  /*2420*/  MUFU.TANH R40, R40 ;  /* 0x0000002800287308 */ /* 0x000e620000002400 */
[----:B------:R-:W-:Y:S01]  /*2430*/  FMNMX.FTZ R27, R50, R51, !PT ;  /* 0x00000033321b7209 */ /* 0x000fe20007810000 */
[----:B------:R-:W-:Y:S01]  /*2440*/  FMUL.FTZ R72, R0, R72 ;  /* 0x0000004800487220 */ /* 0x000fe20000410000 */
[----:B------:R-:W-:Y:S01]  /*2450*/  ISETP.GT.AND P2, PT, R28, 0x10, PT ;  /* 0x000000101c00780c */ /* 0x000fe20003f44270 */
[C---:B------:R-:W-:Y:S01]  /*2460*/  FMUL.FTZ R73, R0.reuse, R73 ;  /* 0x0000004900497220 */ /* 0x040fe20000410000 */
[----:B0-----:R-:W-:Y:S01]  /*2470*/  FSEL R53, R29, -INF , P1 ;  /* 0xff8000001d357808 */ /* 0x001fe20000800000 */
[----:B------:R-:W-:Y:S01]  /*2480*/  FMUL.FTZ R76, R0, R76 ;  /* 0x0000004c004c7220 */ /* 0x000fe20000410000 */
[----:B------:R-:W-:Y:S01]  /*2490*/  FMNMX.FTZ R30, R52, R27, !PT ;  /* 0x0000001b341e7209 */ /* 0x000fe20007810000 */
[----:B------:R-:W0:Y:S01]  /*24a0*/  MUFU.TANH R41, R41 ;  /* 0x0000002900297308 */ /* 0x000e220000002400 */
[----:B------:R-:W-:Y:S01]  /*24b0*/  ISETP.GT.AND P1, PT, R28, 0x11, PT ;  /* 0x000000111c00780c */ /* 0x000fe20003f24270 */
[----:B------:R-:W-:Y:S01]  /*24c0*/  FMUL.FTZ R77, R0, R77 ;  /* 0x0000004d004d7220 */ /* 0x000fe20000410000 */
[----:B------:R-:W-:Y:S01]  /*24d0*/  FSEL R54, R32, -INF , P2 ;  /* 0xff80000020367808 */ /* 0x000fe20001000000 */
[C---:B------:R-:W-:Y:S01]  /*24e0*/  FMUL.FTZ R80, R0.reuse, R80 ;  /* 0x0000005000507220 */ /* 0x040fe20000410000 */
[----:B------:R-:W-:Y:S01]  /*24f0*/  FMNMX.FTZ R27, R53, R30, !PT ;  /* 0x0000001e351b7209 */ /* 0x000fe20007810000 */
[----:B------:R-:W-:Y:S01]  /*2500*/  FMUL.FTZ R81, R0, R81 ;  /* 0x0000005100517220 */ /* 0x000fe20000410000 */
[----:B------:R-:W-:Y:S01]  /*2510*/  ISETP.GT.AND P2, PT, R28, 0x18, PT ;  /* 0x000000181c00780c */ /* 0x000fe20003f44270 */
[----:B------:R-:W2:Y:S01]  /*2520*/  MUFU.TANH R44, R44 ;  /* 0x0000002c002c7308 */ /* 0x000ea20000002400 */
[----:B------:R-:W-:Y:S01]  /*2530*/  FSEL R55, R33, -INF , P1 ;  /* 0xff80000021377808 */ /* 0x000fe20000800000 */
[----:B------:R-:W-:Y:S01]  /*2540*/  FMUL.FTZ R84, R0, R84 ;  /* 0x0000005400547220 */ /* 0x000fe20000410000 */
[----:B------:R-:W-:Y:S01]  /*2550*/  FMNMX.FTZ R30, R54, R27, !PT ;  /* 0x0000001b361e7209 */ /* 0x000fe20007810000 */
[----:B------:R-:W-:Y:S01]  /*2560*/  FMUL.FTZ R85, R0, R85 ;  /* 0x0000005500557220 */ /* 0x000fe20000410000 */
[----:B------:R-:W-:Y:S01]  /*2570*/  ISETP.GT.AND P1, PT, R28, 0x19, PT ;  /* 0x000000191c00780c */ /* 0x000fe20003f24270 */
[C---:B------:R-:W-:Y:S01]  /*2580*/  FMUL.FTZ R62, R0.reuse, R62 ;  /* 0x0000003e003e7220 */ /* 0x040fe20000410000 */
[----:B------:R-:W-:Y:S01]  /*2590*/  FMNMX.FTZ R27, R55, R30, !PT ;  /* 0x0000001e371b7209 */ /* 0x000fe20007810000 */
[----:B------:R3:W-:Y:S01]  /*25a0*/  MUFU.TANH R35, R56 ;  /* 0x0000003800237308 */ /* 0x0007e20000002400 */
[----:B------:R-:W4:Y:S01]  /*25b0*/  SHFL.IDX PT, R48, R48, 0x1, 0x1c1f ;  /* 0x003c1f0030307f89 */ /* 0x000f2200000e0000 */
[----:B------:R-:W-:Y:S01]  /*25c0*/  ULDC UR10, c[0x0][0x988] ;  /* 0x00026200000a7ab9 */ /* 0x000fe20000000800 */
[C---:B------:R-:W-:Y:S01]  /*25d0*/  FMUL.FTZ R70, R0.reuse, R70 ;  /* 0x0000004600467220 */ /* 0x040fe20000410000 */
[C---:B------:R-:W-:Y:S01]  /*25e0*/  FMUL.FTZ R63, R0.reuse, R63 ;  /* 0x0000003f003f7220 */ /* 0x040fe20000410000 */
[C---:B------:R-:W-:Y:S01]  /*25f0*/  FMUL.FTZ R66, R0.reuse, R66 ;  /* 0x0000004200427220 */ /* 0x040fe20000410000 */
[C---:B------:R-:W-:Y:S01]  /*2600*/  FMUL.FTZ R67, R0.reuse, R67 ;  /* 0x0000004300437220 */ /* 0x040fe20000410000 */
[----:B------:R-:W-:Y:S01]  /*2610*/  FMUL.FTZ R71, R0, R71 ;  /* 0x0000004700477220 */ /* 0x000fe20000410000 */
[----:B------:R-:W5:Y:S01]  /*2620*/  MUFU.TANH R45, R45 ;  /* 0x0000002d002d7308 */ /* 0x000f620000002400 */
[----:B---3--:R-:W-:Y:S01]  /*2630*/  FSEL R56, R36, -INF , P2 ;  /* 0xff80000024387808 */ /* 0x008fe20001000000 */
[----:B------:R-:W-:Y:S01]  /*2640*/  FMUL.FTZ R74, R0, R74 ;  /* 0x0000004a004a7220 */ /* 0x000fe20000410000 */
[----:B------:R-:W-:Y:S01]  /*2650*/  ISETP.GT.AND P2, PT, R28, 0x20, PT ;  /* 0x000000201c00780c */ /* 0x000fe20003f44270 */
[----:B------:R-:W-:Y:S01]  /*2660*/  FMUL.FTZ R75, R0, R75 ;  /* 0x0000004b004b7220 */ /* 0x000fe20000410000 */
[----:B------:R-:W-:Y:S01]  /*2670*/  FMNMX.FTZ R30, R56, R27, !PT ;  /* 0x0000001b381e7209 */ /* 0x000fe20007810000 */
[----:B------:R-:W-:Y:S01]  /*2680*/  FMUL.FTZ R78, R0, R78 ;  /* 0x0000004e004e7220 */ /* 0x000fe20000410000 */
[----:B-1----:R-:W-:Y:S01]  /*2690*/  FSEL R58, R40, -INF , P2 ;  /* 0xff800000283a7808 */ /* 0x002fe20001000000 */
[----:B------:R1:W3:Y:S01]  /*26a0*/  MUFU.TANH R38, R57 ;  /* 0x0000003900267308 */ /* 0x0002e20000002400 */
[----:B------:R-:W-:Y:S01]  /*26b0*/  ISETP.GT.AND P2, PT, R28, 0x28, PT ;  /* 0x000000281c00780c */ /* 0x000fe20003f44270 */
[C---:B------:R-:W-:Y:S01]  /*26c0*/  FMUL.FTZ R79, R0.reuse, R79 ;  /* 0x0000004f004f7220 */ /* 0x040fe20000410000 */
[C---:B------:R-:W-:Y:S01]  /*26d0*/  FMUL.FTZ R82, R0.reuse, R82 ;  /* 0x0000005200527220 */ /* 0x040fe20000410000 */
[C---:B------:R-:W-:Y:S01]  /*26e0*/  FMUL.FTZ R83, R0.reuse, R83 ;  /* 0x0000005300537220 */ /* 0x040fe20000410000 */
[C---:B------:R-:W-:Y:S01]  /*26f0*/  FMUL.FTZ R86, R0.reuse, R86 ;  /* 0x0000005600567220 */ /* 0x040fe20000410000 */
[----:B------:R-:W-:Y:S01]  /*2700*/  FMUL.FTZ R87, R0, R87 ;  /* 0x0000005700577220 */ /* 0x000fe20000410000 */
[----:B------:R-:W-:Y:S01]  /*2710*/  UIADD3 UR6, UR41, 0x38840, URZ ;  /* 0x0003884029067890 */ /* 0x000fe2000fffe03f */
[----:B------:R2:W4:Y:S01]  /*2720*/  MUFU.TANH R39, R60 ;  /* 0x0000003c00277308 */ /* 0x0005220000002400 */
[----:B-1----:R-:W-:-:S02]  /*2730*/  FSEL R57, R37, -INF , P1 ;  /* 0xff80000025397808 */ /* 0x002fc40000800000 */
[----:B------:R-:W-:Y:S01]  /*2740*/  ISETP.GT.AND P1, PT, R28, 0x21, PT ;  /* 0x000000211c00780c */ /* 0x000fe20003f24270 */
[----:B------:R-:W-:Y:S01]  /*2750*/  UPRMT UR6, UR45, 0x654, UR6 ;  /* 0x000006542d067896 */ /* 0x000fe20008000006 */
[----:B------:R-:W-:Y:S02]  /*2760*/  FMNMX.FTZ R27, R57, R30, !PT ;  /* 0x0000001e391b7209 */ /* 0x000fe40007810000 */
[----:B0-----:R-:W-:Y:S01]  /*2770*/  FSEL R59, R41, -INF , P1 ;  /* 0xff800000293b7808 */ /* 0x001fe20000800000 */
[----:B------:R-:W0:Y:S01]  /*2780*/  MUFU.TANH R61, R61 ;  /* 0x0000003d003d7308 */ /* 0x000e220000002400 */
[----:B------:R-:W-:Y:S02]  /*2790*/  FMNMX.FTZ R30, R58, R27, !PT ;  /* 0x0000001b3a1e7209 */ /* 0x000fe40007810000 */
[----:B------:R-:W-:Y:S02]  /*27a0*/  ISETP.GT.AND P1, PT, R28, 0x29, PT ;  /* 0x000000291c00780c */ /* 0x000fe40003f24270 */
[----:B--2---:R-:W-:Y:S01]  /*27b0*/  FSEL R60, R44, -INF , P2 ;  /* 0xff8000002c3c7808 */ /* 0x004fe20001000000 */
[----:B------:R-:W-:Y:S01]  /*27c0*/  SYNCS.ARRIVE.TRANS64.RED.A1T0 RZ, [UR6], RZ ;  /* 0x000000ffffff79a7 */ /* 0x000fe20008100406 */
[----:B------:R-:W-:Y:S01]  /*27d0*/  FMNMX.FTZ R27, R59, R30, !PT ;  /* 0x0000001e3b1b7209 */ /* 0x000fe20007810000 */
[----:B------:R-:W1:Y:S01]  /*27e0*/  MUFU.TANH R64, R64 ;  /* 0x0000004000407308 */ /* 0x000e620000002400 */
[----:B------:R-:W-:-:S02]  /*27f0*/  ISETP.GT.AND P2, PT, R28, 0x30, PT ;  /* 0x000000301c00780c */ /* 0x000fc40003f44270 */
[----:B-----5:R-:W-:Y:S02]  /*2800*/  FSEL R47, R45, -INF , P1 ;  /* 0xff8000002d2f7808 */ /* 0x020fe40000800000 */
[----:B------:R-:W-:Y:S02]  /*2810*/  FMNMX.FTZ R30, R60, R27, !PT ;  /* 0x0000001b3c1e7209 */ /* 0x000fe40007810000 */
[----:B------:R-:W-:Y:S01]  /*2820*/  ISETP.GT.AND P1, PT, R28, 0x31, PT ;  /* 0x000000311c00780c */ /* 0x000fe20003f24270 */
[----:B------:R-:W2:Y:S01]  /*2830*/  MUFU.TANH R65, R65 ;  /* 0x0000004100417308 */ /* 0x000ea20000002400 */
[----:B------:R-:W-:Y:S02]  /*2840*/  FSEL R46, R46, -INF , P2 ;  /* 0xff8000002e2e7808 */ /* 0x000fe40001000000 */
[----:B------:R-:W-:Y:S02]  /*2850*/  FMNMX.FTZ R27, R47, R30, !PT ;  /* 0x0000001e2f1b7209 */ /* 0x000fe40007810000 */
[----:B------:R-:W-:-:S02]  /*2860*/  ISETP.GT.AND P2, PT, R28, 0x38, PT ;  /* 0x000000381c00780c */ /* 0x000fc40003f44270 */
[----:B------:R-:W-:Y:S01]  /*2870*/  FSEL R45, R31, -INF , P1 ;  /* 0xff8000001f2d7808 */ /* 0x000fe20000800000 */
[----:B------:R-:W5:Y:S01]  /*2880*/  MUFU.TANH R68, R68 ;  /* 0x0000004400447308 */ /* 0x000f620000002400 */
[----:B------:R-:W-:Y:S02]  /*2890*/  FMNMX.FTZ R30, R46, R27, !PT ;  /* 0x0000001b2e1e7209 */ /* 0x000fe40007810000 */
[----:B------:R-:W-:Y:S02]  /*28a0*/  ISETP.GT.AND P1, PT, R28, 0x39, PT ;  /* 0x000000391c00780c */ /* 0x000fe40003f24270 */
[----:B------:R-:W-:Y:S02]  /*28b0*/  FSEL R44, R34, -INF , P2 ;  /* 0xff800000222c7808 */ /* 0x000fe40001000000 */
[----:B------:R-:W-:Y:S01]  /*28c0*/  FMNMX.FTZ R27, R45, R30, !PT ;  /* 0x0000001e2d1b7209 */ /* 0x000fe20007810000 */
[----:B------:R-:W5:Y:S01]  /*28d0*/  MUFU.TANH R42, R69 ;  /* 0x00000045002a7308 */ /* 0x000f620000002400 */
[----:B------:R-:W-:-:S02]  /*28e0*/  ISETP.GT.AND P2, PT, R28, 0x40, PT ;  /* 0x000000401c00780c */ /* 0x000fc40003f44270 */
[----:B------:R-:W-:Y:S02]  /*28f0*/  FSEL R43, R43, -INF , P1 ;  /* 0xff8000002b2b7808 */ /* 0x000fe40000800000 */
[----:B------:R-:W-:Y:S02]  /*2900*/  FMNMX.FTZ R30, R44, R27, !PT ;  /* 0x0000001b2c1e7209 */ /* 0x000fe40007810000 */
[C---:B------:R-:W-:Y:S01]  /*2910*/  ISETP.GT.AND P1, PT, R28.reuse, 0x41, PT ;  /* 0x000000411c00780c */ /* 0x040fe20003f24270 */
[----:B------:R-:W5:Y:S01]  /*2920*/  MUFU.TANH R40, R72 ;  /* 0x0000004800287308 */ /* 0x000f620000002400 */
[----:B------:R-:W-:Y:S02]  /*2930*/  FSEL R41, R35, -INF , P2 ;  /* 0xff80000023297808 */ /* 0x000fe40001000000 */
[----:B------:R-:W-:Y:S02]  /*2940*/  FMNMX.FTZ R30, R43, R30, !PT ;  /* 0x0000001e2b1e7209 */ /* 0x000fe40007810000 */
[----:B------:R-:W-:-:S02]  /*2950*/  ISETP.GT.AND P2, PT, R28, 0x48, PT ;  /* 0x000000481c00780c */ /* 0x000fc40003f44270 */
[----:B---3--:R-:W-:Y:S01]  /*2960*/  FSEL R31, R38, -INF , P1 ;  /* 0xff800000261f7808 */ /* 0x008fe20000800000 */
[----:B------:R-:W3:Y:S01]  /*2970*/  MUFU.TANH R36, R73 ;  /* 0x0000004900247308 */ /* 0x000ee20000002400 */
[----:B------:R-:W-:Y:S02]  /*2980*/  FMNMX.FTZ R30, R41, R30, !PT ;  /* 0x0000001e291e7209 */ /* 0x000fe40007810000 */
[C---:B------:R-:W-:Y:S02]  /*2990*/  ISETP.GT.AND P1, PT, R28.reuse, 0x49, PT ;  /* 0x000000491c00780c */ /* 0x040fe40003f24270 */
[----:B----4-:R-:W-:Y:S02]  /*29a0*/  FSEL R29, R39, -INF , P2 ;  /* 0xff800000271d7808 */ /* 0x010fe40001000000 */
[----:B------:R-:W-:Y:S01]  /*29b0*/  FMNMX.FTZ R32, R31, R30, !PT ;  /* 0x0000001e1f207209 */ /* 0x000fe20007810000 */
[----:B------:R-:W4:Y:S01]  /*29c0*/  MUFU.TANH R35, R76 ;  /* 0x0000004c00237308 */ /* 0x000f220000002400 */
[----:B------:R-:W-:-:S02]  /*29d0*/  ISETP.GT.AND P2, PT, R28, 0x50, PT ;  /* 0x000000501c00780c */ /* 0x000fc40003f44270 */
[----:B0-----:R-:W-:Y:S02]  /*29e0*/  FSEL R30, R61, -INF , P1 ;  /* 0xff8000003d1e7808 */ /* 0x001fe40000800000 */
[----:B------:R-:W-:Y:S02]  /*29f0*/  FMNMX.FTZ R27, R29, R32, !PT ;  /* 0x000000201d1b7209 */ /* 0x000fe40007810000 */
[----:B------:R-:W-:Y:S01]  /*2a00*/  ISETP.GT.AND P1, PT, R28, 0x51, PT ;  /* 0x000000511c00780c */ /* 0x000fe20003f24270 */
[----:B------:R-:W0:Y:S01]  /*2a10*/  MUFU.TANH R33, R77 ;  /* 0x0000004d00217308 */ /* 0x000e220000002400 */
[----:B-1----:R-:W-:Y:S02]  /*2a20*/  FSEL R32, R64, -INF , P2 ;  /* 0xff80000040207808 */ /* 0x002fe40001000000 */
[----:B------:R-:W-:Y:S02]  /*2a30*/  FMNMX.FTZ R27, R30, R27, !PT ;  /* 0x0000001b1e1b7209 */ /* 0x000fe40007810000 */
[----:B------:R-:W-:-:S02]  /*2a40*/  ISETP.GT.AND P2, PT, R28, 0x58, PT ;  /* 0x000000581c00780c */ /* 0x000fc40003f44270 */
[----:B--2---:R-:W-:Y:S01]  /*2a50*/  FSEL R37, R65, -INF , P1 ;  /* 0xff80000041257808 */ /* 0x004fe20000800000 */
[----:B------:R-:W1:Y:S01]  /*2a60*/  MUFU.TANH R38, R80 ;  /* 0x0000005000267308 */ /* 0x000e620000002400 */
[----:B------:R-:W-:Y:S02]  /*2a70*/  FMNMX.FTZ R34, R32, R27, !PT ;  /* 0x0000001b20227209 */ /* 0x000fe40007810000 */
[----:B------:R-:W-:Y:S02]  /*2a80*/  ISETP.GT.AND P1, PT, R28, 0x59, PT ;  /* 0x000000591c00780c */ /* 0x000fe40003f24270 */
[----:B-----5:R-:W-:Y:S02]  /*2a90*/  FSEL R39, R68, -INF , P2 ;  /* 0xff80000044277808 */ /* 0x020fe40001000000 */
[----:B------:R-:W-:Y:S01]  /*2aa0*/  FMNMX.FTZ R34, R37, R34, !PT ;  /* 0x0000002225227209 */ /* 0x000fe20007810000 */
[----:B------:R-:W2:Y:S01]  /*2ab0*/  MUFU.TANH R81, R81 ;  /* 0x0000005100517308 */ /* 0x000ea20000002400 */
[----:B------:R-:W-:-:S02]  /*2ac0*/  ISETP.GT.AND P2, PT, R28, 0x60, PT ;  /* 0x000000601c00780c */ /* 0x000fc40003f44270 */
[----:B------:R-:W-:Y:S02]  /*2ad0*/  FSEL R42, R42, -INF , P1 ;  /* 0xff8000002a2a7808 */ /* 0x000fe40000800000 */
[----:B------:R-:W-:Y:S02]  /*2ae0*/  FMNMX.FTZ R27, R39, R34, !PT ;  /* 0x00000022271b7209 */ /* 0x000fe40007810000 */
[----:B------:R-:W-:Y:S01]  /*2af0*/  ISETP.GT.AND P1, PT, R28, 0x61, PT ;  /* 0x000000611c00780c */ /* 0x000fe20003f24270 */
[----:B------:R-:W5:Y:S01]  /*2b00*/  MUFU.TANH R84, R84 ;  /* 0x0000005400547308 */ /* 0x000f620000002400 */
[----:B------:R-:W-:Y:S02]  /*2b10*/  FSEL R40, R40, -INF , P2 ;  /* 0xff80000028287808 */ /* 0x000fe40001000000 */
[----:B------:R-:W-:Y:S02]  /*2b20*/  FMNMX.FTZ R27, R42, R27, !PT ;  /* 0x0000001b2a1b7209 */ /* 0x000fe40007810000 */
[----:B------:R-:W-:-:S02]  /*2b30*/  ISETP.GT.AND P2, PT, R28, 0x68, PT ;  /* 0x000000681c00780c */ /* 0x000fc40003f44270 */
[----:B---3--:R-:W-:Y:S01]  /*2b40*/  FSEL R36, R36, -INF , P1 ;  /* 0xff80000024247808 */ /* 0x008fe20000800000 */
[----:B------:R-:W3:Y:S01]  /*2b50*/  MUFU.TANH R85, R85 ;  /* 0x0000005500557308 */ /* 0x000ee20000002400 */
[----:B------:R-:W-:Y:S02]  /*2b60*/  FMNMX.FTZ R27, R40, R27, !PT ;  /* 0x0000001b281b7209 */ /* 0x000fe40007810000 */
[----:B------:R-:W-:Y:S02]  /*2b70*/  ISETP.GT.AND P1, PT, R28, 0x69, PT ;  /* 0x000000691c00780c */ /* 0x000fe40003f24270 */
[----:B----4-:R-:W-:Y:S02]  /*2b80*/  FSEL R35, R35, -INF , P2 ;  /* 0xff80000023237808 */ /* 0x010fe40001000000 */
[----:B------:R-:W-:Y:S01]  /*2b90*/  FMNMX.FTZ R34, R36, R27, !PT ;  /* 0x0000001b24227209 */ /* 0x000fe20007810000 */
[----:B------:R4:W-:Y:S01]  /*2ba0*/  MUFU.TANH R65, R62 ;  /* 0x0000003e00417308 */ /* 0x0009e20000002400 */
        /* <DEDUP_REMOVED lines=15> */
[----:B---3--:R-:W-:-:S02]  /*2ca0*/  FSEL R28, R85, -INF , P1 ;  /* 0xff800000551c7808 */ /* 0x008fc40000800000 */
[----:B------:R-:W-:Y:S02]  /*2cb0*/  FMNMX.FTZ R61, R34, R61, !PT ;  /* 0x0000003d223d7209 */ /* 0x000fe40007810000 */
[----:B------:R-:W-:Y:S02]  /*2cc0*/  IADD3 R48, R48, -UR14, R49 ;  /* 0x8000000e30307c10 */ /* 0x000fe4000fffe031 */
[----:B------:R-:W-:Y:S01]  /*2cd0*/  FMNMX.FTZ R61, R28, R61, !PT ;  /* 0x0000003d1c3d7209 */ /* 0x000fe20007810000 */
[----:B------:R-:W3:Y:S01]  /*2ce0*/  MUFU.TANH R9, R9 ;  /* 0x0000000900097308 */ /* 0x000ee20000002400 */
[----:B------:R-:W-:-:S03]  /*2cf0*/  VIMNMX R48, R23, R48, PT ;  /* 0x0000003017307248 */ /* 0x000fc60003fe0100 */
[----:B----4-:R-:W4:Y:S01]  /*2d00*/  SHFL.BFLY PT, R62, R61, 0x2, 0x1f ;  /* 0x0c401f003d3e7f89 */ /* 0x010f2200000e0000 */
[C---:B------:R-:W-:Y:S02]  /*2d10*/  ISETP.GT.AND P2, PT, R48.reuse, 0x1, PT ;  /* 0x000000013000780c */ /* 0x040fe40003f44270 */
[----:B------:R-:W-:Y:S01]  /*2d20*/  ISETP.GT.AND P3, PT, R48, 0x8, PT ;  /* 0x000000083000780c */ /* 0x000fe20003f64270 */
[----:B------:R5:W-:Y:S08]  /*2d30*/  MUFU.TANH R68, R70 ;  /* 0x0000004600447308 */ /* 0x000bf00000002400 */
[----:B------:R-:W3:Y:S08]  /*2d40*/  MUFU.TANH R12, R12 ;  /* 0x0000000c000c7308 */ /* 0x000ef00000002400 */
[----:B------:R-:W3:Y:S01]  /*2d50*/  MUFU.TANH R11, R11 ;  /* 0x0000000b000b7308 */ /* 0x000ee20000002400 */
[----:B----4-:R-:W-:-:S07]  /*2d60*/  FMNMX.FTZ R62, R61, R62, !PT ;  /* 0x0000003e3d3e7209 */ /* 0x010fce0007810000 */
[----:B------:R-:W4:Y:S01]  /*2d70*/  MUFU.TANH R14, R14 ;  /* 0x0000000e000e7308 */ /* 0x000f220000002400 */
[----:B------:R-:W0:Y:S07]  /*2d80*/  SHFL.BFLY PT, R177, R62, 0x1, 0x1f ;  /* 0x0c201f003eb17f89 */ /* 0x000e2e00000e0000 */
[----:B------:R-:W4:Y:S08]  /*2d90*/  MUFU.TANH R13, R13 ;  /* 0x0000000d000d7308 */ /* 0x000f300000002400 */
[----:B------:R-:W4:Y:S08]  /*2da0*/  MUFU.TANH R17, R17 ;  /* 0x0000001100117308 */ /* 0x000f300000002400 */
[----:B------:R-:W4:Y:S01]  /*2db0*/  MUFU.TANH R15, R15 ;  /* 0x0000000f000f7308 */ /* 0x000f220000002400 */
[----:B0-----:R-:W-:Y:S01]  /*2dc0*/  FMNMX.FTZ R177, R62, R177, !PT ;  /* 0x000000b13eb17209 */ /* 0x001fe20007810000 */
[----:B------:R-:W-:-:S03]  /*2dd0*/  IMAD.U32 R62, RZ, RZ, UR10 ;  /* 0x0000000aff3e7e24 */ /* 0x000fc6000f8e00ff */
[C---:B------:R-:W-:Y:S01]  /*2de0*/  FSETP.NEU.FTZ.AND P1, PT, R177.reuse, -INF , PT ;  /* 0xff800000b100780b */ /* 0x040fe20003f3d000 */
[----:B------:R-:W-:Y:S02]  /*2df0*/  FFMA.FTZ R61, R177, R62, -8 ;  /* 0xc1000000b13d7423 */ /* 0x000fe4000001003e */
[----:B------:R-:W0:Y:S03]  /*2e00*/  MUFU.TANH R19, R19 ;  /* 0x0000001300137308 */ /* 0x000e260000002400 */
[----:B-----5:R-:W-:Y:S02]  /*2e10*/  FSEL R70, R61, RZ, P1 ;  /* 0x000000ff3d467208 */ /* 0x020fe40000800000 */
[----:B------:R-:W-:-:S03]  /*2e20*/  ISETP.GT.AND P1, PT, R48, RZ, PT ;  /* 0x000000ff3000720c */ /* 0x000fc60003f24270 */
[--C-:B------:R-:W-:Y:S01]  /*2e30*/  FFMA.FTZ R152, R50, UR10, -R70.reuse ;  /* 0x0000000a32987c23 */ /* 0x100fe20008010846 */
[----:B------:R-:W-:Y:S01]  /*2e40*/  FSEL R49, R2, -INF , P1 ;  /* 0xff80000002317808 */ /* 0x000fe20000800000 */
[--C-:B------:R-:W-:Y:S01]  /*2e50*/  FFMA.FTZ R23, R51, UR10, -R70.reuse ;  /* 0x0000000a33177c23 */ /* 0x100fe20008010846 */
[----:B-1----:R-:W-:Y:S01]  /*2e60*/  FSEL R50, R3, -INF , P2 ;  /* 0xff80000003327808 */ /* 0x002fe20001000000 */
[--C-:B------:R-:W-:Y:S01]  /*2e70*/  FFMA.FTZ R2, R52, UR10, -R70.reuse ;  /* 0x0000000a34027c23 */ /* 0x100fe20008010846 */
[----:B------:R-:W-:Y:S01]  /*2e80*/  ISETP.GT.AND P1, PT, R48, 0x9, PT ;  /* 0x000000093000780c */ /* 0x000fe20003f24270 */
[--C-:B------:R-:W-:Y:S01]  /*2e90*/  FFMA.FTZ R3, R53, UR10, -R70.reuse ;  /* 0x0000000a35037c23 */ /* 0x100fe20008010846 */
[----:B--2---:R-:W-:Y:S01]  /*2ea0*/  FSEL R51, R10, -INF , P3 ;  /* 0xff8000000a337808 */ /* 0x004fe20001800000 */
[--C-:B------:R-:W-:Y:S01]  /*2eb0*/  FFMA.FTZ R154, R54, UR10, -R70.reuse ;  /* 0x0000000a369a7c23 */ /* 0x100fe20008010846 */
[----:B------:R-:W-:Y:S01]  /*2ec0*/  FMNMX.FTZ R10, R49, R50, !PT ;  /* 0x00000032310a7209 */ /* 0x000fe20007810000 */
[----:B------:R-:W1:Y:S01]  /*2ed0*/  MUFU.TANH R18, R18 ;  /* 0x0000001200127308 */ /* 0x000e620000002400 */
[----:B---3--:R-:W-:Y:S01]  /*2ee0*/  FSEL R52, R9, -INF , P1 ;  /* 0xff80000009347808 */ /* 0x008fe20000800000 */
[--C-:B------:R-:W-:Y:S01]  /*2ef0*/  FFMA.FTZ R156, R58, UR10, -R70.reuse ;  /* 0x0000000a3a9c7c23 */ /* 0x100fe20008010846 */
[----:B------:R-:W-:Y:S01]  /*2f00*/  ISETP.GT.AND P2, PT, R48, 0x10, PT ;  /* 0x000000103000780c */ /* 0x000fe20003f44270 */
[--C-:B------:R-:W-:Y:S01]  /*2f10*/  FFMA.FTZ R158, R46, UR10, -R70.reuse ;  /* 0x0000000a2e9e7c23 */ /* 0x100fe20008010846 */
[----:B------:R-:W-:Y:S01]  /*2f20*/  FMNMX.FTZ R9, R51, R10, !PT ;  /* 0x0000000a33097209 */ /* 0x000fe20007810000 */
[--C-:B------:R-:W-:Y:S01]  /*2f30*/  FFMA.FTZ R160, R41, UR10, -R70.reuse ;  /* 0x0000000a29a07c23 */ /* 0x100fe20008010846 */
[----:B------:R-:W-:Y:S01]  /*2f40*/  ISETP.GT.AND P1, PT, R48, 0x11, PT ;  /* 0x000000113000780c */ /* 0x000fe20003f24270 */
[----:B------:R-:W2:Y:S01]  /*2f50*/  MUFU.TANH R20, R20 ;  /* 0x0000001400147308 */ /* 0x000ea20000002400 */
[----:B------:R-:W-:Y:S01]  /*2f60*/  FSEL R53, R12, -INF , P2 ;  /* 0xff8000000c357808 */ /* 0x000fe20001000000 */
[--C-:B------:R-:W-:Y:S01]  /*2f70*/  FFMA.FTZ R29, R29, UR10, -R70.reuse ;  /* 0x0000000a1d1d7c23 */ /* 0x100fe20008010846 */
[----:B------:R-:W-:Y:S01]  /*2f80*/  FMNMX.FTZ R10, R52, R9, !PT ;  /* 0x00000009340a7209 */ /* 0x000fe20007810000 */
[--C-:B------:R-:W-:Y:S01]  /*2f90*/  FFMA.FTZ R33, R33, UR10, -R70.reuse ;  /* 0x0000000a21217c23 */ /* 0x100fe20008010846 */
[----:B------:R-:W-:Y:S01]  /*2fa0*/  ISETP.GT.AND P2, PT, R48, 0x18, PT ;  /* 0x000000183000780c */ /* 0x000fe20003f44270 */
[--C-:B------:R-:W-:Y:S01]  /*2fb0*/  FFMA.FTZ R162, R32, UR10, -R70.reuse ;  /* 0x0000000a20a27c23 */ /* 0x100fe20008010846 */
[----:B------:R-:W-:Y:S01]  /*2fc0*/  FSEL R61, R11, -INF , P1 ;  /* 0xff8000000b3d7808 */ /* 0x000fe20000800000 */
[----:B------:R-:W3:Y:S01]  /*2fd0*/  MUFU.TANH R21, R21 ;  /* 0x0000001500157308 */ /* 0x000ee20000002400 */
[----:B------:R-:W-:Y:S01]  /*2fe0*/  FMNMX.FTZ R10, R53, R10, !PT ;  /* 0x0000000a350a7209 */ /* 0x000fe20007810000 */
[--C-:B------:R-:W-:Y:S01]  /*2ff0*/  FFMA.FTZ R28, R28, UR10, -R70.reuse ;  /* 0x0000000a1c1c7c23 */ /* 0x100fe20008010846 */
[----:B------:R-:W-:Y:S01]  /*3000*/  ISETP.GT.AND P1, PT, R48, 0x19, PT ;  /* 0x000000193000780c */ /* 0x000fe20003f24270 */
[--C-:B------:R-:W-:Y:S01]  /*3010*/  FFMA.FTZ R166, R38, UR10, -R70.reuse ;  /* 0x0000000a26a67c23 */ /* 0x100fe20008010846 */
[----:B----4-:R-:W-:Y:S01]  /*3020*/  FSEL R54, R14, -INF , P2 ;  /* 0xff8000000e367808 */ /* 0x010fe20001000000 */
[--C-:B------:R-:W-:Y:S01]  /*3030*/  FFMA.FTZ R14, R56, UR10, -R70.reuse ;  /* 0x0000000a380e7c23 */ /* 0x100fe20008010846 */
[----:B------:R-:W-:Y:S01]  /*3040*/  FMNMX.FTZ R9, R61, R10, !PT ;  /* 0x0000000a3d097209 */ /* 0x000fe20007810000 */
[----:B------:R4:W-:Y:S01]  /*3050*/  MUFU.TANH R64, R63 ;  /* 0x0000003f00407308 */ /* 0x0009e20000002400 */
[----:B------:R-:W-:Y:S01]  /*3060*/  ISETP.GT.AND P2, PT, R48, 0x20, PT ;  /* 0x000000203000780c */ /* 0x000fe20003f44270 */
[--C-:B------:R-:W-:Y:S01]  /*3070*/  FFMA.FTZ R164, R40, UR10, -R70.reuse ;  /* 0x0000000a28a47c23 */ /* 0x100fe20008010846 */
[----:B------:R-:W-:Y:S01]  /*3080*/  FSEL R62, R13, -INF , P1 ;  /* 0xff8000000d3e7808 */ /* 0x000fe20000800000 */
[--C-:B------:R-:W-:Y:S01]  /*3090*/  FFMA.FTZ R13, R55, UR10, -R70.reuse ;  /* 0x0000000a370d7c23 */ /* 0x100fe20008010846 */
[----:B------:R-:W-:Y:S01]  /*30a0*/  FMNMX.FTZ R11, R54, R9, !PT ;  /* 0x00000009360b7209 */ /* 0x000fe20007810000 */
[--C-:B------:R-:W-:Y:S01]  /*30b0*/  FFMA.FTZ R30, R30, UR10, -R70.reuse ;  /* 0x0000000a1e1e7c23 */ /* 0x100fe20008010846 */
[----:B------:R-:W-:Y:S01]  /*30c0*/  ISETP.GT.AND P1, PT, R48, 0x21, PT ;  /* 0x000000213000780c */ /* 0x000fe20003f24270 */
[----:B------:R-:W5:Y:S01]  /*30d0*/  MUFU.TANH R24, R24 ;  /* 0x0000001800187308 */ /* 0x000f620000002400 */
[----:B------:R-:W-:Y:S01]  /*30e0*/  FSEL R55, R17, -INF , P2 ;  /* 0xff80000011377808 */ /* 0x000fe20001000000 */
[--C-:B------:R-:W-:Y:S01]  /*30f0*/  FFMA.FTZ R17, R59, UR10, -R70.reuse ;  /* 0x0000000a3b117c23 */ /* 0x100fe20008010846 */
[----:B------:R-:W-:Y:S01]  /*3100*/  FMNMX.FTZ R10, R62, R11, !PT ;  /* 0x0000000b3e0a7209 */ /* 0x000fe20007810000 */
[--C-:B------:R-:W-:Y:S01]  /*3110*/  FFMA.FTZ R39, R39, UR10, -R70.reuse ;  /* 0x0000000a27277c23 */ /* 0x100fe20008010846 */
[----:B------:R-:W-:Y:S01]  /*3120*/  ISETP.GT.AND P2, PT, R48, 0x28, PT ;  /* 0x000000283000780c */ /* 0x000fe20003f44270 */
[--C-:B------:R-:W-:Y:S01]  /*3130*/  FFMA.FTZ R42, R42, UR10, -R70.reuse ;  /* 0x0000000a2a2a7c23 */ /* 0x100fe20008010846 */
[----:B----4-:R-:W-:Y:S01]  /*3140*/  FSEL R63, R15, -INF , P1 ;  /* 0xff8000000f3f7808 */ /* 0x010fe20000800000 */
[----:B------:R-:W4:Y:S01]  /*3150*/  MUFU.TANH R22, R22 ;  /* 0x0000001600167308 */ /* 0x000f220000002400 */
[----:B------:R-:W-:Y:S01]  /*3160*/  FMNMX.FTZ R12, R55, R10, !PT ;  /* 0x0000000a370c7209 */ /* 0x000fe20007810000 */
[--C-:B------:R-:W-:Y:S01]  /*3170*/  FFMA.FTZ R15, R57, UR10, -R70.reuse ;  /* 0x0000000a390f7c23 */ /* 0x100fe20008010846 */
[C---:B------:R-:W-:Y:S01]  /*3180*/  ISETP.GT.AND P1, PT, R48.reuse, 0x29, PT ;  /* 0x000000293000780c */ /* 0x040fe20003f24270 */
[--C-:B------:R-:W-:Y:S01]  /*3190*/  FFMA.FTZ R35, R35, UR10, -R70.reuse ;  /* 0x0000000a23237c23 */ /* 0x100fe20008010846 */
[----:B0-----:R-:W-:Y:S01]  /*31a0*/  FSEL R56, R19, -INF , P2 ;  /* 0xff80000013387808 */ /* 0x001fe20001000000 */
[--C-:B------:R-:W-:Y:S01]  /*31b0*/  FFMA.FTZ R27, R27, UR10, -R70.reuse ;  /* 0x0000000a1b1b7c23 */ /* 0x100fe20008010846 */
[----:B------:R-:W-:Y:S01]  /*31c0*/  FMNMX.FTZ R11, R63, R12, !PT ;  /* 0x0000000c3f0b7209 */ /* 0x000fe20007810000 */
[----:B------:R0:W-:Y:S01]  /*31d0*/  MUFU.EX2 R9, R13 ;  /* 0x0000000d00097308 */ /* 0x0001e20000000800 */
[----:B------:R-:W-:Y:S01]  /*31e0*/  ISETP.GT.AND P2, PT, R48, 0x30, PT ;  /* 0x000000303000780c */ /* 0x000fe20003f44270 */
[----:B------:R-:W-:Y:S01]  /*31f0*/  FFMA.FTZ R34, R34, UR10, -R70 ;  /* 0x0000000a22227c23 */ /* 0x000fe20008010846 */
[----:B-1----:R-:W-:-:S02]  /*3200*/  FSEL R18, R18, -INF , P1 ;  /* 0xff80000012127808 */ /* 0x002fc40000800000 */
[----:B------:R-:W-:Y:S02]  /*3210*/  ISETP.GT.AND P1, PT, R48, 0x31, PT ;  /* 0x000000313000780c */ /* 0x000fe40003f24270 */
[----:B--2---:R-:W-:Y:S01]  /*3220*/  FSEL R20, R20, -INF , P2 ;  /* 0xff80000014147808 */ /* 0x004fe20001000000 */
[----:B------:R-:W1:Y:S01]  /*3230*/  MUFU.TANH R26, R26 ;  /* 0x0000001a001a7308 */ /* 0x000e620000002400 */
[----:B0-----:R-:W-:Y:S02]  /*3240*/  FMNMX.FTZ R13, R56, R11, !PT ;  /* 0x0000000b380d7209 */ /* 0x001fe40007810000 */
[----:B------:R-:W-:Y:S02]  /*3250*/  ISETP.GT.AND P2, PT, R48, 0x38, PT ;  /* 0x000000383000780c */ /* 0x000fe40003f44270 */
[----:B------:R-:W-:Y:S02]  /*3260*/  FMNMX.FTZ R13, R18, R13, !PT ;  /* 0x0000000d120d7209 */ /* 0x000fe40007810000 */
[----:B---3--:R-:W-:Y:S01]  /*3270*/  FSEL R57, R21, -INF , P1 ;  /* 0xff80000015397808 */ /* 0x008fe20000800000 */
[----:B------:R-:W0:Y:S01]  /*3280*/  MUFU.TANH R25, R25 ;  /* 0x0000001900197308 */ /* 0x000e220000002400 */
[----:B------:R-:W-:Y:S01]  /*3290*/  FMNMX.FTZ R12, R20, R13, !PT ;  /* 0x0000000d140c7209 */ /* 0x000fe20007810000 */
[----:B------:R-:W-:Y:S01]  /*32a0*/  FFMA.FTZ R21, R45, UR10, -R70 ;  /* 0x0000000a2d157c23 */ /* 0x000fe20008010846 */
[----:B------:R-:W-:-:S02]  /*32b0*/  ISETP.GT.AND P1, PT, R48, 0x39, PT ;  /* 0x000000393000780c */ /* 0x000fc40003f24270 */
[----:B-----5:R-:W-:Y:S02]  /*32c0*/  FSEL R24, R24, -INF , P2 ;  /* 0xff80000018187808 */ /* 0x020fe40001000000 */
[----:B------:R-:W-:Y:S01]  /*32d0*/  FMNMX.FTZ R13, R57, R12, !PT ;  /* 0x0000000c390d7209 */ /* 0x000fe20007810000 */
[----:B------:R2:W-:Y:S01]  /*32e0*/  MUFU.EX2 R11, R15 ;  /* 0x0000000f000b7308 */ /* 0x0005e20000000800 */
[----:B------:R-:W-:Y:S01]  /*32f0*/  ISETP.GT.AND P2, PT, R48, 0x40, PT ;  /* 0x000000403000780c */ /* 0x000fe20003f44270 */
[----:B------:R-:W-:Y:S01]  /*3300*/  FFMA.FTZ R12, R60, UR10, -R70 ;  /* 0x0000000a3c0c7c23 */ /* 0x000fe20008010846 */
[----:B----4-:R-:W-:Y:S02]  /*3310*/  FSEL R58, R22, -INF , P1 ;  /* 0xff800000163a7808 */ /* 0x010fe40000800000 */
[----:B------:R-:W-:Y:S02]  /*3320*/  ISETP.GT.AND P1, PT, R48, 0x41, PT ;  /* 0x000000413000780c */ /* 0x000fe40003f24270 */
[----:B-1----:R-:W-:Y:S01]  /*3330*/  FSEL R26, R26, -INF , P2 ;  /* 0xff8000001a1a7808 */ /* 0x002fe20001000000 */
[----:B------:R-:W-:Y:S01]  /*3340*/  MUFU.TANH R66, R66 ;  /* 0x0000004200427308 */ /* 0x000fe20000002400 */
[----:B--2---:R-:W-:-:S02]  /*3350*/  FMNMX.FTZ R15, R24, R13, !PT ;  /* 0x0000000d180f7209 */ /* 0x004fc40007810000 */
[----:B------:R-:W-:Y:S02]  /*3360*/  ISETP.GT.AND P2, PT, R48, 0x48, PT ;  /* 0x000000483000780c */ /* 0x000fe40003f44270 */
[----:B------:R-:W-:Y:S02]  /*3370*/  FMNMX.FTZ R15, R58, R15, !PT ;  /* 0x0000000f3a0f7209 */ /* 0x000fe40007810000 */
[----:B0-----:R-:W-:Y:S01]  /*3380*/  FSEL R59, R25, -INF , P1 ;  /* 0xff800000193b7808 */ /* 0x001fe20000800000 */
[----:B------:R-:W0:Y:S01]  /*3390*/  MUFU.TANH R67, R67 ;  /* 0x0000004300437308 */ /* 0x000e220000002400 */
[----:B------:R-:W-:Y:S01]  /*33a0*/  ISETP.GT.AND P1, PT, R48, 0x49, PT ;  /* 0x000000493000780c */ /* 0x000fe20003f24270 */
[----:B------:R-:W-:Y:S01]  /*33b0*/  FFMA.FTZ R25, R44, UR10, -R70 ;  /* 0x0000000a2c197c23 */ /* 0x000fe20008010846 */
[----:B------:R-:W-:Y:S02]  /*33c0*/  FSEL R60, R65, -INF , P2 ;  /* 0xff800000413c7808 */ /* 0x000fe40001000000 */
[----:B------:R-:W-:-:S02]  /*33d0*/  ISETP.GT.AND P2, PT, R48, 0x50, PT ;  /* 0x000000503000780c */ /* 0x000fc40003f44270 */
[----:B------:R-:W-:Y:S01]  /*33e0*/  FSEL R64, R64, -INF , P1 ;  /* 0xff80000040407808 */ /* 0x000fe20000800000 */
[----:B------:R1:W-:Y:S01]  /*33f0*/  MUFU.EX2 R10, R14 ;  /* 0x0000000e000a7308 */ /* 0x0003e20000000800 */
[----:B------:R-:W-:-:S07]  /*3400*/  ISETP.GT.AND P1, PT, R48, 0x51, PT ;  /* 0x000000513000780c */ /* 0x000fce0003f24270 */
[----:B------:R-:W2:Y:S01]  /*3410*/  MUFU.TANH R71, R71 ;  /* 0x0000004700477308 */ /* 0x000ea20000002400 */
[----:B-1----:R-:W-:Y:S02]  /*3420*/  FMNMX.FTZ R14, R26, R15, !PT ;  /* 0x0000000f1a0e7209 */ /* 0x002fe40007810000 */
[----:B0-----:R-:W-:Y:S02]  /*3430*/  FSEL R65, R67, -INF , P1 ;  /* 0xff80000043417808 */ /* 0x001fe40000800000 */
[----:B------:R-:W-:Y:S02]  /*3440*/  FMNMX.FTZ R15, R59, R14, !PT ;  /* 0x0000000e3b0f7209 */ /* 0x000fe40007810000 */
[----:B------:R-:W-:Y:S01]  /*3450*/  ISETP.GT.AND P1, PT, R48, 0x59, PT ;  /* 0x000000593000780c */ /* 0x000fe20003f24270 */
[----:B------:R0:W-:Y:S01]  /*3460*/  MUFU.EX2 R13, R17 ;  /* 0x00000011000d7308 */ /* 0x0001e20000000800 */
[----:B------:R-:W-:-:S04]  /*3470*/  FMNMX.FTZ R15, R60, R15, !PT ;  /* 0x0000000f3c0f7209 */ /* 0x000fc80007810000 */
[----:B------:R-:W-:-:S03]  /*3480*/  FMNMX.FTZ R14, R64, R15, !PT ;  /* 0x0000000f400e7209 */ /* 0x000fc60007810000 */
[----:B------:R-:W1:Y:S01]  /*3490*/  MUFU.TANH R74, R74 ;  /* 0x0000004a004a7308 */ /* 0x000e620000002400 */
[----:B0-----:R-:W-:Y:S01]  /*34a0*/  FFMA.FTZ R17, R47, UR10, -R70 ;  /* 0x0000000a2f117c23 */ /* 0x001fe20008010846 */
[----:B------:R-:W-:Y:S02]  /*34b0*/  FSEL R47, R66, -INF , P2 ;  /* 0xff800000422f7808 */ /* 0x000fe40001000000 */
[----:B------:R-:W-:Y:S02]  /*34c0*/  ISETP.GT.AND P2, PT, R48, 0x58, PT ;  /* 0x000000583000780c */ /* 0x000fe40003f44270 */
[----:B------:R-:W-:Y:S02]  /*34d0*/  FMNMX.FTZ R14, R47, R14, !PT ;  /* 0x0000000e2f0e7209 */ /* 0x000fe40007810000 */
[----:B------:R-:W0:Y:S01]  /*34e0*/  MUFU.TANH R75, R75 ;  /* 0x0000004b004b7308 */ /* 0x000e220000002400 */
[----:B------:R-:W-:Y:S02]  /*34f0*/  FSEL R46, R68, -INF , P2 ;  /* 0xff800000442e7808 */ /* 0x000fe40001000000 */
[----:B------:R-:W-:-:S02]  /*3500*/  FMNMX.FTZ R15, R65, R14, !PT ;  /* 0x0000000e410f7209 */ /* 0x000fc40007810000 */
[----:B------:R-:W-:Y:S02]  /*3510*/  ISETP.GT.AND P2, PT, R48, 0x60, PT ;  /* 0x000000603000780c */ /* 0x000fe40003f44270 */
[----:B--2---:R-:W-:Y:S01]  /*3520*/  FSEL R66, R71, -INF , P1 ;  /* 0xff80000047427808 */ /* 0x004fe20000800000 */
[----:B------:R-:W2:Y:S01]  /*3530*/  MUFU.TANH R78, R78 ;  /* 0x0000004e004e7308 */ /* 0x000ea20000002400 */
[----:B------:R-:W-:Y:S02]  /*3540*/  FMNMX.FTZ R19, R46, R15, !PT ;  /* 0x0000000f2e137209 */ /* 0x000fe40007810000 */
[----:B------:R-:W-:Y:S02]  /*3550*/  ISETP.GT.AND P1, PT, R48, 0x61, PT ;  /* 0x000000613000780c */ /* 0x000fe40003f24270 */
[----:B-1----:R-:W-:Y:S02]  /*3560*/  FSEL R45, R74, -INF , P2 ;  /* 0xff8000004a2d7808 */ /* 0x002fe40001000000 */
[----:B------:R-:W-:Y:S01]  /*3570*/  FMNMX.FTZ R14, R66, R19, !PT ;  /* 0x00000013420e7209 */ /* 0x000fe20007810000 */
[----:B------:R-:W1:Y:S01]  /*3580*/  MUFU.TANH R79, R79 ;  /* 0x0000004f004f7308 */ /* 0x000e620000002400 */
[----:B------:R-:W-:-:S02]  /*3590*/  ISETP.GT.AND P2, PT, R48, 0x68, PT ;  /* 0x000000683000780c */ /* 0x000fc40003f44270 */
[----:B0-----:R-:W-:Y:S02]  /*35a0*/  FSEL R67, R75, -INF , P1 ;  /* 0xff8000004b437808 */ /* 0x001fe40000800000 */
[----:B------:R-:W-:Y:S02]  /*35b0*/  FMNMX.FTZ R22, R45, R14, !PT ;  /* 0x0000000e2d167209 */ /* 0x000fe40007810000 */
[----:B------:R-:W-:Y:S01]  /*35c0*/  ISETP.GT.AND P1, PT, R48, 0x69, PT ;  /* 0x000000693000780c */ /* 0x000fe20003f24270 */
[----:B------:R-:W-:Y:S01]  /*35d0*/  MUFU.TANH R82, R82 ;  /* 0x0000005200527308 */ /* 0x000fe20000002400 */
[----:B--2---:R-:W-:Y:S02]  /*35e0*/  FSEL R44, R78, -INF , P2 ;  /* 0xff8000004e2c7808 */ /* 0x004fe40001000000 */
[----:B------:R-:W-:Y:S02]  /*35f0*/  FMNMX.FTZ R19, R67, R22, !PT ;  /* 0x0000001643137209 */ /* 0x000fe40007810000 */
[----:B------:R-:W-:-:S02]  /*3600*/  ISETP.GT.AND P2, PT, R48, 0x70, PT ;  /* 0x000000703000780c */ /* 0x000fc40003f44270 */
[----:B------:R-:W-:Y:S01]  /*3610*/  FMNMX.FTZ R19, R44, R19, !PT ;  /* 0x000000132c137209 */ /* 0x000fe20007810000 */
[----:B------:R-:W0:Y:S01]  /*3620*/  MUFU.TANH R69, R83 ;  /* 0x0000005300457308 */ /* 0x000e220000002400 */
[----:B-1----:R-:W-:Y:S02]  /*3630*/  FSEL R68, R79, -INF , P1 ;  /* 0xff8000004f447808 */ /* 0x002fe40000800000 */
[----:B------:R-:W-:Y:S02]  /*3640*/  ISETP.GT.AND P1, PT, R48, 0x71, PT ;  /* 0x000000713000780c */ /* 0x000fe40003f24270 */
[----:B------:R-:W-:Y:S01]  /*3650*/  FMNMX.FTZ R22, R68, R19, !PT ;  /* 0x0000001344167209 */ /* 0x000fe20007810000 */
[----:B------:R-:W-:Y:S02]  /*3660*/  FFMA.FTZ R19, R31, UR10, -R70 ;  /* 0x0000000a1f137c23 */ /* 0x000fe40008010846 */
[----:B------:R-:W1:Y:S08]  /*3670*/  MUFU.TANH R86, R86 ;  /* 0x0000005600567308 */ /* 0x000e700000002400 */
[----:B------:R-:W2:Y:S01]  /*3680*/  MUFU.TANH R87, R87 ;  /* 0x0000005700577308 */ /* 0x000ea20000002400 */
[----:B0-----:R-:W-:-:S02]  /*3690*/  FSEL R69, R69, -INF , P1 ;  /* 0xff80000045457808 */ /* 0x001fc40000800000 */
[----:B------:R-:W-:-:S05]  /*36a0*/  ISETP.GT.AND P1, PT, R48, 0x79, PT ;  /* 0x000000793000780c */ /* 0x000fca0003f24270 */
[----:B------:R0:W-:Y:S08]  /*36b0*/  MUFU.EX2 R15, R21 ;  /* 0x00000015000f7308 */ /* 0x0001f00000000800 */
[----:B------:R-:W-:Y:S01]  /*36c0*/  MUFU.EX2 R14, R25 ;  /* 0x00000019000e7308 */ /* 0x000fe20000000800 */
[----:B0-----:R-:W-:Y:S01]  /*36d0*/  FFMA.FTZ R21, R43, UR10, -R70 ;  /* 0x0000000a2b157c23 */ /* 0x001fe20008010846 */
[----:B------:R-:W-:-:S02]  /*36e0*/  FSEL R43, R82, -INF , P2 ;  /* 0xff800000522b7808 */ /* 0x000fc40001000000 */
[----:B------:R-:W-:Y:S02]  /*36f0*/  ISETP.GT.AND P2, PT, R48, 0x78, PT ;  /* 0x000000783000780c */ /* 0x000fe40003f44270 */
[----:B------:R-:W-:Y:S02]  /*3700*/  FMNMX.FTZ R22, R43, R22, !PT ;  /* 0x000000162b167209 */ /* 0x000fe40007810000 */
[----:B-1----:R-:W-:Y:S01]  /*3710*/  FSEL R41, R86, -INF , P2 ;  /* 0xff80000056297808 */ /* 0x002fe20001000000 */
[----:B------:R0:W-:Y:S01]  /*3720*/  MUFU.EX2 R71, R21 ;  /* 0x0000001500477308 */ /* 0x0001e20000000800 */
[----:B------:R-:W-:Y:S02]  /*3730*/  FMNMX.FTZ R22, R69, R22, !PT ;  /* 0x0000001645167209 */ /* 0x000fe40007810000 */
[----:B--2---:R-:W-:-:S05]  /*3740*/  FSEL R48, R87, -INF , P1 ;  /* 0xff80000057307808 */ /* 0x004fca0000800000 */
[----:B------:R1:W-:Y:S01]  /*3750*/  MUFU.EX2 R31, R29 ;  /* 0x0000001d001f7308 */ /* 0x0003e20000000800 */
[----:B0-----:R-:W-:-:S04]  /*3760*/  FMNMX.FTZ R21, R41, R22, !PT ;  /* 0x0000001629157209 */ /* 0x001fc80007810000 */
[----:B------:R-:W-:Y:S01]  /*3770*/  FMNMX.FTZ R22, R48, R21, !PT ;  /* 0x0000001530167209 */ /* 0x000fe20007810000 */
[--C-:B------:R-:W-:Y:S02]  /*3780*/  FFMA.FTZ R21, R37, UR10, -R70.reuse ;  /* 0x0000000a25157c23 */ /* 0x100fe40008010846 */
[----:B------:R-:W-:Y:S02]  /*3790*/  MUFU.EX2 R32, R33 ;  /* 0x0000002100207308 */ /* 0x000fe40000000800 */
[----:B------:R-:W1:Y:S06]  /*37a0*/  SHFL.BFLY PT, R25, R22, 0x2, 0x1f ;  /* 0x0c401f0016197f89 */ /* 0x000e6c00000e0000 */
[----:B------:R-:W-:Y:S08]  /*37b0*/  MUFU.EX2 R152, R152 ;  /* 0x0000009800987308 */ /* 0x000ff00000000800 */
[----:B------:R-:W0:Y:S08]  /*37c0*/  MUFU.EX2 R23, R23 ;  /* 0x0000001700177308 */ /* 0x000e300000000800 */
[----:B------:R-:W2:Y:S01]  /*37d0*/  MUFU.EX2 R2, R2 ;  /* 0x0000000200027308 */ /* 0x000ea20000000800 */
[----:B-1----:R-:W-:Y:S01]  /*37e0*/  FMNMX.FTZ R29, R22, R25, !PT ;  /* 0x00000019161d7209 */ /* 0x002fe20007810000 */
[----:B------:R-:W-:-:S04]  /*37f0*/  FFMA.FTZ R25, R36, UR10, -R70 ;  /* 0x0000000a24197c23 */ /* 0x000fc80008010846 */
[----:B------:R-:W1:Y:S02]  /*3800*/  SHFL.BFLY PT, R22, R29, 0x1, 0x1f ;  /* 0x0c201f001d167f89 */ /* 0x000e6400000e0000 */
[----:B------:R-:W3:Y:S01]  /*3810*/  MUFU.EX2 R3, R3 ;  /* 0x0000000300037308 */ /* 0x000ee20000000800 */
[----:B0-----:R-:W-:-:S07]  /*3820*/  FADD.FTZ R73, R152, R23 ;  /* 0x0000001798497221 */ /* 0x001fce0000010000 */
[----:B------:R-:W0:Y:S01]  /*3830*/  MUFU.EX2 R154, R154 ;  /* 0x0000009a009a7308 */ /* 0x000e220000000800 */
[----:B--2---:R-:W-:-:S07]  /*3840*/  FADD.FTZ R38, R2, R73 ;  /* 0x0000004902267221 */ /* 0x004fce0000010000 */
[----:B------:R-:W-:Y:S01]  /*3850*/  MUFU.EX2 R156, R156 ;  /* 0x0000009c009c7308 */ /* 0x000fe20000000800 */
[----:B---3--:R-:W-:Y:S01]  /*3860*/  FADD.FTZ R77, R3, R38 ;  /* 0x00000026034d7221 */ /* 0x008fe20000010000 */
[----:B-1----:R-:W-:Y:S01]  /*3870*/  FMNMX.FTZ R22, R29, R22, !PT ;  /* 0x000000161d167209 */ /* 0x002fe20007810000 */
[----:B------:R-:W-:Y:S02]  /*3880*/  IMAD.U32 R29, RZ, RZ, UR10 ;  /* 0x0000000aff1d7e24 */ /* 0x000fe4000f8e00ff */
[----:B0-----:R-:W-:-:S03]  /*3890*/  FADD.FTZ R38, R154, R77 ;  /* 0x0000004d9a267221 */ /* 0x001fc60000010000 */
[----:B------:R-:W-:Y:S01]  /*38a0*/  MUFU.EX2 R12, R12 ;  /* 0x0000000c000c7308 */ /* 0x000fe20000000800 */
[C---:B------:R-:W-:Y:S01]  /*38b0*/  FSETP.NEU.FTZ.AND P1, PT, R22.reuse, -INF , PT ;  /* 0xff8000001600780b */ /* 0x040fe20003f3d000 */
[----:B------:R-:W-:Y:S01]  /*38c0*/  FFMA.FTZ R29, R22, R29, -8 ;  /* 0xc1000000161d7423 */ /* 0x000fe2000001001d */
[----:B------:R-:W-:-:S04]  /*38d0*/  FADD.FTZ R77, R9, R38 ;  /* 0x00000026094d7221 */ /* 0x000fc80000010000 */
[----:B------:R-:W-:Y:S01]  /*38e0*/  FSEL R33, R29, RZ, P1 ;  /* 0x000000ff1d217208 */ /* 0x000fe20000800000 */
[----:B------:R-:W-:Y:S04]  /*38f0*/  MUFU.EX2 R17, R17 ;  /* 0x0000001100117308 */ /* 0x000fe80000000800 */
[--C-:B------:R-:W-:Y:S01]  /*3900*/  FFMA.FTZ R49, R49, UR10, -R33.reuse ;  /* 0x0000000a31317c23 */ /* 0x100fe20008010821 */
[--C-:B------:R-:W-:Y:S01]  /*3910*/  FFMA.FTZ R50, R50, UR10, -R33.reuse ;  /* 0x0000000a32327c23 */ /* 0x100fe20008010821 */
[--C-:B------:R-:W-:Y:S01]  /*3920*/  FFMA.FTZ R51, R51, UR10, -R33.reuse ;  /* 0x0000000a33337c23 */ /* 0x100fe20008010821 */
[--C-:B------:R-:W-:Y:S01]  /*3930*/  FFMA.FTZ R52, R52, UR10, -R33.reuse ;  /* 0x0000000a34347c23 */ /* 0x100fe20008010821 */
[--C-:B------:R-:W-:Y:S01]  /*3940*/  FFMA.FTZ R53, R53, UR10, -R33.reuse ;  /* 0x0000000a35357c23 */ /* 0x100fe20008010821 */
[--C-:B------:R-:W-:Y:S01]  /*3950*/  FFMA.FTZ R61, R61, UR10, -R33.reuse ;  /* 0x0000000a3d3d7c23 */ /* 0x100fe20008010821 */
        /* <DEDUP_REMOVED lines=9> */
[--C-:B------:R-:W-:Y:S01]  /*39f0*/  FFMA.FTZ R57, R57, UR10, -R33.reuse ;  /* 0x0000000a39397c23 */ /* 0x100fe20008010821 */
[--C-:B------:R-:W-:Y:S01]  /*3a00*/  FFMA.FTZ R24, R24, UR10, -R33.reuse ;  /* 0x0000000a18187c23 */ /* 0x100fe20008010821 */
[--C-:B------:R-:W-:Y:S01]  /*3a10*/  FFMA.FTZ R58, R58, UR10, -R33.reuse ;  /* 0x0000000a3a3a7c23 */ /* 0x100fe20008010821 */
[--C-:B------:R-:W-:Y:S01]  /*3a20*/  FFMA.FTZ R26, R26, UR10, -R33.reuse ;  /* 0x0000000a1a1a7c23 */ /* 0x100fe20008010821 */
[--C-:B------:R-:W-:Y:S01]  /*3a30*/  FFMA.FTZ R59, R59, UR10, -R33.reuse ;  /* 0x0000000a3b3b7c23 */ /* 0x100fe20008010821 */
[--C-:B------:R-:W-:Y:S01]  /*3a40*/  FFMA.FTZ R60, R60, UR10, -R33.reuse ;  /* 0x0000000a3c3c7c23 */ /* 0x100fe20008010821 */
[--C-:B------:R-:W-:Y:S01]  /*3a50*/  FFMA.FTZ R64, R64, UR10, -R33.reuse ;  /* 0x0000000a40407c23 */ /* 0x100fe20008010821 */
[----:B------:R-:W1:Y:S01]  /*3a60*/  MUFU.EX2 R51, R51 ;  /* 0x0000003300337308 */ /* 0x000e620000000800 */
[--C-:B------:R-:W-:Y:S01]  /*3a70*/  FFMA.FTZ R47, R47, UR10, -R33.reuse ;  /* 0x0000000a2f2f7c23 */ /* 0x100fe20008010821 */
[--C-:B------:R-:W-:Y:S01]  /*3a80*/  FFMA.FTZ R65, R65, UR10, -R33.reuse ;  /* 0x0000000a41417c23 */ /* 0x100fe20008010821 */
[--C-:B------:R-:W-:Y:S01]  /*3a90*/  FFMA.FTZ R46, R46, UR10, -R33.reuse ;  /* 0x0000000a2e2e7c23 */ /* 0x100fe20008010821 */
[--C-:B------:R-:W-:Y:S01]  /*3aa0*/  FFMA.FTZ R66, R66, UR10, -R33.reuse ;  /* 0x0000000a42427c23 */ /* 0x100fe20008010821 */
[--C-:B------:R-:W-:Y:S01]  /*3ab0*/  FFMA.FTZ R45, R45, UR10, -R33.reuse ;  /* 0x0000000a2d2d7c23 */ /* 0x100fe20008010821 */
[--C-:B------:R-:W-:Y:S01]  /*3ac0*/  FFMA.FTZ R67, R67, UR10, -R33.reuse ;  /* 0x0000000a43437c23 */ /* 0x100fe20008010821 */
[--C-:B------:R-:W-:Y:S01]  /*3ad0*/  FFMA.FTZ R44, R44, UR10, -R33.reuse ;  /* 0x0000000a2c2c7c23 */ /* 0x100fe20008010821 */
[----:B------:R-:W2:Y:S01]  /*3ae0*/  MUFU.EX2 R52, R52 ;  /* 0x0000003400347308 */ /* 0x000ea20000000800 */
[--C-:B------:R-:W-:Y:S01]  /*3af0*/  FFMA.FTZ R68, R68, UR10, -R33.reuse ;  /* 0x0000000a44447c23 */ /* 0x100fe20008010821 */
[--C-:B------:R-:W-:Y:S01]  /*3b00*/  FFMA.FTZ R69, R69, UR10, -R33.reuse ;  /* 0x0000000a45457c23 */ /* 0x100fe20008010821 */
[----:B------:R-:W-:-:S05]  /*3b10*/  FFMA.FTZ R41, R41, UR10, -R33 ;  /* 0x0000000a29297c23 */ /* 0x000fca0008010821 */
[----:B------:R-:W3:Y:S08]  /*3b20*/  MUFU.EX2 R53, R53 ;  /* 0x0000003500357308 */ /* 0x000ef00000000800 */
[----:B------:R-:W-:Y:S08]  /*3b30*/  MUFU.EX2 R29, R28 ;  /* 0x0000001c001d7308 */ /* 0x000ff00000000800 */
[----:B------:R-:W4:Y:S08]  /*3b40*/  MUFU.EX2 R28, R61 ;  /* 0x0000003d001c7308 */ /* 0x000f300000000800 */
[----:B------:R0:W-:Y:S08]  /*3b50*/  MUFU.EX2 R61, R18 ;  /* 0x00000012003d7308 */ /* 0x0001f00000000800 */
[----:B------:R-:W5:Y:S01]  /*3b60*/  MUFU.EX2 R54, R54 ;  /* 0x0000003600367308 */ /* 0x000f620000000800 */
[----:B0-----:R-:W-:-:S04]  /*3b70*/  FADD.FTZ R18, R49, R50 ;  /* 0x0000003231127221 */ /* 0x001fc80000010000 */
[----:B-1----:R-:W-:Y:S01]  /*3b80*/  FADD.FTZ R75, R51, R18 ;  /* 0x00000012334b7221 */ /* 0x002fe20000010000 */
[C---:B--2---:R-:W-:Y:S02]  /*3b90*/  F2FP.SATFINITE.E4M3.F32.PACK_AB_MERGE_C R51, R52.reuse, R51, RZ ;  /* 0x000000333433723e */ /* 0x044fe400048070ff */
[----:B------:R-:W0:Y:S01]  /*3ba0*/  MUFU.EX2 R37, R62 ;  /* 0x0000003e00257308 */ /* 0x000e220000000800 */
[----:B------:R-:W-:Y:S01]  /*3bb0*/  FADD.FTZ R18, R52, R75 ;  /* 0x0000004b34127221 */ /* 0x000fe20000010000 */
[----:B------:R-:W-:-:S03]  /*3bc0*/  F2FP.SATFINITE.E4M3.F32.PACK_AB_MERGE_C R153, R50, R49, R51 ;  /* 0x000000313299723e */ /* 0x000fc60004807033 */
[----:B---3--:R-:W-:Y:S01]  /*3bd0*/  FADD.FTZ R75, R53, R18 ;  /* 0x00000012354b7221 */ /* 0x008fe20000010000 */
[----:B------:R-:W-:Y:S02]  /*3be0*/  FADD.FTZ R18, R10, R77 ;  /* 0x0000004d0a127221 */ /* 0x000fe40000010000 */
[----:B------:R-:W1:Y:S01]  /*3bf0*/  MUFU.EX2 R55, R55 ;  /* 0x0000003700377308 */ /* 0x000e620000000800 */
[----:B----4-:R-:W-:-:S04]  /*3c00*/  FADD.FTZ R75, R28, R75 ;  /* 0x0000004b1c4b7221 */ /* 0x010fc80000010000 */
[----:B-----5:R-:W-:Y:S01]  /*3c10*/  FADD.FTZ R38, R54, R75 ;  /* 0x0000004b36267221 */ /* 0x020fe20000010000 */
[----:B------:R-:W-:Y:S02]  /*3c20*/  FADD.FTZ R75, R11, R18 ;  /* 0x000000120b4b7221 */ /* 0x000fe40000010000 */
[----:B------:R-:W2:Y:S01]  /*3c30*/  MUFU.EX2 R36, R63 ;  /* 0x0000003f00247308 */ /* 0x000ea20000000800 */
[C---:B0-----:R-:W-:Y:S01]  /*3c40*/  FADD.FTZ R38, R37.reuse, R38 ;  /* 0x0000002625267221 */ /* 0x041fe20000010000 */
[----:B------:R-:W-:Y:S01]  /*3c50*/  FADD.FTZ R40, R156, R75 ;  /* 0x0000004b9c287221 */ /* 0x000fe20000010000 */
[----:B------:R-:W-:-:S03]  /*3c60*/  F2FP.SATFINITE.E4M3.F32.PACK_AB_MERGE_C R37, R37, R54, RZ ;  /* 0x000000362525723e */ /* 0x000fc600048070ff */
[----:B------:R-:W-:Y:S01]  /*3c70*/  FADD.FTZ R77, R13, R40 ;  /* 0x000000280d4d7221 */ /* 0x000fe20000010000 */
[----:B------:R-:W-:Y:S01]  /*3c80*/  F2FP.SATFINITE.E4M3.F32.PACK_AB_MERGE_C R155, R28, R53, R37 ;  /* 0x000000351c9b723e */ /* 0x000fe20004807025 */
[----:B------:R-:W0:Y:S01]  /*3c90*/  MUFU.EX2 R56, R56 ;  /* 0x0000003800387308 */ /* 0x000e220000000800 */
[----:B-1----:R-:W-:Y:S01]  /*3ca0*/  FADD.FTZ R75, R55, R38 ;  /* 0x00000026374b7221 */ /* 0x002fe20000010000 */
[----:B------:R-:W-:-:S06]  /*3cb0*/  FADD.FTZ R38, R12, R77 ;  /* 0x0000004d0c267221 */ /* 0x000fcc0000010000 */
[----:B------:R-:W1:Y:S01]  /*3cc0*/  MUFU.EX2 R158, R158 ;  /* 0x0000009e009e7308 */ /* 0x000e620000000800 */
[----:B--2---:R-:W-:-:S07]  /*3cd0*/  FADD.FTZ R75, R36, R75 ;  /* 0x0000004b244b7221 */ /* 0x004fce0000010000 */
[----:B------:R-:W2:Y:S01]  /*3ce0*/  MUFU.EX2 R20, R20 ;  /* 0x0000001400147308 */ /* 0x000ea20000000800 */
[----:B0-----:R-:W-:Y:S01]  /*3cf0*/  FADD.FTZ R40, R56, R75 ;  /* 0x0000004b38287221 */ /* 0x001fe20000010000 */
[C---:B------:R-:W-:Y:S01]  /*3d00*/  FADD.FTZ R75, R17.reuse, R38 ;  /* 0x00000026114b7221 */ /* 0x040fe20000010000 */
[----:B------:R-:W-:Y:S02]  /*3d10*/  F2FP.SATFINITE.E4M3.F32.PACK_AB_MERGE_C R17, R17, R12, RZ ;  /* 0x0000000c1111723e */ /* 0x000fe400048070ff */
[C---:B------:R-:W-:Y:S01]  /*3d20*/  FADD.FTZ R77, R61.reuse, R40 ;  /* 0x000000283d4d7221 */ /* 0x040fe20000010000 */
[----:B------:R-:W-:Y:S02]  /*3d30*/  F2FP.SATFINITE.E4M3.F32.PACK_AB_MERGE_C R56, R61, R56, RZ ;  /* 0x000000383d38723e */ /* 0x000fe400048070ff */
[----:B------:R-:W0:Y:S01]  /*3d40*/  MUFU.EX2 R57, R57 ;  /* 0x0000003900397308 */ /* 0x000e220000000800 */
[----:B-1----:R-:W-:Y:S01]  /*3d50*/  FADD.FTZ R38, R158, R75 ;  /* 0x0000004b9e267221 */ /* 0x002fe20000010000 */
[----:B------:R-:W-:-:S02]  /*3d60*/  F2FP.SATFINITE.E4M3.F32.PACK_AB_MERGE_C R156, R13, R156, R17 ;  /* 0x0000009c0d9c723e */ /* 0x000fc40004807011 */
[----:B------:R-:W-:Y:S01]  /*3d70*/  F2FP.SATFINITE.E4M3.F32.PACK_AB_MERGE_C R157, R36, R55, R56 ;  /* 0x00000037249d723e */ /* 0x000fe20004807038 */
[----:B------:R-:W-:-:S03]  /*3d80*/  FADD.FTZ R75, R15, R38 ;  /* 0x000000260f4b7221 */ /* 0x000fc60000010000 */
[----:B------:R-:W1:Y:S01]  /*3d90*/  MUFU.EX2 R24, R24 ;  /* 0x0000001800187308 */ /* 0x000e620000000800 */
[----:B--2---:R-:W-:Y:S01]  /*3da0*/  FADD.FTZ R40, R20, R77 ;  /* 0x0000004d14287221 */ /* 0x004fe20000010000 */
[----:B------:R-:W-:Y:S01]  /*3db0*/  FADD.FTZ R38, R14, R75 ;  /* 0x0000004b0e267221 */ /* 0x000fe20000010000 */
[----:B------:R-:W-:-:S03]  /*3dc0*/  F2FP.SATFINITE.E4M3.F32.PACK_AB_MERGE_C R14, R71, R14, RZ ;  /* 0x0000000e470e723e */ /* 0x000fc600048070ff */
[----:B------:R-:W-:Y:S01]  /*3dd0*/  FADD.FTZ R75, R71, R38 ;  /* 0x00000026474b7221 */ /* 0x000fe20000010000 */
[----:B------:R-:W-:Y:S01]  /*3de0*/  F2FP.SATFINITE.E4M3.F32.PACK_AB_MERGE_C R158, R15, R158, R14 ;  /* 0x0000009e0f9e723e */ /* 0x000fe2000480700e */
[----:B------:R-:W2:Y:S01]  /*3df0*/  MUFU.EX2 R63, R58 ;  /* 0x0000003a003f7308 */ /* 0x000ea20000000800 */
[----:B0-----:R-:W-:-:S07]  /*3e00*/  FADD.FTZ R77, R57, R40 ;  /* 0x00000028394d7221 */ /* 0x001fce0000010000 */
[----:B------:R-:W0:Y:S01]  /*3e10*/  MUFU.EX2 R160, R160 ;  /* 0x000000a000a07308 */ /* 0x000e220000000800 */
[----:B-1----:R-:W-:-:S07]  /*3e20*/  FADD.FTZ R40, R24, R77 ;  /* 0x0000004d18287221 */ /* 0x002fce0000010000 */
[----:B------:R-:W1:Y:S01]  /*3e30*/  MUFU.EX2 R26, R26 ;  /* 0x0000001a001a7308 */ /* 0x000e620000000800 */
[C---:B--2---:R-:W-:Y:S01]  /*3e40*/  FADD.FTZ R77, R63.reuse, R40 ;  /* 0x000000283f4d7221 */ /* 0x044fe20000010000 */
[----:B------:R-:W-:-:S04]  /*3e50*/  F2FP.SATFINITE.E4M3.F32.PACK_AB_MERGE_C R24, R63, R24, RZ ;  /* 0x000000183f18723e */ /* 0x000fc800048070ff */
[----:B------:R-:W-:Y:S02]  /*3e60*/  F2FP.SATFINITE.E4M3.F32.PACK_AB_MERGE_C R159, R57, R20, R24 ;  /* 0x00000014399f723e */ /* 0x000fe40004807018 */
[----:B------:R-:W2:Y:S01]  /*3e70*/  MUFU.EX2 R19, R19 ;  /* 0x0000001300137308 */ /* 0x000ea20000000800 */
[----:B0-----:R-:W-:-:S07]  /*3e80*/  FADD.FTZ R40, R160, R75 ;  /* 0x0000004ba0287221 */ /* 0x001fce0000010000 */
[----:B------:R-:W0:Y:S01]  /*3e90*/  MUFU.EX2 R59, R59 ;  /* 0x0000003b003b7308 */ /* 0x000e220000000800 */
[----:B-1----:R-:W-:-:S07]  /*3ea0*/  FADD.FTZ R58, R26, R77 ;  /* 0x0000004d1a3a7221 */ /* 0x002fce0000010000 */
[----:B------:R-:W1:Y:S01]  /*3eb0*/  MUFU.EX2 R60, R60 ;  /* 0x0000003c003c7308 */ /* 0x000e620000000800 */
[----:B--2---:R-:W-:-:S04]  /*3ec0*/  FADD.FTZ R40, R19, R40 ;  /* 0x0000002813287221 */ /* 0x004fc80000010000 */
[----:B------:R-:W-:Y:S01]  /*3ed0*/  FADD.FTZ R77, R31, R40 ;  /* 0x000000281f4d7221 */ /* 0x000fe20000010000 */
[--C-:B------:R-:W-:Y:S01]  /*3ee0*/  FFMA.FTZ R40, R43, UR10, -R33.reuse ;  /* 0x0000000a2b287c23 */ /* 0x100fe20008010821 */
[----:B------:R-:W-:Y:S01]  /*3ef0*/  FFMA.FTZ R33, R48, UR10, -R33 ;  /* 0x0000000a30217c23 */ /* 0x000fe20008010821 */
[----:B------:R-:W2:Y:S01]  /*3f00*/  MUFU.EX2 R30, R30 ;  /* 0x0000001e001e7308 */ /* 0x000ea20000000800 */
[----:B0-----:R-:W-:Y:S01]  /*3f10*/  FADD.FTZ R75, R59, R58 ;  /* 0x0000003a3b4b7221 */ /* 0x001fe20000010000 */
[----:B------:R-:W-:-:S04]  /*3f20*/  F2FP.SATFINITE.E4M3.F32.PACK_AB_MERGE_C R48, R3, R2, RZ ;  /* 0x000000020330723e */ /* 0x000fc800048070ff */
[----:B------:R-:W-:Y:S02]  /*3f30*/  F2FP.SATFINITE.E4M3.F32.PACK_AB_MERGE_C R152, R23, R152, R48 ;  /* 0x000000981798723e */ /* 0x000fe40004807030 */
[----:B------:R-:W0:Y:S01]  /*3f40*/  MUFU.EX2 R73, R64 ;  /* 0x0000004000497308 */ /* 0x000e220000000800 */
[----:B-1----:R-:W-:-:S07]  /*3f50*/  FADD.FTZ R58, R60, R75 ;  /* 0x0000004b3c3a7221 */ /* 0x002fce0000010000 */
[----:B------:R-:W1:Y:S01]  /*3f60*/  MUFU.EX2 R162, R162 ;  /* 0x000000a200a27308 */ /* 0x000e620000000800 */
[C---:B--2---:R-:W-:Y:S01]  /*3f70*/  FADD.FTZ R77, R30.reuse, R77 ;  /* 0x0000004d1e4d7221 */ /* 0x044fe20000010000 */
[----:B------:R-:W-:-:S04]  /*3f80*/  F2FP.SATFINITE.E4M3.F32.PACK_AB_MERGE_C R30, R30, R31, RZ ;  /* 0x0000001f1e1e723e */ /* 0x000fc800048070ff */
[----:B------:R-:W-:Y:S02]  /*3f90*/  F2FP.SATFINITE.E4M3.F32.PACK_AB_MERGE_C R160, R19, R160, R30 ;  /* 0x000000a013a0723e */ /* 0x000fe4000480701e */
[----:B------:R-:W2:Y:S01]  /*3fa0*/  MUFU.EX2 R47, R47 ;  /* 0x0000002f002f7308 */ /* 0x000ea20000000800 */
[C---:B0-----:R-:W-:Y:S01]  /*3fb0*/  FADD.FTZ R58, R73.reuse, R58 ;  /* 0x0000003a493a7221 */ /* 0x041fe20000010000 */
[----:B------:R-:W-:-:S04]  /*3fc0*/  F2FP.SATFINITE.E4M3.F32.PACK_AB_MERGE_C R60, R73, R60, RZ ;  /* 0x0000003c493c723e */ /* 0x000fc800048070ff */
[----:B------:R-:W-:Y:S02]  /*3fd0*/  F2FP.SATFINITE.E4M3.F32.PACK_AB_MERGE_C R161, R59, R26, R60 ;  /* 0x0000001a3ba1723e */ /* 0x000fe4000480703c */
[----:B------:R-:W0:Y:S01]  /*3fe0*/  MUFU.EX2 R21, R21 ;  /* 0x0000001500157308 */ /* 0x000e220000000800 */
[----:B-1----:R-:W-:-:S07]  /*3ff0*/  FADD.FTZ R62, R162, R77 ;  /* 0x0000004da23e7221 */ /* 0x002fce0000010000 */
[----:B------:R-:W1:Y:S01]  /*4000*/  MUFU.EX2 R18, R65 ;  /* 0x0000004100127308 */ /* 0x000e620000000800 */
[----:B--2---:R-:W-:Y:S01]  /*4010*/  FADD.FTZ R3, R47, R58 ;  /* 0x0000003a2f037221 */ /* 0x004fe20000010000 */
        /* <DEDUP_REMOVED lines=11> */
[C---:B-1----:R-:W-:Y:S01]  /*40d0*/  FADD.FTZ R11, R42.reuse, R11 ;  /* 0x0000000b2a0b7221 */ /* 0x042fe20000010000 */
[----:B------:R-:W-:-:S04]  /*40e0*/  F2FP.SATFINITE.E4M3.F32.PACK_AB_MERGE_C R39, R42, R39, RZ ;  /* 0x000000272a27723e */ /* 0x000fc800048070ff */
[----:B------:R-:W-:Y:S02]  /*40f0*/  F2FP.SATFINITE.E4M3.F32.PACK_AB_MERGE_C R162, R21, R162, R39 ;  /* 0x000000a215a2723e */ /* 0x000fe40004807027 */
        /* <DEDUP_REMOVED lines=13> */
[----:B-1----:R-:W-:Y:S01]  /*41d0*/  FADD.FTZ R11, R35, R10 ;  /* 0x0000000a230b7221 */ /* 0x002fe20000010000 */
[----:B------:R-:W-:-:S03]  /*41e0*/  F2FP.SATFINITE.E4M3.F32.PACK_AB_MERGE_C R35, R32, R35, RZ ;  /* 0x000000232023723e */ /* 0x000fc600048070ff */
[----:B------:R-:W-:Y:S01]  /*41f0*/  FADD.FTZ R11, R32, R11 ;  /* 0x0000000b200b7221 */ /* 0x000fe20000010000 */
[----:B------:R-:W-:Y:S02]  /*4200*/  F2FP.SATFINITE.E4M3.F32.PACK_AB_MERGE_C R164, R25, R164, R35 ;  /* 0x000000a419a4723e */ /* 0x000fe40004807023 */
[----:B------:R-:W1:Y:S01]  /*4210*/  MUFU.EX2 R166, R166 ;  /* 0x000000a600a67308 */ /* 0x000e620000000800 */
[----:B--2---:R-:W-:-:S07]  /*4220*/  FADD.FTZ R10, R44, R3 ;  /* 0x000000032c0a7221 */ /* 0x004fce0000010000 */
[----:B------:R-:W2:Y:S01]  /*4230*/  MUFU.EX2 R40, R40 ;  /* 0x0000002800287308 */ /* 0x000ea20000000800 */
[C---:B0-----:R-:W-:Y:S01]  /*4240*/  FADD.FTZ R3, R43.reuse, R10 ;  /* 0x0000000a2b037221 */ /* 0x041fe20000010000 */
        /* <DEDUP_REMOVED lines=11> */
[----:B--2---:R-:W-:Y:S01]  /*4300*/  FADD.FTZ R10, R34, R3 ;  /* 0x00000003220a7221 */ /* 0x004fe20000010000 */
        /* <DEDUP_REMOVED lines=9> */
.L_x_2562:
[----:B------:R0:W1:Y:S01]  /*43a0*/  SYNCS.PHASECHK.TRANS64.TRYWAIT P1, [UR41+0x38850], R8 ;  /* 0x03885008ff0075a7 */ /* 0x0000620008020169 */
[----:B------:R-:W-:Y:S05]  /*43b0*/  @!P0 BRA `(.L_x_2563) ;  /* 0x0000000000048947 */ /* 0x000fea0003800000 */
[----:B------:R-:W-:Y:S01]  /*43c0*/  BPT.TRAP 0x1 ;  /* 0x000000040000795c */ /* 0x000fe20000300000 */
.L_x_2563:
[----:B-1----:R-:W-:Y:S05]  /*43d0*/  @P1 BRA `(.L_x_2564) ;  /* 0x0000000000081947 */ /* 0x002fea0003800000 */
[----:B------:R-:W1:Y:S02]  /*43e0*/  SYNCS.PHASECHK.TRANS64.TRYWAIT P1, [UR41+0x38850], R8 ;  /* 0x03885008ff0075a7 */ /* 0x000e640008020169 */
[----:B-1----:R-:W-:Y:S05]  /*43f0*/  @!P1 BRA `(.L_x_2565) ;  /* 0x000000f800dc9947 */ /* 0x002fea0003800000 */
.L_x_2564:
[----:B------:R2:W-:Y:S01]  /*4400*/  BAR.SYNC.DEFER_BLOCKING R6, 0x100 ;  /* 0x000400060000751d */ /* 0x0005e20000010000 */
[----:B------:R-:W-:-:S04]  /*4410*/  UIADD3 UR6, UR41, 0x400, URZ ;  /* 0x0000040029067890 */ /* 0x000fc8000fffe03f */
[----:B------:R-:W-:-:S03]  /*4420*/  USHF.R.U32.HI UR6, URZ, 0x4, UR6 ;  /* 0x000000043f067899 */ /* 0x000fc60008011606 */
[----:B------:R-:W3:Y:S01]  /*4430*/  S2UR UR45, SR_CgaCtaId ;  /* 0x00000000002d79c3 */ /* 0x000ee20000008800 */
[----:B------:R-:W-:Y:S01]  /*4440*/  UMOV UR51, 0x40000040 ;  /* 0x4000004000337882 */ /* 0x000fe20000000000 */
[----:B------:R-:W-:Y:S01]  /*4450*/  UMOV UR7, 0x40000040 ;  /* 0x4000004000077882 */ /* 0x000fe20000000000 */
[----:B------:R-:W-:-:S04]  /*4460*/  ULOP3.LUT UR6, UR6, 0x3fff, URZ, 0xc0, !UPT ;  /* 0x00003fff06067892 */ /* 0x000fc8000f8ec03f */
[----:B------:R-:W-:-:S04]  /*4470*/  ULOP3.LUT UR50, UR6, 0x10000, URZ, 0xfc, !UPT ;  /* 0x0001000006327892 */ /* 0x000fc8000f8efc3f */
[----:B------:R-:W-:Y:S01]  /*4480*/  UIADD3 UR6, UR50, 0x2, URZ ;  /* 0x0000000232067890 */ /* 0x000fe2000fffe03f */
[----:B------:R-:W-:-:S06]  /*4490*/  WARPGROUP.ARRIVE ;  /* 0x00000000000079c5 */ /* 0x000fcc0000000000 */
[----:B------:R-:W-:Y:S03]  /*44a0*/  QGMMA.64x256x32.F32.E4M3.E4M3 R24, R152, gdesc[UR48], RZ, !UPT, gsb0 ;  /* 0x03e0003098187df3 */ /* 0x000fe6000c0008ff */
        /* <DEDUP_REMOVED lines=17> */
[----:B--23--:R-:W-:Y:S05]  /*45c0*/  @!P0 BRA `(.L_x_2566) ;  /* 0x0000000000048947 */ /* 0x00cfea0003800000 */
[----:B------:R-:W-:Y:S01]  /*45d0*/  BPT.TRAP 0x1 ;  /* 0x000000040000795c */ /* 0x000fe20000300000 */
.L_x_2566:
[----:B------:R-:W-:Y:S02]  /*45e0*/  UISETP.NE.AND UP0, UPT, UR44, URZ, UPT ;  /* 0x0000003f2c00728c */ /* 0x000fe4000bf05270 */
[----:B------:R-:W-:Y:S02]  /*45f0*/  UIMAD UR11, UR43, UR11, -UR14 ;  /* 0x0000000b2b0b72a4 */ /* 0x000fe4000f8e0a0e */
[----:B------:R-:W-:-:S03]  /*4600*/  UIADD3 UR51, UR48, -0x2, URZ ;  /* 0xfffffffe30337890 */ /* 0x000fc6000fffe03f */
[----:B------:R-:W-:-:S04]  /*4610*/  UMOV UR48, URZ ;  /* 0x0000003f00307c82 */ /* 0x000fc80008000000 */
[----:B------:R-:W-:Y:S01]  /*4620*/  @UP0 ULDC UR6, c[0x0][0x44c] ;  /* 0x0001130000060ab9 */ /* 0x000fe20000000800 */
[----:B------:R-:W-:Y:S01]  /*4630*/  @UP0 ULDC UR15, c[0x0][0x450] ;  /* 0x00011400000f0ab9 */ /* 0x000fe20000000800 */
[----:B------:R-:W-:Y:S02]  /*4640*/  UIMAD.WIDE.U32 UR6, UR49, UR6, URZ ;  /* 0x00000006310672a5 */ /* 0x000fe4000f8e003f */
[----:B------:R-:W-:Y:S02]  /*4650*/  UIADD3 UR6, UR41, 0x38860, URZ ;  /* 0x0003886029067890 */ /* 0x000fe4000fffe03f */
[----:B------:R-:W-:Y:S02]  /*4660*/  @UP0 USHF.R.U32.HI UR49, URZ, UR15, UR7 ;  /* 0x0000000f3f310299 */ /* 0x000fe40008011607 */
[----:B------:R-:W-:Y:S02]  /*4670*/  UPRMT UR6, UR45, 0x654, UR6 ;  /* 0x000006542d067896 */ /* 0x000fe40008000006 */
[----:B------:R-:W-:-:S03]  /*4680*/  UIADD3 UR11, UR11, UR49, URZ ;  /* 0x000000310b0b7290 */ /* 0x000fc6000fffe03f */
[----:B------:R-:W-:Y:S01]  /*4690*/  UMOV UR49, URZ ;  /* 0x0000003f00317c82 */ /* 0x000fe20008000000 */
[----:B------:R-:W-:-:S03]  /*46a0*/  USHF.R.S32.HI UR7, URZ, 0x1f, UR11 ;  /* 0x0000001f3f077899 */ /* 0x000fc6000801140b */
[----:B------:R-:W-:Y:S01]  /*46b0*/  SYNCS.ARRIVE.TRANS64.RED.A1T0 RZ, [UR6], RZ ;  /* 0x000000ffffff79a7 */ /* 0x000fe20008100406 */
[----:B------:R-:W-:-:S04]  /*46c0*/  ULEA.HI UR7, UR7, UR11, URZ, 0x7 ;  /* 0x0000000b07077291 */ /* 0x000fc8000f8f383f */
[----:B------:R-:W-:-:S04]  /*46d0*/  USHF.R.S32.HI UR7, URZ, 0x7, UR7 ;  /* 0x000000073f077899 */ /* 0x000fc80008011407 */
[----:B------:R-:W-:-:S04]  /*46e0*/  UISETP.LT.AND UP0, UPT, UR39, UR7, UPT ;  /* 0x000000072700728c */ /* 0x000fc8000bf01270 */
[----:B------:R-:W-:-:S04]  /*46f0*/  USEL UR52, UR39, UR7, !UP0 ;  /* 0x0000000727347287 */ /* 0x000fc8000c000000 */
[----:B------:R-:W-:-:S06]  /*4700*/  UISETP.GE.AND UP0, UPT, UR51, UR52, UPT ;  /* 0x000000343300728c */ /* 0x000fcc000bf06270 */
[----:B------:R-:W-:-:S13]  /*4710*/  PLOP3.LUT P1, PT, PT, PT, UP0, 0x80, 0x0 ;  /* 0x000000000000781c */ /* 0x000fda0003f2f008 */
[----:B------:R-:W-:Y:S05]  /*4720*/  @!P1 BRA `(.L_x_2567) ;  /* 0x0000003400109947 */ /* 0x000fea0003800000 */
[----:B01----:R-:W-:Y:S01]  /*4730*/  MOV R8, R22 ;  /* 0x0000001600087202 */ /* 0x003fe20000000f00 */
[----:B------:R-:W-:Y:S01]  /*4740*/  IMAD.MOV.U32 R9, RZ, RZ, R177 ;  /* 0x000000ffff097224 */ /* 0x000fe200078e00b1 */
[----:B------:R-:W-:Y:S01]  /*4750*/  UMOV UR55, UR51 ;  /* 0x0000003300377c82 */ /* 0x000fe20008000000 */
[----:B------:R-:W-:Y:S01]  /*4760*/  UMOV UR48, URZ ;  /* 0x0000003f00307c82 */ /* 0x000fe20008000000 */
[----:B------:R-:W-:Y:S01]  /*4770*/  UMOV UR49, URZ ;  /* 0x0000003f00317c82 */ /* 0x000fe20008000000 */
[----:B------:R-:W-:Y:S01]  /*4780*/  ULDC UR51, c[0x0][0x288] ;  /* 0x0000a20000337ab9 */ /* 0x000fe20000000800 */
[----:B------:R-:W-:Y:S01]  /*4790*/  ULDC UR53, c[0x0][0x2f0] ;  /* 0x0000bc0000357ab9 */ /* 0x000fe20000000800 */
[----:B------:R-:W-:-:S05]  /*47a0*/  ULDC UR56, c[0x0][0x988] ;  /* 0x0002620000387ab9 */ /* 0x000fca0000000800 */
.L_x_2578:
[----:B------:R-:W-:-:S04]  /*47b0*/  UIADD3 UR49, UR49, 0x1, URZ ;  /* 0x0000000131317890 */ /* 0x000fc8000fffe03f */
[----:B------:R-:W-:-:S04]  /*47c0*/  UISETP.NE.AND UP0, UPT, UR49, 0x2, UPT ;  /* 0x000000023100788c */ /* 0x000fc8000bf05270 */
[----:B------:R-:W-:Y:S02]  /*47d0*/  USEL UR6, URZ, 0x1, UP0 ;  /* 0x000000013f067887 */ /* 0x000fe40008000000 */
[----:B------:R-:W-:Y:S02]  /*47e0*/  USEL UR49, UR49, URZ, UP0 ;  /* 0x0000003f31317287 */ /* 0x000fe40008000000 */
[----:B------:R-:W-:Y:S01]  /*47f0*/  ULOP3.LUT UR48, UR48, UR6, URZ, 0x3c, !UPT ;  /* 0x0000000630307292 */ /* 0x000fe2000f8e3c3f */
[----:B------:R-:W-:Y:S11]  /*4800*/  @!P0 BRA `(.L_x_2568) ;  /* 0x0000000000048947 */ /* 0x000ff60003800000 */
[----:B------:R-:W-:Y:S01]  /*4810*/  BPT.TRAP 0x1 ;  /* 0x000000040000795c */ /* 0x000fe20000300000 */
.L_x_2568:
[----:B------:R-:W-:Y:S01]  /*4820*/  IMAD.U32 R4, RZ, RZ, UR48 ;  /* 0x00000030ff047e24 */ /* 0x000fe2000f8e00ff */
[----:B------:R-:W-:-:S04]  /*4830*/  ULEA UR54, UR49, UR41, 0x3 ;  /* 0x0000002931367291 */ /* 0x000fc8000f8e183f */
[----:B------:R-:W-:-:S04]  /*4840*/  SHF.L.U32 R4, R4, 0x1f, RZ ;  /* 0x0000001f04047819 */ /* 0x000fc800000006ff */
[----:B------:R-:W-:-:S13]  /*4850*/  R2UR UR57, R4 ;  /* 0x00000000043972ca */ /* 0x000fda00000e0000 */
[----:B------:R-:W-:-:S04]  /*4860*/  IMAD.U32 R4, RZ, RZ, UR57 ;  /* 0x00000039ff047e24 */ /* 0x000fc8000f8e00ff */
[----:B------:R0:W1:Y:S01]  /*4870*/  SYNCS.PHASECHK.TRANS64.TRYWAIT P1, [UR54+0x38830], R4 ;  /* 0x03883004ff0075a7 */ /* 0x0000620008020176 */
[----:B------:R-:W-:Y:S05]  /*4880*/  @!P0 BRA `(.L_x_2569) ;  /* 0x0000000000048947 */ /* 0x000fea0003800000 */
[----:B------:R-:W-:Y:S01]  /*4890*/  BPT.TRAP 0x1 ;  /* 0x000000040000795c */ /* 0x000fe20000300000 */
.L_x_2569:
[----:B-1----:R-:W-:Y:S05]  /*48a0*/  @P1 BRA `(.L_x_2570) ;  /* 0x00000000000c1947 */ /* 0x002fea0003800000 */
[----:B0-----:R-:W-:-:S04]  /*48b0*/  IMAD.U32 R4, RZ, RZ, UR57 ;  /* 0x00000039ff047e24 */ /* 0x001fc8000f8e00ff */
[----:B------:R-:W0:Y:S02]  /*48c0*/  SYNCS.PHASECHK.TRANS64.TRYWAIT P1, [UR54+0x38830], R4 ;  /* 0x03883004ff0075a7 */ /* 0x000e240008020176 */
[----:B0-----:R-:W-:Y:S05]  /*48d0*/  @!P1 BRA `(.L_x_2571) ;  /* 0x000000f400bc9947 */ /* 0x001fea0003800000 */
.L_x_2570:
        /* <DEDUP_REMOVED lines=44> */
.L_x_2572:
[----:B------:R-:W-:Y:S01]  /*4ba0*/  UISETP.NE.AND UP0, UPT, UR44, URZ, UPT ;  /* 0x0000003f2c00728c */ /* 0x000fe2000bf05270 */
[C---:B------:R-:W-:Y:S01]  /*4bb0*/  FMUL.FTZ R10, R0.reuse, R154 ;  /* 0x0000009a000a7220 */ /* 0x040fe20000410000 */
[C---:B------:R-:W-:Y:S01]  /*4bc0*/  FMUL.FTZ R11, R0.reuse, R155 ;  /* 0x0000009b000b7220 */ /* 0x040fe20000410000 */
[----:B------:R-:W-:Y:S02]  /*4bd0*/  IMAD.MOV.U32 R155, RZ, RZ, R5 ;  /* 0x000000ffff9b7224 */ /* 0x000fe400078e0005 */
[C---:B------:R-:W-:Y:S01]  /*4be0*/  FMUL.FTZ R220, R0.reuse, R160 ;  /* 0x000000a000dc7220 */ /* 0x040fe20000410000 */
[C---:B------:R-:W-:Y:S01]  /*4bf0*/  FMUL.FTZ R217, R0.reuse, R152 ;  /* 0x0000009800d97220 */ /* 0x040fe20000410000 */
[----:B------:R-:W-:Y:S01]  /*4c00*/  PLOP3.LUT P1, PT, PT, PT, UP0, 0x80, 0x0 ;  /* 0x000000000000781c */ /* 0x000fe20003f2f008 */
[----:B------:R-:W-:Y:S01]  /*4c10*/  FMUL.FTZ R218, R0, R156 ;  /* 0x0000009c00da7220 */ /* 0x000fe20000410000 */
[----:B------:R-:W-:Y:S01]  /*4c20*/  PLOP3.LUT P2, PT, PT, PT, UP0, 0x80, 0x0 ;  /* 0x000000000000781c */ /* 0x000fe20003f4f008 */
[----:B------:R-:W-:-:S02]  /*4c30*/  IMAD.MOV.U32 R156, RZ, RZ, -0x2 ;  /* 0xfffffffeff9c7424 */ /* 0x000fc400078e00ff */
[C---:B------:R-:W-:Y:S01]  /*4c40*/  FMUL.FTZ R216, R0.reuse, R153 ;  /* 0x0000009900d87220 */ /* 0x040fe20000410000 */
[----:B------:R-:W-:Y:S01]  /*4c50*/  @UP0 ULDC UR6, c[0x0][0x44c] ;  /* 0x0001130000060ab9 */ /* 0x000fe20000000800 */
[C---:B------:R-:W-:Y:S01]  /*4c60*/  FMUL.FTZ R219, R0.reuse, R157 ;  /* 0x0000009d00db7220 */ /* 0x040fe20000410000 */
[C---:B------:R-:W-:Y:S01]  /*4c70*/  FMUL.FTZ R12, R0.reuse, R158 ;  /* 0x0000009e000c7220 */ /* 0x040fe20000410000 */
[----:B------:R-:W1:Y:S01]  /*4c80*/  MUFU.TANH R217, R217 ;  /* 0x000000d900d97308 */ /* 0x000e620000002400 */
[----:B------:R-:W-:Y:S02]  /*4c90*/  IMAD.U32 R158, RZ, RZ, UR53 ;  /* 0x00000035ff9e7e24 */ /* 0x000fe4000f8e00ff */
[C---:B------:R-:W-:Y:S01]  /*4ca0*/  FMUL.FTZ R18, R0.reuse, R167 ;  /* 0x000000a700127220 */ /* 0x040fe20000410000 */
[C---:B------:R-:W-:Y:S01]  /*4cb0*/  FMUL.FTZ R167, R0.reuse, R168 ;  /* 0x000000a800a77220 */ /* 0x040fe20000410000 */
[----:B------:R-:W-:Y:S01]  /*4cc0*/  FMUL.FTZ R168, R0, R169 ;  /* 0x000000a900a87220 */ /* 0x000fe20000410000 */
[----:B------:R-:W-:Y:S01]  /*4cd0*/  @P1 IMAD.HI.U32 R154, R5, UR6, RZ ;  /* 0x00000006059a1c27 */ /* 0x000fe2000f8e00ff */
[----:B------:R-:W-:-:S03]  /*4ce0*/  @UP0 ULDC UR6, c[0x0][0x450] ;  /* 0x0001140000060ab9 */ /* 0x000fc60000000800 */
[C---:B------:R-:W-:Y:S01]  /*4cf0*/  FMUL.FTZ R169, R0.reuse, R172 ;  /* 0x000000ac00a97220 */ /* 0x040fe20000410000 */
[----:B------:R-:W2:Y:S01]  /*4d00*/  MUFU.TANH R216, R216 ;  /* 0x000000d800d87308 */ /* 0x000ea20000002400 */
[C---:B------:R-:W-:Y:S01]  /*4d10*/  FMUL.FTZ R172, R0.reuse, R177 ;  /* 0x000000b100ac7220 */ /* 0x040fe20000410000 */
[----:B------:R-:W-:Y:S01]  /*4d20*/  @P2 SHF.R.U32.HI R155, RZ, UR6, R154 ;  /* 0x00000006ff9b2c19 */ /* 0x000fe2000801169a */
[----:B------:R-:W-:Y:S01]  /*4d30*/  UMOV UR6, 0xffffff80 ;  /* 0xffffff8000067882 */ /* 0x000fe20000000000 */
[C---:B------:R-:W-:Y:S01]  /*4d40*/  FMUL.FTZ R221, R0.reuse, R161 ;  /* 0x000000a100dd7220 */ /* 0x040fe20000410000 */
[----:B------:R-:W-:Y:S01]  /*4d50*/  UIMAD UR6, UR55, UR6, 0x1 ;  /* 0x00000001370674a4 */ /* 0x000fe2000f8e0206 */
[C---:B------:R-:W-:Y:S01]  /*4d60*/  FMUL.FTZ R222, R0.reuse, R164 ;  /* 0x000000a400de7220 */ /* 0x040fe20000410000 */
[----:B------:R-:W3:Y:S01]  /*4d70*/  SHFL.IDX PT, R160, R155, RZ, 0x1c1f ;  /* 0x001c1fff9ba07589 */ /* 0x000ee200000e0000 */
[----:B------:R-:W4:Y:S01]  /*4d80*/  MUFU.TANH R218, R218 ;  /* 0x000000da00da7308 */ /* 0x000f220000002400 */
[C---:B------:R-:W-:Y:S01]  /*4d90*/  FMUL.FTZ R13, R0.reuse, R159 ;  /* 0x0000009f000d7220 */ /* 0x040fe20000410000 */
[----:B------:R-:W-:Y:S01]  /*4da0*/  FMUL.FTZ R165, R0, R165 ;  /* 0x000000a500a57220 */ /* 0x000fe20000410000 */
[----:B------:R-:W-:-:S02]  /*4db0*/  IMAD R157, R7, R156, UR6 ;  /* 0x00000006079d7e24 */ /* 0x000fc4000f8e029c */
[C---:B------:R-:W-:Y:S01]  /*4dc0*/  FMUL.FTZ R14, R0.reuse, R162 ;  /* 0x000000a2000e7220 */ /* 0x040fe20000410000 */
[C---:B------:R-:W-:Y:S01]  /*4dd0*/  FMUL.FTZ R15, R0.reuse, R163 ;  /* 0x000000a3000f7220 */ /* 0x040fe20000410000 */
[----:B------:R-:W-:Y:S01]  /*4de0*/  FMUL.FTZ R17, R0, R166 ;  /* 0x000000a600117220 */ /* 0x000fe20000410000 */
[----:B------:R-:W-:Y:S01]  /*4df0*/  IMAD R157, R158, UR43, R157 ;  /* 0x0000002b9e9d7c24 */ /* 0x000fe2000f8e029d */
        /* <DEDUP_REMOVED lines=14> */
[----:B------:R-:W-:Y:S01]  /*4ee0*/  FMUL.FTZ R158, R0, R187 ;  /* 0x000000bb009e7220 */ /* 0x000fe20000410000 */
[----:B---3--:R-:W-:Y:S01]  /*4ef0*/  IADD3 R177, R160, -UR51, R157 ;  /* 0x80000033a0b17c10 */ /* 0x008fe2000fffe09d */
[----:B------:R-:W3:Y:S01]  /*4f00*/  MUFU.TANH R221, R221 ;  /* 0x000000dd00dd7308 */ /* 0x000ee20000002400 */
[C---:B------:R-:W-:Y:S01]  /*4f10*/  FMUL.FTZ R23, R0.reuse, R178 ;  /* 0x000000b200177220 */ /* 0x040fe20000410000 */
[C---:B------:R-:W-:Y:S01]  /*4f20*/  FMUL.FTZ R178, R0.reuse, R188 ;  /* 0x000000bc00b27220 */ /* 0x040fe20000410000 */
[C---:B------:R-:W-:Y:S01]  /*4f30*/  ISETP.GT.AND P1, PT, R177.reuse, RZ, PT ;  /* 0x000000ffb100720c */ /* 0x040fe20003f24270 */
[C---:B------:R-:W-:Y:S01]  /*4f40*/  FMUL.FTZ R152, R0.reuse, R179 ;  /* 0x000000b300987220 */ /* 0x040fe20000410000 */
[----:B------:R-:W-:Y:S01]  /*4f50*/  ISETP.GT.AND P2, PT, R177, 0x1, PT ;  /* 0x00000001b100780c */ /* 0x000fe20003f44270 */
[C---:B------:R-:W-:Y:S01]  /*4f60*/  FMUL.FTZ R179, R0.reuse, R189 ;  /* 0x000000bd00b37220 */ /* 0x040fe20000410000 */
[----:B-1----:R-:W-:Y:S01]  /*4f70*/  FSEL R160, R217, -INF , P1 ;  /* 0xff800000d9a07808 */ /* 0x002fe20000800000 */
[----:B------:R-:W1:Y:S01]  /*4f80*/  MUFU.TANH R222, R222 ;  /* 0x000000de00de7308 */ /* 0x000e620000002400 */
[C---:B------:R-:W-:Y:S01]  /*4f90*/  ISETP.GT.AND P1, PT, R177.reuse, 0x8, PT ;  /* 0x00000008b100780c */ /* 0x040fe20003f24270 */
[----:B------:R-:W-:Y:S01]  /*4fa0*/  FMUL.FTZ R156, R0, R186 ;  /* 0x000000ba009c7220 */ /* 0x000fe20000410000 */
[----:B--2---:R-:W-:Y:S01]  /*4fb0*/  FSEL R159, R216, -INF , P2 ;  /* 0xff800000d89f7808 */ /* 0x004fe20001000000 */
[----:B------:R-:W-:Y:S01]  /*4fc0*/  FMUL.FTZ R181, R0, R192 ;  /* 0x000000c000b57220 */ /* 0x000fe20000410000 */
[----:B------:R-:W-:Y:S01]  /*4fd0*/  FMNMX.FTZ R164, R160, R9, !PT ;  /* 0x00000009a0a47209 */ /* 0x000fe20007810000 */
[----:B------:R-:W-:Y:S01]  /*4fe0*/  FMUL.FTZ R180, R0, R193 ;  /* 0x000000c100b47220 */ /* 0x000fe20000410000 */
[----:B------:R-:W-:Y:S01]  /*4ff0*/  ISETP.GT.AND P2, PT, R177, 0x9, PT ;  /* 0x00000009b100780c */ /* 0x000fe20003f44270 */
[----:B------:R-:W2:Y:S01]  /*5000*/  MUFU.TANH R165, R165 ;  /* 0x000000a500a57308 */ /* 0x000ea20000002400 */
[----:B----4-:R-:W-:Y:S01]  /*5010*/  FSEL R162, R218, -INF , P1 ;  /* 0xff800000daa27808 */ /* 0x010fe20000800000 */
[C---:B------:R-:W-:Y:S01]  /*5020*/  FMUL.FTZ R208, R0.reuse, R208 ;  /* 0x000000d000d07220 */ /* 0x040fe20000410000 */
[----:B------:R-:W-:Y:S01]  /*5030*/  FMNMX.FTZ R163, R159, R164, !PT ;  /* 0x000000a49fa37209 */ /* 0x000fe20007810000 */
[C---:B------:R-:W-:Y:S01]  /*5040*/  FMUL.FTZ R209, R0.reuse, R209 ;  /* 0x000000d100d17220 */ /* 0x040fe20000410000 */
[----:B------:R-:W-:Y:S01]  /*5050*/  ISETP.GT.AND P1, PT, R177, 0x10, PT ;  /* 0x00000010b100780c */ /* 0x000fe20003f24270 */
[----:B------:R-:W-:Y:S01]  /*5060*/  FMUL.FTZ R212, R0, R212 ;  /* 0x000000d400d47220 */ /* 0x000fe20000410000 */
[----:B-----5:R-:W-:Y:S01]  /*5070*/  FSEL R161, R219, -INF , P2 ;  /* 0xff800000dba17808 */ /* 0x020fe20001000000 */
[----:B------:R-:W4:Y:S01]  /*5080*/  MUFU.TANH R167, R167 ;  /* 0x000000a700a77308 */ /* 0x000f220000002400 */
[----:B------:R-:W-:Y:S01]  /*5090*/  FMNMX.FTZ R166, R162, R163, !PT ;  /* 0x000000a3a2a67209 */ /* 0x000fe20007810000 */
[----:B------:R-:W-:Y:S01]  /*50a0*/  FMUL.FTZ R213, R0, R213 ;  /* 0x000000d500d57220 */ /* 0x000fe20000410000 */
[----:B------:R-:W-:Y:S01]  /*50b0*/  ISETP.GT.AND P2, PT, R177, 0x11, PT ;  /* 0x00000011b100780c */ /* 0x000fe20003f44270 */
[----:B------:R-:W-:Y:S01]  /*50c0*/  UMOV UR10, UR56 ;  /* 0x00000038000a7c82 */ /* 0x000fe20008000000 */
[----:B0-----:R-:W-:Y:S01]  /*50d0*/  FSEL R164, R220, -INF , P1 ;  /* 0xff800000dca47808 */ /* 0x001fe20000800000 */
[C---:B------:R-:W-:Y:S01]  /*50e0*/  FMUL.FTZ R194, R0.reuse, R194 ;  /* 0x000000c200c27220 */ /* 0x040fe20000410000 */
[----:B------:R-:W-:Y:S01]  /*50f0*/  FMNMX.FTZ R183, R161, R166, !PT ;  /* 0x000000a6a1b77209 */ /* 0x000fe20007810000 */
[----:B------:R-:W0:Y:S01]  /*5100*/  MUFU.TANH R168, R168 ;  /* 0x000000a800a87308 */ /* 0x000e220000002400 */
[----:B------:R-:W-:Y:S01]  /*5110*/  ISETP.GT.AND P1, PT, R177, 0x18, PT ;  /* 0x00000018b100780c */ /* 0x000fe20003f24270 */
[----:B------:R-:W-:Y:S01]  /*5120*/  FMUL.FTZ R195, R0, R195 ;  /* 0x000000c300c37220 */ /* 0x000fe20000410000 */
[----:B---3--:R-:W-:Y:S01]  /*5130*/  FSEL R163, R221, -INF , P2 ;  /* 0xff800000dda37808 */ /* 0x008fe20001000000 */
[----:B------:R-:W-:Y:S01]  /*5140*/  UIADD3 UR6, UR54, 0x38840, URZ ;  /* 0x0003884036067890 */ /* 0x000fe2000fffe03f */
[----:B------:R-:W-:-:S02]  /*5150*/  FMNMX.FTZ R182, R164, R183, !PT ;  /* 0x000000b7a4b67209 */ /* 0x000fc40007810000 */
[----:B------:R-:W-:Y:S01]  /*5160*/  ISETP.GT.AND P2, PT, R177, 0x19, PT ;  /* 0x00000019b100780c */ /* 0x000fe20003f44270 */
[----:B------:R-:W3:Y:S01]  /*5170*/  MUFU.TANH R169, R169 ;  /* 0x000000a900a97308 */ /* 0x000ee20000002400 */
[----:B-1----:R-:W-:Y:S01]  /*5180*/  FSEL R166, R222, -INF , P1 ;  /* 0xff800000dea67808 */ /* 0x002fe20000800000 */
[----:B------:R-:W-:Y:S01]  /*5190*/  UPRMT UR6, UR45, 0x654, UR6 ;  /* 0x000006542d067896 */ /* 0x000fe20008000006 */
[----:B------:R-:W-:Y:S02]  /*51a0*/  FMNMX.FTZ R183, R163, R182, !PT ;  /* 0x000000b6a3b77209 */ /* 0x000fe40007810000 */
[----:B------:R-:W-:Y:S02]  /*51b0*/  ISETP.GT.AND P1, PT, R177, 0x20, PT ;  /* 0x00000020b100780c */ /* 0x000fe40003f24270 */
[----:B--2---:R-:W-:Y:S01]  /*51c0*/  FSEL R165, R165, -INF , P2 ;  /* 0xff800000a5a57808 */ /* 0x004fe20001000000 */
[----:B------:R-:W1:Y:S01]  /*51d0*/  MUFU.TANH R170, R170 ;  /* 0x000000aa00aa7308 */ /* 0x000e620000002400 */
[----:B------:R-:W-:Y:S01]  /*51e0*/  FMNMX.FTZ R182, R166, R183, !PT ;  /* 0x000000b7a6b67209 */ /* 0x000fe20007810000 */
[----:B------:R-:W-:Y:S01]  /*51f0*/  FMUL.FTZ R183, R0, R196 ;  /* 0x000000c400b77220 */ /* 0x000fe20000410000 */
[----:B------:R-:W-:Y:S01]  /*5200*/  ISETP.GT.AND P2, PT, R177, 0x21, PT ;  /* 0x00000021b100780c */ /* 0x000fe20003f44270 */
[----:B------:R-:W-:Y:S01]  /*5210*/  SYNCS.ARRIVE.TRANS64.RED.A1T0 RZ, [UR6], RZ ;  /* 0x000000ffffff79a7 */ /* 0x000fe20008100406 */
[----:B----4-:R-:W-:-:S02]  /*5220*/  FSEL R167, R167, -INF , P1 ;  /* 0xff800000a7a77808 */ /* 0x010fc40000800000 */
[----:B------:R-:W-:Y:S01]  /*5230*/  FMNMX.FTZ R182, R165, R182, !PT ;  /* 0x000000b6a5b67209 */ /* 0x000fe20007810000 */
[----:B------:R-:W2:Y:S01]  /*5240*/  MUFU.TANH R171, R171 ;  /* 0x000000ab00ab7308 */ /* 0x000ea20000002400 */
[----:B------:R-:W-:Y:S02]  /*5250*/  ISETP.GT.AND P1, PT, R177, 0x28, PT ;  /* 0x00000028b100780c */ /* 0x000fe40003f24270 */
[----:B0-----:R-:W-:Y:S02]  /*5260*/  FSEL R168, R168, -INF , P2 ;  /* 0xff800000a8a87808 */ /* 0x001fe40001000000 */
[----:B------:R-:W-:Y:S01]  /*5270*/  FMNMX.FTZ R185, R167, R182, !PT ;  /* 0x000000b6a7b97209 */ /* 0x000fe20007810000 */
[----:B------:R-:W-:Y:S01]  /*5280*/  FMUL.FTZ R182, R0, R197 ;  /* 0x000000c500b67220 */ /* 0x000fe20000410000 */
[----:B------:R-:W-:Y:S01]  /*5290*/  ISETP.GT.AND P2, PT, R177, 0x29, PT ;  /* 0x00000029b100780c */ /* 0x000fe20003f44270 */
[----:B------:R-:W0:Y:S01]  /*52a0*/  MUFU.TANH R172, R172 ;  /* 0x000000ac00ac7308 */ /* 0x000e220000002400 */
[----:B---3--:R-:W-:-:S02]  /*52b0*/  FSEL R169, R169, -INF , P1 ;  /* 0xff800000a9a97808 */ /* 0x008fc40000800000 */
[----:B------:R-:W-:Y:S01]  /*52c0*/  FMNMX.FTZ R184, R168, R185, !PT ;  /* 0x000000b9a8b87209 */ /* 0x000fe20007810000 */
[----:B------:R-:W-:Y:S01]  /*52d0*/  FMUL.FTZ R185, R0, R200 ;  /* 0x000000c800b97220 */ /* 0x000fe20000410000 */
[----:B------:R-:W-:Y:S02]  /*52e0*/  ISETP.GT.AND P1, PT, R177, 0x30, PT ;  /* 0x00000030b100780c */ /* 0x000fe40003f24270 */
[----:B-1----:R-:W-:Y:S01]  /*52f0*/  FSEL R170, R170, -INF , P2 ;  /* 0xff800000aaaa7808 */ /* 0x002fe20001000000 */
[----:B------:R-:W1:Y:S01]  /*5300*/  MUFU.TANH R173, R173 ;  /* 0x000000ad00ad7308 */ /* 0x000e620000002400 */
[----:B------:R-:W-:Y:S02]  /*5310*/  FMNMX.FTZ R187, R169, R184, !PT ;  /* 0x000000b8a9bb7209 */ /* 0x000fe40007810000 */
[----:B------:R-:W-:Y:S02]  /*5320*/  ISETP.GT.AND P2, PT, R177, 0x31, PT ;  /* 0x00000031b100780c */ /* 0x000fe40003f44270 */
[----:B--2---:R-:W-:-:S02]  /*5330*/  FSEL R171, R171, -INF , P1 ;  /* 0xff800000abab7808 */ /* 0x004fc40000800000 */
[----:B------:R-:W-:Y:S01]  /*5340*/  FMNMX.FTZ R184, R170, R187, !PT ;  /* 0x000000bbaab87209 */ /* 0x000fe20007810000 */
[----:B------:R-:W2:Y:S01]  /*5350*/  MUFU.TANH R174, R174 ;  /* 0x000000ae00ae7308 */ /* 0x000ea20000002400 */
[----:B------:R-:W-:Y:S02]  /*5360*/  ISETP.GT.AND P1, PT, R177, 0x38, PT ;  /* 0x00000038b100780c */ /* 0x000fe40003f24270 */
[----:B0-----:R-:W-:Y:S02]  /*5370*/  FSEL R172, R172, -INF , P2 ;  /* 0xff800000acac7808 */ /* 0x001fe40001000000 */
[----:B------:R-:W-:Y:S01]  /*5380*/  FMNMX.FTZ R187, R171, R184, !PT ;  /* 0x000000b8abbb7209 */ /* 0x000fe20007810000 */
[C---:B------:R-:W-:Y:S01]  /*5390*/  FMUL.FTZ R184, R0.reuse, R201 ;  /* 0x000000c900b87220 */ /* 0x040fe20000410000 */
[----:B------:R-:W-:Y:S01]  /*53a0*/  ISETP.GT.AND P2, PT, R177, 0x39, PT ;  /* 0x00000039b100780c */ /* 0x000fe20003f44270 */
[----:B------:R-:W0:Y:S01]  /*53b0*/  MUFU.TANH R175, R175 ;  /* 0x000000af00af7308 */ /* 0x000e220000002400 */
[----:B-1----:R-:W-:Y:S01]  /*53c0*/  FSEL R173, R173, -INF , P1 ;  /* 0xff800000adad7808 */ /* 0x002fe20000800000 */
[----:B------:R-:W-:Y:S01]  /*53d0*/  FMUL.FTZ R201, R0, R207 ;  /* 0x000000cf00c97220 */ /* 0x000fe20000410000 */
[----:B------:R-:W-:Y:S01]  /*53e0*/  FMNMX.FTZ R186, R172, R187, !PT ;  /* 0x000000bbacba7209 */ /* 0x000fe20007810000 */
[----:B------:R-:W-:Y:S01]  /*53f0*/  FMUL.FTZ R187, R0, R204 ;  /* 0x000000cc00bb7220 */ /* 0x000fe20000410000 */
[----:B------:R-:W-:-:S02]  /*5400*/  ISETP.GT.AND P1, PT, R177, 0x40, PT ;  /* 0x00000040b100780c */ /* 0x000fc40003f24270 */
[----:B------:R-:W-:Y:S01]  /*5410*/  FMNMX.FTZ R189, R173, R186, !PT ;  /* 0x000000baadbd7209 */ /* 0x000fe20007810000 */
[----:B------:R-:W1:Y:S01]  /*5420*/  MUFU.TANH R176, R176 ;  /* 0x000000b000b07308 */ /* 0x000e620000002400 */
[----:B--2---:R-:W-:Y:S02]  /*5430*/  FSEL R174, R174, -INF , P2 ;  /* 0xff800000aeae7808 */ /* 0x004fe40001000000 */
[----:B------:R-:W-:Y:S02]  /*5440*/  ISETP.GT.AND P2, PT, R177, 0x41, PT ;  /* 0x00000041b100780c */ /* 0x000fe40003f44270 */
[----:B------:R-:W-:-:S03]  /*5450*/  FMNMX.FTZ R186, R174, R189, !PT ;  /* 0x000000bdaeba7209 */ /* 0x000fc60007810000 */
[----:B------:R-:W2:Y:S01]  /*5460*/  MUFU.TANH R178, R178 ;  /* 0x000000b200b27308 */ /* 0x000ea20000002400 */
[----:B0-----:R-:W-:Y:S02]  /*5470*/  FSEL R175, R175, -INF , P1 ;  /* 0xff800000afaf7808 */ /* 0x001fe40000800000 */
[----:B------:R-:W-:Y:S02]  /*5480*/  ISETP.GT.AND P1, PT, R177, 0x48, PT ;  /* 0x00000048b100780c */ /* 0x000fe40003f24270 */
[----:B------:R-:W-:Y:S01]  /*5490*/  FMNMX.FTZ R189, R175, R186, !PT ;  /* 0x000000baafbd7209 */ /* 0x000fe20007810000 */
[----:B------:R-:W-:Y:S02]  /*54a0*/  FMUL.FTZ R186, R0, R205 ;  /* 0x000000cd00ba7220 */ /* 0x000fe40000410000 */
[----:B------:R-:W0:Y:S01]  /*54b0*/  MUFU.TANH R179, R179 ;  /* 0x000000b300b37308 */ /* 0x000e220000002400 */
[----:B-1----:R-:W-:Y:S02]  /*54c0*/  FSEL R176, R176, -INF , P2 ;  /* 0xff800000b0b07808 */ /* 0x002fe40001000000 */
[----:B------:R-:W-:-:S02]  /*54d0*/  ISETP.GT.AND P2, PT, R177, 0x49, PT ;  /* 0x00000049b100780c */ /* 0x000fc40003f44270 */
[----:B------:R-:W-:-:S03]  /*54e0*/  FMNMX.FTZ R189, R176, R189, !PT ;  /* 0x000000bdb0bd7209 */ /* 0x000fc60007810000 */
[----:B------:R-:W1:Y:S01]  /*54f0*/  MUFU.TANH R181, R181 ;  /* 0x000000b500b57308 */ /* 0x000e620000002400 */
[----:B--2---:R-:W-:Y:S02]  /*5500*/  FSEL R178, R178, -INF , P1 ;  /* 0xff800000b2b27808 */ /* 0x004fe40000800000 */
[----:B------:R-:W-:Y:S02]  /*5510*/  ISETP.GT.AND P1, PT, R177, 0x50, PT ;  /* 0x00000050b100780c */ /* 0x000fe40003f24270 */
[----:B------:R-:W-:-:S03]  /*5520*/  FMNMX.FTZ R188, R178, R189, !PT ;  /* 0x000000bdb2bc7209 */ /* 0x000fc60007810000 */
[----:B------:R-:W2:Y:S01]  /*5530*/  MUFU.TANH R180, R180 ;  /* 0x000000b400b47308 */ /* 0x000ea20000002400 */
[----:B0-----:R-:W-:Y:S02]  /*5540*/  FSEL R179, R179, -INF , P2 ;  /* 0xff800000b3b37808 */ /* 0x001fe40001000000 */
[----:B------:R-:W-:Y:S02]  /*5550*/  ISETP.GT.AND P2, PT, R177, 0x51, PT ;  /* 0x00000051b100780c */ /* 0x000fe40003f44270 */
[----:B------:R-:W-:-:S03]  /*5560*/  FMNMX.FTZ R188, R179, R188, !PT ;  /* 0x000000bcb3bc7209 */ /* 0x000fc60007810000 */
[----:B------:R-:W0:Y:S01]  /*5570*/  MUFU.TANH R183, R183 ;  /* 0x000000b700b77308 */ /* 0x000e220000002400 */
[----:B-1----:R-:W-:Y:S02]  /*5580*/  FSEL R181, R181, -INF , P1 ;  /* 0xff800000b5b57808 */ /* 0x002fe40000800000 */
[----:B------:R-:W-:Y:S02]  /*5590*/  ISETP.GT.AND P1, PT, R177, 0x58, PT ;  /* 0x00000058b100780c */ /* 0x000fe40003f24270 */
        /* <DEDUP_REMOVED lines=32> */
[----:B------:R-:W-:Y:S01]  /*57a0*/  ISETP.GT.AND P1, PT, R177, 0x78, PT ;  /* 0x00000078b100780c */ /* 0x000fe20003f24270 */
[----:B------:R-:W0:Y:S01]  /*57b0*/  SHFL.IDX PT, R208, R155, 0x1, 0x1c1f ;  /* 0x003c1f009bd07f89 */ /* 0x000e2200000e0000 */
[----:B------:R-:W-:Y:S01]  /*57c0*/  FMNMX.FTZ R197, R190, R193, !PT ;  /* 0x000000c1bec57209 */ /* 0x000fe20007810000 */
[----:B------:R-:W-:Y:S02]  /*57d0*/  FMUL.FTZ R193, R0, R191 ;  /* 0x000000bf00c17220 */ /* 0x000fe40000410000 */
[----:B------:R-:W3:Y:S01]  /*57e0*/  MUFU.TANH R213, R213 ;  /* 0x000000d500d57308 */ /* 0x000ee20000002400 */
[----:B-1----:R-:W-:Y:S02]  /*57f0*/  FSEL R188, R209, -INF , P2 ;  /* 0xff800000d1bc7808 */ /* 0x002fe40001000000 */
[----:B------:R-:W-:-:S02]  /*5800*/  ISETP.GT.AND P2, PT, R177, 0x79, PT ;  /* 0x00000079b100780c */ /* 0x000fc40003f44270 */
[----:B------:R-:W-:-:S03]  /*5810*/  FMNMX.FTZ R197, R188, R197, !PT ;  /* 0x000000c5bcc57209 */ /* 0x000fc60007810000 */
[----:B------:R-:W-:Y:S01]  /*5820*/  MUFU.TANH R10, R10 ;  /* 0x0000000a000a7308 */ /* 0x000fe20000002400 */
[----:B--2---:R-:W-:-:S04]  /*5830*/  FSEL R192, R192, -INF , P1 ;  /* 0xff800000c0c07808 */ /* 0x004fc80000800000 */
[----:B------:R-:W-:Y:S01]  /*5840*/  FMNMX.FTZ R196, R192, R197, !PT ;  /* 0x000000c5c0c47209 */ /* 0x000fe20007810000 */
[C---:B------:R-:W-:Y:S01]  /*5850*/  FMUL.FTZ R197, R0.reuse, R199 ;  /* 0x000000c700c57220 */ /* 0x040fe20000410000 */
[C---:B------:R-:W-:Y:S01]  /*5860*/  FMUL.FTZ R199, R0.reuse, R203 ;  /* 0x000000cb00c77220 */ /* 0x040fe20000410000 */
[----:B------:R-:W1:Y:S01]  /*5870*/  MUFU.TANH R11, R11 ;  /* 0x0000000b000b7308 */ /* 0x000e620000002400 */
[----:B---3--:R-:W-:Y:S01]  /*5880*/  FSEL R191, R213, -INF , P2 ;  /* 0xff800000d5bf7808 */ /* 0x008fe20001000000 */
[----:B------:R-:W-:Y:S01]  /*5890*/  FMUL.FTZ R203, R0, R211 ;  /* 0x000000d300cb7220 */ /* 0x000fe20000410000 */
[----:B0-----:R-:W-:Y:S02]  /*58a0*/  IADD3 R157, R208, -UR51, R157 ;  /* 0x80000033d09d7c10 */ /* 0x001fe4000fffe09d */
[----:B------:R-:W-:Y:S01]  /*58b0*/  FMNMX.FTZ R177, R191, R196, !PT ;  /* 0x000000c4bfb17209 */ /* 0x000fe20007810000 */
[C---:B------:R-:W-:Y:S02]  /*58c0*/  FMUL.FTZ R196, R0.reuse, R198 ;  /* 0x000000c600c47220 */ /* 0x040fe40000410000 */
[----:B------:R-:W-:Y:S01]  /*58d0*/  MUFU.TANH R12, R12 ;  /* 0x0000000c000c7308 */ /* 0x000fe20000002400 */
[C---:B------:R-:W-:Y:S01]  /*58e0*/  ISETP.GT.AND P2, PT, R157.reuse, RZ, PT ;  /* 0x000000ff9d00720c */ /* 0x040fe20003f44270 */
[C---:B------:R-:W-:Y:S01]  /*58f0*/  FMUL.FTZ R198, R0.reuse, R202 ;  /* 0x000000ca00c67220 */ /* 0x040fe20000410000 */
[----:B------:R-:W0:Y:S01]  /*5900*/  SHFL.BFLY PT, R200, R177, 0x2, 0x1f ;  /* 0x0c401f00b1c87f89 */ /* 0x000e2200000e0000 */
[----:B------:R-:W-:Y:S01]  /*5910*/  ISETP.GT.AND P3, PT, R157, 0x1, PT ;  /* 0x000000019d00780c */ /* 0x000fe20003f64270 */
[----:B------:R-:W-:-:S03]  /*5920*/  FMUL.FTZ R202, R0, R210 ;  /* 0x000000d200ca7220 */ /* 0x000fc60000410000 */
[----:B------:R-:W2:Y:S01]  /*5930*/  MUFU.TANH R13, R13 ;  /* 0x0000000d000d7308 */ /* 0x000ea20000002400 */
[----:B-1----:R-:W-:Y:S02]  /*5940*/  FSEL R11, R11, -INF , P3 ;  /* 0xff8000000b0b7808 */ /* 0x002fe40001800000 */
[----:B------:R-:W-:-:S05]  /*5950*/  ISETP.GT.AND P3, PT, R157, 0x9, PT ;  /* 0x000000099d00780c */ /* 0x000fca0003f64270 */
[----:B------:R-:W-:Y:S08]  /*5960*/  MUFU.TANH R14, R14 ;  /* 0x0000000e000e7308 */ /* 0x000ff00000002400 */
[----:B------:R-:W1:Y:S01]  /*5970*/  MUFU.TANH R15, R15 ;  /* 0x0000000f000f7308 */ /* 0x000e620000002400 */
[----:B--2---:R-:W-:Y:S02]  /*5980*/  FSEL R13, R13, -INF , P3 ;  /* 0xff8000000d0d7808 */ /* 0x004fe40001800000 */
[----:B0-----:R-:W-:Y:S01]  /*5990*/  FMNMX.FTZ R204, R177, R200, !PT ;  /* 0x000000c8b1cc7209 */ /* 0x001fe20007810000 */
[----:B------:R-:W-:Y:S01]  /*59a0*/  FMUL.FTZ R200, R0, R206 ;  /* 0x000000ce00c87220 */ /* 0x000fe20000410000 */
[----:B------:R-:W-:Y:S01]  /*59b0*/  IMAD.U32 R206, RZ, RZ, UR10 ;  /* 0x0000000affce7e24 */ /* 0x000fe2000f8e00ff */
[----:B------:R-:W-:-:S02]  /*59c0*/  ISETP.GT.AND P3, PT, R157, 0x11, PT ;  /* 0x000000119d00780c */ /* 0x000fc40003f64270 */
[----:B------:R-:W0:Y:S01]  /*59d0*/  SHFL.BFLY PT, R177, R204, 0x1, 0x1f ;  /* 0x0c201f00ccb17f89 */ /* 0x000e2200000e0000 */
[----:B------:R-:W-:Y:S08]  /*59e0*/  MUFU.TANH R17, R17 ;  /* 0x0000001100117308 */ /* 0x000ff00000002400 */
[----:B------:R-:W2:Y:S01]  /*59f0*/  MUFU.TANH R18, R18 ;  /* 0x0000001200127308 */ /* 0x000ea20000002400 */
[----:B-1----:R-:W-:-:S02]  /*5a00*/  FSEL R15, R15, -INF , P3 ;  /* 0xff8000000f0f7808 */ /* 0x002fc40001800000 */
[----:B------:R-:W-:-:S05]  /*5a10*/  ISETP.GT.AND P3, PT, R157, 0x19, PT ;  /* 0x000000199d00780c */ /* 0x000fca0003f64270 */
[----:B------:R-:W1:Y:S01]  /*5a20*/  MUFU.TANH R19, R19 ;  /* 0x0000001300137308 */ /* 0x000e620000002400 */
[----:B0-----:R-:W-:-:S07]  /*5a30*/  FMNMX.FTZ R177, R204, R177, !PT ;  /* 0x000000b1ccb17209 */ /* 0x001fce0007810000 */
[----:B------:R-:W0:Y:S01]  /*5a40*/  MUFU.TANH R20, R20 ;  /* 0x0000001400147308 */ /* 0x000e220000002400 */
[----:B--2---:R-:W-:Y:S01]  /*5a50*/  FSEL R18, R18, -INF , P3 ;  /* 0xff80000012127808 */ /* 0x004fe20001800000 */
[----:B------:R-:W-:Y:S01]  /*5a60*/  FMUL.FTZ R204, R0, R214 ;  /* 0x000000d600cc7220 */ /* 0x000fe20000410000 */
[C---:B------:R-:W-:Y:S01]  /*5a70*/  FSETP.NEU.FTZ.AND P1, PT, R177.reuse, -INF , PT ;  /* 0xff800000b100780b */ /* 0x040fe20003f3d000 */
[----:B------:R-:W-:-:S01]  /*5a80*/  FFMA.FTZ R205, R177, R206, -8 ;  /* 0xc1000000b1cd7423 */ /* 0x000fc200000100ce */
[----:B------:R-:W-:Y:S01]  /*5a90*/  ISETP.GT.AND P3, PT, R157, 0x21, PT ;  /* 0x000000219d00780c */ /* 0x000fe20003f64270 */
[----:B------:R-:W-:Y:S02]  /*5aa0*/  FMUL.FTZ R206, R0, R215 ;  /* 0x000000d700ce7220 */ /* 0x000fe40000410000 */
[----:B------:R-:W2:Y:S01]  /*5ab0*/  MUFU.TANH R21, R21 ;  /* 0x0000001500157308 */ /* 0x000ea20000002400 */
[----:B------:R-:W-:-:S05]  /*5ac0*/  FSEL R205, R205, RZ, P1 ;  /* 0x000000ffcdcd7208 */ /* 0x000fca0000800000 */
[--C-:B------:R-:W-:Y:S01]  /*5ad0*/  FFMA.FTZ R155, R159, UR10, -R205.reuse ;  /* 0x0000000a9f9b7c23 */ /* 0x100fe200080108cd */
[----:B------:R-:W-:Y:S01]  /*5ae0*/  FSEL R159, R10, -INF , P2 ;  /* 0xff8000000a9f7808 */ /* 0x000fe20001000000 */
[--C-:B------:R-:W-:Y:S01]  /*5af0*/  FFMA.FTZ R10, R162, UR10, -R205.reuse ;  /* 0x0000000aa20a7c23 */ /* 0x100fe200080108cd */
[----:B------:R-:W-:Y:S01]  /*5b00*/  ISETP.GT.AND P2, PT, R157, 0x8, PT ;  /* 0x000000089d00780c */ /* 0x000fe20003f44270 */
[----:B------:R-:W3:Y:S01]  /*5b10*/  MUFU.TANH R22, R22 ;  /* 0x0000001600167308 */ /* 0x000ee20000002400 */
[----:B------:R-:W-:Y:S01]  /*5b20*/  FMNMX.FTZ R162, R159, R8, !PT ;  /* 0x000000089fa27209 */ /* 0x000fe20007810000 */
[--C-:B------:R-:W-:Y:S01]  /*5b30*/  FFMA.FTZ R208, R163, UR10, -R205.reuse ;  /* 0x0000000aa3d07c23 */ /* 0x100fe200080108cd */
[----:B------:R-:W-:Y:S01]  /*5b40*/  FSEL R12, R12, -INF , P2 ;  /* 0xff8000000c0c7808 */ /* 0x000fe20001000000 */
[--C-:B------:R-:W-:Y:S01]  /*5b50*/  FFMA.FTZ R209, R166, UR10, -R205.reuse ;  /* 0x0000000aa6d17c23 */ /* 0x100fe200080108cd */
[----:B------:R-:W-:Y:S01]  /*5b60*/  FMNMX.FTZ R207, R11, R162, !PT ;  /* 0x000000a20bcf7209 */ /* 0x000fe20007810000 */
[--C-:B------:R-:W-:Y:S01]  /*5b70*/  FFMA.FTZ R210, R174, UR10, -R205.reuse ;  /* 0x0000000aaed27c23 */ /* 0x100fe200080108cd */
[----:B------:R-:W-:Y:S01]  /*5b80*/  ISETP.GT.AND P2, PT, R157, 0x10, PT ;  /* 0x000000109d00780c */ /* 0x000fe20003f44270 */
[----:B------:R-:W4:Y:S01]  /*5b90*/  MUFU.TANH R23, R23 ;  /* 0x0000001700177308 */ /* 0x000f220000002400 */
[----:B------:R-:W-:Y:S01]  /*5ba0*/  FMNMX.FTZ R162, R12, R207, !PT ;  /* 0x000000cf0ca27209 */ /* 0x000fe20007810000 */
[--C-:B------:R-:W-:Y:S01]  /*5bb0*/  FFMA.FTZ R174, R175, UR10, -R205.reuse ;  /* 0x0000000aafae7c23 */ /* 0x100fe200080108cd */
[----:B------:R-:W-:Y:S01]  /*5bc0*/  FSEL R14, R14, -INF , P2 ;  /* 0xff8000000e0e7808 */ /* 0x000fe20001000000 */
[--C-:B------:R-:W-:Y:S01]  /*5bd0*/  FFMA.FTZ R212, R179, UR10, -R205.reuse ;  /* 0x0000000ab3d47c23 */ /* 0x100fe200080108cd */
[----:B------:R-:W-:Y:S01]  /*5be0*/  FMNMX.FTZ R207, R13, R162, !PT ;  /* 0x000000a20dcf7209 */ /* 0x000fe20007810000 */
[--C-:B------:R-:W-:Y:S01]  /*5bf0*/  FFMA.FTZ R162, R164, UR10, -R205.reuse ;  /* 0x0000000aa4a27c23 */ /* 0x100fe200080108cd */
[----:B------:R-:W-:Y:S01]  /*5c00*/  ISETP.GT.AND P2, PT, R157, 0x18, PT ;  /* 0x000000189d00780c */ /* 0x000fe20003f44270 */
[----:B------:R-:W5:Y:S01]  /*5c10*/  MUFU.TANH R152, R152 ;  /* 0x0000009800987308 */ /* 0x000f620000002400 */
[----:B------:R-:W-:Y:S01]  /*5c20*/  FMNMX.FTZ R164, R14, R207, !PT ;  /* 0x000000cf0ea47209 */ /* 0x000fe20007810000 */
[--C-:B------:R-:W-:Y:S01]  /*5c30*/  FFMA.FTZ R160, R160, UR10, -R205.reuse ;  /* 0x0000000aa0a07c23 */ /* 0x100fe200080108cd */
[----:B------:R-:W-:Y:S01]  /*5c40*/  FSEL R17, R17, -INF , P2 ;  /* 0xff80000011117808 */ /* 0x000fe20001000000 */
[----:B------:R-:W-:Y:S01]  /*5c50*/  FFMA.FTZ R161, R161, UR10, -R205 ;  /* 0x0000000aa1a17c23 */ /* 0x000fe200080108cd */
[----:B------:R-:W-:-:S02]  /*5c60*/  FMNMX.FTZ R164, R15, R164, !PT ;  /* 0x000000a40fa47209 */ /* 0x000fc40007810000 */
[----:B------:R-:W-:Y:S01]  /*5c70*/  ISETP.GT.AND P2, PT, R157, 0x20, PT ;  /* 0x000000209d00780c */ /* 0x000fe20003f44270 */
[----:B------:R-:W5:Y:S01]  /*5c80*/  MUFU.TANH R153, R153 ;  /* 0x0000009900997308 */ /* 0x000f620000002400 */
[----:B------:R-:W-:Y:S02]  /*5c90*/  FMNMX.FTZ R207, R17, R164, !PT ;  /* 0x000000a411cf7209 */ /* 0x000fe40007810000 */
[----:B-1----:R-:W-:Y:S02]  /*5ca0*/  FSEL R163, R19, -INF , P2 ;  /* 0xff80000013a37808 */ /* 0x002fe40001000000 */
[----:B------:R-:W-:Y:S02]  /*5cb0*/  FMNMX.FTZ R164, R18, R207, !PT ;  /* 0x000000cf12a47209 */ /* 0x000fe40007810000 */
[----:B------:R-:W-:Y:S01]  /*5cc0*/  ISETP.GT.AND P2, PT, R157, 0x28, PT ;  /* 0x000000289d00780c */ /* 0x000fe20003f44270 */
[----:B------:R-:W1:Y:S01]  /*5cd0*/  MUFU.TANH R154, R154 ;  /* 0x0000009a009a7308 */ /* 0x000e620000002400 */
[----:B0-----:R-:W-:-:S02]  /*5ce0*/  FSEL R20, R20, -INF , P3 ;  /* 0xff80000014147808 */ /* 0x001fc40001800000 */
[----:B------:R-:W-:Y:S02]  /*5cf0*/  FMNMX.FTZ R207, R163, R164, !PT ;  /* 0x000000a4a3cf7209 */ /* 0x000fe40007810000 */
[----:B------:R-:W-:Y:S02]  /*5d00*/  ISETP.GT.AND P3, PT, R157, 0x29, PT ;  /* 0x000000299d00780c */ /* 0x000fe40003f64270 */
[----:B--2---:R-:W-:Y:S01]  /*5d10*/  FSEL R164, R21, -INF , P2 ;  /* 0xff80000015a47808 */ /* 0x004fe20001000000 */
[----:B------:R0:W-:Y:S01]  /*5d20*/  MUFU.EX2 R19, R208 ;  /* 0x000000d000137308 */ /* 0x0001e20000000800 */
[----:B------:R-:W-:Y:S02]  /*5d30*/  FMNMX.FTZ R207, R20, R207, !PT ;  /* 0x000000cf14cf7209 */ /* 0x000fe40007810000 */
[----:B------:R-:W-:Y:S02]  /*5d40*/  ISETP.GT.AND P2, PT, R157, 0x30, PT ;  /* 0x000000309d00780c */ /* 0x000fe40003f44270 */
[----:B---3--:R-:W-:-:S02]  /*5d50*/  FSEL R166, R22, -INF , P3 ;  /* 0xff80000016a67808 */ /* 0x008fc40001800000 */
[----:B------:R-:W-:Y:S01]  /*5d60*/  FMNMX.FTZ R207, R164, R207, !PT ;  /* 0x000000cfa4cf7209 */ /* 0x000fe20007810000 */
[----:B------:R-:W2:Y:S01]  /*5d70*/  MUFU.TANH R156, R156 ;  /* 0x0000009c009c7308 */ /* 0x000ea20000002400 */
[----:B0-----:R-:W-:-:S01]  /*5d80*/  FFMA.FTZ R208, R165, UR10, -R205 ;  /* 0x0000000aa5d07c23 */ /* 0x001fc200080108cd */
[----:B------:R-:W-:Y:S02]  /*5d90*/  ISETP.GT.AND P3, PT, R157, 0x31, PT ;  /* 0x000000319d00780c */ /* 0x000fe40003f64270 */
[----:B----4-:R-:W-:Y:S01]  /*5da0*/  FSEL R165, R23, -INF , P2 ;  /* 0xff80000017a57808 */ /* 0x010fe20001000000 */
[----:B------:R-:W-:Y:S01]  /*5db0*/  FFMA.FTZ R23, R167, UR10, -R205 ;  /* 0x0000000aa7177c23 */ /* 0x000fe200080108cd */
[----:B------:R-:W-:Y:S02]  /*5dc0*/  FMNMX.FTZ R22, R166, R207, !PT ;  /* 0x000000cfa6167209 */ /* 0x000fe40007810000 */
[----:B------:R-:W0:Y:S01]  /*5dd0*/  MUFU.TANH R158, R158 ;  /* 0x0000009e009e7308 */ /* 0x000e220000002400 */
[----:B------:R-:W-:-:S02]  /*5de0*/  ISETP.GT.AND P2, PT, R157, 0x38, PT ;  /* 0x000000389d00780c */ /* 0x000fc40003f44270 */
[----:B-----5:R-:W-:Y:S02]  /*5df0*/  FSEL R152, R152, -INF , P3 ;  /* 0xff80000098987808 */ /* 0x020fe40001800000 */
[----:B------:R-:W-:Y:S02]  /*5e00*/  FMNMX.FTZ R167, R165, R22, !PT ;  /* 0x00000016a5a77209 */ /* 0x000fe40007810000 */
[----:B------:R-:W-:Y:S01]  /*5e10*/  ISETP.GT.AND P3, PT, R157, 0x39, PT ;  /* 0x000000399d00780c */ /* 0x000fe20003f64270 */
[----:B------:R-:W3:Y:S01]  /*5e20*/  MUFU.TANH R189, R189 ;  /* 0x000000bd00bd7308 */ /* 0x000ee20000002400 */
[----:B------:R-:W-:Y:S02]  /*5e30*/  FSEL R153, R153, -INF , P2 ;  /* 0xff80000099997808 */ /* 0x000fe40001000000 */
[----:B------:R-:W-:Y:S02]  /*5e40*/  FMNMX.FTZ R22, R152, R167, !PT ;  /* 0x000000a798167209 */ /* 0x000fe40007810000 */
[----:B------:R-:W-:-:S02]  /*5e50*/  ISETP.GT.AND P2, PT, R157, 0x40, PT ;  /* 0x000000409d00780c */ /* 0x000fc40003f44270 */
[----:B-1----:R-:W-:Y:S01]  /*5e60*/  FSEL R167, R154, -INF , P3 ;  /* 0xff8000009aa77808 */ /* 0x002fe20001800000 */
[----:B------:R-:W1:Y:S01]  /*5e70*/  MUFU.TANH R193, R193 ;  /* 0x000000c100c17308 */ /* 0x000e620000002400 */
[----:B------:R-:W-:Y:S01]  /*5e80*/  FMNMX.FTZ R22, R153, R22, !PT ;  /* 0x0000001699167209 */ /* 0x000fe20007810000 */
[--C-:B------:R-:W-:Y:S01]  /*5e90*/  FFMA.FTZ R154, R168, UR10, -R205.reuse ;  /* 0x0000000aa89a7c23 */ /* 0x100fe200080108cd */
[----:B------:R-:W-:Y:S01]  /*5ea0*/  ISETP.GT.AND P3, PT, R157, 0x41, PT ;  /* 0x000000419d00780c */ /* 0x000fe20003f64270 */
[----:B------:R-:W-:Y:S01]  /*5eb0*/  FFMA.FTZ R168, R169, UR10, -R205 ;  /* 0x0000000aa9a87c23 */ /* 0x000fe200080108cd */
[----:B--2---:R-:W-:Y:S02]  /*5ec0*/  FSEL R156, R156, -INF , P2 ;  /* 0xff8000009c9c7808 */ /* 0x004fe40001000000 */
[----:B------:R-:W-:Y:S01]  /*5ed0*/  FMNMX.FTZ R207, R167, R22, !PT ;  /* 0x00000016a7cf7209 */ /* 0x000fe20007810000 */
[----:B------:R-:W2:Y:S01]  /*5ee0*/  MUFU.TANH R194, R194 ;  /* 0x000000c200c27308 */ /* 0x000ea20000002400 */
[----:B------:R-:W-:-:S02]  /*5ef0*/  ISETP.GT.AND P2, PT, R157, 0x48, PT ;  /* 0x000000489d00780c */ /* 0x000fc40003f44270 */
[----:B0-----:R-:W-:Y:S02]  /*5f00*/  FSEL R158, R158, -INF , P3 ;  /* 0xff8000009e9e7808 */ /* 0x001fe40001800000 */
[----:B------:R-:W-:Y:S02]  /*5f10*/  FMNMX.FTZ R207, R156, R207, !PT ;  /* 0x000000cf9ccf7209 */ /* 0x000fe40007810000 */
[----:B------:R-:W-:Y:S01]  /*5f20*/  ISETP.GT.AND P3, PT, R157, 0x49, PT ;  /* 0x000000499d00780c */ /* 0x000fe20003f64270 */
[----:B------:R-:W0:Y:S01]  /*5f30*/  MUFU.TANH R195, R195 ;  /* 0x000000c300c37308 */ /* 0x000e220000002400 */
[----:B---3--:R-:W-:Y:S02]  /*5f40*/  FSEL R189, R189, -INF , P2 ;  /* 0xff800000bdbd7808 */ /* 0x008fe40001000000 */
[----:B------:R-:W-:Y:S01]  /*5f50*/  FMNMX.FTZ R22, R158, R207, !PT ;  /* 0x000000cf9e167209 */ /* 0x000fe20007810000 */
[----:B------:R-:W-:-:S01]  /*5f60*/  FFMA.FTZ R207, R170, UR10, -R205 ;  /* 0x0000000aaacf7c23 */ /* 0x000fc200080108cd */
[----:B------:R-:W-:Y:S01]  /*5f70*/  ISETP.GT.AND P2, PT, R157, 0x50, PT ;  /* 0x000000509d00780c */ /* 0x000fe20003f44270 */
[----:B------:R-:W-:-:S01]  /*5f80*/  FFMA.FTZ R170, R172, UR10, -R205 ;  /* 0x0000000aacaa7c23 */ /* 0x000fc200080108cd */
[----:B-1----:R-:W-:Y:S01]  /*5f90*/  FSEL R193, R193, -INF , P3 ;  /* 0xff800000c1c17808 */ /* 0x002fe20001800000 */
[----:B------:R-:W1:Y:S01]  /*5fa0*/  MUFU.TANH R196, R196 ;  /* 0x000000c400c47308 */ /* 0x000e620000002400 */
[----:B------:R-:W-:Y:S01]  /*5fb0*/  FMNMX.FTZ R22, R189, R22, !PT ;  /* 0x00000016bd167209 */ /* 0x000fe20007810000 */
[----:B------:R-:W-:Y:S01]  /*5fc0*/  FFMA.FTZ R172, R173, UR10, -R205 ;  /* 0x0000000aadac7c23 */ /* 0x000fe200080108cd */
[----:B------:R-:W-:-:S02]  /*5fd0*/  ISETP.GT.AND P3, PT, R157, 0x51, PT ;  /* 0x000000519d00780c */ /* 0x000fc40003f64270 */
[----:B--2---:R-:W-:Y:S02]  /*5fe0*/  FSEL R194, R194, -INF , P2 ;  /* 0xff800000c2c27808 */ /* 0x004fe40001000000 */
[----:B------:R-:W-:Y:S01]  /*5ff0*/  FMNMX.FTZ R169, R193, R22, !PT ;  /* 0x00000016c1a97209 */ /* 0x000fe20007810000 */
[----:B------:R-:W2:Y:S01]  /*6000*/  MUFU.TANH R197, R197 ;  /* 0x000000c500c57308 */ /* 0x000ea20000002400 */
[----:B------:R-:W-:Y:S02]  /*6010*/  ISETP.GT.AND P2, PT, R157, 0x58, PT ;  /* 0x000000589d00780c */ /* 0x000fe40003f44270 */
[----:B0-----:R-:W-:Y:S02]  /*6020*/  FSEL R195, R195, -INF , P3 ;  /* 0xff800000c3c37808 */ /* 0x001fe40001800000 */
[----:B------:R-:W-:Y:S02]  /*6030*/  FMNMX.FTZ R22, R194, R169, !PT ;  /* 0x000000a9c2167209 */ /* 0x000fe40007810000 */
[----:B------:R-:W-:Y:S01]  /*6040*/  ISETP.GT.AND P3, PT, R157, 0x59, PT ;  /* 0x000000599d00780c */ /* 0x000fe20003f64270 */
[----:B------:R-:W0:Y:S01]  /*6050*/  MUFU.TANH R198, R198 ;  /* 0x000000c600c67308 */ /* 0x000e220000002400 */
[----:B-1----:R-:W-:-:S02]  /*6060*/  FSEL R196, R196, -INF , P2 ;  /* 0xff800000c4c47808 */ /* 0x002fc40001000000 */
[----:B------:R-:W-:-:S05]  /*6070*/  ISETP.GT.AND P2, PT, R157, 0x60, PT ;  /* 0x000000609d00780c */ /* 0x000fca0003f44270 */
[----:B------:R-:W1:Y:S01]  /*6080*/  MUFU.TANH R199, R199 ;  /* 0x000000c700c77308 */ /* 0x000e620000002400 */
[----:B--2---:R-:W-:Y:S02]  /*6090*/  FSEL R197, R197, -INF , P3 ;  /* 0xff800000c5c57808 */ /* 0x004fe40001800000 */
[----:B------:R-:W-:-:S05]  /*60a0*/  ISETP.GT.AND P3, PT, R157, 0x61, PT ;  /* 0x000000619d00780c */ /* 0x000fca0003f64270 */
[----:B------:R2:W-:Y:S01]  /*60b0*/  MUFU.EX2 R21, R209 ;  /* 0x000000d100157308 */ /* 0x0005e20000000800 */
[----:B0-----:R-:W-:Y:S02]  /*60c0*/  FSEL R198, R198, -INF , P2 ;  /* 0xff800000c6c67808 */ /* 0x001fe40001000000 */
[----:B------:R-:W-:-:S05]  /*60d0*/  ISETP.GT.AND P2, PT, R157, 0x68, PT ;  /* 0x000000689d00780c */ /* 0x000fca0003f44270 */
[----:B------:R-:W0:Y:S01]  /*60e0*/  MUFU.TANH R200, R200 ;  /* 0x000000c800c87308 */ /* 0x000e220000002400 */
[----:B--2---:R-:W-:-:S01]  /*60f0*/  FFMA.FTZ R209, R171, UR10, -R205 ;  /* 0x0000000aabd17c23 */ /* 0x004fc200080108cd */
[----:B------:R-:W-:Y:S02]  /*6100*/  FMNMX.FTZ R171, R195, R22, !PT ;  /* 0x00000016c3ab7209 */ /* 0x000fe40007810000 */
[----:B-1----:R-:W-:Y:S02]  /*6110*/  FSEL R199, R199, -INF , P3 ;  /* 0xff800000c7c77808 */ /* 0x002fe40001800000 */
[----:B------:R-:W-:Y:S02]  /*6120*/  FMNMX.FTZ R22, R196, R171, !PT ;  /* 0x000000abc4167209 */ /* 0x000fe40007810000 */
[----:B------:R-:W1:Y:S01]  /*6130*/  MUFU.TANH R201, R201 ;  /* 0x000000c900c97308 */ /* 0x000e620000002400 */
[----:B------:R-:W-:Y:S02]  /*6140*/  ISETP.GT.AND P3, PT, R157, 0x69, PT ;  /* 0x000000699d00780c */ /* 0x000fe40003f64270 */
[----:B------:R-:W-:-:S04]  /*6150*/  FMNMX.FTZ R171, R197, R22, !PT ;  /* 0x00000016c5ab7209 */ /* 0x000fc80007810000 */
[----:B------:R-:W-:Y:S01]  /*6160*/  FMNMX.FTZ R22, R198, R171, !PT ;  /* 0x000000abc6167209 */ /* 0x000fe20007810000 */
[----:B------:R-:W2:Y:S01]  /*6170*/  MUFU.TANH R202, R202 ;  /* 0x000000ca00ca7308 */ /* 0x000ea20000002400 */
[----:B0-----:R-:W-:Y:S02]  /*6180*/  FSEL R200, R200, -INF , P2 ;  /* 0xff800000c8c87808 */ /* 0x001fe40001000000 */
[----:B------:R-:W-:Y:S02]  /*6190*/  FMNMX.FTZ R173, R199, R22, !PT ;  /* 0x00000016c7ad7209 */ /* 0x000fe40007810000 */
[----:B------:R-:W-:Y:S02]  /*61a0*/  ISETP.GT.AND P2, PT, R157, 0x70, PT ;  /* 0x000000709d00780c */ /* 0x000fe40003f44270 */
[----:B------:R-:W-:Y:S01]  /*61b0*/  FMNMX.FTZ R22, R200, R173, !PT ;  /* 0x000000adc8167209 */ /* 0x000fe20007810000 */
[----:B------:R-:W0:Y:S01]  /*61c0*/  MUFU.TANH R203, R203 ;  /* 0x000000cb00cb7308 */ /* 0x000e220000002400 */
[----:B-1----:R-:W-:-:S02]  /*61d0*/  FSEL R201, R201, -INF , P3 ;  /* 0xff800000c9c97808 */ /* 0x002fc40001800000 */
        /* <DEDUP_REMOVED lines=10> */
[----:B------:R0:W-:Y:S01]  /*6280*/  MUFU.EX2 R157, R174 ;  /* 0x000000ae009d7308 */ /* 0x0001e20000000800 */
[----:B-1----:R-:W-:-:S04]  /*6290*/  FSEL R204, R204, -INF , P2 ;  /* 0xff800000cccc7808 */ /* 0x002fc80001000000 */
[----:B------:R-:W-:-:S03]  /*62a0*/  FMNMX.FTZ R173, R204, R173, !PT ;  /* 0x000000adccad7209 */ /* 0x000fc60007810000 */
[----:B------:R-:W-:Y:S01]  /*62b0*/  MUFU.EX2 R160, R160 ;  /* 0x000000a000a07308 */ /* 0x000fe20000000800 */
[----:B--2---:R-:W-:Y:S01]  /*62c0*/  FSEL R206, R206, -INF , P3 ;  /* 0xff800000cece7808 */ /* 0x004fe20001800000 */
[--C-:B0-----:R-:W-:Y:S01]  /*62d0*/  FFMA.FTZ R174, R180, UR10, -R205.reuse ;  /* 0x0000000ab4ae7c23 */ /* 0x101fe200080108cd */
[----:B------:R-:W-:-:S01]  /*62e0*/  FFMA.FTZ R180, R183, UR10, -R205 ;  /* 0x0000000ab7b47c23 */ /* 0x000fc200080108cd */
[--C-:B------:R-:W-:Y:S01]  /*62f0*/  FFMA.FTZ R183, R186, UR10, -R205.reuse ;  /* 0x0000000abab77c23 */ /* 0x100fe200080108cd */
[----:B------:R-:W-:Y:S01]  /*6300*/  FMNMX.FTZ R22, R206, R173, !PT ;  /* 0x000000adce167209 */ /* 0x000fe20007810000 */
[--C-:B------:R-:W-:Y:S01]  /*6310*/  FFMA.FTZ R173, R181, UR10, -R205.reuse ;  /* 0x0000000ab5ad7c23 */ /* 0x100fe200080108cd */
[----:B------:R-:W-:-:S01]  /*6320*/  FFMA.FTZ R181, R182, UR10, -R205 ;  /* 0x0000000ab6b57c23 */ /* 0x000fc200080108cd */
[--C-:B------:R-:W-:Y:S01]  /*6330*/  FFMA.FTZ R182, R187, UR10, -R205.reuse ;  /* 0x0000000abbb67c23 */ /* 0x100fe200080108cd */
[----:B------:R-:W-:-:S01]  /*6340*/  FFMA.FTZ R187, R191, UR10, -R205 ;  /* 0x0000000abfbb7c23 */ /* 0x000fc200080108cd */
[----:B------:R-:W0:Y:S01]  /*6350*/  SHFL.BFLY PT, R175, R22, 0x2, 0x1f ;  /* 0x0c401f0016af7f89 */ /* 0x000e2200000e0000 */
[----:B------:R-:W-:Y:S08]  /*6360*/  MUFU.EX2 R155, R155 ;  /* 0x0000009b009b7308 */ /* 0x000ff00000000800 */
[----:B------:R-:W-:Y:S08]  /*6370*/  MUFU.EX2 R10, R10 ;  /* 0x0000000a000a7308 */ /* 0x000ff00000000800 */
[----:B------:R-:W-:Y:S01]  /*6380*/  MUFU.EX2 R161, R161 ;  /* 0x000000a100a17308 */ /* 0x000fe20000000800 */
[----:B0-----:R-:W-:Y:S01]  /*6390*/  FMNMX.FTZ R179, R22, R175, !PT ;  /* 0x000000af16b37209 */ /* 0x001fe20007810000 */
[----:B------:R-:W-:Y:S01]  /*63a0*/  FFMA.FTZ R175, R185, UR10, -R205 ;  /* 0x0000000ab9af7c23 */ /* 0x000fe200080108cd */
[----:B------:R-:W-:-:S05]  /*63b0*/  MOV R185, UR10 ;  /* 0x0000000a00b97c02 */ /* 0x000fca0008000f00 */
[----:B------:R-:W-:Y:S01]  /*63c0*/  MUFU.EX2 R162, R162 ;  /* 0x000000a200a27308 */ /* 0x000fe20000000800 */
[----:B------:R-:W0:Y:S07]  /*63d0*/  SHFL.BFLY PT, R22, R179, 0x1, 0x1f ;  /* 0x0c201f00b3167f89 */ /* 0x000e2e00000e0000 */
[----:B------:R1:W-:Y:S08]  /*63e0*/  MUFU.EX2 R171, R172 ;  /* 0x000000ac00ab7308 */ /* 0x0003f00000000800 */
[----:B------:R2:W-:Y:S01]  /*63f0*/  MUFU.EX2 R169, R209 ;  /* 0x000000d100a97308 */ /* 0x0005e20000000800 */
[----:B-1----:R-:W-:-:S01]  /*6400*/  FFMA.FTZ R172, R176, UR10, -R205 ;  /* 0x0000000ab0ac7c23 */ /* 0x002fc200080108cd */
[--C-:B------:R-:W-:Y:S01]  /*6410*/  FFMA.FTZ R176, R184, UR10, -R205.reuse ;  /* 0x0000000ab8b07c23 */ /* 0x100fe200080108cd */
[----:B------:R-:W-:-:S05]  /*6420*/  FFMA.FTZ R184, R192, UR10, -R205 ;  /* 0x0000000ac0b87c23 */ /* 0x000fca00080108cd */
[----:B------:R-:W-:Y:S01]  /*6430*/  MUFU.EX2 R208, R208 ;  /* 0x000000d000d07308 */ /* 0x000fe20000000800 */
[----:B--2---:R-:W-:-:S01]  /*6440*/  FFMA.FTZ R209, R178, UR10, -R205 ;  /* 0x0000000ab2d17c23 */ /* 0x004fc200080108cd */
[----:B0-----:R-:W-:Y:S01]  /*6450*/  FMNMX.FTZ R22, R179, R22, !PT ;  /* 0x00000016b3167209 */ /* 0x001fe20007810000 */
[----:B------:R-:W-:-:S01]  /*6460*/  FFMA.FTZ R179, R188, UR10, -R205 ;  /* 0x0000000abcb37c23 */ /* 0x000fc200080108cd */
[----:B------:R-:W-:Y:S02]  /*6470*/  FFMA.FTZ R178, R190, UR10, -R205 ;  /* 0x0000000abeb27c23 */ /* 0x000fe400080108cd */
[C---:B------:R-:W-:Y:S01]  /*6480*/  FSETP.NEU.FTZ.AND P2, PT, R22.reuse, -INF , PT ;  /* 0xff8000001600780b */ /* 0x040fe20003f5d000 */
[----:B------:R-:W-:Y:S01]  /*6490*/  FFMA.FTZ R185, R22, R185, -8 ;  /* 0xc100000016b97423 */ /* 0x000fe200000100b9 */
[----:B------:R-:W-:Y:S04]  /*64a0*/  MUFU.EX2 R23, R23 ;  /* 0x0000001700177308 */ /* 0x000fe80000000800 */
[----:B------:R-:W-:-:S04]  /*64b0*/  FSEL R185, R185, RZ, P2 ;  /* 0x000000ffb9b97208 */ /* 0x000fc80001000000 */
        /* <DEDUP_REMOVED lines=8> */
[----:B------:R-:W-:Y:S01]  /*6540*/  FSEL R164, R177, RZ, P1 ;  /* 0x000000ffb1a47208 */ /* 0x000fe20000800000 */
[----:B------:R-:W-:-:S01]  /*6550*/  FFMA.FTZ R159, R159, UR10, -R185 ;  /* 0x0000000a9f9f7c23 */ /* 0x000fc200080108b9 */
[----:B------:R-:W-:Y:S01]  /*6560*/  FSEL R165, R22, RZ, P2 ;  /* 0x000000ff16a57208 */ /* 0x000fe20001000000 */
[----:B------:R-:W-:-:S01]  /*6570*/  FFMA.FTZ R12, R12, UR10, -R185 ;  /* 0x0000000a0c0c7c23 */ /* 0x000fc200080108b9 */
[----:B------:R-:W-:Y:S01]  /*6580*/  MUFU.EX2 R186, R186 ;  /* 0x000000ba00ba7308 */ /* 0x000fe20000000800 */
[----:B------:R-:W-:-:S01]  /*6590*/  FADD.FTZ R164, -R164, R9 ;  /* 0x00000009a4a47221 */ /* 0x000fc20000010100 */
[----:B------:R-:W-:Y:S01]  /*65a0*/  FFMA.FTZ R188, R18, UR10, -R185 ;  /* 0x0000000a12bc7c23 */ /* 0x000fe200080108b9 */
[----:B------:R-:W-:-:S01]  /*65b0*/  FADD.FTZ R165, -R165, R8 ;  /* 0x00000008a5a57221 */ /* 0x000fc20000010100 */
[--C-:B------:R-:W-:Y:S01]  /*65c0*/  FFMA.FTZ R18, R20, UR10, -R185.reuse ;  /* 0x0000000a14127c23 */ /* 0x100fe200080108b9 */
[----:B------:R-:W-:Y:S01]  /*65d0*/  FMUL.FTZ R9, R164, UR10 ;  /* 0x0000000aa4097c20 */ /* 0x000fe20008410000 */
        /* <DEDUP_REMOVED lines=14> */
[----:B------:R-:W-:-:S04]  /*66c0*/  FFMA.FTZ R206, R206, UR10, -R185 ;  /* 0x0000000acece7c23 */ /* 0x000fc800080108b9 */
[----:B------:R-:W1:Y:S08]  /*66d0*/  MUFU.EX2 R8, R8 ;  /* 0x0000000800087308 */ /* 0x000e700000000800 */
[----:B------:R-:W2:Y:S01]  /*66e0*/  MUFU.EX2 R12, R12 ;  /* 0x0000000c000c7308 */ /* 0x000ea20000000800 */
        /* <DEDUP_REMOVED lines=8> */
[----:B-1----:R-:W-:-:S01]  /*6770*/  FFMA.FTZ R3, R8, R2, R159 ;  /* 0x0000000208037223 */ /* 0x002fc2000001009f */
[----:B------:R-:W-:Y:S01]  /*6780*/  FADD.FTZ R156, R10, R167 ;  /* 0x000000a70a9c7221 */ /* 0x000fe20000010000 */
[----:B------:R-:W-:-:S01]  /*6790*/  FFMA.FTZ R167, R194, UR10, -R185 ;  /* 0x0000000ac2a77c23 */ /* 0x000fc200080108b9 */
[----:B------:R-:W-:Y:S01]  /*67a0*/  F2FP.SATFINITE.E4M3.F32.PACK_AB_MERGE_C R10, R161, R10, RZ ;  /* 0x0000000aa10a723e */ /* 0x000fe200048070ff */
[----:B------:R-:W-:-:S01]  /*67b0*/  FADD.FTZ R205, R186, R3 ;  /* 0x00000003bacd7221 */ /* 0x000fc20000010000 */
[----:B------:R-:W-:Y:S01]  /*67c0*/  FFMA.FTZ R3, R193, UR10, -R185 ;  /* 0x0000000ac1037c23 */ /* 0x000fe200080108b9 */
[----:B------:R-:W-:-:S01]  /*67d0*/  FADD.FTZ R193, R161, R156 ;  /* 0x0000009ca1c17221 */ /* 0x000fc20000010000 */
[----:B------:R-:W1:Y:S01]  /*67e0*/  MUFU.EX2 R11, R11 ;  /* 0x0000000b000b7308 */ /* 0x000e620000000800 */
[----:B--2---:R-:W-:-:S01]  /*67f0*/  FADD.FTZ R158, R12, R205 ;  /* 0x000000cd0c9e7221 */ /* 0x004fc20000010000 */
[----:B------:R-:W-:Y:S01]  /*6800*/  F2FP.SATFINITE.E4M3.F32.PACK_AB_MERGE_C R160, R155, R160, R10 ;  /* 0x000000a09ba0723e */ /* 0x000fe2000480700a */
[----:B------:R-:W-:-:S01]  /*6810*/  FADD.FTZ R156, R162, R193 ;  /* 0x000000c1a29c7221 */ /* 0x000fc20000010000 */
[-C--:B------:R-:W-:Y:S01]  /*6820*/  FMUL.FTZ R33, R33, R9.reuse ;  /* 0x0000000921217220 */ /* 0x080fe20000410000 */
[-C--:B------:R-:W-:Y:S01]  /*6830*/  FMUL.FTZ R36, R36, R9.reuse ;  /* 0x0000000924247220 */ /* 0x080fe20000410000 */
[----:B------:R-:W-:Y:S01]  /*6840*/  FMUL.FTZ R37, R37, R9 ;  /* 0x0000000925257220 */ /* 0x000fe20000410000 */
[----:B------:R-:W-:-:S01]  /*6850*/  FADD.FTZ R156, R19, R156 ;  /* 0x0000009c139c7221 */ /* 0x000fc20000010000 */
[----:B------:R-:W2:Y:S01]  /*6860*/  MUFU.EX2 R14, R14 ;  /* 0x0000000e000e7308 */ /* 0x000ea20000000800 */
[----:B0-----:R-:W-:-:S01]  /*6870*/  FADD.FTZ R158, R191, R158 ;  /* 0x0000009ebf9e7221 */ /* 0x001fc20000010000 */
[----:B------:R-:W-:Y:S01]  /*6880*/  F2FP.SATFINITE.E4M3.F32.PACK_AB_MERGE_C R161, R191, R12, RZ ;  /* 0x0000000cbfa1723e */ /* 0x000fe200048070ff */
[-C--:B------:R-:W-:Y:S01]  /*6890*/  FMUL.FTZ R40, R40, R9.reuse ;  /* 0x0000000928287220 */ /* 0x080fe20000410000 */
[-C--:B------:R-:W-:Y:S01]  /*68a0*/  FMUL.FTZ R41, R41, R9.reuse ;  /* 0x0000000929297220 */ /* 0x080fe20000410000 */
[----:B------:R-:W-:Y:S01]  /*68b0*/  FMUL.FTZ R44, R44, R9 ;  /* 0x000000092c2c7220 */ /* 0x000fe20000410000 */
[----:B------:R-:W-:Y:S01]  /*68c0*/  F2FP.SATFINITE.E4M3.F32.PACK_AB_MERGE_C R161, R186, R159, R161 ;  /* 0x0000009fbaa1723e */ /* 0x000fe200048070a1 */
        /* <DEDUP_REMOVED lines=33> */
[----:B------:R-:W5:Y:S01]  /*6ae0*/  MUFU.EX2 R18, R18 ;  /* 0x0000001200127308 */ /* 0x000f620000000800 */
[----:B-1----:R-:W-:-:S01]  /*6af0*/  FADD.FTZ R189, R11, R158 ;  /* 0x0000009e0bbd7221 */ /* 0x002fc20000010000 */
[-C--:B------:R-:W-:Y:S01]  /*6b00*/  FMUL.FTZ R104, R104, R9.reuse ;  /* 0x0000000968687220 */ /* 0x080fe20000410000 */
[-C--:B------:R-:W-:Y:S01]  /*6b10*/  FMUL.FTZ R105, R105, R9.reuse ;  /* 0x0000000969697220 */ /* 0x080fe20000410000 */
[----:B------:R-:W-:Y:S01]  /*6b20*/  FMUL.FTZ R108, R108, R9 ;  /* 0x000000096c6c7220 */ /* 0x000fe20000410000 */
[----:B--2---:R-:W-:-:S01]  /*6b30*/  FADD.FTZ R158, R14, R189 ;  /* 0x000000bd0e9e7221 */ /* 0x004fc20000010000 */
[----:B------:R-:W-:Y:S01]  /*6b40*/  FADD.FTZ R189, R21, R156 ;  /* 0x0000009c15bd7221 */ /* 0x000fe20000010000 */
[----:B------:R-:W-:-:S01]  /*6b50*/  FFMA.FTZ R156, R196, UR10, -R185 ;  /* 0x0000000ac49c7c23 */ /* 0x000fc200080108b9 */
[----:B------:R-:W1:Y:S01]  /*6b60*/  MUFU.EX2 R168, R168 ;  /* 0x000000a800a87308 */ /* 0x000e620000000800 */
[----:B0-----:R-:W-:-:S01]  /*6b70*/  FADD.FTZ R193, R17, R158 ;  /* 0x0000009e11c17221 */ /* 0x001fc20000010000 */
[----:B------:R-:W-:Y:S01]  /*6b80*/  FADD.FTZ R158, R208, R189 ;  /* 0x000000bdd09e7221 */ /* 0x000fe20000010000 */
[C---:B---3--:R-:W-:Y:S01]  /*6b90*/  F2FP.SATFINITE.E4M3.F32.PACK_AB_MERGE_C R17, R188.reuse, R17, RZ ;  /* 0x00000011bc11723e */ /* 0x048fe200048070ff */
[----:B------:R-:W-:Y:S01]  /*6ba0*/  FMUL.FTZ R109, R109, R9 ;  /* 0x000000096d6d7220 */ /* 0x000fe20000410000 */
[----:B------:R-:W-:-:S01]  /*6bb0*/  FADD.FTZ R192, R188, R193 ;  /* 0x000000c1bcc07221 */ /* 0x000fc20000010000 */
[----:B------:R-:W-:Y:S01]  /*6bc0*/  FADD.FTZ R189, R23, R158 ;  /* 0x0000009e17bd7221 */ /* 0x000fe20000010000 */
[----:B------:R-:W-:Y:S01]  /*6bd0*/  F2FP.SATFINITE.E4M3.F32.PACK_AB_MERGE_C R21, R208, R21, RZ ;  /* 0x00000015d015723e */ /* 0x000fe200048070ff */
[----:B------:R-:W0:Y:S01]  /*6be0*/  MUFU.EX2 R163, R163 ;  /* 0x000000a300a37308 */ /* 0x000e220000000800 */
[----:B----4-:R-:W-:-:S01]  /*6bf0*/  FADD.FTZ R193, R13, R192 ;  /* 0x000000c00dc17221 */ /* 0x010fc20000010000 */
[----:B------:R-:W-:Y:S01]  /*6c00*/  FADD.FTZ R189, R154, R189 ;  /* 0x000000bd9abd7221 */ /* 0x000fe20000010000 */
[----:B------:R-:W-:Y:S01]  /*6c10*/  F2FP.SATFINITE.E4M3.F32.PACK_AB_MERGE_C R162, R19, R162, R21 ;  /* 0x000000a213a2723e */ /* 0x000fe20004807015 */
[----:B------:R-:W-:Y:S01]  /*6c20*/  FMUL.FTZ R112, R112, R9 ;  /* 0x0000000970707220 */ /* 0x000fe20000410000 */
[----:B-----5:R-:W-:-:S01]  /*6c30*/  FADD.FTZ R158, R18, R193 ;  /* 0x000000c1129e7221 */ /* 0x020fc20000010000 */
[----:B------:R-:W-:Y:S01]  /*6c40*/  FFMA.FTZ R193, R197, UR10, -R185 ;  /* 0x0000000ac5c17c23 */ /* 0x000fe200080108b9 */
        /* <DEDUP_REMOVED lines=23> */
[----:B------:R-:W-:Y:S01]  /*6dc0*/  FFMA.FTZ R192, R199, UR10, -R185 ;  /* 0x0000000ac7c07c23 */ /* 0x000fe200080108b9 */
[----:B------:R-:W-:Y:S01]  /*6dd0*/  FMUL.FTZ R144, R144, R9 ;  /* 0x0000000990907220 */ /* 0x000fe20000410000 */
[----:B------:R-:W2:Y:S01]  /*6de0*/  MUFU.EX2 R170, R170 ;  /* 0x000000aa00aa7308 */ /* 0x000ea20000000800 */
[----:B-1----:R-:W-:-:S01]  /*6df0*/  FADD.FTZ R158, R166, R189 ;  /* 0x000000bda69e7221 */ /* 0x002fc20000010000 */
[----:B------:R-:W-:Y:S01]  /*6e00*/  FFMA.FTZ R189, R198, UR10, -R185 ;  /* 0x0000000ac6bd7c23 */ /* 0x000fe200080108b9 */
[----:B------:R-:W-:Y:S01]  /*6e10*/  F2FP.SATFINITE.E4M3.F32.PACK_AB_MERGE_C R188, R166, R163, RZ ;  /* 0x000000a3a6bc723e */ /* 0x000fe200048070ff */
[-C--:B------:R-:W-:Y:S01]  /*6e20*/  FMUL.FTZ R145, R145, R9.reuse ;  /* 0x0000000991917220 */ /* 0x080fe20000410000 */
[-C--:B------:R-:W-:Y:S01]  /*6e30*/  FMUL.FTZ R148, R148, R9.reuse ;  /* 0x0000000994947220 */ /* 0x080fe20000410000 */
[----:B------:R-:W-:Y:S01]  /*6e40*/  FMUL.FTZ R149, R149, R9 ;  /* 0x0000000995957220 */ /* 0x000fe20000410000 */
        /* <DEDUP_REMOVED lines=13> */
[----:B------:R-:W-:Y:S01]  /*6f20*/  FMUL.FTZ R43, R43, R8 ;  /* 0x000000082b2b7220 */ /* 0x000fe20000410000 */
[----:B------:R-:W-:-:S01]  /*6f30*/  FADD.FTZ R195, R171, R158 ;  /* 0x0000009eabc37221 */ /* 0x000fc20000010000 */
        /* <DEDUP_REMOVED lines=24> */
[-C--:B------:R-:W-:Y:S01]  /*70c0*/  FMUL.FTZ R78, R78, R8.reuse ;  /* 0x000000084e4e7220 */ /* 0x080fe20000410000 */
[----:B------:R-:W-:Y:S01]  /*70d0*/  FMUL.FTZ R79, R79, R8 ;  /* 0x000000084f4f7220 */ /* 0x000fe20000410000 */
[----:B------:R-:W2:Y:S01]  /*70e0*/  MUFU.EX2 R172, R172 ;  /* 0x000000ac00ac7308 */ /* 0x000ea20000000800 */
[----:B-1----:R-:W-:-:S01]  /*70f0*/  FADD.FTZ R195, R153, R158 ;  /* 0x0000009e99c37221 */ /* 0x002fc20000010000 */
[----:B------:R-:W-:Y:S01]  /*7100*/  FFMA.FTZ R158, R200, UR10, -R185 ;  /* 0x0000000ac89e7c23 */ /* 0x000fe200080108b9 */
[-C--:B------:R-:W-:Y:S01]  /*7110*/  FMUL.FTZ R82, R82, R8.reuse ;  /* 0x0000000852527220 */ /* 0x080fe20000410000 */
[-C--:B------:R-:W-:Y:S01]  /*7120*/  FMUL.FTZ R83, R83, R8.reuse ;  /* 0x0000000853537220 */ /* 0x080fe20000410000 */
[-C--:B------:R-:W-:Y:S01]  /*7130*/  FMUL.FTZ R86, R86, R8.reuse ;  /* 0x0000000856567220 */ /* 0x080fe20000410000 */
[-C--:B------:R-:W-:Y:S01]  /*7140*/  FMUL.FTZ R87, R87, R8.reuse ;  /* 0x0000000857577220 */ /* 0x080fe20000410000 */
[----:B------:R-:W-:Y:S01]  /*7150*/  FMUL.FTZ R90, R90, R8 ;  /* 0x000000085a5a7220 */ /* 0x000fe20000410000 */
[----:B------:R-:W1:Y:S01]  /*7160*/  MUFU.EX2 R165, R165 ;  /* 0x000000a500a57308 */ /* 0x000e620000000800 */
[----:B0-----:R-:W-:-:S01]  /*7170*/  FADD.FTZ R194, R164, R195 ;  /* 0x000000c3a4c27221 */ /* 0x001fc20000010000 */
[----:B------:R-:W-:Y:S01]  /*7180*/  FFMA.FTZ R195, R201, UR10, -R185 ;  /* 0x0000000ac9c37c23 */ /* 0x000fe200080108b9 */
        /* <DEDUP_REMOVED lines=43> */
[----:B------:R-:W-:-:S02]  /*7440*/  FMUL.FTZ R151, R151, R8 ;  /* 0x0000000897977220 */ /* 0x000fc40000410000 */
        /* <DEDUP_REMOVED lines=14> */
[----:B------:R-:W-:-:S06]  /*7530*/  F2FP.SATFINITE.E4M3.F32.PACK_AB_MERGE_C R180, R181, R180, RZ ;  /* 0x000000b4b5b4723e */ /* 0x000fcc00048070ff */
[----:B------:R-:W0:Y:S01]  /*7540*/  MUFU.EX2 R189, R189 ;  /* 0x000000bd00bd7308 */ /* 0x000e220000000800 */
[----:B--2---:R-:W-:-:S01]  /*7550*/  FADD.FTZ R198, R193, R198 ;  /* 0x000000c6c1c67221 */ /* 0x004fc20000010000 */
[----:B------:R-:W-:Y:S02]  /*7560*/  F2FP.SATFINITE.E4M3.F32.PACK_AB_MERGE_C R193, R193, R156, RZ ;  /* 0x0000009cc1c1723e */ /* 0x000fe400048070ff */
        /* <DEDUP_REMOVED lines=12> */
[----:B------:R-:W-:Y:S02]  /*7630*/  F2FP.SATFINITE.E4M3.F32.PACK_AB_MERGE_C R191, R153, R152, RZ ;  /* 0x0000009899bf723e */ /* 0x000fe400048070ff */
[----:B------:R-:W-:Y:S02]  /*7640*/  F2FP.SATFINITE.E4M3.F32.PACK_AB_MERGE_C R152, R154, R23, R168 ;  /* 0x000000179a98723e */ /* 0x000fe400048070a8 */
[----:B------:R-:W-:Y:S02]  /*7650*/  F2FP.SATFINITE.E4M3.F32.PACK_AB_MERGE_C R154, R170, R169, R210 ;  /* 0x000000a9aa9a723e */ /* 0x000fe400048070d2 */
[----:B------:R-:W0:Y:S01]  /*7660*/  MUFU.EX2 R195, R195 ;  /* 0x000000c300c37308 */ /* 0x000e220000000800 */
[----:B--2---:R-:W-:-:S01]  /*7670*/  FADD.FTZ R166, R158, R197 ;  /* 0x000000c59ea67221 */ /* 0x004fc20000010000 */
[----:B------:R-:W-:-:S06]  /*7680*/  F2FP.SATFINITE.E4M3.F32.PACK_AB_MERGE_C R155, R20, R15, R191 ;  /* 0x0000000f149b723e */ /* 0x000fcc00048070bf */
[----:B------:R-:W2:Y:S01]  /*7690*/  MUFU.EX2 R178, R178 ;  /* 0x000000b200b27308 */ /* 0x000ea20000000800 */
[----:B-1----:R-:W-:-:S01]  /*76a0*/  FADD.FTZ R171, R183, R12 ;  /* 0x0000000cb7ab7221 */ /* 0x002fc20000010000 */
[----:B------:R-:W-:-:S06]  /*76b0*/  F2FP.SATFINITE.E4M3.F32.PACK_AB_MERGE_C R182, R183, R182, RZ ;  /* 0x000000b6b7b6723e */ /* 0x000fcc00048070ff */
[----:B------:R-:W1:Y:S01]  /*76c0*/  MUFU.EX2 R194, R194 ;  /* 0x000000c200c27308 */ /* 0x000e620000000800 */
[----:B0-----:R-:W-:-:S01]  /*76d0*/  FADD.FTZ R153, R195, R166 ;  /* 0x000000a6c3997221 */ /* 0x001fc20000010000 */
[----:B------:R-:W-:Y:S02]  /*76e0*/  F2FP.SATFINITE.E4M3.F32.PACK_AB_MERGE_C R166, R3, R2, RZ ;  /* 0x0000000203a6723e */ /* 0x000fe400048070ff */
[----:B------:R-:W-:Y:S02]  /*76f0*/  F2FP.SATFINITE.E4M3.F32.PACK_AB_MERGE_C R195, R195, R158, RZ ;  /* 0x0000009ec3c3723e */ /* 0x000fe400048070ff */
[----:B------:R-:W-:Y:S02]  /*7700*/  F2FP.SATFINITE.E4M3.F32.PACK_AB_MERGE_C R157, R165, R164, R166 ;  /* 0x000000a4a59d723e */ /* 0x000fe400048070a6 */
[----:B------:R-:W0:Y:S01]  /*7710*/  MUFU.EX2 R179, R179 ;  /* 0x000000b300b37308 */ /* 0x000e220000000800 */
[----:B--2---:R-:W-:-:S01]  /*7720*/  FADD.FTZ R12, R178, R171 ;  /* 0x000000abb20c7221 */ /* 0x004fc20000010000 */
[----:B------:R-:W-:-:S02]  /*7730*/  F2FP.SATFINITE.E4M3.F32.PACK_AB_MERGE_C R158, R174, R173, R180 ;  /* 0x000000adae9e723e */ /* 0x000fc400048070b4 */
        /* <DEDUP_REMOVED lines=12> */
[----:B------:R-:W-:Y:S02]  /*7800*/  F2FP.SATFINITE.E4M3.F32.PACK_AB_MERGE_C R153, R18, R13, R188 ;  /* 0x0000000d1299723e */ /* 0x000fe400048070bc */
[C---:B--2---:R-:W-:Y:S01]  /*7810*/  F2FP.SATFINITE.E4M3.F32.PACK_AB_MERGE_C R184, R187.reuse, R184, RZ ;  /* 0x000000b8bbb8723e */ /* 0x044fe200048070ff */
[----:B------:R-:W-:-:S03]  /*7820*/  FADD.FTZ R3, R187, R2 ;  /* 0x00000002bb037221 */ /* 0x000fc60000010000 */
[----:B------:R-:W-:Y:S02]  /*7830*/  F2FP.SATFINITE.E4M3.F32.PACK_AB_MERGE_C R166, R179, R178, R184 ;  /* 0x000000b2b3a6723e */ /* 0x000fe400048070b8 */
[C---:B-1----:R-:W-:Y:S01]  /*7840*/  F2FP.SATFINITE.E4M3.F32.PACK_AB_MERGE_C R204, R163.reuse, R204, RZ ;  /* 0x000000cca3cc723e */ /* 0x042fe200048070ff */
[----:B------:R-:W-:Y:S01]  /*7850*/  FADD.FTZ R2, R163, R12 ;  /* 0x0000000ca3027221 */ /* 0x000fe20000010000 */
[----:B------:R-:W-:Y:S02]  /*7860*/  F2FP.SATFINITE.E4M3.F32.PACK_AB_MERGE_C R163, R14, R11, R17 ;  /* 0x0000000b0ea3723e */ /* 0x000fe40004807011 */
[----:B------:R-:W-:Y:S01]  /*7870*/  F2FP.SATFINITE.E4M3.F32.PACK_AB_MERGE_C R167, R185, R194, R204 ;  /* 0x000000c2b9a7723e */ /* 0x000fe200048070cc */
[----:B------:R-:W-:Y:S06]  /*7880*/  @!P0 BRA `(.L_x_2573) ;  /* 0x0000000000048947 */ /* 0x000fec0003800000 */
[----:B------:R-:W-:Y:S01]  /*7890*/  BPT.TRAP 0x1 ;  /* 0x000000040000795c */ /* 0x000fe20000300000 */
.L_x_2573:
[----:B------:R-:W-:-:S04]  /*78a0*/  IMAD.U32 R8, RZ, RZ, UR57 ;  /* 0x00000039ff087e24 */ /* 0x000fc8000f8e00ff */
[----:B------:R0:W1:Y:S01]  /*78b0*/  SYNCS.PHASECHK.TRANS64.TRYWAIT P1, [UR54+0x38850], R8 ;  /* 0x03885008ff0075a7 */ /* 0x0000620008020176 */
[----:B------:R-:W-:Y:S05]  /*78c0*/  @!P0 BRA `(.L_x_2574) ;  /* 0x0000000000048947 */ /* 0x000fea0003800000 */
[----:B------:R-:W-:Y:S01]  /*78d0*/  BPT.TRAP 0x1 ;  /* 0x000000040000795c */ /* 0x000fe20000300000 */
.L_x_2574:
[----:B-1----:R-:W-:Y:S05]  /*78e0*/  @P1 BRA `(.L_x_2575) ;  /* 0x00000000000c1947 */ /* 0x002fea0003800000 */
[----:B0-----:R-:W-:-:S04]  /*78f0*/  IMAD.U32 R8, RZ, RZ, UR57 ;  /* 0x00000039ff087e24 */ /* 0x001fc8000f8e00ff */
[----:B------:R-:W0:Y:S02]  /*7900*/  SYNCS.PHASECHK.TRANS64.TRYWAIT P1, [UR54+0x38850], R8 ;  /* 0x03885008ff0075a7 */ /* 0x000e240008020176 */
[----:B0-----:R-:W-:Y:S05]  /*7910*/  @!P1 BRA `(.L_x_2576) ;  /* 0x000000c400c89947 */ /* 0x001fea0003800000 */
.L_x_2575:
        /* <DEDUP_REMOVED lines=27> */
.L_x_2577:
[----:B------:R-:W-:Y:S01]  /*7ad0*/  UISETP.GT.AND UP0, UPT, UR55, UR52, UPT ;  /* 0x000000343700728c */ /* 0x000fe2000bf04270 */
[----:B0-----:R-:W-:Y:S01]  /*7ae0*/  IMAD.MOV.U32 R8, RZ, RZ, R22 ;  /* 0x000000ffff087224 */ /* 0x001fe200078e0016 */
[----:B------:R-:W-:Y:S01]  /*7af0*/  UIADD3 UR54, UR54, 0x38860, URZ ;  /* 0x0003886036367890 */ /* 0x000fe2000fffe03f */
[----:B------:R-:W-:Y:S01]  /*7b00*/  IMAD.MOV.U32 R9, RZ, RZ, R177 ;  /* 0x000000ffff097224 */ /* 0x000fe200078e00b1 */
[----:B------:R-:W-:Y:S02]  /*7b10*/  UIADD3 UR55, UR55, -0x1, URZ ;  /* 0xffffffff37377890 */ /* 0x000fe4000fffe03f */
[----:B------:R-:W-:Y:S01]  /*7b20*/  PLOP3.LUT P1, PT, PT, PT, UP0, 0x80, 0x0 ;  /* 0x000000000000781c */ /* 0x000fe20003f2f008 */
[----:B------:R-:W-:-:S09]  /*7b30*/  UPRMT UR54, UR45, 0x654, UR54 ;  /* 0x000006542d367896 */ /* 0x000fd20008000036 */
[----:B------:R-:W-:Y:S03]  /*7b40*/  SYNCS.ARRIVE.TRANS64.RED.A1T0 RZ, [UR54], RZ ;  /* 0x000000ffffff79a7 */ /* 0x000fe60008100436 */
[----:B------:R-:W-:Y:S05]  /*7b50*/  @P1 BRA `(.L_x_2578) ;  /* 0xffffffcc00141947 */ /* 0x000fea000383ffff */
[----:B------:R-:W-:-:S05]  /*7b60*/  UMOV UR51, UR55 ;  /* 0x0000003700337c82 */ /* 0x000fca0008000000 */
.L_x_2567:
[----:B------:R-:W-:-:S06]  /*7b70*/  UISETP.GE.AND UP0, UPT, UR51, UR39, UPT ;  /* 0x000000273300728c */ /* 0x000fcc000bf06270 */
[----:B------:R-:W-:-:S13]  /*7b80*/  PLOP3.LUT P1, PT, PT, PT, UP0, 0x80, 0x0 ;  /* 0x000000000000781c */ /* 0x000fda0003f2f008 */
[----:B------:R-:W-:Y:S05]  /*7b90*/  @!P1 BRA `(.L_x_2579) ;  /* 0x0000002800809947 */ /* 0x000fea0003800000 */
[----:B------:R-:W-:Y:S01]  /*7ba0*/  IMAD.MOV.U32 R5, RZ, RZ, R22 ;  /* 0x000000ffff057224 */ /* 0x000fe200078e0016 */
[----:B------:R-:W-:Y:S01]  /*7bb0*/  ULDC UR43, c[0x0][0x988] ;  /* 0x00026200002b7ab9 */ /* 0x000fe20000000800 */
[----:B01----:R-:W-:-:S07]  /*7bc0*/  IMAD.MOV.U32 R8, RZ, RZ, R177 ;  /* 0x000000ffff087224 */ /* 0x003fce00078e00b1 */
.L_x_2590:
[----:B------:R-:W-:-:S04]  /*7bd0*/  UIADD3 UR49, UR49, 0x1, URZ ;  /* 0x0000000131317890 */ /* 0x000fc8000fffe03f */
[----:B------:R-:W-:-:S04]  /*7be0*/  UISETP.NE.AND UP0, UPT, UR49, 0x2, UPT ;  /* 0x000000023100788c */ /* 0x000fc8000bf05270 */
[----:B------:R-:W-:Y:S02]  /*7bf0*/  USEL UR6, URZ, 0x1, UP0 ;  /* 0x000000013f067887 */ /* 0x000fe40008000000 */
[----:B------:R-:W-:Y:S02]  /*7c00*/  USEL UR49, UR49, URZ, UP0 ;  /* 0x0000003f31317287 */ /* 0x000fe40008000000 */
[----:B------:R-:W-:Y:S01]  /*7c10*/  ULOP3.LUT UR48, UR48, UR6, URZ, 0x3c, !UPT ;  /* 0x0000000630307292 */ /* 0x000fe2000f8e3c3f */
[----:B0-----:R-:W-:Y:S11]  /*7c20*/  @!P0 BRA `(.L_x_2580) ;  /* 0x0000000000048947 */ /* 0x001ff60003800000 */
[----:B------:R-:W-:Y:S01]  /*7c30*/  BPT.TRAP 0x1 ;  /* 0x000000040000795c */ /* 0x000fe20000300000 */
.L_x_2580:
[----:B------:R-:W-:Y:S01]  /*7c40*/  ULEA UR44, UR49, UR41, 0x3 ;  /* 0x00000029312c7291 */ /* 0x000fe2000f8e183f */
[----:B------:R-:W-:-:S05]  /*7c50*/  IMAD.U32 R7, RZ, RZ, UR48 ;  /* 0x00000030ff077e24 */ /* 0x000fca000f8e00ff */
[----:B------:R-:W-:-:S04]  /*7c60*/  SHF.L.U32 R7, R7, 0x1f, RZ ;  /* 0x0000001f07077819 */ /* 0x000fc800000006ff */
[----:B------:R0:W1:Y:S01]  /*7c70*/  SYNCS.PHASECHK.TRANS64.TRYWAIT P1, [UR44+0x38830], R7 ;  /* 0x03883007ff0075a7 */ /* 0x000062000802016c */
[----:B------:R-:W-:Y:S05]  /*7c80*/  @!P0 BRA `(.L_x_2581) ;  /* 0x0000000000048947 */ /* 0x000fea0003800000 */
[----:B------:R-:W-:Y:S01]  /*7c90*/  BPT.TRAP 0x1 ;  /* 0x000000040000795c */ /* 0x000fe20000300000 */
.L_x_2581:
[----:B-1----:R-:W-:Y:S05]  /*7ca0*/  @P1 BRA `(.L_x_2582) ;  /* 0x0000000000081947 */ /* 0x002fea0003800000 */
[----:B------:R-:W1:Y:S02]  /*7cb0*/  SYNCS.PHASECHK.TRANS64.TRYWAIT P1, [UR44+0x38830], R7 ;  /* 0x03883007ff0075a7 */ /* 0x000e64000802016c */
[----:B-1----:R-:W-:Y:S05]  /*7cc0*/  @!P1 BRA `(.L_x_2583) ;  /* 0x000000c000f89947 */ /* 0x002fea0003800000 */
.L_x_2582:
[----:B------:R-:W-:Y:S01]  /*7cd0*/  ULEA UR6, UR49, UR42, 0xb ;  /* 0x0000002a31067291 */ /* 0x000fe2000f8e583f */
[----:B------:R-:W-:Y:S01]  /*7ce0*/  WARPGROUP.ARRIVE ;  /* 0x00000000000079c5 */ /* 0x000fe20000000000 */
[----:B------:R-:W-:Y:S01]  /*7cf0*/  UMOV UR7, 0x40000040 ;  /* 0x4000004000077882 */ /* 0x000fe20000000000 */
[----:B------:R-:W-:Y:S01]  /*7d00*/  UMOV UR11, 0x40000040 ;  /* 0x40000040000b7882 */ /* 0x000fe20000000000 */
[----:B------:R-:W-:Y:S02]  /*7d10*/  UIADD3 UR10, UR6, 0x2, URZ ;  /* 0x00000002060a7890 */ /* 0x000fe4000fffe03f */
        /* <DEDUP_REMOVED lines=38> */
.L_x_2584:
        /* <DEDUP_REMOVED lines=12> */
[C---:B-1----:R-:W-:Y:S01]  /*8040*/  FMUL.FTZ R10, R0.reuse, R154 ;  /* 0x0000009a000a7220 */ /* 0x042fe20000410000 */
        /* <DEDUP_REMOVED lines=26> */
[----:B----4-:R-:W-:Y:S01]  /*81f0*/  FMNMX.FTZ R177, R13, R178, !PT ;  /* 0x000000b20db17209 */ /* 0x010fe20007810000 */
[C---:B------:R-:W-:Y:S01]  /*8200*/  FMUL.FTZ R161, R0.reuse, R175 ;  /* 0x000000af00a17220 */ /* 0x040fe20000410000 */
[C---:B------:R-:W-:Y:S01]  /*8210*/  FMUL.FTZ R175, R0.reuse, R189 ;  /* 0x000000bd00af7220 */ /* 0x040fe20000410000 */
[C---:B------:R-:W-:Y:S01]  /*8220*/  FMUL.FTZ R178, R0.reuse, R192 ;  /* 0x000000c000b27220 */ /* 0x040fe20000410000 */
[C---:B------:R-:W-:Y:S01]  /*8230*/  FMUL.FTZ R165, R0.reuse, R179 ;  /* 0x000000b300a57220 */ /* 0x040fe20000410000 */
[C---:B------:R-:W-:Y:S01]  /*8240*/  FMUL.FTZ R179, R0.reuse, R193 ;  /* 0x000000c100b37220 */ /* 0x040fe20000410000 */
[----:B------:R-:W-:Y:S01]  /*8250*/  FMUL.FTZ R172, R0, R186 ;  /* 0x000000ba00ac7220 */ /* 0x000fe20000410000 */
[----:B------:R-:W4:Y:S01]  /*8260*/  MUFU.TANH R19, R19 ;  /* 0x0000001300137308 */ /* 0x000f220000002400 */
        /* <DEDUP_REMOVED lines=11> */
[----:B------:R-:W-:Y:S01]  /*8320*/  UMOV UR10, UR43 ;  /* 0x0000002b000a7c82 */ /* 0x000fe20008000000 */
[C---:B------:R-:W-:Y:S01]  /*8330*/  FMUL.FTZ R197, R0.reuse, R206 ;  /* 0x000000ce00c57220 */ /* 0x040fe20000410000 */
[C---:B------:R-:W-:Y:S01]  /*8340*/  FMUL.FTZ R193, R0.reuse, R198 ;  /* 0x000000c600c17220 */ /* 0x040fe20000410000 */
[C---:B------:R-:W-:Y:S01]  /*8350*/  FMUL.FTZ R198, R0.reuse, R207 ;  /* 0x000000cf00c67220 */ /* 0x040fe20000410000 */
[----:B------:R-:W1:Y:S01]  /*8360*/  MUFU.TANH R152, R152 ;  /* 0x0000009800987308 */ /* 0x000e620000002400 */
[----:B----4-:R-:W-:Y:S01]  /*8370*/  FMNMX.FTZ R177, R19, R180, !PT ;  /* 0x000000b413b17209 */ /* 0x010fe20007810000 */
[C---:B------:R-:W-:Y:S01]  /*8380*/  FMUL.FTZ R180, R0.reuse, R196 ;  /* 0x000000c400b47220 */ /* 0x040fe20000410000 */
[C---:B------:R-:W-:Y:S01]  /*8390*/  FMUL.FTZ R196, R0.reuse, R203 ;  /* 0x000000cb00c47220 */ /* 0x040fe20000410000 */
[----:B------:R-:W-:Y:S01]  /*83a0*/  FMUL.FTZ R201, R0, R214 ;  /* 0x000000d600c97220 */ /* 0x000fe20000410000 */
[----:B------:R-:W-:-:S03]  /*83b0*/  UIADD3 UR6, UR44, 0x38840, URZ ;  /* 0x000388402c067890 */ /* 0x000fc6000fffe03f */
[----:B------:R-:W4:Y:S01]  /*83c0*/  MUFU.TANH R154, R154 ;  /* 0x0000009a009a7308 */ /* 0x000f220000002400 */
[----:B---3--:R-:W-:Y:S01]  /*83d0*/  FMNMX.FTZ R177, R22, R177, !PT ;  /* 0x000000b116b17209 */ /* 0x008fe20007810000 */
[----:B------:R-:W-:-:S06]  /*83e0*/  UPRMT UR6, UR45, 0x654, UR6 ;  /* 0x000006542d067896 */ /* 0x000fcc0008000006 */
[----:B------:R-:W3:Y:S01]  /*83f0*/  MUFU.TANH R155, R155 ;  /* 0x0000009b009b7308 */ /* 0x000ee20000002400 */
[----:B-1----:R-:W-:Y:S02]  /*8400*/  FMNMX.FTZ R177, R152, R177, !PT ;  /* 0x000000b198b17209 */ /* 0x002fe40007810000 */
[----:B------:R-:W-:Y:S05]  /*8410*/  SYNCS.ARRIVE.TRANS64.RED.A1T0 RZ, [UR6], RZ ;  /* 0x000000ffffff79a7 */ /* 0x000fea0008100406 */
[----:B------:R-:W1:Y:S01]  /*8420*/  MUFU.TANH R158, R158 ;  /* 0x0000009e009e7308 */ /* 0x000e620000002400 */
[----:B----4-:R-:W-:-:S07]  /*8430*/  FMNMX.FTZ R182, R154, R177, !PT ;  /* 0x000000b19ab67209 */ /* 0x010fce0007810000 */
[----:B------:R-:W4:Y:S01]  /*8440*/  MUFU.TANH R160, R160 ;  /* 0x000000a000a07308 */ /* 0x000f220000002400 */
[----:B---3--:R-:W-:Y:S01]  /*8450*/  FMNMX.FTZ R177, R155, R182, !PT ;  /* 0x000000b69bb17209 */ /* 0x008fe20007810000 */
[----:B------:R-:W-:-:S06]  /*8460*/  FMUL.FTZ R182, R0, R200 ;  /* 0x000000c800b67220 */ /* 0x000fcc0000410000 */
[----:B------:R-:W3:Y:S01]  /*8470*/  MUFU.TANH R162, R162 ;  /* 0x000000a200a27308 */ /* 0x000ee20000002400 */
[----:B-1----:R-:W-:-:S07]  /*8480*/  FMNMX.FTZ R177, R158, R177, !PT ;  /* 0x000000b19eb17209 */ /* 0x002fce0007810000 */
[----:B------:R-:W1:Y:S01]  /*8490*/  MUFU.TANH R163, R163 ;  /* 0x000000a300a37308 */ /* 0x000e620000002400 */
[----:B----4-:R-:W-:-:S07]  /*84a0*/  FMNMX.FTZ R177, R160, R177, !PT ;  /* 0x000000b1a0b17209 */ /* 0x010fce0007810000 */
[----:B------:R-:W4:Y:S01]  /*84b0*/  MUFU.TANH R166, R166 ;  /* 0x000000a600a67308 */ /* 0x000f220000002400 */
[----:B---3--:R-:W-:-:S07]  /*84c0*/  FMNMX.FTZ R184, R162, R177, !PT ;  /* 0x000000b1a2b87209 */ /* 0x008fce0007810000 */
[----:B------:R-:W3:Y:S01]  /*84d0*/  MUFU.TANH R168, R168 ;  /* 0x000000a800a87308 */ /* 0x000ee20000002400 */
[----:B-1----:R-:W-:Y:S01]  /*84e0*/  FMNMX.FTZ R177, R163, R184, !PT ;  /* 0x000000b8a3b17209 */ /* 0x002fe20007810000 */
[----:B------:R-:W-:-:S06]  /*84f0*/  FMUL.FTZ R184, R0, R204 ;  /* 0x000000cc00b87220 */ /* 0x000fcc0000410000 */
[----:B------:R-:W1:Y:S01]  /*8500*/  MUFU.TANH R170, R170 ;  /* 0x000000aa00aa7308 */ /* 0x000e620000002400 */
[----:B----4-:R-:W-:-:S07]  /*8510*/  FMNMX.FTZ R177, R166, R177, !PT ;  /* 0x000000b1a6b17209 */ /* 0x010fce0007810000 */
[----:B------:R-:W4:Y:S01]  /*8520*/  MUFU.TANH R171, R171 ;  /* 0x000000ab00ab7308 */ /* 0x000f220000002400 */
[----:B---3--:R-:W-:-:S07]  /*8530*/  FMNMX.FTZ R177, R168, R177, !PT ;  /* 0x000000b1a8b17209 */ /* 0x008fce0007810000 */
[----:B------:R-:W3:Y:S01]  /*8540*/  MUFU.TANH R174, R174 ;  /* 0x000000ae00ae7308 */ /* 0x000ee20000002400 */
[----:B-1----:R-:W-:-:S07]  /*8550*/  FMNMX.FTZ R186, R170, R177, !PT ;  /* 0x000000b1aaba7209 */ /* 0x002fce0007810000 */
[----:B------:R-:W1:Y:S01]  /*8560*/  MUFU.TANH R175, R175 ;  /* 0x000000af00af7308 */ /* 0x000e620000002400 */
[----:B----4-:R-:W-:Y:S01]  /*8570*/  FMNMX.FTZ R177, R171, R186, !PT ;  /* 0x000000baabb17209 */ /* 0x010fe20007810000 */
[----:B------:R-:W-:-:S06]  /*8580*/  FMUL.FTZ R186, R0, R208 ;  /* 0x000000d000ba7220 */ /* 0x000fcc0000410000 */
[----:B------:R-:W4:Y:S01]  /*8590*/  MUFU.TANH R178, R178 ;  /* 0x000000b200b27308 */ /* 0x000f220000002400 */
[----:B---3--:R-:W-:-:S07]  /*85a0*/  FMNMX.FTZ R188, R174, R177, !PT ;  /* 0x000000b1aebc7209 */ /* 0x008fce0007810000 */
[----:B------:R-:W3:Y:S01]  /*85b0*/  MUFU.TANH R179, R179 ;  /* 0x000000b300b37308 */ /* 0x000ee20000002400 */
[----:B-1----:R-:W-:-:S07]  /*85c0*/  FMNMX.FTZ R177, R175, R188, !PT ;  /* 0x000000bcafb17209 */ /* 0x002fce0007810000 */
        /* <DEDUP_REMOVED lines=13> */
[C---:B------:R-:W-:Y:S01]  /*86a0*/  FMUL.FTZ R190, R0.reuse, R191 ;  /* 0x000000bf00be7220 */ /* 0x040fe20000410000 */
[----:B------:R-:W-:-:S05]  /*86b0*/  FMUL.FTZ R191, R0, R194 ;  /* 0x000000c200bf7220 */ /* 0x000fca0000410000 */
        /* <DEDUP_REMOVED lines=8> */
[C---:B------:R-:W-:Y:S01]  /*8740*/  FMUL.FTZ R192, R0.reuse, R195 ;  /* 0x000000c300c07220 */ /* 0x040fe20000410000 */
[C---:B------:R-:W-:Y:S01]  /*8750*/  FMUL.FTZ R195, R0.reuse, R202 ;  /* 0x000000ca00c37220 */ /* 0x040fe20000410000 */
[----:B------:R-:W-:-:S04]  /*8760*/  FMUL.FTZ R202, R0, R215 ;  /* 0x000000d700ca7220 */ /* 0x000fc80000410000 */
[----:B------:R-:W4:Y:S01]  /*8770*/  MUFU.TANH R10, R10 ;  /* 0x0000000a000a7308 */ /* 0x000f220000002400 */
[----:B---3--:R-:W-:-:S07]  /*8780*/  FMNMX.FTZ R194, R188, R177, !PT ;  /* 0x000000b1bcc27209 */ /* 0x008fce0007810000 */
[----:B------:R-:W3:Y:S01]  /*8790*/  MUFU.TANH R12, R12 ;  /* 0x0000000c000c7308 */ /* 0x000ee20000002400 */
[----:B-1----:R-:W-:Y:S01]  /*87a0*/  FMNMX.FTZ R177, R189, R194, !PT ;  /* 0x000000c2bdb17209 */ /* 0x002fe20007810000 */
[C---:B------:R-:W-:Y:S01]  /*87b0*/  FMUL.FTZ R194, R0.reuse, R199 ;  /* 0x000000c700c27220 */ /* 0x040fe20000410000 */
[----:B------:R-:W-:-:S03]  /*87c0*/  FMUL.FTZ R199, R0, R210 ;  /* 0x000000d200c77220 */ /* 0x000fc60000410000 */
[----:B------:R-:W1:Y:S02]  /*87d0*/  SHFL.BFLY PT, R200, R177, 0x2, 0x1f ;  /* 0x0c401f00b1c87f89 */ /* 0x000e6400000e0000 */
[----:B------:R-:W5:Y:S08]  /*87e0*/  MUFU.TANH R15, R15 ;  /* 0x0000000f000f7308 */ /* 0x000f700000002400 */
[----:B------:R-:W0:Y:S08]  /*87f0*/  MUFU.TANH R17, R17 ;  /* 0x0000001100117308 */ /* 0x000e300000002400 */
[----:B------:R-:W2:Y:S01]  /*8800*/  MUFU.TANH R20, R20 ;  /* 0x0000001400147308 */ /* 0x000ea20000002400 */
[----:B-1----:R-:W-:Y:S01]  /*8810*/  FMNMX.FTZ R203, R177, R200, !PT ;  /* 0x000000c8b1cb7209 */ /* 0x002fe20007810000 */
[----:B------:R-:W-:-:S06]  /*8820*/  FMUL.FTZ R200, R0, R211 ;  /* 0x000000d300c87220 */ /* 0x000fcc0000410000 */
[----:B------:R-:W1:Y:S01]  /*8830*/  MUFU.TANH R21, R21 ;  /* 0x0000001500157308 */ /* 0x000e620000002400 */
[----:B------:R-:W4:Y:S07]  /*8840*/  SHFL.BFLY PT, R204, R203, 0x1, 0x1f ;  /* 0x0c201f00cbcc7f89 */ /* 0x000f2e00000e0000 */
[----:B------:R-:W1:Y:S08]  /*8850*/  MUFU.TANH R23, R23 ;  /* 0x0000001700177308 */ /* 0x000e700000002400 */
[----:B------:R-:W1:Y:S08]  /*8860*/  MUFU.TANH R153, R153 ;  /* 0x0000009900997308 */ /* 0x000e700000002400 */
[----:B------:R-:W1:Y:S01]  /*8870*/  MUFU.TANH R156, R156 ;  /* 0x0000009c009c7308 */ /* 0x000e620000002400 */
[----:B----4-:R-:W-:Y:S01]  /*8880*/  FMNMX.FTZ R177, R203, R204, !PT ;  /* 0x000000cccbb17209 */ /* 0x010fe20007810000 */
[----:B------:R-:W-:-:S04]  /*8890*/  IMAD.U32 R204, RZ, RZ, UR10 ;  /* 0x0000000affcc7e24 */ /* 0x000fc8000f8e00ff */
[C---:B------:R-:W-:Y:S02]  /*88a0*/  FFMA.FTZ R203, R177.reuse, R204, -8 ;  /* 0xc1000000b1cb7423 */ /* 0x040fe400000100cc */
[----:B------:R-:W4:Y:S01]  /*88b0*/  MUFU.TANH R157, R157 ;  /* 0x0000009d009d7308 */ /* 0x000f220000002400 */
[----:B------:R-:W-:-:S01]  /*88c0*/  FADD.FTZ R8, -R177, R8 ;  /* 0x00000008b1087221 */ /* 0x000fc20000010100 */
[--C-:B------:R-:W-:Y:S01]  /*88d0*/  FFMA.FTZ R204, R11, UR10, -R203.reuse ;  /* 0x0000000a0bcc7c23 */ /* 0x100fe200080108cb */
[----:B------:R-:W-:-:S01]  /*88e0*/  FFMA.FTZ R11, R13, UR10, -R203 ;  /* 0x0000000a0d0b7c23 */ /* 0x000fc200080108cb */
[----:B------:R-:W-:Y:S01]  /*88f0*/  FMNMX.FTZ R13, R10, R5, !PT ;  /* 0x000000050a0d7209 */ /* 0x000fe20007810000 */
[----:B------:R-:W-:-:S01]  /*8900*/  FFMA.FTZ R206, R14, UR10, -R203 ;  /* 0x0000000a0ece7c23 */ /* 0x000fc200080108cb */
[--C-:B------:R-:W-:Y:S01]  /*8910*/  FFMA.FTZ R208, R19, UR10, -R203.reuse ;  /* 0x0000000a13d07c23 */ /* 0x100fe200080108cb */
[----:B------:R-:W-:-:S01]  /*8920*/  FFMA.FTZ R207, R18, UR10, -R203 ;  /* 0x0000000a12cf7c23 */ /* 0x000fc200080108cb */
[----:B---3--:R-:W-:Y:S01]  /*8930*/  FMNMX.FTZ R14, R12, R13, !PT ;  /* 0x0000000d0c0e7209 */ /* 0x008fe20007810000 */
[----:B------:R-:W3:Y:S01]  /*8940*/  MUFU.TANH R159, R159 ;  /* 0x0000009f009f7308 */ /* 0x000ee20000002400 */
[----:B------:R-:W-:-:S01]  /*8950*/  FFMA.FTZ R205, R22, UR10, -R203 ;  /* 0x0000000a16cd7c23 */ /* 0x000fc200080108cb */
[--C-:B------:R-:W-:Y:S01]  /*8960*/  FFMA.FTZ R166, R166, UR10, -R203.reuse ;  /* 0x0000000aa6a67c23 */ /* 0x100fe200080108cb */
[----:B-----5:R-:W-:Y:S01]  /*8970*/  FMNMX.FTZ R14, R15, R14, !PT ;  /* 0x0000000e0f0e7209 */ /* 0x020fe20007810000 */
[--C-:B------:R-:W-:Y:S01]  /*8980*/  FFMA.FTZ R211, R181, UR10, -R203.reuse ;  /* 0x0000000ab5d37c23 */ /* 0x100fe200080108cb */
[----:B------:R-:W-:-:S01]  /*8990*/  FFMA.FTZ R181, R187, UR10, -R203 ;  /* 0x0000000abbb57c23 */ /* 0x000fc200080108cb */
[--C-:B------:R-:W-:Y:S01]  /*89a0*/  FFMA.FTZ R182, R182, UR10, -R203.reuse ;  /* 0x0000000ab6b67c23 */ /* 0x100fe200080108cb */
[----:B0-----:R-:W-:Y:S01]  /*89b0*/  FMNMX.FTZ R19, R17, R14, !PT ;  /* 0x0000000e11137209 */ /* 0x001fe20007810000 */
[----:B------:R-:W0:Y:S01]  /*89c0*/  MUFU.TANH R161, R161 ;  /* 0x000000a100a17308 */ /* 0x000e220000002400 */
[----:B------:R-:W-:Y:S01]  /*89d0*/  MOV R187, UR10 ;  /* 0x0000000a00bb7c02 */ /* 0x000fe20008000f00 */
[----:B------:R-:W-:Y:S01]  /*89e0*/  FMUL.FTZ R8, R8, UR10 ;  /* 0x0000000a08087c20 */ /* 0x000fe20008410000 */
[----:B--2---:R-:W-:Y:S01]  /*89f0*/  FMNMX.FTZ R18, R20, R19, !PT ;  /* 0x0000001314127209 */ /* 0x004fe20007810000 */
[--C-:B------:R-:W-:Y:S01]  /*8a00*/  FFMA.FTZ R9, R9, UR10, -R203.reuse ;  /* 0x0000000a09097c23 */ /* 0x100fe200080108cb */
[----:B------:R-:W-:-:S01]  /*8a10*/  FFMA.FTZ R152, R152, UR10, -R203 ;  /* 0x0000000a98987c23 */ /* 0x000fc200080108cb */
[--C-:B------:R-:W-:Y:S01]  /*8a20*/  FFMA.FTZ R163, R163, UR10, -R203.reuse ;  /* 0x0000000aa3a37c23 */ /* 0x100fe200080108cb */
[----:B-1----:R-:W-:Y:S01]  /*8a30*/  FMNMX.FTZ R18, R21, R18, !PT ;  /* 0x0000001215127209 */ /* 0x002fe20007810000 */
[----:B------:R-:W1:Y:S01]  /*8a40*/  MUFU.TANH R164, R164 ;  /* 0x000000a400a47308 */ /* 0x000e620000002400 */
[----:B------:R-:W-:-:S02]  /*8a50*/  FFMA.FTZ R171, R171, UR10, -R203 ;  /* 0x0000000aabab7c23 */ /* 0x000fc400080108cb */
[----:B------:R-:W-:-:S04]  /*8a60*/  FMNMX.FTZ R18, R23, R18, !PT ;  /* 0x0000001217127209 */ /* 0x000fc80007810000 */
[----:B------:R-:W-:Y:S01]  /*8a70*/  FMNMX.FTZ R19, R153, R18, !PT ;  /* 0x0000001299137209 */ /* 0x000fe20007810000 */
[----:B------:R-:W2:Y:S03]  /*8a80*/  MUFU.TANH R165, R165 ;  /* 0x000000a500a57308 */ /* 0x000ea60000002400 */
[----:B------:R-:W-:Y:S01]  /*8a90*/  FMNMX.FTZ R18, R156, R19, !PT ;  /* 0x000000139c127209 */ /* 0x000fe20007810000 */
[----:B------:R-:W-:-:S03]  /*8aa0*/  FFMA.FTZ R19, R155, UR10, -R203 ;  /* 0x0000000a9b137c23 */ /* 0x000fc600080108cb */
[----:B----4-:R-:W-:Y:S01]  /*8ab0*/  FMNMX.FTZ R22, R157, R18, !PT ;  /* 0x000000129d167209 */ /* 0x010fe20007810000 */
[----:B------:R-:W4:Y:S03]  /*8ac0*/  MUFU.TANH R167, R167 ;  /* 0x000000a700a77308 */ /* 0x000f260000002400 */
[----:B---3--:R-:W-:-:S04]  /*8ad0*/  FMNMX.FTZ R22, R159, R22, !PT ;  /* 0x000000169f167209 */ /* 0x008fc80007810000 */
[----:B0-----:R-:W-:Y:S01]  /*8ae0*/  FMNMX.FTZ R155, R161, R22, !PT ;  /* 0x00000016a19b7209 */ /* 0x001fe20007810000 */
[----:B------:R-:W0:Y:S03]  /*8af0*/  MUFU.TANH R169, R169 ;  /* 0x000000a900a97308 */ /* 0x000e260000002400 */
[----:B-1----:R-:W-:Y:S01]  /*8b00*/  FMNMX.FTZ R22, R164, R155, !PT ;  /* 0x0000009ba4167209 */ /* 0x002fe20007810000 */
[--C-:B------:R-:W-:Y:S01]  /*8b10*/  FFMA.FTZ R155, R160, UR10, -R203.reuse ;  /* 0x0000000aa09b7c23 */ /* 0x100fe200080108cb */
[----:B------:R-:W-:-:S01]  /*8b20*/  FFMA.FTZ R160, R170, UR10, -R203 ;  /* 0x0000000aaaa07c23 */ /* 0x000fc200080108cb */
[--C-:B------:R-:W-:Y:S01]  /*8b30*/  FFMA.FTZ R170, R174, UR10, -R203.reuse ;  /* 0x0000000aaeaa7c23 */ /* 0x100fe200080108cb */
[----:B--2---:R-:W-:Y:S01]  /*8b40*/  FMNMX.FTZ R22, R165, R22, !PT ;  /* 0x00000016a5167209 */ /* 0x004fe20007810000 */
[----:B------:R-:W1:Y:S01]  /*8b50*/  MUFU.TANH R172, R172 ;  /* 0x000000ac00ac7308 */ /* 0x000e620000002400 */
[----:B------:R-:W-:-:S01]  /*8b60*/  FFMA.FTZ R174, R180, UR10, -R203 ;  /* 0x0000000ab4ae7c23 */ /* 0x000fc200080108cb */
[----:B------:R-:W-:Y:S01]  /*8b70*/  FFMA.FTZ R180, R188, UR10, -R203 ;  /* 0x0000000abcb47c23 */ /* 0x000fe200080108cb */
[----:B----4-:R-:W-:-:S05]  /*8b80*/  FMNMX.FTZ R22, R167, R22, !PT ;  /* 0x00000016a7167209 */ /* 0x010fca0007810000 */
[----:B------:R-:W2:Y:S08]  /*8b90*/  MUFU.TANH R173, R173 ;  /* 0x000000ad00ad7308 */ /* 0x000eb00000002400 */
[----:B------:R3:W-:Y:S08]  /*8ba0*/  MUFU.EX2 R13, R207 ;  /* 0x000000cf000d7308 */ /* 0x0007f00000000800 */
[----:B------:R-:W4:Y:S01]  /*8bb0*/  MUFU.TANH R176, R176 ;  /* 0x000000b000b07308 */ /* 0x000f220000002400 */
[----:B---3--:R-:W-:-:S01]  /*8bc0*/  FFMA.FTZ R207, R154, UR10, -R203 ;  /* 0x0000000a9acf7c23 */ /* 0x008fc200080108cb */
[--C-:B------:R-:W-:Y:S01]  /*8bd0*/  FFMA.FTZ R154, R158, UR10, -R203.reuse ;  /* 0x0000000a9e9a7c23 */ /* 0x100fe200080108cb */
[----:B------:R-:W-:-:S01]  /*8be0*/  FFMA.FTZ R158, R162, UR10, -R203 ;  /* 0x0000000aa29e7c23 */ /* 0x000fc200080108cb */
[--C-:B------:R-:W-:Y:S01]  /*8bf0*/  FFMA.FTZ R162, R178, UR10, -R203.reuse ;  /* 0x0000000ab2a27c23 */ /* 0x100fe200080108cb */
[----:B------:R-:W-:-:S03]  /*8c00*/  FFMA.FTZ R178, R184, UR10, -R203 ;  /* 0x0000000ab8b27c23 */ /* 0x000fc600080108cb */
[----:B------:R-:W3:Y:S08]  /*8c10*/  MUFU.TANH R190, R190 ;  /* 0x000000be00be7308 */ /* 0x000ef00000002400 */
[----:B------:R0:W-:Y:S08]  /*8c20*/  MUFU.EX2 R18, R207 ;  /* 0x000000cf00127308 */ /* 0x0001f00000000800 */
[----:B------:R-:W5:Y:S01]  /*8c30*/  MUFU.TANH R191, R191 ;  /* 0x000000bf00bf7308 */ /* 0x000f620000002400 */
[----:B0-----:R-:W-:-:S04]  /*8c40*/  FMNMX.FTZ R207, R169, R22, !PT ;  /* 0x00000016a9cf7209 */ /* 0x001fc80007810000 */
[----:B-1----:R-:W-:-:S03]  /*8c50*/  FMNMX.FTZ R22, R172, R207, !PT ;  /* 0x000000cfac167209 */ /* 0x002fc60007810000 */
[----:B------:R-:W0:Y:S01]  /*8c60*/  MUFU.TANH R192, R192 ;  /* 0x000000c000c07308 */ /* 0x000e220000002400 */
[----:B--2---:R-:W-:-:S04]  /*8c70*/  FMNMX.FTZ R207, R173, R22, !PT ;  /* 0x00000016adcf7209 */ /* 0x004fc80007810000 */
[----:B----4-:R-:W-:-:S03]  /*8c80*/  FMNMX.FTZ R207, R176, R207, !PT ;  /* 0x000000cfb0cf7209 */ /* 0x010fc60007810000 */
[----:B------:R-:W1:Y:S01]  /*8c90*/  MUFU.TANH R193, R193 ;  /* 0x000000c100c17308 */ /* 0x000e620000002400 */
[----:B---3--:R-:W-:-:S04]  /*8ca0*/  FMNMX.FTZ R22, R190, R207, !PT ;  /* 0x000000cfbe167209 */ /* 0x008fc80007810000 */
        /* <DEDUP_REMOVED lines=19> */
[----:B------:R2:W-:Y:S01]  /*8de0*/  MUFU.EX2 R207, R166 ;  /* 0x000000a600cf7308 */ /* 0x0005e20000000800 */
[----:B0-----:R-:W-:-:S07]  /*8df0*/  FMNMX.FTZ R209, R201, R22, !PT ;  /* 0x00000016c9d17209 */ /* 0x001fce0007810000 */
[----:B------:R-:W0:Y:S01]  /*8e00*/  MUFU.EX2 R8, R8 ;  /* 0x0000000800087308 */ /* 0x000e220000000800 */
[----:B-1----:R-:W-:Y:S01]  /*8e10*/  FMNMX.FTZ R22, R202, R209, !PT ;  /* 0x000000d1ca167209 */ /* 0x002fe20007810000 */
[--C-:B--2---:R-:W-:Y:S01]  /*8e20*/  FFMA.FTZ R166, R175, UR10, -R203.reuse ;  /* 0x0000000aafa67c23 */ /* 0x104fe200080108cb */
[----:B------:R-:W-:-:S01]  /*8e30*/  FFMA.FTZ R175, R179, UR10, -R203 ;  /* 0x0000000ab3af7c23 */ /* 0x000fc200080108cb */
[--C-:B------:R-:W-:Y:S01]  /*8e40*/  FFMA.FTZ R179, R183, UR10, -R203.reuse ;  /* 0x0000000ab7b37c23 */ /* 0x100fe200080108cb */
[----:B------:R-:W-:-:S01]  /*8e50*/  FFMA.FTZ R183, R185, UR10, -R203 ;  /* 0x0000000ab9b77c23 */ /* 0x000fc200080108cb */
[----:B------:R-:W1:Y:S01]  /*8e60*/  SHFL.BFLY PT, R213, R22, 0x2, 0x1f ;  /* 0x0c401f0016d57f89 */ /* 0x000e6200000e0000 */
[----:B------:R-:W-:-:S01]  /*8e70*/  FFMA.FTZ R185, R189, UR10, -R203 ;  /* 0x0000000abdb97c23 */ /* 0x000fc200080108cb */
[----:B------:R-:W-:Y:S08]  /*8e80*/  MUFU.EX2 R209, R166 ;  /* 0x000000a600d17308 */ /* 0x000ff00000000800 */
[----:B------:R-:W-:Y:S01]  /*8e90*/  MUFU.EX2 R166, R182 ;  /* 0x000000b600a67308 */ /* 0x000fe20000000800 */
[-C--:B0-----:R-:W-:Y:S01]  /*8ea0*/  FMUL.FTZ R24, R24, R8.reuse ;  /* 0x0000000818187220 */ /* 0x081fe20000410000 */
[-C--:B------:R-:W-:Y:S01]  /*8eb0*/  FMUL.FTZ R25, R25, R8.reuse ;  /* 0x0000000819197220 */ /* 0x080fe20000410000 */
        /* <DEDUP_REMOVED lines=11> */
[----:B-1----:R-:W-:Y:S01]  /*8f70*/  FMNMX.FTZ R213, R22, R213, !PT ;  /* 0x000000d516d57209 */ /* 0x002fe20007810000 */
[-C--:B------:R-:W-:Y:S01]  /*8f80*/  FMUL.FTZ R48, R48, R8.reuse ;  /* 0x0000000830307220 */ /* 0x080fe20000410000 */
[----:B------:R-:W1:Y:S01]  /*8f90*/  MUFU.EX2 R204, R204 ;  /* 0x000000cc00cc7308 */ /* 0x000e620000000800 */
[-C--:B------:R-:W-:Y:S01]  /*8fa0*/  FMUL.FTZ R49, R49, R8.reuse ;  /* 0x0000000831317220 */ /* 0x080fe20000410000 */
[-C--:B------:R-:W-:Y:S01]  /*8fb0*/  FMUL.FTZ R52, R52, R8.reuse ;  /* 0x0000000834347220 */ /* 0x080fe20000410000 */
[----:B------:R-:W2:Y:S01]  /*8fc0*/  SHFL.BFLY PT, R22, R213, 0x1, 0x1f ;  /* 0x0c201f00d5167f89 */ /* 0x000ea200000e0000 */
        /* <DEDUP_REMOVED lines=19> */
[-C--:B------:R-:W-:Y:S01]  /*9100*/  FMUL.FTZ R84, R84, R8.reuse ;  /* 0x0000000854547220 */ /* 0x080fe20000410000 */
[----:B------:R1:W4:Y:S01]  /*9110*/  MUFU.EX2 R14, R208 ;  /* 0x000000d0000e7308 */ /* 0x0003220000000800 */
[-C--:B------:R-:W-:Y:S01]  /*9120*/  FMUL.FTZ R85, R85, R8.reuse ;  /* 0x0000000855557220 */ /* 0x080fe20000410000 */
[----:B------:R-:W-:Y:S01]  /*9130*/  FMUL.FTZ R88, R88, R8 ;  /* 0x0000000858587220 */ /* 0x000fe20000410000 */
[----:B--2---:R-:W-:Y:S01]  /*9140*/  FMNMX.FTZ R22, R213, R22, !PT ;  /* 0x00000016d5167209 */ /* 0x004fe20007810000 */
[-C--:B------:R-:W-:Y:S01]  /*9150*/  FMUL.FTZ R89, R89, R8.reuse ;  /* 0x0000000859597220 */ /* 0x080fe20000410000 */
[-C--:B------:R-:W-:Y:S01]  /*9160*/  FMUL.FTZ R92, R92, R8.reuse ;  /* 0x000000085c5c7220 */ /* 0x080fe20000410000 */
[-C--:B------:R-:W-:Y:S01]  /*9170*/  FMUL.FTZ R93, R93, R8.reuse ;  /* 0x000000085d5d7220 */ /* 0x080fe20000410000 */
[----:B------:R-:W-:Y:S01]  /*9180*/  FMUL.FTZ R96, R96, R8 ;  /* 0x0000000860607220 */ /* 0x000fe20000410000 */
[C---:B------:R-:W-:Y:S01]  /*9190*/  FADD.FTZ R5, -R22.reuse, R5 ;  /* 0x0000000516057221 */ /* 0x040fe20000010100 */
[----:B------:R-:W-:-:S01]  /*91a0*/  FFMA.FTZ R182, R22, R187, -8 ;  /* 0xc100000016b67423 */ /* 0x000fc200000100bb */
[--C-:B-1----:R-:W-:Y:S01]  /*91b0*/  FFMA.FTZ R208, R168, UR10, -R203.reuse ;  /* 0x0000000aa8d07c23 */ /* 0x102fe200080108cb */
[----:B------:R-:W-:-:S01]  /*91c0*/  FFMA.FTZ R168, R186, UR10, -R203 ;  /* 0x0000000abaa87c23 */ /* 0x000fc200080108cb */
        /* <DEDUP_REMOVED lines=15> */
[----:B---3--:R-:W-:-:S01]  /*92c0*/  FADD.FTZ R165, R11, R212 ;  /* 0x000000d40ba57221 */ /* 0x008fc20000010000 */
[--C-:B------:R-:W-:Y:S01]  /*92d0*/  FFMA.FTZ R20, R156, UR10, -R182.reuse ;  /* 0x0000000a9c147c23 */ /* 0x100fe200080108b6 */
[----:B------:R-:W-:-:S01]  /*92e0*/  FFMA.FTZ R3, R190, UR10, -R182 ;  /* 0x0000000abe037c23 */ /* 0x000fc200080108b6 */
[----:B------:R-:W-:Y:S01]  /*92f0*/  FFMA.FTZ R176, R176, UR10, -R182 ;  /* 0x0000000ab0b07c23 */ /* 0x000fe200080108b6 */
[----:B0-----:R-:W-:-:S01]  /*9300*/  FADD.FTZ R190, R206, R165 ;  /* 0x000000a5cebe7221 */ /* 0x001fc20000010000 */
[--C-:B------:R-:W-:Y:S01]  /*9310*/  FFMA.FTZ R157, R157, UR10, -R182.reuse ;  /* 0x0000000a9d9d7c23 */ /* 0x100fe200080108b6 */
[----:B------:R-:W-:-:S01]  /*9320*/  FFMA.FTZ R188, R169, UR10, -R182 ;  /* 0x0000000aa9bc7c23 */ /* 0x000fc200080108b6 */
[----:B------:R-:W0:Y:S01]  /*9330*/  MUFU.EX2 R187, R187 ;  /* 0x000000bb00bb7308 */ /* 0x000e220000000800 */
[----:B------:R-:W-:-:S01]  /*9340*/  FADD.FTZ R169, R13, R190 ;  /* 0x000000be0da97221 */ /* 0x000fc20000010000 */
[--C-:B------:R-:W-:Y:S01]  /*9350*/  FFMA.FTZ R156, R161, UR10, -R182.reuse ;  /* 0x0000000aa19c7c23 */ /* 0x100fe200080108b6 */
[----:B------:R-:W-:-:S01]  /*9360*/  FFMA.FTZ R161, R172, UR10, -R182 ;  /* 0x0000000aaca17c23 */ /* 0x000fc200080108b6 */
[----:B------:R-:W-:Y:S01]  /*9370*/  FFMA.FTZ R172, R173, UR10, -R182 ;  /* 0x0000000aadac7c23 */ /* 0x000fe200080108b6 */
[----:B----4-:R-:W-:-:S01]  /*9380*/  FADD.FTZ R190, R14, R169 ;  /* 0x000000a90ebe7221 */ /* 0x010fc20000010000 */
[--C-:B------:R-:W-:Y:S01]  /*9390*/  FFMA.FTZ R165, R191, UR10, -R182.reuse ;  /* 0x0000000abfa57c23 */ /* 0x100fe200080108b6 */
[----:B------:R-:W-:-:S01]  /*93a0*/  FFMA.FTZ R200, R200, UR10, -R182 ;  /* 0x0000000ac8c87c23 */ /* 0x000fc200080108b6 */
[----:B------:R-:W2:Y:S01]  /*93b0*/  MUFU.EX2 R15, R15 ;  /* 0x0000000f000f7308 */ /* 0x000ea20000000800 */
[----:B-1----:R-:W-:-:S01]  /*93c0*/  FFMA.FTZ R210, R5, R2, R10 ;  /* 0x0000000205d27223 */ /* 0x002fc2000001000a */
[--C-:B------:R-:W-:Y:S01]  /*93d0*/  FFMA.FTZ R201, R201, UR10, -R182.reuse ;  /* 0x0000000ac9c97c23 */ /* 0x100fe200080108b6 */
[----:B------:R-:W-:-:S01]  /*93e0*/  FFMA.FTZ R202, R202, UR10, -R182 ;  /* 0x0000000acaca7c23 */ /* 0x000fc200080108b6 */
[----:B------:R-:W-:Y:S01]  /*93f0*/  F2FP.SATFINITE.E4M3.F32.PACK_AB_MERGE_C R11, R206, R11, RZ ;  /* 0x0000000bce0b723e */ /* 0x000fe200048070ff */
        /* <DEDUP_REMOVED lines=76> */
[----:B0-----:R-:W-:-:S01]  /*98c0*/  FADD.FTZ R176, R12, R167 ;  /* 0x000000a70cb07221 */ /* 0x001fc20000010000 */
[----:B-1----:R-:W-:Y:S01]  /*98d0*/  FADD.FTZ R167, R205, R190 ;  /* 0x000000becda77221 */ /* 0x002fe20000010000 */
[----:B--2---:R-:W-:Y:S01]  /*98e0*/  F2FP.SATFINITE.E4M3.F32.PACK_AB_MERGE_C R205, R152, R205, RZ ;  /* 0x000000cd98cd723e */ /* 0x004fe200048070ff */
[----:B------:R-:W-:Y:S01]  /*98f0*/  FMUL.FTZ R95, R95, R5 ;  /* 0x000000055f5f7220 */ /* 0x000fe20000410000 */
[----:B------:R-:W-:-:S01]  /*9900*/  FADD.FTZ R210, R17, R176 ;  /* 0x000000b011d27221 */ /* 0x000fc20000010000 */
[----:B------:R-:W-:Y:S01]  /*9910*/  FADD.FTZ R167, R152, R167 ;  /* 0x000000a798a77221 */ /* 0x000fe20000010000 */
[----:B------:R-:W-:-:S01]  /*9920*/  FFMA.FTZ R176, R192, UR10, -R182 ;  /* 0x0000000ac0b07c23 */ /* 0x000fc200080108b6 */
[----:B------:R-:W0:Y:S01]  /*9930*/  MUFU.EX2 R157, R157 ;  /* 0x0000009d009d7308 */ /* 0x000e220000000800 */
[----:B------:R-:W-:-:S01]  /*9940*/  FADD.FTZ R169, R21, R210 ;  /* 0x000000d215a97221 */ /* 0x000fc20000010000 */
[----:B------:R-:W-:Y:S01]  /*9950*/  FADD.FTZ R190, R18, R167 ;  /* 0x000000a712be7221 */ /* 0x000fe20000010000 */
[----:B---3--:R-:W-:Y:S01]  /*9960*/  F2FP.SATFINITE.E4M3.F32.PACK_AB_MERGE_C R21, R186, R21, RZ ;  /* 0x00000015ba15723e */ /* 0x008fe200048070ff */
[----:B------:R-:W-:Y:S01]  /*9970*/  FMUL.FTZ R98, R98, R5 ;  /* 0x0000000562627220 */ /* 0x000fe20000410000 */
[----:B------:R-:W-:-:S01]  /*9980*/  FADD.FTZ R173, R186, R169 ;  /* 0x000000a9baad7221 */ /* 0x000fc20000010000 */
[----:B------:R-:W-:Y:S01]  /*9990*/  FFMA.FTZ R169, R193, UR10, -R182 ;  /* 0x0000000ac1a97c23 */ /* 0x000fe200080108b6 */
[----:B------:R-:W-:Y:S01]  /*99a0*/  FMUL.FTZ R99, R99, R5 ;  /* 0x0000000563637220 */ /* 0x000fe20000410000 */
[----:B------:R-:W1:Y:S01]  /*99b0*/  MUFU.EX2 R154, R154 ;  /* 0x0000009a009a7308 */ /* 0x000e620000000800 */
[----:B----4-:R-:W-:-:S01]  /*99c0*/  FADD.FTZ R192, R20, R173 ;  /* 0x000000ad14c07221 */ /* 0x010fc20000010000 */
[----:B-----5:R-:W-:Y:S01]  /*99d0*/  FADD.FTZ R167, R19, R190 ;  /* 0x000000be13a77221 */ /* 0x020fe20000010000 */
[-C--:B------:R-:W-:Y:S01]  /*99e0*/  FMUL.FTZ R102, R102, R5.reuse ;  /* 0x0000000566667220 */ /* 0x080fe20000410000 */
[-C--:B------:R-:W-:Y:S01]  /*99f0*/  FMUL.FTZ R103, R103, R5.reuse ;  /* 0x0000000567677220 */ /* 0x080fe20000410000 */
[-C--:B------:R-:W-:Y:S01]  /*9a00*/  FMUL.FTZ R106, R106, R5.reuse ;  /* 0x000000056a6a7220 */ /* 0x080fe20000410000 */
[-C--:B------:R-:W-:Y:S01]  /*9a10*/  FMUL.FTZ R107, R107, R5.reuse ;  /* 0x000000056b6b7220 */ /* 0x080fe20000410000 */
[----:B------:R-:W-:Y:S01]  /*9a20*/  FMUL.FTZ R110, R110, R5 ;  /* 0x000000056e6e7220 */ /* 0x000fe20000410000 */
[----:B------:R-:W2:Y:S01]  /*9a30*/  MUFU.EX2 R23, R23 ;  /* 0x0000001700177308 */ /* 0x000ea20000000800 */
        /* <DEDUP_REMOVED lines=25> */
[----:B------:R-:W-:Y:S01]  /*9bd0*/  F2FP.SATFINITE.E4M3.F32.PACK_AB_MERGE_C R184, R155, R154, RZ ;  /* 0x0000009a9bb8723e */ /* 0x000fe200048070ff */
[-C--:B------:R-:W-:Y:S01]  /*9be0*/  FMUL.FTZ R146, R146, R5.reuse ;  /* 0x0000000592927220 */ /* 0x080fe20000410000 */
[-C--:B------:R-:W-:Y:S01]  /*9bf0*/  FMUL.FTZ R147, R147, R5.reuse ;  /* 0x0000000593937220 */ /* 0x080fe20000410000 */
[-C--:B------:R-:W-:Y:S01]  /*9c00*/  FMUL.FTZ R150, R150, R5.reuse ;  /* 0x0000000596967220 */ /* 0x080fe20000410000 */
[----:B------:R-:W-:-:S02]  /*9c10*/  FMUL.FTZ R151, R151, R5 ;  /* 0x0000000597977220 */ /* 0x000fc40000410000 */
[----:B------:R-:W0:Y:S01]  /*9c20*/  MUFU.EX2 R159, R159 ;  /* 0x0000009f009f7308 */ /* 0x000e220000000800 */
[----:B-1----:R-:W-:-:S01]  /*9c30*/  FADD.FTZ R190, R156, R167 ;  /* 0x000000a79cbe7221 */ /* 0x002fc20000010000 */
[----:B------:R-:W-:-:S06]  /*9c40*/  FFMA.FTZ R167, R195, UR10, -R182 ;  /* 0x0000000ac3a77c23 */ /* 0x000fcc00080108b6 */
[----:B------:R-:W1:Y:S01]  /*9c50*/  MUFU.EX2 R163, R163 ;  /* 0x000000a300a37308 */ /* 0x000e620000000800 */
[----:B--2---:R-:W-:-:S07]  /*9c60*/  FADD.FTZ R194, R158, R173 ;  /* 0x000000ad9ec27221 */ /* 0x004fce0000010000 */
[----:B------:R-:W2:Y:S01]  /*9c70*/  MUFU.EX2 R164, R164 ;  /* 0x000000a400a47308 */ /* 0x000ea20000000800 */
[----:B0-----:R-:W-:-:S01]  /*9c80*/  FADD.FTZ R173, R159, R190 ;  /* 0x000000be9fad7221 */ /* 0x001fc20000010000 */
[----:B------:R-:W-:-:S06]  /*9c90*/  FFMA.FTZ R190, R196, UR10, -R182 ;  /* 0x0000000ac4be7c23 */ /* 0x000fcc00080108b6 */
[----:B------:R-:W0:Y:S01]  /*9ca0*/  MUFU.EX2 R153, R153 ;  /* 0x0000009900997308 */ /* 0x000e220000000800 */
[----:B-1----:R-:W-:-:S07]  /*9cb0*/  FADD.FTZ R194, R163, R194 ;  /* 0x000000c2a3c27221 */ /* 0x002fce0000010000 */
[----:B------:R-:W1:Y:S01]  /*9cc0*/  MUFU.EX2 R208, R208 ;  /* 0x000000d000d07308 */ /* 0x000e620000000800 */
[----:B--2---:R-:W-:-:S01]  /*9cd0*/  FADD.FTZ R210, R164, R173 ;  /* 0x000000ada4d27221 */ /* 0x004fc20000010000 */
[----:B------:R-:W-:-:S06]  /*9ce0*/  FADD.FTZ R173, R207, R194 ;  /* 0x000000c2cfad7221 */ /* 0x000fcc0000010000 */
[----:B------:R-:W2:Y:S01]  /*9cf0*/  MUFU.EX2 R188, R188 ;  /* 0x000000bc00bc7308 */ /* 0x000ea20000000800 */
[----:B0-----:R-:W-:-:S07]  /*9d00*/  FADD.FTZ R189, R153, R210 ;  /* 0x000000d299bd7221 */ /* 0x001fce0000010000 */
[----:B------:R-:W0:Y:S01]  /*9d10*/  MUFU.EX2 R160, R160 ;  /* 0x000000a000a07308 */ /* 0x000e220000000800 */
[----:B-1----:R-:W-:-:S01]  /*9d20*/  FADD.FTZ R173, R208, R173 ;  /* 0x000000add0ad7221 */ /* 0x002fc20000010000 */
[----:B------:R-:W-:-:S04]  /*9d30*/  F2FP.SATFINITE.E4M3.F32.PACK_AB_MERGE_C R207, R208, R207, RZ ;  /* 0x000000cfd0cf723e */ /* 0x000fc800048070ff */
[----:B------:R-:W-:Y:S02]  /*9d40*/  F2FP.SATFINITE.E4M3.F32.PACK_AB_MERGE_C R158, R163, R158, R207 ;  /* 0x0000009ea39e723e */ /* 0x000fe400048070cf */
[----:B------:R-:W1:Y:S01]  /*9d50*/  MUFU.EX2 R161, R161 ;  /* 0x000000a100a17308 */ /* 0x000e620000000800 */
[----:B--2---:R-:W-:-:S01]  /*9d60*/  FADD.FTZ R194, R188, R189 ;  /* 0x000000bdbcc27221 */ /* 0x004fc20000010000 */
[----:B------:R-:W-:Y:S01]  /*9d70*/  FFMA.FTZ R189, R197, UR10, -R182 ;  /* 0x0000000ac5bd7c23 */ /* 0x000fe200080108b6 */
[----:B------:R-:W-:-:S04]  /*9d80*/  F2FP.SATFINITE.E4M3.F32.PACK_AB_MERGE_C R188, R188, R153, RZ ;  /* 0x00000099bcbc723e */ /* 0x000fc800048070ff */
[----:B------:R-:W-:Y:S01]  /*9d90*/  F2FP.SATFINITE.E4M3.F32.PACK_AB_MERGE_C R159, R164, R159, R188 ;  /* 0x0000009fa49f723e */ /* 0x000fe200048070bc */
[----:B------:R-:W2:Y:S01]  /*9da0*/  MUFU.EX2 R171, R171 ;  /* 0x000000ab00ab7308 */ /* 0x000ea20000000800 */
[----:B0-----:R-:W-:-:S07]  /*9db0*/  FADD.FTZ R196, R160, R173 ;  /* 0x000000ada0c47221 */ /* 0x001fce0000010000 */
[----:B------:R-:W0:Y:S01]  /*9dc0*/  MUFU.EX2 R172, R172 ;  /* 0x000000ac00ac7308 */ /* 0x000e220000000800 */
[----:B-1----:R-:W-:-:S01]  /*9dd0*/  FADD.FTZ R173, R161, R194 ;  /* 0x000000c2a1ad7221 */ /* 0x002fc20000010000 */
[----:B------:R-:W-:-:S06]  /*9de0*/  FFMA.FTZ R194, R198, UR10, -R182 ;  /* 0x0000000ac6c27c23 */ /* 0x000fcc00080108b6 */
[----:B------:R-:W1:Y:S01]  /*9df0*/  MUFU.EX2 R170, R170 ;  /* 0x000000aa00aa7308 */ /* 0x000e620000000800 */
[----:B--2---:R-:W-:-:S07]  /*9e00*/  FADD.FTZ R191, R171, R196 ;  /* 0x000000c4abbf7221 */ /* 0x004fce0000010000 */
[----:B------:R-:W2:Y:S01]  /*9e10*/  MUFU.EX2 R3, R3 ;  /* 0x0000000300037308 */ /* 0x000ea20000000800 */
[----:B0-----:R-:W-:-:S04]  /*9e20*/  FADD.FTZ R173, R172, R173 ;  /* 0x000000adacad7221 */ /* 0x001fc80000010000 */
[----:B------:R-:W-:Y:S01]  /*9e30*/  FADD.FTZ R198, R2, R173 ;  /* 0x000000ad02c67221 */ /* 0x000fe20000010000 */
[----:B------:R-:W-:-:S02]  /*9e40*/  FFMA.FTZ R173, R199, UR10, -R182 ;  /* 0x0000000ac7ad7c23 */ /* 0x000fc400080108b6 */
[----:B------:R-:W0:Y:S01]  /*9e50*/  MUFU.EX2 R162, R162 ;  /* 0x000000a200a27308 */ /* 0x000e220000000800 */
[----:B-1----:R-:W-:-:S01]  /*9e60*/  FADD.FTZ R196, R170, R191 ;  /* 0x000000bfaac47221 */ /* 0x002fc20000010000 */
[----:B------:R-:W-:-:S03]  /*9e70*/  F2FP.SATFINITE.E4M3.F32.PACK_AB_MERGE_C R170, R209, R170, RZ ;  /* 0x000000aad1aa723e */ /* 0x000fc600048070ff */
[----:B------:R-:W-:Y:S01]  /*9e80*/  FADD.FTZ R191, R209, R196 ;  /* 0x000000c4d1bf7221 */ /* 0x000fe20000010000 */
        /* <DEDUP_REMOVED lines=17> */
[----:B------:R-:W-:-:S03]  /*9fa0*/  F2FP.SATFINITE.E4M3.F32.PACK_AB_MERGE_C R174, R211, R174, RZ ;  /* 0x000000aed3ae723e */ /* 0x000fc600048070ff */
[----:B------:R-:W-:Y:S01]  /*9fb0*/  FADD.FTZ R186, R166, R193 ;  /* 0x000000c1a6ba7221 */ /* 0x000fe20000010000 */
        /* <DEDUP_REMOVED lines=8> */
[----:B0-----:R-:W-:-:S01]  /*a040*/  FADD.FTZ R191, R179, R186 ;  /* 0x000000bab3bf7221 */ /* 0x001fc20000010000 */
[----:B------:R-:W-:Y:S02]  /*a050*/  F2FP.SATFINITE.E4M3.F32.PACK_AB_MERGE_C R186, R156, R23, RZ ;  /* 0x000000179cba723e */ /* 0x000fe400048070ff */
[----:B------:R-:W-:Y:S02]  /*a060*/  F2FP.SATFINITE.E4M3.F32.PACK_AB_MERGE_C R156, R19, R18, R184 ;  /* 0x00000012139c723e */ /* 0x000fe400048070b8 */
[----:B------:R-:W-:Y:S02]  /*a070*/  F2FP.SATFINITE.E4M3.F32.PACK_AB_MERGE_C R157, R157, R20, R186 ;  /* 0x000000149d9d723e */ /* 0x000fe400048070ba */
[----:B------:R-:W0:Y:S01]  /*a080*/  MUFU.EX2 R189, R189 ;  /* 0x000000bd00bd7308 */ /* 0x000e220000000800 */
[----:B-1----:R-:W-:-:S01]  /*a090*/  FADD.FTZ R152, R190, R155 ;  /* 0x0000009bbe987221 */ /* 0x002fc20000010000 */
[----:B------:R-:W-:-:S06]  /*a0a0*/  F2FP.SATFINITE.E4M3.F32.PACK_AB_MERGE_C R155, R17, R12, R21 ;  /* 0x0000000c119b723e */ /* 0x000fcc0004807015 */
        /* <DEDUP_REMOVED lines=29> */
[----:B------:R-:W-:-:S01]  /*a280*/  FADD.FTZ R3, R185, R152 ;  /* 0x00000098b9037221 */ /* 0x000fc20000010000 */
[----:B------:R-:W-:Y:S02]  /*a290*/  F2FP.SATFINITE.E4M3.F32.PACK_AB_MERGE_C R152, R204, R9, R11 ;  /* 0x00000009cc98723e */ /* 0x000fe4000480700b */
[----:B------:R-:W-:Y:S02]  /*a2a0*/  F2FP.SATFINITE.E4M3.F32.PACK_AB_MERGE_C R166, R181, R168, R180 ;  /* 0x000000a8b5a6723e */ /* 0x000fe400048070b4 */
[C---:B-1----:R-:W-:Y:S01]  /*a2b0*/  F2FP.SATFINITE.E4M3.F32.PACK_AB_MERGE_C R201, R202.reuse, R201, RZ ;  /* 0x000000c9cac9723e */ /* 0x042fe200048070ff */
[----:B------:R-:W-:-:S03]  /*a2c0*/  FADD.FTZ R2, R202, R23 ;  /* 0x00000017ca027221 */ /* 0x000fc60000010000 */
[----:B------:R-:W-:Y:S01]  /*a2d0*/  F2FP.SATFINITE.E4M3.F32.PACK_AB_MERGE_C R167, R182, R173, R201 ;  /* 0x000000adb6a7723e */ /* 0x000fe200048070c9 */
[----:B------:R-:W-:Y:S06]  /*a2e0*/  @!P0 BRA `(.L_x_2585) ;  /* 0x0000000000048947 */ /* 0x000fec0003800000 */
[----:B------:R-:W-:Y:S01]  /*a2f0*/  BPT.TRAP 0x1 ;  /* 0x000000040000795c */ /* 0x000fe20000300000 */
.L_x_2585:
[----:B------:R0:W1:Y:S01]  /*a300*/  SYNCS.PHASECHK.TRANS64.TRYWAIT P1, [UR44+0x38850], R7 ;  /* 0x03885007ff0075a7 */ /* 0x000062000802016c */
[----:B------:R-:W-:Y:S05]  /*a310*/  @!P0 BRA `(.L_x_2586) ;  /* 0x0000000000048947 */ /* 0x000fea0003800000 */
[----:B------:R-:W-:Y:S01]  /*a320*/  BPT.TRAP 0x1 ;  /* 0x000000040000795c */ /* 0x000fe20000300000 */
.L_x_2586:
[----:B-1----:R-:W-:Y:S05]  /*a330*/  @P1 BRA `(.L_x_2587) ;  /* 0x0000000000081947 */ /* 0x002fea0003800000 */
[----:B------:R-:W1:Y:S02]  /*a340*/  SYNCS.PHASECHK.TRANS64.TRYWAIT P1, [UR44+0x38850], R7 ;  /* 0x03885007ff0075a7 */ /* 0x000e64000802016c */
[----:B-1----:R-:W-:Y:S05]  /*a350*/  @!P1 BRA `(.L_x_2588) ;  /* 0x0000009c006c9947 */ /* 0x002fea0003800000 */
.L_x_2587:
        /* <DEDUP_REMOVED lines=27> */
.L_x_2589:
[----:B------:R-:W-:Y:S01]  /*a510*/  UISETP.GT.AND UP0, UPT, UR51, UR39, UPT ;  /* 0x000000273300728c */ /* 0x000fe2000bf04270 */
[----:B------:R-:W-:Y:S01]  /*a520*/  IMAD.MOV.U32 R5, RZ, RZ, R22 ;  /* 0x000000ffff057224 */ /* 0x000fe200078e0016 */
[----:B------:R-:W-:Y:S01]  /*a530*/  UIADD3 UR44, UR44, 0x38860, URZ ;  /* 0x000388602c2c7890 */ /* 0x000fe2000fffe03f */
[----:B-1----:R-:W-:Y:S01]  /*a540*/  IMAD.MOV.U32 R8, RZ, RZ, R177 ;  /* 0x000000ffff087224 */ /* 0x002fe200078e00b1 */
[----:B------:R-:W-:Y:S02]  /*a550*/  UIADD3 UR51, UR51, -0x1, URZ ;  /* 0xffffffff33337890 */ /* 0x000fe4000fffe03f */
[----:B------:R-:W-:Y:S01]  /*a560*/  PLOP3.LUT P1, PT, PT, PT, UP0, 0x80, 0x0 ;  /* 0x000000000000781c */ /* 0x000fe20003f2f008 */
[----:B------:R-:W-:-:S09]  /*a570*/  UPRMT UR44, UR45, 0x654, UR44 ;  /* 0x000006542d2c7896 */ /* 0x000fd2000800002c */
[----:B------:R-:W-:Y:S03]  /*a580*/  SYNCS.ARRIVE.TRANS64.RED.A1T0 RZ, [UR44], RZ ;  /* 0x000000ffffff79a7 */ /* 0x000fe6000810042c */
[----:B------:R-:W-:Y:S05]  /*a590*/  @P1 BRA `(.L_x_2590) ;  /* 0xffffffd4008c1947 */ /* 0x000fea000383ffff */
.L_x_2579:
[----:B------:R-:W-:Y:S01]  /*a5a0*/  ULDC.64 UR8, c[0x0][0x9a0] ;  /* 0x0002680000087ab9 */ /* 0x000fe20000000a00 */
[----:B------:R-:W-:Y:S01]  /*a5b0*/  IADD3 R16, -R16, 0xb, RZ ;  /* 0x0000000b10107810 */ /* 0x000fe20007ffe1ff */
[----:B------:R-:W-:Y:S01]  /*a5c0*/  UISETP.NE.U32.AND UP0, UPT, UR8, URZ, UPT ;  /* 0x0000003f0800728c */ /* 0x000fe2000bf05070 */
[----:B------:R-:W-:-:S03]  /*a5d0*/  IMAD.MOV.U32 R6, RZ, RZ, 0x3f800000 ;  /* 0x3f800000ff067424 */ /* 0x000fc600078e00ff */
        /* <DEDUP_REMOVED lines=19> */
[----:B------:R3:W4:Y:S01]  /*a710*/  @P0 LDG.E R6, desc[UR46][R4.64] ;  /* 0x0000002e04060981 */ /* 0x000722000c1e1900 */
[----:B------:R-:W-:-:S03]  /*a720*/  MOV R13, UR10 ;  /* 0x0000000a000d7c02 */ /* 0x000fc60008000f00 */
[----:B------:R-:W5:Y:S04]  /*a730*/  SHFL.BFLY PT, R0, R3, 0x2, 0x1f ;  /* 0x0c401f0003007f89 */ /* 0x000f6800000e0000 */
[----:B0-----:R-:W1:Y:S01]  /*a740*/  SHFL.BFLY PT, R7, R2, 0x2, 0x1f ;  /* 0x0c401f0002077f89 */ /* 0x001e6200000e0000 */
[----:B---3--:R-:W-:Y:S02]  /*a750*/  IMAD.U32 R4, RZ, RZ, UR10 ;  /* 0x0000000aff047e24 */ /* 0x008fe4000f8e00ff */
[----:B-----5:R-:W-:Y:S01]  /*a760*/  FADD.FTZ R0, R0, R3 ;  /* 0x0000000300007221 */ /* 0x020fe20000010000 */
[----:B------:R-:W-:Y:S02]  /*a770*/  IMAD.MOV.U32 R3, RZ, RZ, RZ ;  /* 0x000000ffff037224 */ /* 0x000fe400078e00ff */
[----:B-1----:R-:W-:Y:S01]  /*a780*/  FADD.FTZ R8, R7, R2 ;  /* 0x0000000207087221 */ /* 0x002fe20000010000 */
[----:B------:R-:W-:Y:S01]  /*a790*/  IMAD.MOV.U32 R2, RZ, RZ, -0x800000 ;  /* 0xff800000ff027424 */ /* 0x000fe200078e00ff */
[----:B------:R-:W0:Y:S04]  /*a7a0*/  SHFL.BFLY PT, R7, R0, 0x1, 0x1f ;  /* 0x0c201f0000077f89 */ /* 0x000e2800000e0000 */
[----:B------:R-:W1:Y:S01]  /*a7b0*/  SHFL.BFLY PT, R9, R8, 0x1, 0x1f ;  /* 0x0c201f0008097f89 */ /* 0x000e6200000e0000 */
[----:B0-----:R-:W-:Y:S01]  /*a7c0*/  FADD.FTZ R10, R0, R7 ;  /* 0x00000007000a7221 */ /* 0x001fe20000010000 */
[----:B------:R-:W-:-:S02]  /*a7d0*/  IMAD.MOV.U32 R7, RZ, RZ, RZ ;  /* 0x000000ffff077224 */ /* 0x000fc400078e00ff */
[----:B------:R-:W-:Y:S02]  /*a7e0*/  IMAD.MOV.U32 R0, RZ, RZ, -0x800000 ;  /* 0xff800000ff007424 */ /* 0x000fe400078e00ff */
[----:B-1----:R-:W-:Y:S01]  /*a7f0*/  FADD.FTZ R11, R8, R9 ;  /* 0x00000009080b7221 */ /* 0x002fe20000010000 */
[C---:B------:R-:W-:Y:S01]  /*a800*/  FSETP.NE.FTZ.AND P0, PT, R10.reuse, RZ, PT ;  /* 0x000000ff0a00720b */ /* 0x040fe20003f15000 */
[----:B------:R-:W-:Y:S02]  /*a810*/  FMUL.FTZ R9, R10, 0.00390625 ;  /* 0x3b8000000a097820 */ /* 0x000fe40000410000 */
        /* <DEDUP_REMOVED lines=8> */
[----:B------:R1:W0:Y:S08]  /*a8a0*/  @P1 MUFU.LG2 R5, R9 ;  /* 0x0000000900051308 */ /* 0x0002300000000c00 */
[----:B------:R-:W3:Y:S01]  /*a8b0*/  @P0 MUFU.RCP R7, R11 ;  /* 0x0000000b00070308 */ /* 0x000ee20000001000 */
[----:B-1----:R-:W-:Y:S01]  /*a8c0*/  @P2 FMUL.FTZ R9, R8, 0.69314718246459960938 ;  /* 0x3f31721808092820 */ /* 0x002fe20000410000 */
[----:B------:R-:W-:-:S03]  /*a8d0*/  PLOP3.LUT P0, PT, PT, PT, PT, 0x8, 0x0 ;  /* 0x000000000000781c */ /* 0x000fc60003f0e170 */
[----:B------:R-:W-:Y:S01]  /*a8e0*/  @P2 FFMA.FTZ R2, R10, R22, R9 ;  /* 0x000000160a022223 */ /* 0x000fe20000010009 */
[----:B0-----:R-:W-:-:S04]  /*a8f0*/  @P1 FMUL.FTZ R5, R5, 0.69314718246459960938 ;  /* 0x3f31721805051820 */ /* 0x001fc80000410000 */
[----:B------:R-:W-:Y:S01]  /*a900*/  @P1 FFMA.FTZ R0, R4, R177, R5 ;  /* 0x000000b104001223 */ /* 0x000fe20000010005 */
[-C--:B----4-:R-:W-:Y:S01]  /*a910*/  FMUL.FTZ R8, R3, R6.reuse ;  /* 0x0000000603087220 */ /* 0x090fe20000410000 */
        /* <DEDUP_REMOVED lines=128> */
[----:B--2---:R-:W-:-:S07]  /*b120*/  FMUL.FTZ R147, R147, R3 ;  /* 0x0000000393937220 */ /* 0x004fce0000410000 */
.L_x_2554:
        /* <DEDUP_REMOVED lines=24> */
[----:B------:R-:W-:Y:S01]  /*b2b0*/  UIADD3 UR9, UR5, UR9, URZ ;  /* 0x0000000905097290 */ /* 0x000fe2000fffe03f */
[----:B------:R-:W-:Y:S01]  /*b2c0*/  LEA.HI R5, R4, R7, RZ, 0x7 ;  /* 0x0000000704057211 */ /* 0x000fe200078f38ff */
[----:B------:R-:W-:Y:S01]  /*b2d0*/  UIMAD UR8, UR38, UR11, UR8 ;  /* 0x0000000b260872a4 */ /* 0x000fe2000f8e0208 */
[----:B------:R-:W-:-:S02]  /*b2e0*/  SEL R30, R44, R45, P0 ;  /* 0x0000002d2c1e7207 */ /* 0x000fc40000000000 */
[----:B------:R-:W-:Y:S01]  /*b2f0*/  LOP3.LUT R6, R5, 0xffffff80, RZ, 0xc0, !PT ;  /* 0xffffff8005067812 */ /* 0x000fe200078ec0ff */
[----:B------:R-:W-:Y:S01]  /*b300*/  UIADD3 UR8, UR7, UR8, URZ ;  /* 0x0000000807087290 */ /* 0x000fe2000fffe03f */
[----:B------:R-:W-:Y:S02]  /*b310*/  SEL R44, R45, R44, P0 ;  /* 0x0000002c2d2c7207 */ /* 0x000fe40000000000 */
[----:B------:R-:W-:Y:S01]  /*b320*/  SHF.R.S32.HI R9, RZ, 0x7, R5 ;  /* 0x00000007ff097819 */ /* 0x000fe20000011405 */
[----:B------:R-:W-:Y:S01]  /*b330*/  IMAD.IADD R45, R7, 0x1, -R6 ;  /* 0x00000001072d7824 */ /* 0x000fe200078e0a06 */
[----:B------:R-:W-:Y:S02]  /*b340*/  LEA.HI R10, R4, R7, RZ, 0x2 ;  /* 0x00000007040a7211 */ /* 0x000fe400078f10ff */
[----:B------:R-:W-:Y:S02]  /*b350*/  SEL R18, R32, R33, P0 ;  /* 0x0000002120127207 */ /* 0x000fe40000000000 */
[----:B------:R-:W-:-:S02]  /*b360*/  SHF.R.S32.HI R6, RZ, 0x1f, R45 ;  /* 0x0000001fff067819 */ /* 0x000fc4000001142d */
[----:B------:R-:W-:Y:S02]  /*b370*/  SEL R32, R33, R32, P0 ;  /* 0x0000002021207207 */ /* 0x000fe40000000000 */
[----:B------:R-:W-:Y:S02]  /*b380*/  LEA.HI R11, R6, R45, RZ, 0x2 ;  /* 0x0000002d060b7211 */ /* 0x000fe400078f10ff */
[----:B------:R-:W-:Y:S02]  /*b390*/  SEL R218, R82, R83, P0 ;  /* 0x0000005352da7207 */ /* 0x000fe40000000000 */
[----:B------:R-:W-:Y:S02]  /*b3a0*/  SEL R33, R83, R82, P0 ;  /* 0x0000005253217207 */ /* 0x000fe40000000000 */
[----:B------:R-:W-:Y:S02]  /*b3b0*/  LEA.HI R4, R5, R9, RZ, 0x1 ;  /* 0x0000000905047211 */ /* 0x000fe400078f08ff */
[----:B------:R-:W-:-:S02]  /*b3c0*/  LOP3.LUT R82, R10, 0xfffffffc, RZ, 0xc0, !PT ;  /* 0xfffffffc0a527812 */ /* 0x000fc400078ec0ff */
[--C-:B------:R-:W-:Y:S02]  /*b3d0*/  SHF.R.S32.HI R5, RZ, 0x2, R11.reuse ;  /* 0x00000002ff057819 */ /* 0x100fe4000001140b */
[----:B------:R-:W-:Y:S01]  /*b3e0*/  SHF.R.S32.HI R10, RZ, 0x1f, R11 ;  /* 0x0000001fff0a7819 */ /* 0x000fe2000001140b */
[----:B------:R-:W-:Y:S01]  /*b3f0*/  IMAD.IADD R82, R7, 0x1, -R82 ;  /* 0x0000000107527824 */ /* 0x000fe200078e0a52 */
[----:B------:R-:W-:Y:S01]  /*b400*/  LOP3.LUT R4, R4, 0x3fffffe, RZ, 0xc0, !PT ;  /* 0x03fffffe04047812 */ /* 0x000fe200078ec0ff */
[----:B------:R-:W-:Y:S01]  /*b410*/  IMAD.U32 R7, RZ, RZ, UR5 ;  /* 0x00000005ff077e24 */ /* 0x000fe2000f8e00ff */
[----:B------:R-:W-:Y:S01]  /*b420*/  LEA.HI R10, R10, R5, RZ, 0x3 ;  /* 0x000000050a0a7211 */ /* 0x000fe200078f18ff */
[----:B------:R-:W-:Y:S01]  /*b430*/  IMAD.U32 R7, RZ, RZ, UR9 ;  /* 0x00000009ff077e24 */ /* 0x000fe2000f8e00ff */
[----:B------:R-:W-:Y:S01]  /*b440*/  LEA.HI R6, R6, R45, RZ, 0x5 ;  /* 0x0000002d06067211 */ /* 0x000fe200078f28ff */
[----:B------:R-:W-:Y:S01]  /*b450*/  IMAD.IADD R9, R9, 0x1, -R4 ;  /* 0x0000000109097824 */ /* 0x000fe200078e0a04 */
[----:B------:R-:W-:-:S02]  /*b460*/  LOP3.LUT R4, R10, 0xfffffff8, RZ, 0xc0, !PT ;  /* 0xfffffff80a047812 */ /* 0x000fc400078ec0ff */
[----:B------:R-:W-:Y:S02]  /*b470*/  SEL R208, R38, R39, P0 ;  /* 0x0000002726d07207 */ /* 0x000fe40000000000 */
[----:B------:R-:W-:Y:S02]  /*b480*/  SEL R15, R39, R38, P0 ;  /* 0x00000026270f7207 */ /* 0x000fe40000000000 */
[----:B------:R-:W-:Y:S02]  /*b490*/  SEL R38, R42, R43, P0 ;  /* 0x0000002b2a267207 */ /* 0x000fe40000000000 */
[----:B------:R-:W-:Y:S02]  /*b4a0*/  SEL R17, R43, R42, P0 ;  /* 0x0000002a2b117207 */ /* 0x000fe40000000000 */
[----:B------:R-:W-:Y:S02]  /*b4b0*/  IADD3 R4, R5, -R4, RZ ;  /* 0x8000000405047210 */ /* 0x000fe40007ffe0ff */
[----:B------:R-:W-:-:S02]  /*b4c0*/  SEL R42, R46, R47, P0 ;  /* 0x0000002f2e2a7207 */ /* 0x000fc40000000000 */
[----:B------:R-:W-:Y:S02]  /*b4d0*/  SEL R19, R47, R46, P0 ;  /* 0x0000002e2f137207 */ /* 0x000fe40000000000 */
[----:B------:R-:W-:Y:S01]  /*b4e0*/  SHF.R.S32.HI R5, RZ, 0x5, R6 ;  /* 0x00000005ff057819 */ /* 0x000fe20000011406 */
[----:B------:R-:W-:Y:S01]  /*b4f0*/  IMAD.U32 R6, RZ, RZ, UR4 ;  /* 0x00000004ff067e24 */ /* 0x000fe2000f8e00ff */
[----:B------:R-:W-:Y:S01]  /*b500*/  LEA.HI R47, R82, R82, RZ, 0x1 ;  /* 0x00000052522f7211 */ /* 0x000fe200078f08ff */
[----:B------:R-:W0:Y:S01]  /*b510*/  S2UR UR4, SR_CTAID.Y ;  /* 0x00000000000479c3 */ /* 0x000e220000002600 */
[----:B------:R-:W-:Y:S01]  /*b520*/  SEL R20, R36, R37, P0 ;  /* 0x0000002524147207 */ /* 0x000fe20000000000 */
[----:B------:R-:W-:Y:S01]  /*b530*/  IMAD R10, R5, 0x10, R4 ;  /* 0x00000010050a7824 */ /* 0x000fe200078e0204 */
[----:B------:R-:W-:Y:S01]  /*b540*/  SEL R36, R37, R36, P0 ;  /* 0x0000002425247207 */ /* 0x000fe20000000000 */
[----:B------:R-:W-:Y:S01]  /*b550*/  IMAD.U32 R5, RZ, RZ, UR7 ;  /* 0x00000007ff057e24 */ /* 0x000fe2000f8e00ff */
[----:B------:R-:W-:Y:S01]  /*b560*/  LOP3.LUT R47, R47, 0x1ffffffe, RZ, 0xc0, !PT ;  /* 0x1ffffffe2f2f7812 */ /* 0x000fe200078ec0ff */
[----:B------:R-:W1:Y:S01]  /*b570*/  S2R R37, SR_CTAID.X ;  /* 0x0000000000257919 */ /* 0x000e620000002500 */
[----:B------:R-:W-:Y:S01]  /*b580*/  SEL R14, R24, R25, P0 ;  /* 0x00000019180e7207 */ /* 0x000fe20000000000 */
[----:B------:R-:W-:Y:S01]  /*b590*/  IMAD.U32 R4, RZ, RZ, UR6 ;  /* 0x00000006ff047e24 */ /* 0x000fe2000f8e00ff */
[----:B------:R-:W-:Y:S01]  /*b5a0*/  SEL R24, R25, R24, P0 ;  /* 0x0000001819187207 */ /* 0x000fe20000000000 */
[----:B------:R-:W-:Y:S01]  /*b5b0*/  IMAD.IADD R47, R82, 0x1, -R47 ;  /* 0x00000001522f7824 */ /* 0x000fe200078e0a2f */
[----:B------:R-:W-:Y:S01]  /*b5c0*/  SEL R166, R80, R81, P0 ;  /* 0x0000005150a67207 */ /* 0x000fe20000000000 */
[----:B------:R-:W-:Y:S01]  /*b5d0*/  IMAD.U32 R5, RZ, RZ, UR8 ;  /* 0x00000008ff057e24 */ /* 0x000fe2000f8e00ff */
[----:B------:R-:W-:Y:S01]  /*b5e0*/  SEL R202, R26, R27, P0 ;  /* 0x0000001b1aca7207 */ /* 0x000fe20000000000 */
[----:B------:R-:W-:Y:S01]  /*b5f0*/  ULDC.64 UR6, c[0x0][0xb48] ;  /* 0x0002d20000067ab9 */ /* 0x000fe20000000a00 */
        /* <DEDUP_REMOVED lines=16> */
[----:B------:R-:W-:Y:S02]  /*b700*/  LEA R10, R9, R10, 0x6 ;  /* 0x0000000a090a7211 */ /* 0x000fe400078e30ff */
        /* <DEDUP_REMOVED lines=11> */
[----:B------:R-:W-:Y:S01]  /*b7c0*/  LOP3.LUT R82, R11, 0x7ffffffc, RZ, 0xc0, !PT ;  /* 0x7ffffffc0b527812 */ /* 0x000fe200078ec0ff */
[--C-:B------:R-:W-:Y:S01]  /*b7d0*/  IMAD R11, R47, 0x8, R10.reuse ;  /* 0x000000082f0b7824 */ /* 0x100fe200078e020a */
[----:B------:R-:W-:Y:S01]  /*b7e0*/  SEL R156, R60, R61, P0 ;  /* 0x0000003d3c9c7207 */ /* 0x000fe20000000000 */
[C---:B-1----:R-:W-:Y:S01]  /*b7f0*/  IMAD R10, R37.reuse, 0x80, R10 ;  /* 0x00000080250a7824 */ /* 0x042fe200078e020a */
[----:B------:R-:W-:Y:S01]  /*b800*/  SEL R160, R68, R69, P0 ;  /* 0x0000004544a07207 */ /* 0x000fe20000000000 */
[----:B------:R-:W-:Y:S01]  /*b810*/  IMAD R11, R37, 0x80, R11 ;  /* 0x00000080250b7824 */ /* 0x000fe200078e020b */
[----:B------:R-:W-:Y:S01]  /*b820*/  SEL R136, R137, R136, P0 ;  /* 0x0000008889887207 */ /* 0x000fe20000000000 */
[----:B------:R-:W-:Y:S01]  /*b830*/  IMAD.IADD R9, R45, 0x1, -R82 ;  /* 0x000000012d097824 */ /* 0x000fe200078e0a52 */
        /* <DEDUP_REMOVED lines=76> */
[----:B--2---:R-:W-:Y:S01]  /*bd00*/  SHFL.IDX PT, R20, R20, R3, 0x1c1f ;  /* 0x001c1f0314147589 */ /* 0x004fe200000e0000 */
[----:B------:R-:W-:Y:S02]  /*bd10*/  LOP3.LUT R81, R3, 0x2, RZ, 0x3c, !PT ;  /* 0x0000000203517812 */ /* 0x000fe400078e3cff */
[----:B------:R-:W-:Y:S01]  /*bd20*/  SEL R226, R110, R111, P0 ;  /* 0x0000006f6ee27207 */ /* 0x000fe20000000000 */
[----:B------:R-:W-:Y:S01]  /*bd30*/  SHFL.IDX PT, R97, R176, R3, 0x1c1f ;  /* 0x001c1f03b0617589 */ /* 0x000fe200000e0000 */
[----:B------:R-:W-:-:S02]  /*bd40*/  SEL R126, R127, R126, P0 ;  /* 0x0000007e7f7e7207 */ /* 0x000fc40000000000 */
[----:B------:R-:W-:Y:S01]  /*bd50*/  SEL R110, R111, R110, P0 ;  /* 0x0000006e6f6e7207 */ /* 0x000fe20000000000 */
[----:B------:R-:W-:Y:S01]  /*bd60*/  SHFL.IDX PT, R95, R36, R81, 0x1c1f ;  /* 0x001c1f51245f7589 */ /* 0x000fe200000e0000 */
[----:B------:R-:W-:Y:S02]  /*bd70*/  LOP3.LUT P1, RZ, R45, 0x3, RZ, 0xc0, !PT ;  /* 0x000000032dff7812 */ /* 0x000fe4000782c0ff */
[----:B------:R-:W-:Y:S01]  /*bd80*/  SHF.L.U32 R9, R9, 0x1, RZ ;  /* 0x0000000109097819 */ /* 0x000fe200000006ff */
        /* <DEDUP_REMOVED lines=19> */
[----:B------:R-:W-:Y:S04]  /*bec0*/  SHFL.IDX PT, R16, R16, R3, 0x1c1f ;  /* 0x001c1f0310107589 */ /* 0x000fe800000e0000 */
[----:B------:R-:W-:Y:S04]  /*bed0*/  SHFL.IDX PT, R18, R18, R3, 0x1c1f ;  /* 0x001c1f0312127589 */ /* 0x000fe800000e0000 */
[----:B------:R-:W-:Y:S04]  /*bee0*/  SHFL.IDX PT, R38, R75, R3, 0x1c1f ;  /* 0x001c1f034b267589 */ /* 0x000fe800000e0000 */
[----:B------:R-:W-:Y:S04]  /*bef0*/  SHFL.IDX PT, R85, R28, R81, 0x1c1f ;  /* 0x001c1f511c557589 */ /* 0x000fe800000e0000 */
[----:B------:R-:W2:Y:S04]  /*bf00*/  SHFL.IDX PT, R73, R32, R81, 0x1c1f ;  /* 0x001c1f5120497589 */ /* 0x000ea800000e0000 */
[----:B------:R-:W-:Y:S01]  /*bf10*/  SHFL.IDX PT, R146, R146, R3, 0x1c1f ;  /* 0x001c1f0392927589 */ /* 0x000fe200000e0000 */
[----:B-1----:R-:W-:-:S03]  /*bf20*/  ISETP.NE.AND P2, PT, R8, 0x1, PT ;  /* 0x000000010800780c */ /* 0x002fc60003f45270 */
        /* <DEDUP_REMOVED lines=16> */
[----:B------:R2:W-:Y:S04]  /*c030*/  SHFL.IDX PT, R121, R26, R81, 0x1c1f ;  /* 0x001c1f511a797589 */ /* 0x0005e800000e0000 */
[----:B------:R4:W-:Y:S04]  /*c040*/  SHFL.IDX PT, R135, R25, R81, 0x1c1f ;  /* 0x001c1f5119877589 */ /* 0x0009e800000e0000 */
[----:B------:R5:W-:Y:S01]  /*c050*/  SHFL.IDX PT, R145, R27, R81, 0x1c1f ;  /* 0x001c1f511b917589 */ /* 0x000be200000e0000 */
[----:B--2---:R-:W-:-:S03]  /*c060*/  SEL R26, R18, R73, P0 ;  /* 0x00000049121a7207 */ /* 0x004fc60000000000 */
[----:B------:R-:W-:Y:S01]  /*c070*/  SHFL.IDX PT, R91, R200, R3, 0x1c1f ;  /* 0x001c1f03c85b7589 */ /* 0x000fe200000e0000 */
[----:B----4-:R-:W-:-:S03]  /*c080*/  SEL R25, R95, R20, P0 ;  /* 0x000000145f197207 */ /* 0x010fc60000000000 */
[----:B------:R-:W-:Y:S01]  /*c090*/  SHFL.IDX PT, R149, R76, R81, 0x1c1f ;  /* 0x001c1f514c957589 */ /* 0x000fe200000e0000 */
[----:B-----5:R-:W-:-:S03]  /*c0a0*/  SEL R27, R20, R95, P0 ;  /* 0x0000005f141b7207 */ /* 0x020fc60000000000 */
[----:B------:R-:W-:Y:S01]  /*c0b0*/  SHFL.IDX PT, R88, R148, R81, 0x1c1f ;  /* 0x001c1f5194587589 */ /* 0x000fe200000e0000 */
[----:B------:R-:W-:Y:S02]  /*c0c0*/  SEL R95, R97, R100, P0 ;  /* 0x00000064615f7207 */ /* 0x000fe40000000000 */
[----:B------:R-:W-:Y:S01]  /*c0d0*/  SEL R97, R100, R97, P0 ;  /* 0x0000006164617207 */ /* 0x000fe20000000000 */
[----:B------:R-:W-:Y:S01]  /*c0e0*/  SHFL.IDX PT, R89, R204, R3, 0x1c1f ;  /* 0x001c1f03cc597589 */ /* 0x000fe200000e0000 */
[----:B------:R-:W-:-:S03]  /*c0f0*/  SEL R100, R104, R99, P0 ;  /* 0x0000006368647207 */ /* 0x000fc60000000000 */
[----:B------:R-:W-:Y:S04]  /*c100*/  SHFL.IDX PT, R37, R134, R3, 0x1c1f ;  /* 0x001c1f0386257589 */ /* 0x000fe800000e0000 */
[----:B------:R2:W-:Y:S04]  /*c110*/  SHFL.IDX PT, R76, R31, R81, 0x1c1f ;  /* 0x001c1f511f4c7589 */ /* 0x0005e800000e0000 */
[----:B------:R-:W-:Y:S04]  /*c120*/  SHFL.IDX PT, R82, R208, R3, 0x1c1f ;  /* 0x001c1f03d0527589 */ /* 0x000fe800000e0000 */
[----:B------:R4:W-:Y:S01]  /*c130*/  SHFL.IDX PT, R123, R15, R81, 0x1c1f ;  /* 0x001c1f510f7b7589 */ /* 0x0009e200000e0000 */
[----:B--2---:R-:W-:-:S03]  /*c140*/  SEL R31, R16, R85, P0 ;  /* 0x00000055101f7207 */ /* 0x004fc60000000000 */
[----:B------:R2:W-:Y:S04]  /*c150*/  SHFL.IDX PT, R134, R21, R81, 0x1c1f ;  /* 0x001c1f5115867589 */ /* 0x0005e800000e0000 */
[----:B------:R5:W-:Y:S01]  /*c160*/  SHFL.IDX PT, R144, R23, R81, 0x1c1f ;  /* 0x001c1f5117907589 */ /* 0x000be200000e0000 */
[----:B----4-:R-:W-:-:S03]  /*c170*/  SEL R15, R156, R137, P0 ;  /* 0x000000899c0f7207 */ /* 0x010fc60000000000 */
[----:B------:R4:W-:Y:S01]  /*c180*/  SHFL.IDX PT, R44, R98, R81, 0x1c1f ;  /* 0x001c1f51622c7589 */ /* 0x0009e200000e0000 */
[----:B--2---:R-:W-:-:S03]  /*c190*/  SEL R21, R102, R69, P0 ;  /* 0x0000004566157207 */ /* 0x004fc60000000000 */
[----:B------:R-:W-:Y:S01]  /*c1a0*/  SHFL.IDX PT, R14, R14, R3, 0x1c1f ;  /* 0x001c1f030e0e7589 */ /* 0x000fe200000e0000 */
[----:B-----5:R-:W-:-:S03]  /*c1b0*/  SEL R23, R69, R102, P0 ;  /* 0x0000006645177207 */ /* 0x020fc60000000000 */
[----:B------:R-:W-:Y:S01]  /*c1c0*/  SHFL.IDX PT, R83, R206, R3, 0x1c1f ;  /* 0x001c1f03ce537589 */ /* 0x000fe200000e0000 */
[----:B------:R-:W-:Y:S02]  /*c1d0*/  SEL R102, R103, R112, P0 ;  /* 0x0000007067667207 */ /* 0x000fe40000000000 */
[----:B----4-:R-:W-:Y:S01]  /*c1e0*/  SEL R98, R99, R104, P0 ;  /* 0x0000006863627207 */ /* 0x010fe20000000000 */
[----:B------:R2:W4:Y:S01]  /*c1f0*/  SHFL.IDX PT, R87, R24, R81, 0x1c1f ;  /* 0x001c1f5118577589 */ /* 0x00052200000e0000 */
[----:B------:R-:W-:Y:S02]  /*c200*/  SEL R104, R112, R103, P0 ;  /* 0x0000006770687207 */ /* 0x000fe40000000000 */
[----:B------:R-:W-:Y:S01]  /*c210*/  SEL R103, R105, R116, P0 ;  /* 0x0000007469677207 */ /* 0x000fe20000000000 */
[----:B------:R-:W-:Y:S01]  /*c220*/  SHFL.IDX PT, R178, R34, R81, 0x1c1f ;  /* 0x001c1f5122b27589 */ /* 0x000fe200000e0000 */
[----:B------:R-:W-:Y:S02]  /*c230*/  SEL R105, R116, R105, P0 ;  /* 0x0000006974697207 */ /* 0x000fe40000000000 */
[----:B------:R-:W-:Y:S01]  /*c240*/  SEL R116, R136, R115, P0 ;  /* 0x0000007388747207 */ /* 0x000fe20000000000 */
[----:B------:R5:W-:Y:S01]  /*c250*/  SHFL.IDX PT, R176, R17, R81, 0x1c1f ;  /* 0x001c1f5111b07589 */ /* 0x000be200000e0000 */
[----:B-1----:R-:W-:-:S02]  /*c260*/  SEL R99, R101, R108, P0 ;  /* 0x0000006c65637207 */ /* 0x002fc40000000000 */
[----:B--2---:R-:W-:Y:S01]  /*c270*/  SEL R24, R73, R18, P0 ;  /* 0x0000001249187207 */ /* 0x004fe20000000000 */
[----:B------:R-:W-:Y:S01]  /*c280*/  SHFL.IDX PT, R154, R154, R3, 0x1c1f ;  /* 0x001c1f039a9a7589 */ /* 0x000fe200000e0000 */
[----:B------:R-:W-:Y:S02]  /*c290*/  SEL R18, R146, R75, P0 ;  /* 0x0000004b92127207 */ /* 0x000fe40000000000 */
[----:B------:R-:W-:Y:S01]  /*c2a0*/  SEL R101, R108, R101, P0 ;  /* 0x000000656c657207 */ /* 0x000fe20000000000 */
[----:B------:R-:W1:Y:S01]  /*c2b0*/  SHFL.IDX PT, R143, R56, R81, 0x1c1f ;  /* 0x001c1f51388f7589 */ /* 0x000e6200000e0000 */
[----:B---3--:R-:W-:Y:S02]  /*c2c0*/  SEL R108, R120, R107, P0 ;  /* 0x0000006b786c7207 */ /* 0x008fe40000000000 */
[----:B-----5:R-:W-:Y:S01]  /*c2d0*/  SEL R17, R119, R152, P0 ;  /* 0x0000009877117207 */ /* 0x020fe20000000000 */
[----:B------:R2:W-:Y:S04]  /*c2e0*/  SHFL.IDX PT, R48, R19, R81, 0x1c1f ;  /* 0x001c1f5113307589 */ /* 0x0005e800000e0000 */
[----:B------:R-:W-:Y:S01]  /*c2f0*/  SHFL.IDX PT, R49, R46, R3, 0x1c1f ;  /* 0x001c1f032e317589 */ /* 0x000fe200000e0000 */
[----:B----4-:R-:W-:-:S02]  /*c300*/  SEL R30, R14, R87, P0 ;  /* 0x000000570e1e7207 */ /* 0x010fc40000000000 */
[----:B------:R-:W-:Y:S01]  /*c310*/  SEL R28, R87, R14, P0 ;  /* 0x0000000e571c7207 */ /* 0x000fe20000000000 */
[----:B------:R3:W-:Y:S01]  /*c320*/  SHFL.IDX PT, R129, R35, R81, 0x1c1f ;  /* 0x001c1f5123817589 */ /* 0x0007e200000e0000 */
[----:B--2---:R-:W-:-:S03]  /*c330*/  SEL R19, R152, R119, P0 ;  /* 0x0000007798137207 */ /* 0x004fc60000000000 */
[----:B------:R2:W-:Y:S01]  /*c340*/  SHFL.IDX PT, R52, R114, R81, 0x1c1f ;  /* 0x001c1f5172347589 */ /* 0x0005e200000e0000 */
[----:B------:R-:W0:Y:S01]  /*c350*/  LDC R152, c[0x0][0xc50] ;  /* 0x00031400ff987b82 */ /* 0x000e220000000800 */
[----:B------:R-:W-:Y:S02]  /*c360*/  SEL R119, R88, R91, P0 ;  /* 0x0000005b58777207 */ /* 0x000fe40000000000 */
[----:B------:R-:W-:Y:S01]  /*c370*/  SHFL.IDX PT, R50, R50, R3, 0x1c1f ;  /* 0x001c1f0332327589 */ /* 0x000fe200000e0000 */
[----:B---3--:R-:W-:-:S03]  /*c380*/  SEL R35, R137, R156, P0 ;  /* 0x0000009c89237207 */ /* 0x008fc60000000000 */
[----:B------:R-:W-:Y:S01]  /*c390*/  SHFL.IDX PT, R162, R162, R3, 0x1c1f ;  /* 0x001c1f03a2a27589 */ /* 0x000fe200000e0000 */
[----:B-1----:R-:W-:Y:S02]  /*c3a0*/  SEL R14, R154, R143, P0 ;  /* 0x0000008f9a0e7207 */ /* 0x002fe40000000000 */
[----:B--2---:R-:W-:Y:S01]  /*c3b0*/  SEL R114, R115, R136, P0 ;  /* 0x0000008873727207 */ /* 0x004fe20000000000 */
[----:B------:R-:W-:Y:S01]  /*c3c0*/  SHFL.IDX PT, R51, R210, R3, 0x1c1f ;  /* 0x001c1f03d2337589 */ /* 0x000fe200000e0000 */
[----:B------:R-:W1:Y:S01]  /*c3d0*/  LDC.64 R136, c[0x0][0xbd8] ;  /* 0x0002f600ff887b82 */ /* 0x000e620000000a00 */
[----:B------:R-:W-:Y:S02]  /*c3e0*/  SEL R115, R117, R92, P0 ;  /* 0x0000005c75737207 */ /* 0x000fe40000000000 */
[----:B------:R-:W2:Y:S01]  /*c3f0*/  SHFL.IDX PT, R151, R72, R81, 0x1c1f ;  /* 0x001c1f5148977589 */ /* 0x000ea200000e0000 */
[----:B------:R-:W-:Y:S02]  /*c400*/  SEL R117, R92, R117, P0 ;  /* 0x000000755c757207 */ /* 0x000fe40000000000 */
[----:B------:R-:W-:Y:S01]  /*c410*/  SEL R92, R93, R180, P0 ;  /* 0x000000b45d5c7207 */ /* 0x000fe20000000000 */
[----:B------:R-:W3:Y:S01]  /*c420*/  SHFL.IDX PT, R164, R164, R3, 0x1c1f ;  /* 0x001c1f03a4a47589 */ /* 0x000ee200000e0000 */
[----:B------:R-:W-:-:S02]  /*c430*/  SEL R34, R143, R154, P0 ;  /* 0x0000009a8f227207 */ /* 0x000fc40000000000 */
[----:B------:R-:W4:Y:S01]  /*c440*/  @P2 LDC R154, c[0x0][0xbec] ;  /* 0x0002fb00ff9a2b82 */ /* 0x000f220000000800 */
[----:B------:R-:W-:Y:S04]  /*c450*/  SHFL.IDX PT, R53, R212, R3, 0x1c1f ;  /* 0x001c1f03d4357589 */ /* 0x000fe800000e0000 */
[----:B------:R5:W0:Y:S04]  /*c460*/  SHFL.IDX PT, R148, R29, R81, 0x1c1f ;  /* 0x001c1f511d947589 */ /* 0x000a2800000e0000 */
[----:B------:R-:W-:Y:S04]  /*c470*/  SHFL.IDX PT, R71, R22, R3, 0x1c1f ;  /* 0x001c1f0316477589 */ /* 0x000fe800000e0000 */
[----:B------:R-:W-:Y:S01]  /*c480*/  SHFL.IDX PT, R22, R79, R3, 0x1c1f ;  /* 0x001c1f034f167589 */ /* 0x000fe200000e0000 */
[----:B-----5:R-:W-:-:S03]  /*c490*/  SEL R29, R85, R16, P0 ;  /* 0x00000010551d7207 */ /* 0x020fc60000000000 */
[----:B------:R5:W-:Y:S01]  /*c4a0*/  SHFL.IDX PT, R79, R68, R81, 0x1c1f ;  /* 0x001c1f51444f7589 */ /* 0x000be200000e0000 */
[----:B------:R-:W-:Y:S02]  /*c4b0*/  SEL R16, R75, R146, P0 ;  /* 0x000000924b107207 */ /* 0x000fe40000000000 */
[----:B--2---:R-:W-:Y:S01]  /*c4c0*/  SEL R72, R162, R151, P0 ;  /* 0x00000097a2487207 */ /* 0x004fe20000000000 */
[----:B------:R2:W-:Y:S01]  /*c4d0*/  SHFL.IDX PT, R140, R70, R81, 0x1c1f ;  /* 0x001c1f51468c7589 */ /* 0x0005e200000e0000 */
[----:B---3--:R-:W-:Y:S02]  /*c4e0*/  SEL R73, R164, R149, P0 ;  /* 0x00000095a4497207 */ /* 0x008fe40000000000 */
[----:B------:R-:W-:Y:S01]  /*c4f0*/  SEL R75, R149, R164, P0 ;  /* 0x000000a4954b7207 */ /* 0x000fe20000000000 */
[----:B------:R-:W-:Y:S01]  /*c500*/  SHFL.IDX PT, R58, R58, R3, 0x1c1f ;  /* 0x001c1f033a3a7589 */ /* 0x000fe200000e0000 */
[----:B----4-:R-:W-:Y:S01]  /*c510*/  @P2 IMAD.HI.U32 R154, R11, R154, RZ ;  /* 0x0000009a0b9a2227 */ /* 0x010fe200078e00ff */
[----:B-----5:R-:W-:-:S02]  /*c520*/  SEL R68, R158, R147, P0 ;  /* 0x000000939e447207 */ /* 0x020fc40000000000 */
[----:B------:R-:W-:Y:S01]  /*c530*/  SHFL.IDX PT, R141, R78, R81, 0x1c1f ;  /* 0x001c1f514e8d7589 */ /* 0x000fe200000e0000 */
[----:B0-----:R-:W-:Y:S02]  /*c540*/  SEL R143, R148, R53, P0 ;  /* 0x00000035948f7207 */ /* 0x001fe40000000000 */
[----:B--2---:R-:W-:Y:S01]  /*c550*/  SEL R70, R147, R158, P0 ;  /* 0x0000009e93467207 */ /* 0x004fe20000000000 */
[----:B------:R-:W-:Y:S01]  /*c560*/  SHFL.IDX PT, R109, R188, R3, 0x1c1f ;  /* 0x001c1f03bc6d7589 */ /* 0x000fe200000e0000 */
[----:B------:R-:W0:Y:S03]  /*c570*/  LDC.64 R146, c[0x0][0xb40] ;  /* 0x0002d000ff927b82 */ /* 0x000e260000000a00 */
[----:B------:R-:W2:Y:S04]  /*c580*/  SHFL.IDX PT, R188, R40, R81, 0x1c1f ;  /* 0x001c1f5128bc7589 */ /* 0x000ea800000e0000 */
[----:B------:R3:W-:Y:S04]  /*c590*/  SHFL.IDX PT, R32, R106, R81, 0x1c1f ;  /* 0x001c1f516a207589 */ /* 0x0007e800000e0000 */
[----:B------:R4:W-:Y:S04]  /*c5a0*/  SHFL.IDX PT, R40, R118, R81, 0x1c1f ;  /* 0x001c1f5176287589 */ /* 0x0009e800000e0000 */
[----:B------:R-:W-:Y:S01]  /*c5b0*/  SHFL.IDX PT, R182, R132, R81, 0x1c1f ;  /* 0x001c1f5184b67589 */ /* 0x000fe200000e0000 */
[----:B---3--:R-:W-:-:S02]  /*c5c0*/  SEL R106, R107, R120, P0 ;  /* 0x000000786b6a7207 */ /* 0x008fc40000000000 */
[----:B------:R-:W-:Y:S01]  /*c5d0*/  SEL R120, R90, R121, P0 ;  /* 0x000000795a787207 */ /* 0x000fe20000000000 */
[----:B------:R-:W-:Y:S01]  /*c5e0*/  SHFL.IDX PT, R57, R216, R3, 0x1c1f ;  /* 0x001c1f03d8397589 */ /* 0x000fe200000e0000 */
[----:B----4-:R-:W-:Y:S02]  /*c5f0*/  SEL R118, R180, R93, P0 ;  /* 0x0000005db4767207 */ /* 0x010fe40000000000 */
[----:B------:R-:W-:Y:S01]  /*c600*/  SEL R93, R91, R88, P0 ;  /* 0x000000585b5d7207 */ /* 0x000fe20000000000 */
[----:B------:R-:W-:Y:S01]  /*c610*/  SHFL.IDX PT, R132, R74, R81, 0x1c1f ;  /* 0x001c1f514a847589 */ /* 0x000fe200000e0000 */
[----:B------:R-:W-:Y:S01]  /*c620*/  SEL R90, R121, R90, P0 ;  /* 0x0000005a795a7207 */ /* 0x000fe20000000000 */
[----:B0-----:R-:W-:Y:S01]  /*c630*/  IMAD.WIDE.U32 R4, R146, UR37, R4 ;  /* 0x0000002592047c25 */ /* 0x001fe2000f8e0004 */
[----:B------:R-:W-:Y:S01]  /*c640*/  SEL R121, R89, R76, P0 ;  /* 0x0000004c59797207 */ /* 0x000fe20000000000 */
[----:B------:R0:W-:Y:S01]  /*c650*/  SHFL.IDX PT, R131, R122, R81, 0x1c1f ;  /* 0x001c1f517a837589 */ /* 0x0001e200000e0000 */
[----:B------:R-:W-:-:S02]  /*c660*/  SEL R91, R76, R89, P0 ;  /* 0x000000594c5b7207 */ /* 0x000fc40000000000 */
[----:B------:R-:W-:Y:S01]  /*c670*/  SEL R89, R82, R123, P0 ;  /* 0x0000007b52597207 */ /* 0x000fe20000000000 */
[----:B------:R3:W-:Y:S01]  /*c680*/  SHFL.IDX PT, R64, R130, R81, 0x1c1f ;  /* 0x001c1f5182407589 */ /* 0x0007e200000e0000 */
[----:B------:R-:W-:Y:S02]  /*c690*/  SEL R123, R123, R82, P0 ;  /* 0x000000527b7b7207 */ /* 0x000fe40000000000 */
[----:B------:R-:W-:Y:S01]  /*c6a0*/  SEL R88, R83, R178, P0 ;  /* 0x000000b253587207 */ /* 0x000fe20000000000 */
[----:B------:R-:W-:Y:S01]  /*c6b0*/  SHFL.IDX PT, R12, R12, R3, 0x1c1f ;  /* 0x001c1f030c0c7589 */ /* 0x000fe200000e0000 */
[----:B------:R-:W-:Y:S02]  /*c6c0*/  SEL R76, R77, R176, P0 ;  /* 0x000000b04d4c7207 */ /* 0x000fe40000000000 */
[----:B0-----:R-:W-:Y:S01]  /*c6d0*/  SEL R122, R178, R83, P0 ;  /* 0x00000053b27a7207 */ /* 0x001fe20000000000 */
[----:B------:R-:W0:Y:S01]  /*c6e0*/  SHFL.IDX PT, R160, R160, R3, 0x1c1f ;  /* 0x001c1f03a0a07589 */ /* 0x000e2200000e0000 */
[----:B------:R-:W-:Y:S01]  /*c6f0*/  SEL R82, R176, R77, P0 ;  /* 0x0000004db0527207 */ /* 0x000fe20000000000 */
[----:B---3--:R-:W3:Y:S01]  /*c700*/  @P2 LDC R130, c[0x0][0xbec] ;  /* 0x0002fb00ff822b82 */ /* 0x008ee20000000800 */
[----:B------:R-:W-:Y:S01]  /*c710*/  SEL R77, R67, R48, P0 ;  /* 0x00000030434d7207 */ /* 0x000fe20000000000 */
[----:B------:R-:W-:Y:S01]  /*c720*/  SHFL.IDX PT, R166, R166, R3, 0x1c1f ;  /* 0x001c1f03a6a67589 */ /* 0x000fe200000e0000 */
[----:B------:R-:W-:Y:S01]  /*c730*/  SEL R83, R48, R67, P0 ;  /* 0x0000004330537207 */ /* 0x000fe20000000000 */
[----:B------:R-:W-:Y:S01]  /*c740*/  IMAD R67, RZ, RZ, -UR38 ;  /* 0x80000026ff437e24 */ /* 0x000fe2000f8e02ff */
[----:B------:R-:W-:Y:S01]  /*c750*/  SEL R48, R49, R134, P0 ;  /* 0x0000008631307207 */ /* 0x000fe20000000000 */
[----:B------:R-:W-:Y:S01]  /*c760*/  SHFL.IDX PT, R168, R168, R3, 0x1c1f ;  /* 0x001c1f03a8a87589 */ /* 0x000fe200000e0000 */
[----:B------:R-:W-:Y:S01]  /*c770*/  SEL R134, R134, R49, P0 ;  /* 0x0000003186867207 */ /* 0x000fe20000000000 */
[----:B------:R-:W-:Y:S01]  /*c780*/  IMAD R152, R152, R67, UR4 ;  /* 0x0000000498987e24 */ /* 0x000fe2000f8e0243 */
[----:B------:R-:W-:Y:S01]  /*c790*/  SEL R49, R50, R135, P0 ;  /* 0x0000008732317207 */ /* 0x000fe20000000000 */
[----:B------:R-:W-:Y:S01]  /*c7a0*/  SHFL.IDX PT, R170, R170, R3, 0x1c1f ;  /* 0x001c1f03aaaa7589 */ /* 0x000fe200000e0000 */
[----:B------:R-:W-:Y:S01]  /*c7b0*/  SEL R135, R135, R50, P0 ;  /* 0x0000003287877207 */ /* 0x000fe20000000000 */
[----:B------:R-:W-:Y:S01]  /*c7c0*/  ULDC.64 UR4, c[0x0][0xbe0] ;  /* 0x0002f80000047ab9 */ /* 0x000fe20000000a00 */
[----:B------:R-:W-:Y:S01]  /*c7d0*/  SEL R74, R151, R162, P0 ;  /* 0x000000a2974a7207 */ /* 0x000fe20000000000 */
[----:B------:R-:W4:Y:S01]  /*c7e0*/  SHFL.IDX PT, R172, R172, R3, 0x1c1f ;  /* 0x001c1f03acac7589 */ /* 0x000f2200000e0000 */
[----:B------:R-:W-:Y:S01]  /*c7f0*/  SEL R50, R51, R144, P0 ;  /* 0x0000009033327207 */ /* 0x000fe20000000000 */
[----:B------:R-:W5:Y:S01]  /*c800*/  @P2 LDC R151, c[0x0][0xbf0] ;  /* 0x0002fc00ff972b82 */ /* 0x000f620000000800 */
[----:B------:R-:W-:Y:S01]  /*c810*/  SHF.R.S32.HI R67, RZ, 0x1f, R152 ;  /* 0x0000001fff437819 */ /* 0x000fe20000011498 */
[----:B------:R-:W-:Y:S01]  /*c820*/  SHFL.IDX PT, R174, R174, R3, 0x1c1f ;  /* 0x001c1f03aeae7589 */ /* 0x000fe200000e0000 */
[----:B--2---:R-:W-:-:S03]  /*c830*/  SEL R20, R188, R71, P0 ;  /* 0x00000047bc147207 */ /* 0x004fc60000000000 */
[----:B------:R-:W-:Y:S01]  /*c840*/  SHFL.IDX PT, R111, R190, R3, 0x1c1f ;  /* 0x001c1f03be6f7589 */ /* 0x000fe200000e0000 */
[----:B0-----:R-:W-:-:S03]  /*c850*/  SEL R69, R160, R79, P0 ;  /* 0x0000004fa0457207 */ /* 0x001fc60000000000 */
[----:B------:R-:W-:Y:S04]  /*c860*/  SHFL.IDX PT, R113, R192, R3, 0x1c1f ;  /* 0x001c1f03c0717589 */ /* 0x000fe800000e0000 */
[----:B------:R-:W0:Y:S04]  /*c870*/  SHFL.IDX PT, R54, R54, R3, 0x1c1f ;  /* 0x001c1f0336367589 */ /* 0x000e2800000e0000 */
[----:B------:R-:W2:Y:S04]  /*c880*/  SHFL.IDX PT, R55, R214, R3, 0x1c1f ;  /* 0x001c1f03d6377589 */ /* 0x000ea800000e0000 */
[----:B------:R-:W-:Y:S01]  /*c890*/  SHFL.IDX PT, R59, R218, R3, 0x1c1f ;  /* 0x001c1f03da3b7589 */ /* 0x000fe200000e0000 */
[----:B----4-:R-:W-:-:S02]  /*c8a0*/  SEL R85, R172, R157, P0 ;  /* 0x0000009dac557207 */ /* 0x010fc40000000000 */
[----:B------:R-:W-:Y:S01]  /*c8b0*/  SEL R87, R157, R172, P0 ;  /* 0x000000ac9d577207 */ /* 0x000fe20000000000 */
        /* <DEDUP_REMOVED lines=13> */
[----:B------:R4:W5:Y:S01]  /*c990*/  SHFL.IDX PT, R3, R150, R81, 0x1c1f ;  /* 0x001c1f5196037589 */ /* 0x00096200000e0000 */
[----:B-1----:R-:W-:-:S03]  /*c9a0*/  IMAD R126, R136, UR40, RZ ;  /* 0x00000028887e7c24 */ /* 0x002fc6000f8e02ff */
[----:B------:R1:W-:Y:S01]  /*c9b0*/  SHFL.IDX PT, R124, R142, R81, 0x1c1f ;  /* 0x001c1f518e7c7589 */ /* 0x0003e200000e0000 */
[----:B------:R-:W-:-:S03]  /*c9c0*/  IMAD R137, R137, UR37, R126 ;  /* 0x0000002589897c24 */ /* 0x000fc6000f8e027e */
[----:B------:R-:W5:Y:S01]  /*c9d0*/  SHFL.IDX PT, R186, R128, R81, 0x1c1f ;  /* 0x001c1f5180ba7589 */ /* 0x000f6200000e0000 */
[----:B----4-:R-:W4:Y:S03]  /*c9e0*/  @P2 LDC R150, c[0x0][0xbf0] ;  /* 0x0002fc00ff962b82 */ /* 0x010f260000000800 */
[----:B------:R5:W5:Y:S01]  /*c9f0*/  SHFL.IDX PT, R128, R33, R81, 0x1c1f ;  /* 0x001c1f5121807589 */ /* 0x000b6200000e0000 */
[----:B-1----:R-:W-:Y:S02]  /*ca00*/  SEL R142, R144, R51, P0 ;  /* 0x00000033908e7207 */ /* 0x002fe40000000000 */
[----:B------:R-:W-:Y:S01]  /*ca10*/  SEL R51, R53, R148, P0 ;  /* 0x0000009435337207 */ /* 0x000fe20000000000 */
[----:B------:R-:W-:Y:S01]  /*ca20*/  IMAD.WIDE.U32 R148, R136, UR37, R6 ;  /* 0x0000002588947c25 */ /* 0x000fe2000f8e0006 */
[----:B------:R-:W-:Y:S01]  /*ca30*/  SEL R7, R58, R141, P0 ;  /* 0x0000008d3a077207 */ /* 0x000fe20000000000 */
[----:B------:R-:W1:Y:S01]  /*ca40*/  SHFL.IDX PT, R60, R86, R81, 0x1c1f ;  /* 0x001c1f51563c7589 */ /* 0x000e6200000e0000 */
[----:B------:R-:W-:Y:S01]  /*ca50*/  SEL R6, R57, R132, P0 ;  /* 0x0000008439067207 */ /* 0x000fe20000000000 */
[----:B------:R-:W-:Y:S01]  /*ca60*/  IMAD.IADD R149, R149, 0x1, R137 ;  /* 0x0000000195957824 */ /* 0x000fe200078e0289 */
[----:B------:R-:W-:Y:S01]  /*ca70*/  SEL R137, R141, R58, P0 ;  /* 0x0000003a8d897207 */ /* 0x000fe20000000000 */
[----:B------:R-:W-:Y:S01]  /*ca80*/  IMAD R58, R146, UR40, RZ ;  /* 0x00000028923a7c24 */ /* 0x000fe2000f8e02ff */
[----:B------:R-:W-:Y:S01]  /*ca90*/  SEL R136, R132, R57, P0 ;  /* 0x0000003984887207 */ /* 0x000fe20000000000 */
[----:B---3--:R-:W-:Y:S01]  /*caa0*/  @P2 IMAD.HI.U32 R57, R11, R130, RZ ;  /* 0x000000820b392227 */ /* 0x008fe200078e00ff */
[----:B0-----:R-:W-:Y:S01]  /*cab0*/  SEL R144, R54, R145, P0 ;  /* 0x0000009136907207 */ /* 0x001fe20000000000 */
[----:B------:R-:W-:Y:S01]  /*cac0*/  SHFL.IDX PT, R36, R94, R81, 0x1c1f ;  /* 0x001c1f515e247589 */ /* 0x000fe200000e0000 */
[----:B------:R-:W-:Y:S01]  /*cad0*/  SEL R54, R145, R54, P0 ;  /* 0x0000003691367207 */ /* 0x000fe20000000000 */
[----:B------:R-:W-:Y:S01]  /*cae0*/  IMAD R147, R147, UR37, R58 ;  /* 0x0000002593937c24 */ /* 0x000fe2000f8e023a */
[----:B--2---:R-:W-:Y:S01]  /*caf0*/  SEL R145, R55, R140, P0 ;  /* 0x0000008c37917207 */ /* 0x004fe20000000000 */
[----:B------:R-:W-:Y:S01]  /*cb00*/  IMAD.MOV.U32 R53, RZ, RZ, R11 ;  /* 0x000000ffff357224 */ /* 0x000fe200078e000b */
[----:B------:R-:W-:Y:S01]  /*cb10*/  SEL R55, R140, R55, P0 ;  /* 0x000000378c377207 */ /* 0x000fe20000000000 */
[----:B------:R-:W-:Y:S01]  /*cb20*/  IMAD.MOV.U32 R146, RZ, RZ, R4 ;  /* 0x000000ffff927224 */ /* 0x000fe200078e0004 */
[----:B------:R-:W-:Y:S01]  /*cb30*/  IADD3 R147, R5, R147, RZ ;  /* 0x0000009305937210 */ /* 0x000fe20007ffe0ff */
[C---:B------:R-:W-:Y:S01]  /*cb40*/  IMAD R5, R67.reuse, UR4, RZ ;  /* 0x0000000443057c24 */ /* 0x040fe2000f8e02ff */
[----:B----4-:R-:W-:Y:S01]  /*cb50*/  @P2 SHF.R.U32.HI R53, RZ, R150, R57 ;  /* 0x00000096ff352219 */ /* 0x010fe20000011639 */
[----:B------:R-:W-:Y:S01]  /*cb60*/  IMAD.MOV.U32 R57, RZ, RZ, R11 ;  /* 0x000000ffff397224 */ /* 0x000fe200078e000b */
[----:B-----5:R-:W-:Y:S01]  /*cb70*/  @P2 SHF.R.U32.HI R57, RZ, R151, R154 ;  /* 0x00000097ff392219 */ /* 0x020fe2000001169a */
[C---:B------:R-:W-:Y:S01]  /*cb80*/  IMAD R58, R152.reuse, UR5, R5 ;  /* 0x00000005983a7c24 */ /* 0x040fe2000f8e0205 */
[----:B------:R-:W-:Y:S01]  /*cb90*/  SHFL.IDX PT, R153, R84, R81, 0x1c1f ;  /* 0x001c1f5154997589 */ /* 0x000fe200000e0000 */
[----:B------:R-:W-:Y:S01]  /*cba0*/  IMAD.WIDE.U32 R4, R152, UR4, R148 ;  /* 0x0000000498047c25 */ /* 0x000fe2000f8e0094 */
[----:B------:R-:W-:Y:S01]  /*cbb0*/  ULDC.64 UR4, c[0x0][0xb30] ;  /* 0x0002cc0000047ab9 */ /* 0x000fe20000000a00 */
[----:B------:R-:W-:Y:S01]  /*cbc0*/  SEL R33, R22, R3, P0 ;  /* 0x0000000316217207 */ /* 0x000fe20000000000 */
[----:B------:R-:W-:Y:S01]  /*cbd0*/  SHFL.IDX PT, R155, R80, R81, 0x1c1f ;  /* 0x001c1f51509b7589 */ /* 0x000fe200000e0000 */
[----:B------:R-:W-:Y:S01]  /*cbe0*/  IMAD R67, R67, UR6, RZ ;  /* 0x0000000643437c24 */ /* 0x000fe2000f8e02ff */
[----:B------:R-:W-:Y:S01]  /*cbf0*/  IADD3 R140, P2, R53, R4, RZ ;  /* 0x00000004358c7210 */ /* 0x000fe20007f5e0ff */
[C---:B------:R-:W-:Y:S01]  /*cc00*/  IMAD.WIDE.U32 R146, R152.reuse, UR6, R146 ;  /* 0x0000000698927c25 */ /* 0x040fe2000f8e0092 */
        /* <DEDUP_REMOVED lines=9> */
[----:B------:R-:W-:Y:S01]  /*cca0*/  IMAD.IADD R147, R147, 0x1, R141 ;  /* 0x0000000193937824 */ /* 0x000fe200078e028d */
[----:B------:R-:W-:Y:S01]  /*ccb0*/  IADD3.X R141, R67, R5, R58, P2, !PT ;  /* 0x00000005438d7210 */ /* 0x000fe200017fe43a */
[C---:B------:R-:W-:Y:S01]  /*ccc0*/  IMAD R53, R8.reuse, R53, R11 ;  /* 0x0000003508357224 */ /* 0x040fe200078e020b */
[----:B------:R0:W-:Y:S01]  /*ccd0*/  SHFL.IDX PT, R127, R110, R81, 0x1c1f ;  /* 0x001c1f516e7f7589 */ /* 0x0001e200000e0000 */
[C---:B------:R-:W-:Y:S01]  /*cce0*/  IMAD R67, R57.reuse, UR5, R4 ;  /* 0x0000000539437c24 */ /* 0x040fe2000f8e0204 */
[----:B------:R-:W2:Y:S01]  /*ccf0*/  S2UR UR5, SR_CgaCtaId ;  /* 0x00000000000579c3 */ /* 0x000ea20000008800 */
[----:B------:R-:W-:Y:S01]  /*cd00*/  IMAD.MOV R126, RZ, RZ, -R57 ;  /* 0x000000ffff7e7224 */ /* 0x000fe200078e0a39 */
[----:B------:R-:W-:Y:S01]  /*cd10*/  SHFL.IDX PT, R133, R133, R81, 0x1c1f ;  /* 0x001c1f5185857589 */ /* 0x000fe200000e0000 */
[----:B------:R-:W-:Y:S01]  /*cd20*/  IMAD.WIDE.U32 R4, R57, UR4, R146 ;  /* 0x0000000439047c25 */ /* 0x000fe2000f8e0092 */
[----:B------:R-:W-:Y:S01]  /*cd30*/  SHF.R.S32.HI R57, RZ, 0x1f, R53 ;  /* 0x0000001fff397819 */ /* 0x000fe20000011435 */
[----:B------:R-:W-:Y:S01]  /*cd40*/  UMOV UR4, 0x400 ;  /* 0x0000040000047882 */ /* 0x000fe20000000000 */
[----:B------:R-:W-:Y:S01]  /*cd50*/  SHFL.IDX PT, R138, R138, R81, 0x1c1f ;  /* 0x001c1f518a8a7589 */ /* 0x000fe200000e0000 */
[----:B------:R-:W-:Y:S01]  /*cd60*/  IMAD R11, R8, R126, R11 ;  /* 0x0000007e080b7224 */ /* 0x000fe200078e020b */
[----:B------:R-:W-:Y:S01]  /*cd70*/  SEL R22, R71, R188, P0 ;  /* 0x000000bc47167207 */ /* 0x000fe20000000000 */
[----:B------:R-:W-:Y:S01]  /*cd80*/  IMAD R126, R57, UR6, RZ ;  /* 0x00000006397e7c24 */ /* 0x000fe2000f8e02ff */
[----:B0-----:R-:W-:Y:S01]  /*cd90*/  SEL R110, R111, R186, P0 ;  /* 0x000000ba6f6e7207 */ /* 0x001fe20000000000 */
[----:B------:R-:W-:Y:S01]  /*cda0*/  IMAD.IADD R5, R5, 0x1, R67 ;  /* 0x0000000105057824 */ /* 0x000fe200078e0243 */
[----:B------:R-:W-:Y:S01]  /*cdb0*/  SHF.R.S32.HI R58, RZ, 0x1f, R11 ;  /* 0x0000001fff3a7819 */ /* 0x000fe2000001140b */
[C---:B------:R-:W-:Y:S01]  /*cdc0*/  IMAD R57, R53.reuse, UR7, R126 ;  /* 0x0000000735397c24 */ /* 0x040fe2000f8e027e */
        /* <DEDUP_REMOVED lines=8> */
[----:B------:R-:W-:Y:S01]  /*ce50*/  IMAD.IADD R5, R141, 0x1, R57 ;  /* 0x000000018d057824 */ /* 0x000fe200078e0239 */
[----:B--2---:R-:W-:Y:S01]  /*ce60*/  ULEA UR4, UR5, UR4, 0x18 ;  /* 0x0000000405047291 */ /* 0x004fe2000f8ec03f */
[----:B------:R-:W-:Y:S01]  /*ce70*/  SHFL.IDX PT, R148, R67, RZ, 0x1c1f ;  /* 0x001c1fff43947589 */ /* 0x000fe200000e0000 */
[----:B------:R-:W-:Y:S01]  /*ce80*/  IMAD R58, R58, UR8, RZ ;  /* 0x000000083a3a7c24 */ /* 0x000fe2000f8e02ff */
[----:B------:R-:W-:Y:S01]  /*ce90*/  SEL R107, R109, R184, P0 ;  /* 0x000000b86d6b7207 */ /* 0x000fe20000000000 */
[----:B------:R-:W-:Y:S01]  /*cea0*/  UIADD3 UR4, UR4, 0x38820, URZ ;  /* 0x0003882004047890 */ /* 0x000fe2000fffe03f */
[----:B------:R-:W-:Y:S01]  /*ceb0*/  LEA.HI.X R140, R140, UR7, R5, 0x2, P2 ;  /* 0x000000078c8c7c11 */ /* 0x000fe200090f1405 */
[----:B------:R-:W-:Y:S01]  /*cec0*/  SHFL.IDX PT, R150, R67, 0x1, 0x1c1f ;  /* 0x003c1f0043967f89 */ /* 0x000fe200000e0000 */
[----:B------:R-:W-:Y:S01]  /*ced0*/  IMAD R53, R11, UR9, R58 ;  /* 0x000000090b357c24 */ /* 0x000fe2000f8e023a */
[----:B------:R-:W-:Y:S01]  /*cee0*/  UPRMT UR4, URZ, 0x654, UR4 ;  /* 0x000006543f047896 */ /* 0x000fe20008000004 */
[----:B------:R-:W-:Y:S01]  /*cef0*/  IMAD R11, R8, UR6, RZ ;  /* 0x00000006080b7c24 */ /* 0x000fe2000f8e02ff */
[----:B------:R-:W0:Y:S01]  /*cf00*/  SHFL.IDX PT, R149, R140, RZ, 0x1c1f ;  /* 0x001c1fff8c957589 */ /* 0x000e2200000e0000 */
[C---:B------:R-:W-:Y:S01]  /*cf10*/  VIADD R8, R10.reuse, 0x8 ;  /* 0x000000080a087836 */ /* 0x040fe20000000000 */
[----:B------:R-:W-:Y:S01]  /*cf20*/  ULDC.64 UR8, c[0x0][0xb00] ;  /* 0x0002c00000087ab9 */ /* 0x000fe20000000a00 */
[----:B------:R-:W-:Y:S01]  /*cf30*/  IMAD.IADD R57, R147, 0x1, R53 ;  /* 0x0000000193397824 */ /* 0x000fe200078e0235 */
[----:B------:R-:W2:Y:S01]  /*cf40*/  SHFL.IDX PT, R151, R140, 0x1, 0x1c1f ;  /* 0x003c1f008c977f89 */ /* 0x000ea200000e0000 */
[----:B------:R-:W-:-:S02]  /*cf50*/  ISETP.GE.OR P2, PT, R10, R11, P1 ;  /* 0x0000000b0a00720c */ /* 0x000fc40000f46670 */
[----:B------:R-:W-:Y:S01]  /*cf60*/  ISETP.GE.OR P1, PT, R8, R11, P1 ;  /* 0x0000000b0800720c */ /* 0x000fe20000f26670 */
[----:B------:R-:W-:Y:S01]  /*cf70*/  SYNCS.ARRIVE.TRANS64.RED.A1T0 RZ, [UR4], RZ ;  /* 0x000000ffffff79a7 */ /* 0x000fe20008100404 */
[----:B------:R-:W-:Y:S02]  /*cf80*/  LEA R53, P3, R146, UR8, 0x2 ;  /* 0x0000000892357c11 */ /* 0x000fe4000f8610ff */
[----:B------:R-:W-:Y:S02]  /*cf90*/  SEL R58, R128, R59, P0 ;  /* 0x0000003b803a7207 */ /* 0x000fe40000000000 */
[----:B------:R-:W-:Y:S02]  /*cfa0*/  LEA.HI.X R57, R146, UR9, R57, 0x2, P3 ;  /* 0x0000000992397c11 */ /* 0x000fe400098f1439 */
[----:B------:R-:W-:Y:S01]  /*cfb0*/  ISETP.GE.AND P3, PT, R10, R11, PT ;  /* 0x0000000b0a00720c */ /* 0x000fe20003f66270 */
[----:B------:R3:W4:Y:S01]  /*cfc0*/  SHFL.IDX PT, R146, R53, RZ, 0x1c1f ;  /* 0x001c1fff35927589 */ /* 0x00072200000e0000 */
[----:B-1----:R-:W-:-:S02]  /*cfd0*/  SEL R5, R61, R60, P0 ;  /* 0x0000003c3d057207 */ /* 0x002fc40000000000 */
[----:B------:R-:W-:Y:S01]  /*cfe0*/  SEL R59, R60, R61, P0 ;  /* 0x0000003d3c3b7207 */ /* 0x000fe20000000000 */
[----:B------:R3:W1:Y:S01]  /*cff0*/  SHFL.IDX PT, R147, R57, RZ, 0x1c1f ;  /* 0x001c1fff39937589 */ /* 0x00066200000e0000 */
[----:B------:R-:W-:Y:S02]  /*d000*/  SEL R60, R62, R129, P0 ;  /* 0x000000813e3c7207 */ /* 0x000fe40000000000 */
[----:B------:R-:W-:Y:S01]  /*d010*/  SEL R111, R113, R182, P0 ;  /* 0x000000b6716f7207 */ /* 0x000fe20000000000 */
[----:B0-----:R3:W-:Y:S01]  /*d020*/  @!P2 ST.E desc[UR46][R148.64], R0 ;  /* 0x000000009400a985 */ /* 0x0017e2000c10192e */
[----:B------:R-:W-:Y:S02]  /*d030*/  SEL R62, R129, R62, P0 ;  /* 0x0000003e813e7207 */ /* 0x000fe40000000000 */
[----:B------:R-:W-:Y:S01]  /*d040*/  SEL R61, R63, R36, P0 ;  /* 0x000000243f3d7207 */ /* 0x000fe20000000000 */
[----:B--2---:R3:W-:Y:S01]  /*d050*/  @!P1 ST.E desc[UR46][R150.64], R2 ;  /* 0x0000000296009985 */ /* 0x0047e2000c10192e */
        /* <DEDUP_REMOVED lines=15> */
[----:B-1-34-:R-:W-:Y:S06]  /*d150*/  @P3 BRA `(.L_x_2593) ;  /* 0x0000000800f83947 */ /* 0x01afec0003800000 */
[----:B------:R-:W-:Y:S01]  /*d160*/  ULDC UR4, c[0x0][0xac8] ;  /* 0x0002b20000047ab9 */ /* 0x000fe20000000800 */
[C---:B------:R-:W-:Y:S01]  /*d170*/  VIADD R0, R9.reuse, 0x8 ;  /* 0x0000000809007836 */ /* 0x040fe20000000000 */
[C---:B------:R-:W-:Y:S01]  /*d180*/  ISETP.GE.AND P1, PT, R9.reuse, UR4, PT ;  /* 0x0000000409007c0c */ /* 0x040fe2000bf26270 */
[C---:B------:R-:W-:Y:S02]  /*d190*/  VIADD R10, R9.reuse, 0x10 ;  /* 0x00000010090a7836 */ /* 0x040fe40000000000 */
[C---:B------:R-:W-:Y:S01]  /*d1a0*/  VIADD R36, R9.reuse, 0x18 ;  /* 0x0000001809247836 */ /* 0x040fe20000000000 */
[----:B------:R-:W-:Y:S01]  /*d1b0*/  ISETP.GE.AND P4, PT, R0, UR4, PT ;  /* 0x0000000400007c0c */ /* 0x000fe2000bf86270 */
[C---:B------:R-:W-:Y:S01]  /*d1c0*/  VIADD R44, R9.reuse, 0x20 ;  /* 0x00000020092c7836 */ /* 0x040fe20000000000 */
[----:B------:R-:W-:Y:S01]  /*d1d0*/  ISETP.GE.AND P5, PT, R10, UR4, PT ;  /* 0x000000040a007c0c */ /* 0x000fe2000bfa6270 */
[C---:B------:R-:W-:Y:S01]  /*d1e0*/  VIADD R126, R9.reuse, 0x28 ;  /* 0x00000028097e7836 */ /* 0x040fe20000000000 */
[----:B------:R-:W-:Y:S01]  /*d1f0*/  ISETP.GE.AND P6, PT, R36, UR4, PT ;  /* 0x0000000424007c0c */ /* 0x000fe2000bfc6270 */
[----:B------:R-:W-:-:S03]  /*d200*/  VIADD R130, R9, 0x30 ;  /* 0x0000003009827836 */ /* 0x000fc60000000000 */
[----:B------:R-:W-:Y:S01]  /*d210*/  ISETP.GE.AND P2, PT, R126, UR4, PT ;  /* 0x000000047e007c0c */ /* 0x000fe2000bf46270 */
[----:B------:R-:W-:Y:S01]  /*d220*/  @!P1 IMAD.WIDE R66, R9, 0x4, R146 ;  /* 0x0000000409429825 */ /* 0x000fe200078e0292 */
[----:B------:R-:W-:-:S03]  /*d230*/  ISETP.GE.AND P3, PT, R130, UR4, PT ;  /* 0x0000000482007c0c */ /* 0x000fc6000bf66270 */
        /* <DEDUP_REMOVED lines=8> */
[----:B------:R-:W-:Y:S01]  /*d2c0*/  VIADD R10, R9, 0x40 ;  /* 0x00000040090a7836 */ /* 0x000fe20000000000 */
[----:B------:R-:W-:-:S02]  /*d2d0*/  @!P6 LOP3.LUT R149, R36, 0xfffffffe, RZ, 0xc0, !PT ;  /* 0xfffffffe2495e812 */ /* 0x000fc400078ec0ff */
[----:B------:R-:W-:Y:S01]  /*d2e0*/  @!P2 LEA.HI R126, R126, R126, RZ, 0x1 ;  /* 0x0000007e7e7ea211 */ /* 0x000fe200078f08ff */
[--C-:B0-----:R-:W-:Y:S01]  /*d2f0*/  @!P4 IMAD.WIDE R30, R65, 0x4, R146.reuse ;  /* 0x00000004411ec825 */ /* 0x101fe200078e0292 */
[----:B------:R-:W-:Y:S02]  /*d300*/  @!P1 LEA.HI R44, R44, R44, RZ, 0x1 ;  /* 0x0000002c2c2c9211 */ /* 0x000fe400078f08ff */
[----:B------:R-:W-:Y:S01]  /*d310*/  @!P3 LEA.HI R130, R130, R130, RZ, 0x1 ;  /* 0x000000828282b211 */ /* 0x000fe200078f08ff */
[--C-:B------:R-:W-:Y:S01]  /*d320*/  @!P5 IMAD.WIDE R66, R125, 0x4, R146.reuse ;  /* 0x000000047d42d825 */ /* 0x100fe200078e0292 */
[----:B------:R0:W-:Y:S01]  /*d330*/  @!P4 ST.E.64 desc[UR46][R30.64], R28 ;  /* 0x0000001c1e00c985 */ /* 0x0001e2000c101b2e */
[----:B------:R-:W-:Y:S02]  /*d340*/  @!P1 LOP3.LUT R65, R44, 0xfffffffe, RZ, 0xc0, !PT ;  /* 0xfffffffe2c419812 */ /* 0x000fe400078ec0ff */
[----:B------:R-:W-:Y:S01]  /*d350*/  @!P6 IMAD.WIDE R148, R149, 0x4, R146 ;  /* 0x000000049594e825 */ /* 0x000fe200078e0292 */
[----:B------:R1:W-:Y:S01]  /*d360*/  @!P5 ST.E.64 desc[UR46][R66.64], R26 ;  /* 0x0000001a4200d985 */ /* 0x0003e2000c101b2e */
[----:B------:R-:W-:-:S02]  /*d370*/  IADD3 R36, R9, 0x48, RZ ;  /* 0x0000004809247810 */ /* 0x000fc40007ffe0ff */
[----:B------:R-:W-:Y:S01]  /*d380*/  ISETP.GE.AND P4, PT, R0, UR4, PT ;  /* 0x0000000400007c0c */ /* 0x000fe2000bf86270 */
[----:B------:R2:W-:Y:S01]  /*d390*/  @!P6 ST.E.64 desc[UR46][R148.64], R24 ;  /* 0x000000189400e985 */ /* 0x0005e2000c101b2e */
[----:B------:R-:W-:Y:S01]  /*d3a0*/  ISETP.GE.AND P5, PT, R10, UR4, PT ;  /* 0x000000040a007c0c */ /* 0x000fe2000bfa6270 */
[C---:B------:R-:W-:Y:S01]  /*d3b0*/  VIADD R44, R9.reuse, 0x58 ;  /* 0x00000058092c7836 */ /* 0x040fe20000000000 */
[----:B------:R-:W-:Y:S02]  /*d3c0*/  ISETP.GE.AND P6, PT, R36, UR4, PT ;  /* 0x0000000424007c0c */ /* 0x000fe4000bfc6270 */
[----:B0-----:R-:W-:Y:S01]  /*d3d0*/  @!P2 LOP3.LUT R29, R126, 0xfffffffe, RZ, 0xc0, !PT ;  /* 0xfffffffe7e1da812 */ /* 0x001fe200078ec0ff */
[----:B------:R-:W-:Y:S01]  /*d3e0*/  VIADD R30, R9, 0x50 ;  /* 0x00000050091e7836 */ /* 0x000fe20000000000 */
[----:B------:R-:W-:-:S03]  /*d3f0*/  @!P3 LOP3.LUT R31, R130, 0xfffffffe, RZ, 0xc0, !PT ;  /* 0xfffffffe821fb812 */ /* 0x000fc600078ec0ff */
[--C-:B-1----:R-:W-:Y:S02]  /*d400*/  @!P2 IMAD.WIDE R26, R29, 0x4, R146.reuse ;  /* 0x000000041d1aa825 */ /* 0x102fe400078e0292 */
[----:B------:R-:W-:Y:S02]  /*d410*/  @!P4 LEA.HI R0, R0, R0, RZ, 0x1 ;  /* 0x000000000000c211 */ /* 0x000fe400078f08ff */
[----:B------:R-:W-:Y:S01]  /*d420*/  @!P5 LEA.HI R10, R10, R10, RZ, 0x1 ;  /* 0x0000000a0a0ad211 */ /* 0x000fe200078f08ff */
[----:B--2---:R-:W-:Y:S01]  /*d430*/  @!P1 IMAD.WIDE R24, R65, 0x4, R146 ;  /* 0x0000000441189825 */ /* 0x004fe200078e0292 */
[----:B------:R-:W-:-:S03]  /*d440*/  @!P6 LEA.HI R36, R36, R36, RZ, 0x1 ;  /* 0x000000242424e211 */ /* 0x000fc600078f08ff */
        /* <DEDUP_REMOVED lines=41> */
[----:B------:R-:W-:-:S03]  /*d6e0*/  IADD3 R0, R9, 0x90, RZ ;  /* 0x0000009009007810 */ /* 0x000fc60007ffe0ff */
[----:B------:R-:W-:Y:S01]  /*d6f0*/  @!P3 LEA.HI R24, R24, R24, RZ, 0x1 ;  /* 0x000000181818b211 */ /* 0x000fe200078f08ff */
[--C-:B0-----:R-:W-:Y:S01]  /*d700*/  @!P4 IMAD.WIDE R14, R21, 0x4, R146.reuse ;  /* 0x00000004150ec825 */ /* 0x101fe200078e0292 */
[----:B------:R-:W-:Y:S02]  /*d710*/  ISETP.GE.AND P1, PT, R22, UR4, PT ;  /* 0x0000000416007c0c */ /* 0x000fe4000bf26270 */
[----:B-1----:R-:W-:Y:S01]  /*d720*/  @!P5 LOP3.LUT R17, R10, 0xfffffffe, RZ, 0xc0, !PT ;  /* 0xfffffffe0a11d812 */ /* 0x002fe200078ec0ff */
[----:B------:R-:W-:Y:S01]  /*d730*/  VIADD R10, R9, 0x98 ;  /* 0x00000098090a7836 */ /* 0x000fe20000000000 */
[----:B------:R-:W-:Y:S01]  /*d740*/  ISETP.GE.AND P2, PT, R0, UR4, PT ;  /* 0x0000000400007c0c */ /* 0x000fe2000bf46270 */
[----:B------:R0:W-:Y:S01]  /*d750*/  @!P4 ST.E.64 desc[UR46][R14.64], R74 ;  /* 0x0000004a0e00c985 */ /* 0x0001e2000c101b2e */
[----:B------:R-:W-:Y:S01]  /*d760*/  @!P6 LEA.HI R20, R20, R20, RZ, 0x1 ;  /* 0x000000141414e211 */ /* 0x000fe200078f08ff */
[----:B------:R-:W-:Y:S01]  /*d770*/  @!P5 IMAD.WIDE R16, R17, 0x4, R146 ;  /* 0x000000041110d825 */ /* 0x000fe200078e0292 */
[----:B--2---:R-:W-:-:S02]  /*d780*/  @!P3 LOP3.LUT R19, R24, 0xfffffffe, RZ, 0xc0, !PT ;  /* 0xfffffffe1813b812 */ /* 0x004fc400078ec0ff */
[----:B------:R-:W-:Y:S01]  /*d790*/  @!P6 LOP3.LUT R21, R20, 0xfffffffe, RZ, 0xc0, !PT ;  /* 0xfffffffe1415e812 */ /* 0x000fe200078ec0ff */
[----:B------:R-:W-:Y:S01]  /*d7a0*/  VIADD R24, R9, 0xa0 ;  /* 0x000000a009187836 */ /* 0x000fe20000000000 */
[----:B------:R-:W-:Y:S01]  /*d7b0*/  @!P5 ST.E.64 desc[UR46][R16.64], R78 ;  /* 0x0000004e1000d985 */ /* 0x000fe2000c101b2e */
[--C-:B------:R-:W-:Y:S01]  /*d7c0*/  @!P3 IMAD.WIDE R18, R19, 0x4, R146.reuse ;  /* 0x000000041312b825 */ /* 0x100fe200078e0292 */
[----:B------:R-:W-:Y:S02]  /*d7d0*/  @!P1 LEA.HI R22, R22, R22, RZ, 0x1 ;  /* 0x0000001616169211 */ /* 0x000fe400078f08ff */
[----:B------:R-:W-:Y:S01]  /*d7e0*/  ISETP.GE.AND P4, PT, R24, UR4, PT ;  /* 0x0000000418007c0c */ /* 0x000fe2000bf86270 */
[----:B------:R-:W-:Y:S01]  /*d7f0*/  @!P6 IMAD.WIDE R20, R21, 0x4, R146 ;  /* 0x000000041514e825 */ /* 0x000fe200078e0292 */
[----:B------:R1:W-:Y:S01]  /*d800*/  @!P3 ST.E.64 desc[UR46][R18.64], R80 ;  /* 0x000000501200b985 */ /* 0x0003e2000c101b2e */
[----:B------:R-:W-:Y:S02]  /*d810*/  ISETP.GE.AND P3, PT, R10, UR4, PT ;  /* 0x000000040a007c0c */ /* 0x000fe4000bf66270 */
[----:B0-----:R-:W-:Y:S01]  /*d820*/  @!P1 LOP3.LUT R15, R22, 0xfffffffe, RZ, 0xc0, !PT ;  /* 0xfffffffe160f9812 */ /* 0x001fe200078ec0ff */
[----:B------:R0:W-:Y:S01]  /*d830*/  @!P6 ST.E.64 desc[UR46][R20.64], R84 ;  /* 0x000000541400e985 */ /* 0x0001e2000c101b2e */
[----:B------:R-:W-:Y:S01]  /*d840*/  @!P2 LEA.HI R0, R0, R0, RZ, 0x1 ;  /* 0x000000000000a211 */ /* 0x000fe200078f08ff */
[----:B------:R-:W-:-:S02]  /*d850*/  VIADD R22, R9, 0xb8 ;  /* 0x000000b809167836 */ /* 0x000fc40000000000 */
[--C-:B------:R-:W-:Y:S01]  /*d860*/  @!P1 IMAD.WIDE R14, R15, 0x4, R146.reuse ;  /* 0x000000040f0e9825 */ /* 0x100fe200078e0292 */
[----:B------:R-:W-:Y:S02]  /*d870*/  @!P2 LOP3.LUT R23, R0, 0xfffffffe, RZ, 0xc0, !PT ;  /* 0xfffffffe0017a812 */ /* 0x000fe400078ec0ff */
[----:B------:R-:W-:Y:S01]  /*d880*/  ISETP.GE.AND P5, PT, R22, UR4, PT ;  /* 0x0000000416007c0c */ /* 0x000fe2000bfa6270 */
[C---:B------:R-:W-:Y:S01]  /*d890*/  VIADD R0, R9.reuse, 0xa8 ;  /* 0x000000a809007836 */ /* 0x040fe20000000000 */
[----:B------:R2:W-:Y:S01]  /*d8a0*/  @!P1 ST.E.64 desc[UR46][R14.64], R86 ;  /* 0x000000560e009985 */ /* 0x0005e2000c101b2e */
[----:B------:R-:W-:Y:S01]  /*d8b0*/  @!P3 LEA.HI R10, R10, R10, RZ, 0x1 ;  /* 0x0000000a0a0ab211 */ /* 0x000fe200078f08ff */
[----:B-1----:R-:W-:Y:S01]  /*d8c0*/  VIADD R18, R9, 0xb0 ;  /* 0x000000b009127836 */ /* 0x002fe20000000000 */
[----:B------:R-:W-:Y:S01]  /*d8d0*/  @!P4 LEA.HI R24, R24, R24, RZ, 0x1 ;  /* 0x000000181818c211 */ /* 0x000fe200078f08ff */
[----:B------:R-:W-:Y:S01]  /*d8e0*/  @!P2 IMAD.WIDE R16, R23, 0x4, R146 ;  /* 0x000000041710a825 */ /* 0x000fe200078e0292 */
[----:B------:R-:W-:-:S02]  /*d8f0*/  ISETP.GE.AND P1, PT, R0, UR4, PT ;  /* 0x0000000400007c0c */ /* 0x000fc4000bf26270 */
[----:B------:R-:W-:Y:S01]  /*d900*/  @!P3 LOP3.LUT R19, R10, 0xfffffffe, RZ, 0xc0, !PT ;  /* 0xfffffffe0a13b812 */ /* 0x000fe200078ec0ff */
[C---:B0-----:R-:W-:Y:S01]  /*d910*/  VIADD R20, R9.reuse, 0xc0 ;  /* 0x000000c009147836 */ /* 0x041fe20000000000 */
[----:B------:R-:W-:Y:S01]  /*d920*/  ISETP.GE.AND P6, PT, R18, UR4, PT ;  /* 0x0000000412007c0c */ /* 0x000fe2000bfc6270 */
[----:B------:R-:W-:Y:S01]  /*d930*/  VIADD R10, R9, 0xc8 ;  /* 0x000000c8090a7836 */ /* 0x000fe20000000000 */
[----:B------:R0:W-:Y:S01]  /*d940*/  @!P2 ST.E.64 desc[UR46][R16.64], R94 ;  /* 0x0000005e1000a985 */ /* 0x0001e2000c101b2e */
[----:B------:R-:W-:Y:S01]  /*d950*/  @!P5 LEA.HI R22, R22, R22, RZ, 0x1 ;  /* 0x000000161616d211 */ /* 0x000fe200078f08ff */
[----:B--2---:R-:W-:Y:S01]  /*d960*/  @!P3 IMAD.WIDE R14, R19, 0x4, R146 ;  /* 0x00000004130eb825 */ /* 0x004fe200078e0292 */
[----:B------:R-:W-:Y:S02]  /*d970*/  ISETP.GE.AND P2, PT, R20, UR4, PT ;  /* 0x0000000414007c0c */ /* 0x000fe4000bf46270 */
[----:B------:R-:W-:Y:S01]  /*d980*/  @!P5 LOP3.LUT R23, R22, 0xfffffffe, RZ, 0xc0, !PT ;  /* 0xfffffffe1617d812 */ /* 0x000fe200078ec0ff */
[----:B------:R-:W-:Y:S01]  /*d990*/  VIADD R22, R9, 0xe0 ;  /* 0x000000e009167836 */ /* 0x000fe20000000000 */
[----:B------:R1:W-:Y:S01]  /*d9a0*/  @!P3 ST.E.64 desc[UR46][R14.64], R96 ;  /* 0x000000600e00b985 */ /* 0x0003e2000c101b2e */
[----:B------:R-:W-:-:S02]  /*d9b0*/  ISETP.GE.AND P3, PT, R10, UR4, PT ;  /* 0x000000040a007c0c */ /* 0x000fc4000bf66270 */
[----:B------:R-:W-:Y:S02]  /*d9c0*/  @!P1 LEA.HI R0, R0, R0, RZ, 0x1 ;  /* 0x0000000000009211 */ /* 0x000fe400078f08ff */
[----:B0-----:R-:W-:Y:S02]  /*d9d0*/  @!P4 LOP3.LUT R17, R24, 0xfffffffe, RZ, 0xc0, !PT ;  /* 0xfffffffe1811c812 */ /* 0x001fe400078ec0ff */
[----:B------:R-:W-:Y:S02]  /*d9e0*/  @!P1 LOP3.LUT R19, R0, 0xfffffffe, RZ, 0xc0, !PT ;  /* 0xfffffffe00139812 */ /* 0x000fe400078ec0ff */
[----:B------:R-:W-:Y:S01]  /*d9f0*/  @!P6 LEA.HI R0, R18, R18, RZ, 0x1 ;  /* 0x000000121200e211 */ /* 0x000fe200078f08ff */
[--C-:B------:R-:W-:Y:S01]  /*da00*/  @!P4 IMAD.WIDE R16, R17, 0x4, R146.reuse ;  /* 0x000000041110c825 */ /* 0x100fe200078e0292 */
[----:B------:R-:W-:Y:S02]  /*da10*/  @!P2 LEA.HI R20, R20, R20, RZ, 0x1 ;  /* 0x000000141414a211 */ /* 0x000fe400078f08ff */
[----:B------:R-:W-:Y:S01]  /*da20*/  @!P6 LOP3.LUT R21, R0, 0xfffffffe, RZ, 0xc0, !PT ;  /* 0xfffffffe0015e812 */ /* 0x000fe200078ec0ff */
[--C-:B------:R-:W-:Y:S01]  /*da30*/  @!P1 IMAD.WIDE R18, R19, 0x4, R146.reuse ;  /* 0x0000000413129825 */ /* 0x100fe200078e0292 */
[----:B------:R-:W-:Y:S01]  /*da40*/  @!P3 LEA.HI R10, R10, R10, RZ, 0x1 ;  /* 0x0000000a0a0ab211 */ /* 0x000fe200078f08ff */
[----:B------:R0:W-:Y:S01]  /*da50*/  @!P4 ST.E.64 desc[UR46][R16.64], R98 ;  /* 0x000000621000c985 */ /* 0x0001e2000c101b2e */
[----:B------:R-:W-:Y:S01]  /*da60*/  @!P2 LOP3.LUT R25, R20, 0xfffffffe, RZ, 0xc0, !PT ;  /* 0xfffffffe1419a812 */ /* 0x000fe200078ec0ff */
[----:B-1----:R-:W-:-:S02]  /*da70*/  @!P6 IMAD.WIDE R14, R21, 0x4, R146 ;  /* 0x00000004150ee825 */ /* 0x002fc400078e0292 */
[----:B------:R1:W-:Y:S02]  /*da80*/  @!P1 ST.E.64 desc[UR46][R18.64], R100 ;  /* 0x0000006412009985 */ /* 0x0003e4000c101b2e */
[--C-:B------:R-:W-:Y:S01]  /*da90*/  @!P5 IMAD.WIDE R20, R23, 0x4, R146.reuse ;  /* 0x000000041714d825 */ /* 0x100fe200078e0292 */
[----:B------:R-:W-:Y:S01]  /*daa0*/  @!P3 LOP3.LUT R23, R10, 0xfffffffe, RZ, 0xc0, !PT ;  /* 0xfffffffe0a17b812 */ /* 0x000fe200078ec0ff */
[----:B------:R2:W-:Y:S01]  /*dab0*/  @!P6 ST.E.64 desc[UR46][R14.64], R102 ;  /* 0x000000660e00e985 */ /* 0x0005e2000c101b2e */
[C---:B------:R-:W-:Y:S01]  /*dac0*/  IADD3 R10, R9.reuse, 0xd8, RZ ;  /* 0x000000d8090a7810 */ /* 0x040fe20007ffe0ff */
[----:B------:R-:W-:Y:S02]  /*dad0*/  VIADD R0, R9, 0xd0 ;  /* 0x000000d009007836 */ /* 0x000fe40000000000 */
[----:B------:R-:W-:Y:S01]  /*dae0*/  @!P5 ST.E.64 desc[UR46][R20.64], R104 ;  /* 0x000000681400d985 */ /* 0x000fe2000c101b2e */
[----:B0-----:R-:W-:Y:S02]  /*daf0*/  @!P2 IMAD.WIDE R16, R25, 0x4, R146 ;  /* 0x000000041910a825 */ /* 0x001fe400078e0292 */
[----:B------:R-:W-:-:S02]  /*db00*/  ISETP.GE.AND P1, PT, R0, UR4, PT ;  /* 0x0000000400007c0c */ /* 0x000fc4000bf26270 */
        /* <DEDUP_REMOVED lines=35> */
.L_x_2593:
[----:B------:R-:W-:Y:S05]  /*dd40*/  BSYNC B0 ;  /* 0x0000000000007941 */ /* 0x000fea0003800000 */
.L_x_2592:
        /* <DEDUP_REMOVED lines=38> */
[----:B------:R-:W-:-:S03]  /*dfb0*/  IADD3 R38, R9, 0x28, RZ ;  /* 0x0000002809267810 */ /* 0x000fc60007ffe0ff */
[C-C-:B------:R-:W-:Y:S01]  /*dfc0*/  @!P3 IMAD.WIDE R12, R9.reuse, 0x4, R14.reuse ;  /* 0x00000004090cb825 */ /* 0x140fe200078e020e */
[----:B------:R-:W-:Y:S02]  /*dfd0*/  ISETP.GE.AND P2, PT, R38, UR4, PT ;  /* 0x0000000426007c0c */ /* 0x000fe4000bf46270 */
        /* <DEDUP_REMOVED lines=50> */
[----:B------:R-:W-:Y:S02]  /*e300*/  IADD3 R41, R9, 0x70, RZ ;  /* 0x0000007009297810 */ /* 0x000fe40007ffe0ff */
[----:B------:R-:W-:Y:S01]  /*e310*/  @!P2 LEA.HI R38, R38, R38, RZ, 0x1 ;  /* 0x000000262626a211 */ /* 0x000fe200078f08ff */
        /* <DEDUP_REMOVED lines=97> */
[----:B------:R-:W-:Y:S02]  /*e930*/  @!P0 LEA.HI R0, R12, R12, RZ, 0x1 ;  /* 0x0000000c0c008211 */ /* 0x000fe400078f08ff */
[----:B---3--:R-:W-:Y:S01]  /*e940*/  @!P3 LOP3.LUT R7, R34, 0xfffffffe, RZ, 0xc0, !PT ;  /* 0xfffffffe2207b812 */ /* 0x008fe200078ec0ff */
        /* <DEDUP_REMOVED lines=10> */
[----:B0-----:R-:W-:Y:S01]  /*e9f0*/  @!P6 LOP3.LUT R23, R0, 0xfffffffe, RZ, 0xc0, !PT ;  /* 0xfffffffe0017e812 */ /* 0x001fe200078ec0ff */
[--C-:B------:R-:W-:Y:S02]  /*ea00*/  @!P4 IMAD.WIDE R4, R19, 0x4, R14.reuse ;  /* 0x000000041304c825 */ /* 0x100fe400078e020e */
[----:B------:R0:W-:Y:S02]  /*ea10*/  @!P1 ST.E.64 desc[UR46][R12.64], R26 ;  /* 0x0000001a0c009985 */ /* 0x0001e4000c101b2e */
[----:B------:R-:W-:-:S02]  /*ea20*/  @!P6 IMAD.WIDE R18, R23, 0x4, R14 ;  /* 0x000000041712e825 */ /* 0x000fc400078e020e */
[----:B------:R0:W-:Y:S01]  /*ea30*/  @!P0 ST.E.64 desc[UR46][R16.64], R64 ;  /* 0x0000004010008985 */ /* 0x0001e2000c101b2e */
[----:B------:R-:W-:-:S03]  /*ea40*/  ISETP.GE.AND P0, PT, R9, UR4, PT ;  /* 0x0000000409007c0c */ /* 0x000fc6000bf06270 */
[----:B------:R0:W-:Y:S01]  /*ea50*/  @!P4 ST.E.64 desc[UR46][R4.64], R10 ;  /* 0x0000000a0400c985 */ /* 0x0001e2000c101b2e */
        /* <DEDUP_REMOVED lines=9> */
.L_x_2591:
[----:B------:R-:W0:Y:S02]  /*eaf0*/  S2R R0, SR_TID.X ;  /* 0x0000000000007919 */ /* 0x000e240000002100 */
[----:B0-----:R-:W-:-:S04]  /*eb00*/  IADD3 R2, R0, -0x80, RZ ;  /* 0xffffff8000027810 */ /* 0x001fc80007ffe0ff */
        /* <DEDUP_REMOVED lines=29> */
[----:B------:R-:W1:Y:S04]  /*ece0*/  LDC R8, c[0x0][0xc50] ;  /* 0x00031400ff087b82 */ /* 0x000e680000000800 */
[----:B------:R-:W-:Y:S01]  /*ecf0*/  IADD3 R3, R11, R3, RZ ;  /* 0x000000030b037210 */ /* 0x000fe20007ffe0ff */
        /* <DEDUP_REMOVED lines=25> */
.L_x_2550:
        /* <DEDUP_REMOVED lines=18> */
.L_x_2594:
[----:B------:R-:W-:Y:S01]  /*efb0*/  ULDC UR42, c[0x0][0xc50] ;  /* 0x00031400002a7ab9 */ /* 0x000fe20000000800 */
[----:B------:R-:W-:Y:S01]  /*efc0*/  UMOV UR40, UR6 ;  /* 0x0000000600287c82 */ /* 0x000fe20008000000 */
[----:B------:R-:W-:-:S11]  /*efd0*/  UISETP.NE.AND UP0, UPT, UR42, 0x1, UPT ;  /* 0x000000012a00788c */ /* 0x000fd6000bf05270 */
[----:B------:R-:W-:Y:S01]  /*efe0*/  @UP0 ULDC UR4, c[0x0][0xc54] ;  /* 0x0003150000040ab9 */ /* 0x000fe20000000800 */
[----:B------:R-:W-:Y:S01]  /*eff0*/  @UP0 ULDC UR7, c[0x0][0xc58] ;  /* 0x0003160000070ab9 */ /* 0x000fe20000000800 */
[----:B------:R-:W-:-:S04]  /*f000*/  UIMAD.WIDE.U32 UR4, UR6, UR4, URZ ;  /* 0x00000004060472a5 */ /* 0x000fc8000f8e003f */
[----:B------:R-:W-:-:S12]  /*f010*/  @UP0 USHF.R.U32.HI UR40, URZ, UR7, UR5 ;  /* 0x000000073f280299 */ /* 0x000fd80008011605 */
.L_x_2595:
        /* <DEDUP_REMOVED lines=8> */
[----:B------:R-:W-:Y:S01]  /*f0a0*/  ULDC UR4, c[0x0][0x448] ;  /* 0x0001120000047ab9 */ /* 0x000fe20000000800 */
[----:B------:R-:W-:Y:S01]  /*f0b0*/  ULDC UR7, c[0x0][0x2f0] ;  /* 0x0000bc0000077ab9 */ /* 0x000fe20000000800 */
[----:B------:R-:W-:-:S05]  /*f0c0*/  IMAD.MOV.U32 R17, RZ, RZ, RZ ;  /* 0x000000ffff117224 */ /* 0x000fca00078e00ff */
[----:B------:R-:W1:Y:S01]  /*f0d0*/  S2UR UR48, SR_CTAID.X ;  /* 0x00000000003079c3 */ /* 0x000e620000002500 */
[----:B------:R-:W-:Y:S01]  /*f0e0*/  UISETP.NE.AND UP1, UPT, UR4, 0x1, UPT ;  /* 0x000000010400788c */ /* 0x000fe2000bf25270 */
[----:B------:R-:W-:Y:S02]  /*f0f0*/  ULDC UR8, c[0x0][0x288] ;  /* 0x0000a20000087ab9 */ /* 0x000fe40000000800 */
[----:B------:R-:W-:Y:S02]  /*f100*/  ULDC.64 UR4, c[0x0][0x418] ;  /* 0x0001060000047ab9 */ /* 0x000fe40000000a00 */
[----:B------:R-:W-:-:S03]  /*f110*/  UISETP.NE.U32.AND UP0, UPT, UR4, URZ, UPT ;  /* 0x0000003f0400728c */ /* 0x000fc6000bf05070 */
[----:B------:R-:W-:Y:S01]  /*f120*/  ULDC UR4, c[0x0][0x424] ;  /* 0x0001090000047ab9 */ /* 0x000fe20000000800 */
[----:B------:R-:W-:-:S03]  /*f130*/  UISETP.NE.AND.EX UP0, UPT, UR5, URZ, UPT, UP0 ;  /* 0x0000003f0500728c */ /* 0x000fc6000bf05300 */
[----:B------:R-:W-:Y:S01]  /*f140*/  @UP1 ULDC UR5, c[0x0][0x44c] ;  /* 0x0001130000051ab9 */ /* 0x000fe20000000800 */
[----:B0-----:R-:W-:Y:S01]  /*f150*/  ISETP.NE.U32.AND P0, PT, R2, RZ, PT ;  /* 0x000000ff0200720c */ /* 0x001fe20003f05070 */
[----:B------:R-:W-:-:S03]  /*f160*/  USEL UR38, UR4, 0x1, UP0 ;  /* 0x0000000104267887 */ /* 0x000fc60008000000 */
[----:B------:R-:W-:Y:S01]  /*f170*/  ISETP.NE.AND.EX P0, PT, R3, RZ, PT, P0 ;  /* 0x000000ff0300720c */ /* 0x000fe20003f05300 */
[----:B-1----:R-:W-:Y:S02]  /*f180*/  ULEA UR6, UR48, 0x7f, 0x7 ;  /* 0x0000007f30067891 */ /* 0x002fe4000f8e383f */
[----:B------:R-:W-:Y:S02]  /*f190*/  UIMAD UR38, UR38, UR7, URZ ;  /* 0x00000007262672a4 */ /* 0x000fe4000f8e023f */
[----:B------:R-:W-:Y:S01]  /*f1a0*/  UIMAD.WIDE.U32 UR4, UR6, UR5, URZ ;  /* 0x00000005060472a5 */ /* 0x000fe2000f8e003f */
[----:B------:R-:W-:-:S03]  /*f1b0*/  @UP1 ULDC UR7, c[0x0][0x450] ;  /* 0x0001140000071ab9 */ /* 0x000fc60000000800 */
[----:B------:R-:W-:-:S04]  /*f1c0*/  @UP1 USHF.R.U32.HI UR6, URZ, UR7, UR5 ;  /* 0x000000073f061299 */ /* 0x000fc80008011605 */
[----:B------:R-:W0:Y:S01]  /*f1d0*/  @P0 LDC.64 R2, c[0x0][0xa28] ;  /* 0x00028a00ff020b82 */ /* 0x000e220000000a00 */
[----:B------:R-:W-:Y:S02]  /*f1e0*/  UIADD3 UR5, UR38, 0x80, -UR8 ;  /* 0x0000008026057890 */ /* 0x000fe4000fffe808 */
[----:B------:R-:W-:Y:S02]  /*f1f0*/  UIADD3 UR4, UR38, 0x7f, URZ ;  /* 0x0000007f26047890 */ /* 0x000fe4000fffe03f */
[----:B------:R-:W-:Y:S02]  /*f200*/  UIADD3 UR6, UR5, UR6, URZ ;  /* 0x0000000605067290 */ /* 0x000fe4000fffe03f */
[----:B------:R-:W-:Y:S02]  /*f210*/  USHF.R.S32.HI UR5, URZ, 0x1f, UR4 ;  /* 0x0000001f3f057899 */ /* 0x000fe40008011404 */
[----:B------:R-:W-:Y:S02]  /*f220*/  USHF.R.S32.HI UR7, URZ, 0x1f, UR6 ;  /* 0x0000001f3f077899 */ /* 0x000fe40008011406 */
[----:B------:R-:W-:-:S02]  /*f230*/  ULEA.HI UR5, UR5, UR4, URZ, 0x7 ;  /* 0x0000000405057291 */ /* 0x000fc4000f8f383f */
[----:B------:R-:W-:Y:S02]  /*f240*/  ULEA.HI UR7, UR7, UR6, URZ, 0x7 ;  /* 0x0000000607077291 */ /* 0x000fe4000f8f383f */
[----:B------:R-:W-:Y:S02]  /*f250*/  USHF.R.S32.HI UR41, URZ, 0x7, UR5 ;  /* 0x000000073f297899 */ /* 0x000fe40008011405 */
[----:B------:R-:W-:-:S04]  /*f260*/  USHF.R.S32.HI UR43, URZ, 0x7, UR7 ;  /* 0x000000073f2b7899 */ /* 0x000fc80008011407 */
[----:B------:R-:W-:Y:S02]  /*f270*/  UISETP.LT.AND UP0, UPT, UR41, UR43, UPT ;  /* 0x0000002b2900728c */ /* 0x000fe4000bf01270 */
[----:B------:R-:W-:Y:S01]  /*f280*/  UP2UR UR49, UPR, URZ, 0x2 ;  /* 0x000000023f317883 */ /* 0x000fe20008000000 */
[----:B0-----:R-:W-:Y:S01]  /*f290*/  @P0 IMAD.WIDE R2, R24, 0x4, R2 ;  /* 0x0000000418020825 */ /* 0x001fe200078e0202 */
[----:B------:R-:W-:-:S04]  /*f2a0*/  USEL UR11, UR41, UR43, UP0 ;  /* 0x0000002b290b7287 */ /* 0x000fc80008000000 */
[----:B------:R-:W-:Y:S01]  /*f2b0*/  UISETP.GE.AND UP1, UPT, UR11, 0x1, UPT ;  /* 0x000000010b00788c */ /* 0x000fe2000bf26270 */
[----:B------:R0:W5:Y:S01]  /*f2c0*/  @P0 LDG.E R17, desc[UR46][R2.64] ;  /* 0x0000002e02110981 */ /* 0x000162000c1e1900 */
[----:B------:R-:W-:Y:S02]  /*f2d0*/  USHF.R.U32.HI UR9, URZ, 0x10, UR42 ;  /* 0x000000103f097899 */ /* 0x000fe4000801162a */
[----:B------:R-:W-:Y:S02]  /*f2e0*/  ULOP3.LUT UR42, UR42, 0xffff, URZ, 0xc0, !UPT ;  /* 0x0000ffff2a2a7892 */ /* 0x000fe4000f8ec03f */
[----:B------:R-:W-:Y:S01]  /*f2f0*/  PLOP3.LUT P0, PT, PT, PT, UP1, 0x80, 0x0 ;  /* 0x000000000000781c */ /* 0x000fe20003f0f018 */
[----:B------:R-:W-:Y:S01]  /*f300*/  UISETP.NE.AND UP0, UPT, UR9, URZ, UPT ;  /* 0x0000003f0900728c */ /* 0x000fe2000bf05270 */
[----:B------:R-:W-:-:S10]  /*f310*/  UMOV UR37, URZ ;  /* 0x0000003f00257c82 */ /* 0x000fd40008000000 */
[----:B------:R-:W-:Y:S01]  /*f320*/  @!UP0 ULDC UR9, c[0x0][0x9f0] ;  /* 0x00027c0000098ab9 */ /* 0x000fe20000000800 */
[----:B0-----:R-:W-:Y:S05]  /*f330*/  @!P0 BRA `(.L_x_2597) ;  /* 0x0000000000788947 */ /* 0x001fea0003800000 */
[----:B------:R-:W-:Y:S01]  /*f340*/  IABS R0, UR9 ;  /* 0x0000000900007c13 */ /* 0x000fe20008000000 */
[----:B------:R-:W-:Y:S02]  /*f350*/  UIADD3 UR6, UR9, -0x1, UR11 ;  /* 0xffffffff09067890 */ /* 0x000fe4000fffe00b */
[----:B------:R-:W-:Y:S01]  /*f360*/  IABS R4, UR9 ;  /* 0x0000000900047c13 */ /* 0x000fe20008000000 */
[----:B------:R-:W-:Y:S01]  /*f370*/  UMOV UR4, URZ ;  /* 0x0000003f00047c82 */ /* 0x000fe20008000000 */
        /* <DEDUP_REMOVED lines=26> */
.L_x_2597:
[----:B------:R-:W-:Y:S02]  /*f520*/  UIMAD UR50, UR42, UR37, URZ ;  /* 0x000000252a3272a4 */ /* 0x000fe4000f8e023f */
[----:B------:R-:W-:Y:S01]  /*f530*/  MOV R3, UR37 ;  /* 0x0000002500037c02 */ /* 0x000fe20008000f00 */
[----:B------:R-:W-:Y:S02]  /*f540*/  IMAD.MOV.U32 R0, RZ, RZ, RZ ;  /* 0x000000ffff007224 */ /* 0x000fe400078e00ff */
[----:B------:R-:W-:Y:S02]  /*f550*/  IMAD.MOV.U32 R2, RZ, RZ, 0x1 ;  /* 0x00000001ff027424 */ /* 0x000fe400078e00ff */
[----:B------:R-:W-:-:S05]  /*f560*/  IMAD.U32 R16, RZ, RZ, UR50 ;  /* 0x00000032ff107e24 */ /* 0x000fca000f8e00ff */
        /* <DEDUP_REMOVED lines=27> */
.L_x_2598:
        /* <DEDUP_REMOVED lines=20> */
.L_x_2599:
        /* <DEDUP_REMOVED lines=20> */
.L_x_2600:
        /* <DEDUP_REMOVED lines=18> */
.L_x_2601:
[----:B------:R-:W0:Y:S01]  /*fac0*/  LDC.64 R2, c[0x0][0x9f8] ;  /* 0x00027e00ff027b82 */ /* 0x000e220000000a00 */
[----:B------:R-:W-:-:S07]  /*fad0*/  IMAD.MOV.U32 R36, RZ, RZ, R24 ;  /* 0x000000ffff247224 */ /* 0x000fce00078e0018 */
[----:B------:R-:W1:Y:S01]  /*fae0*/  LDC R8, c[0x0][0x430] ;  /* 0x00010c00ff087b82 */ /* 0x000e620000000800 */
[----:B0-----:R-:W-:-:S04]  /*faf0*/  ISETP.NE.U32.AND P0, PT, R2, RZ, PT ;  /* 0x000000ff0200720c */ /* 0x001fc80003f05070 */
[----:B------:R-:W-:-:S13]  /*fb00*/  ISETP.NE.AND.EX P0, PT, R3, RZ, PT, P0 ;  /* 0x000000ff0300720c */ /* 0x000fda0003f05300 */
[----:B------:R-:W0:Y:S02]  /*fb10*/  @P0 LDC.64 R2, c[0x0][0x9f8] ;  /* 0x00027e00ff020b82 */ /* 0x000e240000000a00 */
[----:B0-----:R-:W-:-:S05]  /*fb20*/  @P0 IMAD.WIDE R2, R24, 0x4, R2 ;  /* 0x0000000418020825 */ /* 0x001fca00078e0202 */
[----:B------:R0:W2:Y:S01]  /*fb30*/  @P0 LDG.E R36, desc[UR46][R2.64] ;  /* 0x0000002e02240981 */ /* 0x0000a2000c1e1900 */
[C---:B------:R-:W-:Y:S01]  /*fb40*/  IMAD.SHL.U32 R32, R22.reuse, 0x10, RZ ;  /* 0x0000001016207824 */ /* 0x040fe200078e00ff */
[----:B------:R-:W-:Y:S02]  /*fb50*/  LOP3.LUT R20, R22, 0x7f, RZ, 0xc0, !PT ;  /* 0x0000007f16147812 */ /* 0x000fe400078ec0ff */
[----:B-1----:R-:W-:Y:S02]  /*fb60*/  ISETP.NE.AND P1, PT, R8, 0x1, PT ;  /* 0x000000010800780c */ /* 0x002fe40003f25270 */
[----:B------:R-:W-:Y:S02]  /*fb70*/  LEA R9, R16, 0xffffff80, 0x7 ;  /* 0xffffff8010097811 */ /* 0x000fe400078e38ff */
[----:B------:R-:W-:Y:S02]  /*fb80*/  LOP3.LUT R32, R32, 0x70, RZ, 0xc0, !PT ;  /* 0x0000007020207812 */ /* 0x000fe400078ec0ff */
[----:B------:R-:W-:-:S02]  /*fb90*/  SHF.R.U32.HI R19, RZ, 0x3, R20 ;  /* 0x00000003ff137819 */ /* 0x000fc40000011614 */
[----:B------:R-:W-:Y:S02]  /*fba0*/  LOP3.LUT R23, R23, 0xfffffff7, RZ, 0xc0, !PT ;  /* 0xfffffff717177812 */ /* 0x000fe400078ec0ff */
[----:B------:R-:W-:-:S03]  /*fbb0*/  IADD3 R4, R32, R19, R9 ;  /* 0x0000001320047210 */ /* 0x000fc60007ffe009 */
[----:B------:R-:W1:Y:S01]  /*fbc0*/  @P1 LDC R0, c[0x0][0x434] ;  /* 0x00010d00ff001b82 */ /* 0x000e620000000800 */
[C---:B------:R-:W-:Y:S01]  /*fbd0*/  ISETP.GE.AND P0, PT, R4.reuse, UR38, PT ;  /* 0x0000002604007c0c */ /* 0x040fe2000bf06270 */
[----:B-----5:R-:W-:Y:S01]  /*fbe0*/  IMAD.IADD R13, R4, 0x1, R17 ;  /* 0x00000001040d7824 */ /* 0x020fe200078e0211 */
[----:B------:R-:W-:-:S03]  /*fbf0*/  @P1 LOP3.LUT R23, R23, 0x8, RZ, 0xfc, !PT ;  /* 0x0000000817171812 */ /* 0x000fc600078efcff */
[----:B------:R-:W-:Y:S02]  /*fc00*/  IMAD.MOV.U32 R11, RZ, RZ, R13 ;  /* 0x000000ffff0b7224 */ /* 0x000fe400078e000d */
[----:B0-----:R-:W0:Y:S08]  /*fc10*/  @P1 LDC R3, c[0x0][0x438] ;  /* 0x00010e00ff031b82 */ /* 0x001e300000000800 */
[----:B------:R-:W3:Y:S08]  /*fc20*/  @!P0 LDC.64 R6, c[0x0][0x428] ;  /* 0x00010a00ff068b82 */ /* 0x000ef00000000a00 */
[----:B------:R-:W4:Y:S01]  /*fc30*/  @!P0 LDC.64 R4, c[0x0][0x418] ;  /* 0x00010600ff048b82 */ /* 0x000f220000000a00 */
[----:B-1----:R-:W-:-:S05]  /*fc40*/  @P1 IMAD.HI.U32 R0, R13, R0, RZ ;  /* 0x000000000d001227 */ /* 0x002fca00078e00ff */
[----:B0-----:R-:W-:-:S04]  /*fc50*/  @P1 SHF.R.U32.HI R11, RZ, R3, R0 ;  /* 0x00000003ff0b1219 */ /* 0x001fc80000011600 */
[----:B------:R-:W-:Y:S02]  /*fc60*/  @!P0 SHF.R.S32.HI R3, RZ, 0x1f, R11 ;  /* 0x0000001fff038819 */ /* 0x000fe4000001140b */
[----:B------:R-:W-:Y:S01]  /*fc70*/  @!P0 MOV R2, R11 ;  /* 0x0000000b00028202 */ /* 0x000fe20000000f00 */
[----:B------:R-:W-:Y:S01]  /*fc80*/  UMOV UR4, 0xffffffff ;  /* 0xffffffff00047882 */ /* 0x000fe20000000000 */
[----:B------:R-:W-:Y:S01]  /*fc90*/  IMAD.MOV.U32 R35, RZ, RZ, 0x20 ;  /* 0x00000020ff237424 */ /* 0x000fe200078e00ff */
[----:B--2---:R-:W-:Y:S02]  /*fca0*/  SHF.R.S32.HI R10, RZ, 0x1f, R36 ;  /* 0x0000001fff0a7819 */ /* 0x004fe40000011424 */
[----:B---3--:R-:W-:-:S04]  /*fcb0*/  @!P0 IMAD.WIDE.U32 R2, R36, R6, R2 ;  /* 0x0000000624028225 */ /* 0x008fc800078e0002 */
[----:B------:R-:W-:Y:S01]  /*fcc0*/  @!P0 IMAD R0, R10, R6, RZ ;  /* 0x000000060a008224 */ /* 0x000fe200078e02ff */
[----:B----4-:R-:W-:Y:S01]  /*fcd0*/  @!P0 LEA R4, P1, R2, R4, 0x2 ;  /* 0x0000000402048211 */ /* 0x010fe200078210ff */
[----:B------:R0:W-:Y:S02]  /*fce0*/  STL [R1+0x4], R10 ;  /* 0x0000040a01007387 */ /* 0x0001e40000100800 */
[----:B------:R-:W-:-:S04]  /*fcf0*/  @!P0 IMAD R7, R36, R7, R0 ;  /* 0x0000000724078224 */ /* 0x000fc800078e0200 */
[----:B------:R-:W-:Y:S01]  /*fd00*/  @!P0 IMAD.IADD R0, R3, 0x1, R7 ;  /* 0x0000000103008824 */ /* 0x000fe200078e0207 */
[----:B0-----:R-:W0:Y:S04]  /*fd10*/  LDC R10, c[0x0][0x2f4] ;  /* 0x0000bd00ff0a7b82 */ /* 0x001e280000000800 */
[----:B------:R-:W-:Y:S01]  /*fd20*/  @!P0 LEA.HI.X R5, R2, R5, R0, 0x2, P1 ;  /* 0x0000000502058211 */ /* 0x000fe200008f1400 */
[----:B------:R-:W-:Y:S02]  /*fd30*/  IMAD.MOV.U32 R0, RZ, RZ, RZ ;  /* 0x000000ffff007224 */ /* 0x000fe400078e00ff */
[----:B------:R-:W-:Y:S01]  /*fd40*/  IMAD.MOV R2, RZ, RZ, -R11 ;  /* 0x000000ffff027224 */ /* 0x000fe200078e0a0b */
[----:B------:R-:W-:-:S03]  /*fd50*/  R2P PR, R22, 0x6 ;  /* 0x0000000616007804 */ /* 0x000fc60000000000 */
[----:B------:R1:W5:Y:S01]  /*fd60*/  @!P0 LDG.E R0, desc[UR46][R4.64] ;  /* 0x0000002e04008981 */ /* 0x000362000c1e1900 */
[----:B------:R-:W-:Y:S02]  /*fd70*/  SHF.R.U32.HI R6, RZ, 0x5, R20 ;  /* 0x00000005ff067819 */ /* 0x000fe40000011614 */
[----:B------:R-:W-:Y:S01]  /*fd80*/  SEL R35, R35, 0xffffffe0, !P1 ;  /* 0xffffffe023237807 */ /* 0x000fe20004800000 */
[----:B-1----:R-:W-:Y:S02]  /*fd90*/  IMAD R4, R8, R2, R13 ;  /* 0x0000000208047224 */ /* 0x002fe400078e020d */
[----:B------:R-:W-:Y:S02]  /*fda0*/  IMAD.MOV.U32 R8, RZ, RZ, 0x40 ;  /* 0x00000040ff087424 */ /* 0x000fe400078e00ff */
[----:B------:R-:W-:-:S03]  /*fdb0*/  IMAD.SHL.U32 R2, R22, 0x80, RZ ;  /* 0x0000008016027824 */ /* 0x000fc600078e00ff */
[----:B------:R-:W-:Y:S02]  /*fdc0*/  SEL R8, R8, 0xffffffc0, !P2 ;  /* 0xffffffc008087807 */ /* 0x000fe40005000000 */
[C---:B------:R-:W-:Y:S02]  /*fdd0*/  LOP3.LUT R3, R2.reuse, 0x380, RZ, 0xc0, !PT ;  /* 0x0000038002037812 */ /* 0x040fe400078ec0ff */
[----:B------:R-:W-:Y:S01]  /*fde0*/  LOP3.LUT R7, R2, 0x400, RZ, 0xc0, !PT ;  /* 0x0000040002077812 */ /* 0x000fe200078ec0ff */
[----:B------:R1:W-:Y:S02]  /*fdf0*/  STL [R1], R8 ;  /* 0x0000000801007387 */ /* 0x0003e40000100800 */
[C---:B------:R-:W-:Y:S01]  /*fe00*/  IMAD R5, R6.reuse, 0x10, R3 ;  /* 0x0000001006057824 */ /* 0x040fe200078e0203 */
[----:B------:R-:W-:Y:S01]  /*fe10*/  LOP3.LUT R3, R3, 0x10, R22, 0xf8, !PT ;  /* 0x0000001003037812 */ /* 0x000fe200078ef816 */
[----:B------:R-:W-:-:S03]  /*fe20*/  IMAD R7, R6, 0x800, R7 ;  /* 0x0000080006077824 */ /* 0x000fc600078e0207 */
[----:B------:R-:W-:Y:S01]  /*fe30*/  LOP3.LUT R5, R5, R32, RZ, 0x3c, !PT ;  /* 0x0000002005057212 */ /* 0x000fe200078e3cff */
[----:B------:R-:W-:Y:S06]  /*fe40*/  BRA.DIV UR4, `(.L_x_2602) ;  /* 0x0000004204c87947 */ /* 0x000fec000b800000 */
.L_x_2654:
[----:B------:R-:W-:Y:S01]  /*fe50*/  ULOP3.LUT UR4, UR36, 0x2, URZ, 0xfc, !UPT ;  /* 0x0000000224047892 */ /* 0x000fe2000f8efc3f */
[----:B------:R-:W-:Y:S01]  /*fe60*/  LOP3.LUT R6, R3, R32, RZ, 0x3c, !PT ;  /* 0x0000002003067212 */ /* 0x000fe200078e3cff */
[----:B------:R-:W-:Y:S01]  /*fe70*/  IMAD.U32 R34, RZ, RZ, UR40 ;  /* 0x00000028ff227e24 */ /* 0x000fe2000f8e00ff */
[----:B------:R-:W-:Y:S02]  /*fe80*/  LOP3.LUT R5, R5, 0xc00, R2, 0xf8, !PT ;  /* 0x00000c0005057812 */ /* 0x000fe400078ef802 */
[----:B------:R-:W-:Y:S01]  /*fe90*/  IADD3 R3, R7, R6, RZ ;  /* 0x0000000607037210 */ /* 0x000fe20007ffe0ff */
[----:B------:R-:W-:Y:S01]  /*fea0*/  IMAD.U32 R2, RZ, RZ, UR4 ;  /* 0x00000004ff027e24 */ /* 0x000fe2000f8e00ff */
[----:B0-----:R-:W-:Y:S01]  /*feb0*/  ISETP.GE.AND P2, PT, R32, R10, PT ;  /* 0x0000000a2000720c */ /* 0x001fe20003f46270 */
[----:B------:R0:W-:Y:S01]  /*fec0*/  STL [R1+0x8], R5 ;  /* 0x0000080501007387 */ /* 0x0001e20000100800 */
[----:B------:R-:W-:Y:S02]  /*fed0*/  LOP3.LUT R23, R23, 0xfffffffb, RZ, 0xc0, !PT ;  /* 0xfffffffb17177812 */ /* 0x000fe400078ec0ff */
[----:B------:R-:W-:Y:S01]  /*fee0*/  ISETP.NE.AND P0, PT, R2, 0x3, PT ;  /* 0x000000030200780c */ /* 0x000fe20003f05270 */
[----:B------:R0:W-:Y:S01]  /*fef0*/  STL [R1+0xc], R3 ;  /* 0x00000c0301007387 */ /* 0x0001e20000100800 */
[----:B------:R-:W-:-:S02]  /*ff00*/  LOP3.LUT R18, R32, 0x80, RZ, 0xfc, !PT ;  /* 0x0000008020127812 */ /* 0x000fc400078efcff */
[----:B------:R-:W-:Y:S02]  /*ff10*/  LOP3.LUT R23, R23, 0xfffffffd, RZ, 0xc0, !PT ;  /* 0xfffffffd17177812 */ /* 0x000fe400078ec0ff */
[----:B------:R-:W-:Y:S02]  /*ff20*/  ISETP.GE.AND P1, PT, R18, R10, PT ;  /* 0x0000000a1200720c */ /* 0x000fe40003f26270 */
[----:B------:R-:W-:Y:S02]  /*ff30*/  SHF.R.U32.HI R22, RZ, 0x3, R22 ;  /* 0x00000003ff167819 */ /* 0x000fe40000011616 */
[----:B------:R-:W-:Y:S02]  /*ff40*/  @P2 LOP3.LUT R23, R23, 0x2, RZ, 0xfc, !PT ;  /* 0x0000000217172812 */ /* 0x000fe400078efcff */
[----:B------:R-:W-:Y:S02]  /*ff50*/  SHF.R.S32.HI R34, RZ, 0x1f, R34 ;  /* 0x0000001fff227819 */ /* 0x000fe40000011422 */
[----:B------:R-:W-:-:S04]  /*ff60*/  @P0 LOP3.LUT R23, R23, 0x4, RZ, 0xfc, !PT ;  /* 0x0000000417170812 */ /* 0x000fc800078efcff */
[----:B------:R-:W-:-:S04]  /*ff70*/  LOP3.LUT R23, R23, 0xfffffffe, RZ, 0xc0, !PT ;  /* 0xfffffffe17177812 */ /* 0x000fc800078ec0ff */
[----:B------:R-:W-:Y:S01]  /*ff80*/  @P1 LOP3.LUT R23, R23, 0x1, RZ, 0xfc, !PT ;  /* 0x0000000117171812 */ /* 0x000fe200078efcff */
[----:B0-----:R-:W-:Y:S06]  /*ff90*/  @!P0 BRA `(.L_x_2603) ;  /* 0x0000000000048947 */ /* 0x001fec0003800000 */
[----:B------:R-:W-:Y:S01]  /*ffa0*/  BPT.TRAP 0x1 ;  /* 0x000000040000795c */ /* 0x000fe20000300000 */
.L_x_2603:
[----:B------:R-:W-:Y:S01]  /*ffb0*/  IMAD.MOV.U32 R21, RZ, RZ, 0x1 ;  /* 0x00000001ff157424 */ /* 0x000fe200078e00ff */
[----:B-1----:R-:W-:-:S04]  /*ffc0*/  SHF.R.S32.HI R8, RZ, 0x1f, R4 ;  /* 0x0000001fff087819 */ /* 0x002fc80000011404 */
[----:B------:R-:W-:-:S04]  /*ffd0*/  SHF.L.U32 R21, R21, 0x1f, RZ ;  /* 0x0000001f15157819 */ /* 0x000fc800000006ff */
[----:B------:R-:W0:Y:S02]  /*ffe0*/  SYNCS.PHASECHK.TRANS64.TRYWAIT P0, [UR44+0x38880], R21 ;  /* 0x03888015ff0075a7 */ /* 0x000e24000800016c */
[----:B0-----:R-:W-:Y:S05]  /*fff0*/  @!P0 BRA `(.L_x_2604) ;  /* 0x00000040007c8947 */ /* 0x001fea0003800000 */
.L_x_2655:
        /* <DEDUP_REMOVED lines=20> */
[----:B------:R-:W-:Y:S01]  /*10140*/  IADD3 R5, -R19, UR38, -R9 ;  /* 0x0000002613057c10 */ /* 0x000fe2000fffe909 */
[----:B------:R-:W-:Y:S01]  /*10150*/  IMAD.U32 R7, RZ, RZ, UR7 ;  /* 0x00000007ff077e24 */ /* 0x000fe2000f8e00ff */
[----:B------:R-:W-:-:S04]  /*10160*/  IADD3 R6, P0, R2, UR6, RZ ;  /* 0x0000000602067c10 */ /* 0x000fc8000ff1e0ff */
[----:B------:R-:W-:Y:S01]  /*10170*/  IADD3.X R7, R7, UR4, R3, P0, !PT ;  /* 0x0000000407077c10 */ /* 0x000fe200087fe403 */
[C---:B------:R-:W-:Y:S01]  /*10180*/  IMAD.SHL.U32 R3, R22.reuse, 0x80, RZ ;  /* 0x0000008016037824 */ /* 0x040fe200078e00ff */
[----:B------:R-:W-:Y:S01]  /*10190*/  ISETP.GE.AND P0, PT, R5, 0x1, PT ;  /* 0x000000010500780c */ /* 0x000fe20003f06270 */
[----:B------:R-:W-:Y:S01]  /*101a0*/  UMOV UR4, 0xffffffff ;  /* 0xffffffff00047882 */ /* 0x000fe20000000000 */
[----:B------:R-:W-:Y:S02]  /*101b0*/  SHF.L.U32 R22, R22, 0x4, RZ ;  /* 0x0000000416167819 */ /* 0x000fe400000006ff */
[----:B------:R-:W-:-:S04]  /*101c0*/  LOP3.LUT R3, R32, 0x380, R3, 0xf8, !PT ;  /* 0x0000038020037812 */ /* 0x000fc800078ef803 */
[----:B------:R-:W-:-:S04]  /*101d0*/  LOP3.LUT R22, R3, 0x70, R22, 0x78, !PT ;  /* 0x0000007003167812 */ /* 0x000fc800078e7816 */
[----:B------:R-:W-:Y:S02]  /*101e0*/  LOP3.LUT R37, R22, 0x400, R37, 0xf8, !PT ;  /* 0x0000040016257812 */ /* 0x000fe400078ef825 */
        /* <DEDUP_REMOVED lines=66> */
[----:B------:R0:W2:Y:S01]  /*10610*/  SHFL.IDX PT, R14, R6, 0x7, 0x181f ;  /* 0x00f81f00060e7f89 */ /* 0x0000a200000e0000 */
[----:B-1----:R-:W-:Y:S02]  /*10620*/  IADD3.X R3, RZ, R3, RZ, P2, !PT ;  /* 0x00000003ff037210 */ /* 0x002fe400017fe4ff */
        /* <DEDUP_REMOVED lines=9> */
.L_x_2673:
        /* <DEDUP_REMOVED lines=18> */
.L_x_2606:
[----:B------:R-:W-:Y:S01]  /*107e0*/  SYNCS.ARRIVE.TRANS64.A1T0 RZ, [UR44+0x38870], RZ ;  /* 0x038870ffffff79a7 */ /* 0x000fe2000810002c */
[----:B------:R-:W-:Y:S05]  /*107f0*/  @!P6 BRA `(.L_x_2607) ;  /* 0x000000000004e947 */ /* 0x000fea0003800000 */
[----:B------:R-:W-:Y:S01]  /*10800*/  BPT.TRAP 0x1 ;  /* 0x000000040000795c */ /* 0x000fe20000300000 */
.L_x_2607:
[----:B------:R-:W0:Y:S02]  /*10810*/  SYNCS.PHASECHK.TRANS64.TRYWAIT P0, [UR44+0x38840], R21 ;  /* 0x03884015ff0075a7 */ /* 0x000e24000800016c */
[----:B0-----:R-:W-:Y:S05]  /*10820*/  @!P0 BRA `(.L_x_2608) ;  /* 0x0000004400348947 */ /* 0x001fea0003800000 */
.L_x_2674:
        /* <DEDUP_REMOVED lines=15> */
[----:B-1----:R-:W-:Y:S02]  /*10920*/  ISETP.GE.AND P1, PT, R18, R9, PT ;  /* 0x000000091200720c */ /* 0x002fe40003f26270 */
        /* <DEDUP_REMOVED lines=28> */
[----:B--2---:R-:W-:-:S05]  /*10af0*/  @P3 IADD3.X R5, RZ, R5, RZ, P0, !PT ;  /* 0x00000005ff053210 */ /* 0x004fca00007fe4ff */
        /* <DEDUP_REMOVED lines=22> */
[----:B0-----:R-:W-:-:S05]  /*10c60*/  @P4 IADD3 R14, P0, R32, R14, RZ ;  /* 0x0000000e200e4210 */ /* 0x001fca0007f1e0ff */
[----:B--2---:R-:W-:Y:S01]  /*10c70*/  @P4 IMAD.MOV.U32 R2, RZ, RZ, R14 ;  /* 0x000000ffff024224 */ /* 0x004fe200078e000e */
[----:B-1----:R-:W-:Y:S01]  /*10c80*/  @P4 IADD3.X R5, RZ, R5, RZ, P0, !PT ;  /* 0x00000005ff054210 */ /* 0x002fe200007fe4ff */
[----:B------:R-:W0:Y:S04]  /*10c90*/  SHFL.IDX PT, R14, R0, 0x5, 0x181f ;  /* 0x00b81f00000e7f89 */ /* 0x000e2800000e0000 */
        /* <DEDUP_REMOVED lines=20> */
.L_x_2692:
[----:B------:R-:W-:Y:S02]  /*10de0*/  LOP3.LUT P2, RZ, R23, 0x40, RZ, 0xc0, !PT ;  /* 0x0000004017ff7812 */ /* 0x000fe4000784c0ff */
[----:B------:R-:W-:-:S11]  /*10df0*/  ISETP.GE.AND P3, PT, R32, R9, PT ;  /* 0x000000092000720c */ /* 0x000fd60003f66270 */
[----:B01----:R-:W-:-:S04]  /*10e00*/  @P2 IADD3 R2, P0, R32, R14, RZ ;  /* 0x0000000e20022210 */ /* 0x003fc80007f1e0ff */
[----:B--2---:R-:W-:-:S05]  /*10e10*/  @P2 IADD3.X R3, RZ, R5, RZ, P0, !PT ;  /* 0x00000005ff032210 */ /* 0x004fca00007fe4ff */
        /* <DEDUP_REMOVED lines=14> */
.L_x_2610:
        /* <DEDUP_REMOVED lines=19> */
[----:B------:R-:W-:Y:S01]  /*11030*/  MOV R12, 0x1 ;  /* 0x00000001000c7802 */ /* 0x000fe20000000f00 */
[----:B------:R-:W0:Y:S01]  /*11040*/  LDC.64 R2, c[0x4][R2] ;  /* 0x0100000002027b82 */ /* 0x000e220000000a00 */
[----:B------:R-:W-:Y:S02]  /*11050*/  IMAD.U32 R5, RZ, RZ, UR7 ;  /* 0x00000007ff057e24 */ /* 0x000fe4000f8e00ff */
[----:B------:R-:W-:Y:S02]  /*11060*/  IMAD.U32 R6, RZ, RZ, UR8 ;  /* 0x00000008ff067e24 */ /* 0x000fe4000f8e00ff */
[----:B------:R-:W-:-:S02]  /*11070*/  IMAD.U32 R7, RZ, RZ, UR9 ;  /* 0x00000009ff077e24 */ /* 0x000fc4000f8e00ff */
[----:B------:R-:W-:Y:S02]  /*11080*/  IMAD.U32 R10, RZ, RZ, UR4 ;  /* 0x00000004ff0a7e24 */ /* 0x000fe4000f8e00ff */
[----:B------:R-:W-:Y:S02]  /*11090*/  IMAD.U32 R11, RZ, RZ, UR5 ;  /* 0x00000005ff0b7e24 */ /* 0x000fe4000f8e00ff */
[----:B------:R-:W-:Y:S02]  /*110a0*/  IMAD.MOV.U32 R8, RZ, RZ, 0x70 ;  /* 0x00000070ff087424 */ /* 0x000fe400078e00ff */
[----:B------:R-:W-:-:S07]  /*110b0*/  IMAD.MOV.U32 R13, RZ, RZ, RZ ;  /* 0x000000ffff0d7224 */ /* 0x000fce00078e00ff */
[----:B------:R-:W-:-:S07]  /*110c0*/  LEPC R20, `(.L_x_2611) ;  /* 0x000000001014794e */ /* 0x000fce0000000000 */
[----:B0-----:R-:W-:Y:S05]  /*110d0*/  CALL.ABS.NOINC R2 ;  /* 0x0000000002007343 */ /* 0x001fea0003c00000 */
.L_x_2611:
[----:B------:R-:W-:Y:S01]  /*110e0*/  UISETP.NE.AND UP0, UPT, UR49, URZ, UPT ;  /* 0x0000003f3100728c */ /* 0x000fe2000bf05270 */
[----:B------:R-:W-:Y:S01]  /*110f0*/  IMAD.U32 R4, RZ, RZ, UR38 ;  /* 0x00000026ff047e24 */ /* 0x000fe2000f8e00ff */
[----:B------:R-:W-:Y:S01]  /*11100*/  ULDC.64 UR4, c[0x0][0x2e0] ;  /* 0x0000b80000047ab9 */ /* 0x000fe20000000a00 */
[----:B------:R-:W-:Y:S01]  /*11110*/  IMAD.U32 R5, RZ, RZ, UR39 ;  /* 0x00000027ff057e24 */ /* 0x000fe2000f8e00ff */
[----:B------:R-:W-:Y:S01]  /*11120*/  ULDC.64 UR6, c[0x0][0x2c8] ;  /* 0x0000b20000067ab9 */ /* 0x000fe20000000a00 */
[----:B------:R-:W-:Y:S01]  /*11130*/  IMAD.IADD R0, R32, 0x1, R19 ;  /* 0x0000000120007824 */ /* 0x000fe200078e0213 */
[----:B------:R-:W-:Y:S01]  /*11140*/  PLOP3.LUT P0, PT, PT, PT, UP0, 0x80, 0x0 ;  /* 0x000000000000781c */ /* 0x000fe20003f0f008 */
[----:B------:R-:W-:Y:S01]  /*11150*/  IMAD.U32 R5, RZ, RZ, UR48 ;  /* 0x00000030ff057e24 */ /* 0x000fe2000f8e00ff */
[----:B------:R-:W-:Y:S01]  /*11160*/  PLOP3.LUT P1, PT, PT, PT, UP0, 0x80, 0x0 ;  /* 0x000000000000781c */ /* 0x000fe20003f2f008 */
[----:B------:R-:W-:Y:S02]  /*11170*/  IMAD.U32 R3, RZ, RZ, UR45 ;  /* 0x0000002dff037e24 */ /* 0x000fe4000f8e00ff */
[----:B------:R-:W-:-:S02]  /*11180*/  IMAD.MOV.U32 R2, RZ, RZ, R4 ;  /* 0x000000ffff027224 */ /* 0x000fc400078e0004 */
[----:B------:R-:W-:Y:S02]  /*11190*/  IMAD R0, R5, 0x80, R0 ;  /* 0x0000008005007824 */ /* 0x000fe400078e0200 */
[----:B------:R-:W-:Y:S01]  /*111a0*/  IMAD R25, R25, UR4, RZ ;  /* 0x0000000419197c24 */ /* 0x000fe2000f8e02ff */
[----:B------:R-:W0:Y:S01]  /*111b0*/  LDC R5, c[0x0][0x448] ;  /* 0x00011200ff057b82 */ /* 0x000e220000000800 */
[----:B------:R-:W-:Y:S01]  /*111c0*/  IMAD.WIDE.U32 R2, R24, UR4, R2 ;  /* 0x0000000418027c25 */ /* 0x000fe2000f8e0002 */
[----:B------:R-:W-:Y:S01]  /*111d0*/  @UP0 ULDC UR4, c[0x0][0x44c] ;  /* 0x0001130000040ab9 */ /* 0x000fe20000000800 */
[----:B------:R-:W-:Y:S02]  /*111e0*/  MOV R7, R0 ;  /* 0x0000000000077202 */ /* 0x000fe40000000f00 */
[----:B------:R-:W-:-:S04]  /*111f0*/  @P0 IMAD.HI.U32 R4, R0, UR4, RZ ;  /* 0x0000000400040c27 */ /* 0x000fc8000f8e00ff */
[----:B------:R-:W-:Y:S01]  /*11200*/  IMAD R25, R24, UR5, R25 ;  /* 0x0000000518197c24 */ /* 0x000fe2000f8e0219 */
[----:B------:R-:W-:Y:S02]  /*11210*/  @UP0 ULDC UR5, c[0x0][0x450] ;  /* 0x0001140000050ab9 */ /* 0x000fe40000000800 */
[----:B------:R-:W-:Y:S01]  /*11220*/  @P1 SHF.R.U32.HI R7, RZ, UR5, R4 ;  /* 0x00000005ff071c19 */ /* 0x000fe20008011604 */
[----:B------:R-:W-:Y:S01]  /*11230*/  ULDC.64 UR4, c[0x0][0x2d0] ;  /* 0x0000b40000047ab9 */ /* 0x000fe20000000a00 */
[----:B------:R-:W-:Y:S02]  /*11240*/  IMAD.IADD R3, R3, 0x1, R25 ;  /* 0x0000000103037824 */ /* 0x000fe400078e0219 */
        /* <DEDUP_REMOVED lines=8> */
[----:B------:R-:W-:Y:S01]  /*112d0*/  UMOV UR4, 0xffffffff ;  /* 0xffffffff00047882 */ /* 0x000fe20000000000 */
[----:B------:R-:W-:Y:S02]  /*112e0*/  IMAD.IADD R3, R3, 0x1, R9 ;  /* 0x0000000103037824 */ /* 0x000fe400078e0209 */
[----:B0-----:R-:W-:-:S04]  /*112f0*/  IMAD R7, R5, R7, R0 ;  /* 0x0000000705077224 */ /* 0x001fc800078e0200 */
        /* <DEDUP_REMOVED lines=9> */
[----:B------:R-:W-:Y:S01]  /*11390*/  IMAD.U32 R6, RZ, RZ, UR48 ;  /* 0x00000030ff067e24 */ /* 0x000fe2000f8e00ff */
[----:B------:R-:W-:Y:S02]  /*113a0*/  ULDC UR4, c[0x0][0x288] ;  /* 0x0000a20000047ab9 */ /* 0x000fe40000000800 */
[----:B------:R-:W1:Y:S01]  /*113b0*/  SHFL.IDX PT, R2, R4, RZ, 0x181f ;  /* 0x00181fff04027589 */ /* 0x000e6200000e0000 */
[----:B------:R-:W-:Y:S02]  /*113c0*/  IMAD R5, R5, UR4, RZ ;  /* 0x0000000405057c24 */ /* 0x000fe4000f8e02ff */
[----:B------:R-:W-:Y:S01]  /*113d0*/  IMAD R6, R6, 0x80, R19 ;  /* 0x0000008006067824 */ /* 0x000fe200078e0213 */
[----:B------:R-:W-:Y:S03]  /*113e0*/  SHFL.IDX PT, R7, R4, 0x1, 0x181f ;  /* 0x00381f0004077f89 */ /* 0x000fe600000e0000 */
        /* <DEDUP_REMOVED lines=10> */
[----:B0-----:R-:W-:-:S04]  /*11490*/  @!P2 IADD3 R14, P3, R32, R14, RZ ;  /* 0x0000000e200ea210 */ /* 0x001fc80007f7e0ff */
[----:B------:R-:W-:Y:S01]  /*114a0*/  @!P2 IADD3.X R7, RZ, R7, RZ, P3, !PT ;  /* 0x00000007ff07a210 */ /* 0x000fe20001ffe4ff */
[----:B-1----:R-:W-:Y:S02]  /*114b0*/  @!P2 IMAD.MOV.U32 R2, RZ, RZ, R14 ;  /* 0x000000ffff02a224 */ /* 0x002fe400078e000e */
        /* <DEDUP_REMOVED lines=18> */
[----:B--2---:R-:W-:Y:S01]  /*115e0*/  @!P2 MOV R2, R14 ;  /* 0x0000000e0002a202 */ /* 0x004fe20000000f00 */
[----:B-1----:R-:W-:Y:S01]  /*115f0*/  @!P2 IMAD.X R7, RZ, RZ, R7, P3 ;  /* 0x000000ffff07a224 */ /* 0x002fe200018e0607 */
[----:B------:R-:W0:Y:S03]  /*11600*/  SHFL.IDX PT, R14, R0, 0x4, 0x181f ;  /* 0x00981f00000e7f89 */ /* 0x000e2600000e0000 */
        /* <DEDUP_REMOVED lines=33> */
.L_x_2709:
        /* <DEDUP_REMOVED lines=13> */
.L_x_2614:
[----:B------:R-:W-:Y:S05]  /*118f0*/  BSYNC B0 ;  /* 0x0000000000007941 */ /* 0x000fea0003800000 */
.L_x_2613:
        /* <DEDUP_REMOVED lines=9> */
.L_x_2710:
[----:B------:R-:W-:Y:S01]  /*11990*/  MOV R21, 0x1 ;  /* 0x0000000100157802 */ /* 0x000fe20000000f00 */
[----:B------:R-:W-:Y:S06]  /*119a0*/  @!P1 BRA `(.L_x_2616) ;  /* 0x0000001400fc9947 */ /* 0x000fec0003800000 */
[----:B------:R-:W-:Y:S01]  /*119b0*/  UIADD3 UR4, UR42, 0x1, URZ ;  /* 0x000000012a047890 */ /* 0x000fe2000fffe03f */
[----:B------:R-:W-:Y:S01]  /*119c0*/  IADD3 R17, R32, R17, R19 ;  /* 0x0000001120117210 */ /* 0x000fe20007ffe013 */
[----:B------:R-:W-:Y:S01]  /*119d0*/  ULOP3.LUT UR5, URZ, UR43, URZ, 0x33, !UPT ;  /* 0x0000002b3f057292 */ /* 0x000fe2000f8e333f */
[----:B0-----:R-:W-:Y:S01]  /*119e0*/  LOP3.LUT R0, RZ, UR41, RZ, 0x33, !PT ;  /* 0x00000029ff007c12 */ /* 0x001fe2000f8e33ff */
[----:B------:R-:W-:Y:S01]  /*119f0*/  UIMAD UR4, UR4, UR37, URZ ;  /* 0x00000025040472a4 */ /* 0x000fe2000f8e023f */
[----:B------:R-:W-:Y:S02]  /*11a00*/  IMAD.MOV.U32 R16, RZ, RZ, 0x1 ;  /* 0x00000001ff107424 */ /* 0x000fe400078e00ff */
[----:B------:R-:W-:Y:S02]  /*11a10*/  VIADD R17, R17, 0xfffffe80 ;  /* 0xfffffe8011117836 */ /* 0x000fe40000000000 */
[----:B------:R-:W-:Y:S01]  /*11a20*/  IMAD.MOV.U32 R10, RZ, RZ, RZ ;  /* 0x000000ffff0a7224 */ /* 0x000fe200078e00ff */
[----:B------:R-:W-:-:S04]  /*11a30*/  LOP3.LUT R3, RZ, UR4, RZ, 0x33, !PT ;  /* 0x00000004ff037c12 */ /* 0x000fc8000f8e33ff */
[----:B------:R-:W-:-:S04]  /*11a40*/  VIMNMX3 R0, R0, UR5, R3, !PT ;  /* 0x0000000500007c0f */ /* 0x000fc8000f800103 */
[C---:B------:R-:W-:Y:S01]  /*11a50*/  IADD3 R33, -R0.reuse, -0x2, RZ ;  /* 0xfffffffe00217810 */ /* 0x040fe20007ffe1ff */
[----:B------:R-:W-:-:S07]  /*11a60*/  IMAD R20, R0, -0x80, R17 ;  /* 0xffffff8000147824 */ /* 0x000fce00078e0211 */
.L_x_2631:
        /* <DEDUP_REMOVED lines=20> */
[----:B------:R-:W-:Y:S01]  /*11bb0*/  MOV R6, UR6 ;  /* 0x0000000600067c02 */ /* 0x000fe20008000f00 */
[----:B------:R-:W-:-:S03]  /*11bc0*/  VIADD R0, R10, 0x1 ;  /* 0x000000010a007836 */ /* 0x000fc60000000000 */
[----:B------:R-:W-:Y:S02]  /*11bd0*/  ISETP.NE.AND P2, PT, R6, 0x3, PT ;  /* 0x000000030600780c */ /* 0x000fe40003f45270 */
[----:B------:R-:W-:Y:S01]  /*11be0*/  ISETP.NE.AND P1, PT, R0, 0x2, PT ;  /* 0x000000020000780c */ /* 0x000fe20003f25270 */
[----:B------:R-:W-:-:S03]  /*11bf0*/  VIADD R33, R33, 0xffffffff ;  /* 0xffffffff21217836 */ /* 0x000fc60000000000 */
[----:B------:R-:W-:Y:S02]  /*11c00*/  SEL R21, RZ, 0x1, P1 ;  /* 0x00000001ff157807 */ /* 0x000fe40000800000 */
[----:B------:R-:W-:Y:S02]  /*11c10*/  ISETP.GT.AND P0, PT, R33, UR50, PT ;  /* 0x0000003221007c0c */ /* 0x000fe4000bf04270 */
[----:B------:R-:W-:Y:S02]  /*11c20*/  SEL R0, R0, RZ, P1 ;  /* 0x000000ff00007207 */ /* 0x000fe40000800000 */
[----:B------:R-:W-:Y:S02]  /*11c30*/  LOP3.LUT R21, R16, R21, RZ, 0x3c, !PT ;  /* 0x0000001510157212 */ /* 0x000fe400078e3cff */
[----:B--2---:R-:W-:Y:S01]  /*11c40*/  SHF.R.S32.HI R18, RZ, 0x1f, R5 ;  /* 0x0000001fff127819 */ /* 0x004fe20000011405 */
[----:B------:R-:W-:Y:S06]  /*11c50*/  @!P2 BRA `(.L_x_2617) ;  /* 0x000000000004a947 */ /* 0x000fec0003800000 */
[----:B------:R-:W-:Y:S01]  /*11c60*/  BPT.TRAP 0x1 ;  /* 0x000000040000795c */ /* 0x000fe20000300000 */
.L_x_2617:
[----:B------:R-:W-:Y:S02]  /*11c70*/  LEA R4, R0, UR44, 0x3 ;  /* 0x0000002c00047c11 */ /* 0x000fe4000f8e18ff */
[----:B------:R-:W-:-:S04]  /*11c80*/  SHF.L.U32 R19, R21, 0x1f, RZ ;  /* 0x0000001f15137819 */ /* 0x000fc800000006ff */
[----:B------:R-:W0:Y:S02]  /*11c90*/  SYNCS.PHASECHK.TRANS64.TRYWAIT P1, [R4+URZ+0x38880], R19 ;  /* 0x03888013040075a7 */ /* 0x000e24000802017f */
[----:B0-----:R-:W-:Y:S05]  /*11ca0*/  @!P1 BRA `(.L_x_2618) ;  /* 0x0000004400509947 */ /* 0x001fea0003800000 */
.L_x_2711:
        /* <DEDUP_REMOVED lines=54> */
[----:B------:R-:W0:Y:S02]  /*12010*/  SHFL.IDX PT, R11, R9, 0x4, 0x181f ;  /* 0x00981f00090b7f89 */ /* 0x000e2400000e0000 */
[----:B--2---:R-:W-:Y:S02]  /*12020*/  IADD3.X R3, RZ, R24, RZ, P1, !PT ;  /* 0x00000018ff037210 */ /* 0x004fe40000ffe4ff */
        /* <DEDUP_REMOVED lines=14> */
[----:B0-----:R-:W-:-:S05]  /*12110*/  IADD3 R2, P1, R32, R11, RZ ;  /* 0x0000000b20027210 */ /* 0x001fca0007f3e0ff */
[----:B-1----:R-:W-:-:S05]  /*12120*/  IMAD.X R3, RZ, RZ, R24, P1 ;  /* 0x000000ffff037224 */ /* 0x002fca00008e0618 */
[----:B------:R0:W-:Y:S04]  /*12130*/  LDGSTS.E.BYPASS.LTC128B.128 [R7+0x13400], desc[UR46][R2.64], !P3 ;  /* 0x1340000002077fae */ /* 0x0001e8000d901d6e */
[----:B---3--:R0:W-:Y:S02]  /*12140*/  LDGSTS.E.BYPASS.LTC128B.128 [R7+0x17400], desc[UR46][R2.64+0x80], !P2 ;  /* 0x1740008002077fae */ /* 0x0081e4000d101d6e */
.L_x_2729:
        /* <DEDUP_REMOVED lines=17> */
.L_x_2620:
[----:B------:R0:W-:Y:S01]  /*12260*/  SYNCS.ARRIVE.TRANS64.A1T0 RZ, [R4+URZ+0x38870], RZ ;  /* 0x038870ff04ff79a7 */ /* 0x0001e2000810003f */
[----:B------:R-:W-:Y:S05]  /*12270*/  @!P2 BRA `(.L_x_2621) ;  /* 0x000000000004a947 */ /* 0x000fea0003800000 */
[----:B------:R-:W-:Y:S01]  /*12280*/  BPT.TRAP 0x1 ;  /* 0x000000040000795c */ /* 0x000fe20000300000 */
.L_x_2621:
[----:B------:R-:W1:Y:S02]  /*12290*/  SYNCS.PHASECHK.TRANS64.TRYWAIT P1, [R4+URZ+0x38840], R19 ;  /* 0x03884013040075a7 */ /* 0x000e64000802017f */
[----:B-1----:R-:W-:Y:S05]  /*122a0*/  @!P1 BRA `(.L_x_2622) ;  /* 0x0000004800349947 */ /* 0x002fea0003800000 */
.L_x_2730:
        /* <DEDUP_REMOVED lines=20> */
[----:B------:R-:W-:Y:S02]  /*123f0*/  IADD3 R7, P1, R2, UR6, RZ ;  /* 0x0000000602077c10 */ /* 0x000fe4000ff3e0ff */
[----:B--2---:R-:W-:Y:S02]  /*12400*/  ISETP.GE.AND P3, PT, R32, R8, PT ;  /* 0x000000082000720c */ /* 0x004fe40003f66270 */
[----:B------:R-:W-:Y:S01]  /*12410*/  IADD3.X R6, R5, UR4, R3, P1, !PT ;  /* 0x0000000405067c10 */ /* 0x000fe20008ffe403 */
[----:B------:R-:W-:-:S03]  /*12420*/  UMOV UR4, 0xffffffff ;  /* 0xffffffff00047882 */ /* 0x000fc60000000000 */
[----:B------:R-:W-:Y:S07]  /*12430*/  BRA.DIV UR4, `(.L_x_2623) ;  /* 0x0000004604e47947 */ /* 0x000fee000b800000 */
        /* <DEDUP_REMOVED lines=31> */
[----:B------:R-:W2:Y:S03]  /*12630*/  SHFL.IDX PT, R14, R7, 0x6, 0x181f ;  /* 0x00d81f00070e7f89 */ /* 0x000ea600000e0000 */
[----:B---3--:R-:W-:Y:S02]  /*12640*/  IMAD.X R3, RZ, RZ, R8, P1 ;  /* 0x000000ffff037224 */ /* 0x008fe400008e0608 */
        /* <DEDUP_REMOVED lines=9> */
[----:B------:R2:W4:Y:S02]  /*126e0*/  SHFL.IDX PT, R14, R7, 0x7, 0x181f ;  /* 0x00f81f00070e7f89 */ /* 0x00052400000e0000 */
[----:B---3--:R-:W-:-:S05]  /*126f0*/  IADD3.X R3, RZ, R8, RZ, P1, !PT ;  /* 0x00000008ff037210 */ /* 0x008fca0000ffe4ff */
[----:B------:R2:W-:Y:S04]  /*12700*/  LDGSTS.E.BYPASS.LTC128B.128 [R5+0x2b400], desc[UR46][R2.64], !P3 ;  /* 0x2b40000002057fae */ /* 0x0005e8000d901d6e */
[----:B0-----:R2:W-:Y:S02]  /*12710*/  LDGSTS.E.BYPASS.LTC128B.128 [R5+0x2f400], desc[UR46][R2.64+0x80], !P2 ;  /* 0x2f40008002057fae */ /* 0x0015e4000d101d6e */
.L_x_2748:
        /* <DEDUP_REMOVED lines=17> */
.L_x_2624:
[----:B------:R-:W-:Y:S01]  /*12830*/  IMAD.U32 R2, RZ, RZ, UR36 ;  /* 0x00000024ff027e24 */ /* 0x000fe2000f8e00ff */
[----:B------:R0:W-:Y:S04]  /*12840*/  SYNCS.ARRIVE.TRANS64.A1T0 RZ, [R4+URZ+0x38830], RZ ;  /* 0x038830ff04ff79a7 */ /* 0x0001e8000810003f */
[----:B------:R-:W-:-:S04]  /*12850*/  LOP3.LUT R2, R2, 0x1, RZ, 0xfc, !PT ;  /* 0x0000000102027812 */ /* 0x000fc800078efcff */
[----:B------:R-:W-:-:S13]  /*12860*/  ISETP.NE.AND P1, PT, R2, 0x3, PT ;  /* 0x000000030200780c */ /* 0x000fda0003f25270 */
[----:B0-----:R-:W-:Y:S05]  /*12870*/  @!P1 BRA `(.L_x_2625) ;  /* 0x0000000000049947 */ /* 0x001fea0003800000 */
[----:B------:R-:W-:Y:S01]  /*12880*/  BPT.TRAP 0x1 ;  /* 0x000000040000795c */ /* 0x000fe20000300000 */
.L_x_2625:
[----:B------:R-:W-:Y:S02]  /*12890*/  LOP3.LUT R2, R16, 0x1, RZ, 0x3c, !PT ;  /* 0x0000000110027812 */ /* 0x000fe400078e3cff */
[----:B------:R-:W-:Y:S02]  /*128a0*/  LEA R5, R10, UR44, 0x3 ;  /* 0x0000002c0a057c11 */ /* 0x000fe4000f8e18ff */
[----:B------:R-:W-:-:S04]  /*128b0*/  SHF.L.U32 R2, R2, 0x1f, RZ ;  /* 0x0000001f02027819 */ /* 0x000fc800000006ff */
[----:B------:R-:W0:Y:S02]  /*128c0*/  SYNCS.PHASECHK.TRANS64.TRYWAIT P2, [R5+URZ+0x38870], R2 ;  /* 0x03887002050075a7 */ /* 0x000e24000804017f */
[----:B0-----:R-:W-:Y:S05]  /*128d0*/  @!P2 BRA `(.L_x_2626) ;  /* 0x0000004800f0a947 */ /* 0x001fea0003800000 */
.L_x_2749:
[----:B------:R-:W-:-:S06]  /*128e0*/  ULOP3.LUT UR4, UR36, 0x2, URZ, 0xfc, !UPT ;  /* 0x0000000224047892 */ /* 0x000fcc000f8efc3f */
[----:B------:R-:W-:-:S05]  /*128f0*/  IMAD.U32 R3, RZ, RZ, UR4 ;  /* 0x00000004ff037e24 */ /* 0x000fca000f8e00ff */
[----:B------:R-:W-:-:S13]  /*12900*/  ISETP.NE.AND P2, PT, R3, 0x3, PT ;  /* 0x000000030300780c */ /* 0x000fda0003f45270 */
[----:B------:R-:W-:Y:S05]  /*12910*/  @!P2 BRA `(.L_x_2627) ;  /* 0x000000000004a947 */ /* 0x000fea0003800000 */
[----:B------:R-:W-:Y:S01]  /*12920*/  BPT.TRAP 0x1 ;  /* 0x000000040000795c */ /* 0x000fe20000300000 */
.L_x_2627:
[----:B0-----:R-:W-:Y:S01]  /*12930*/  SHF.L.U32 R2, R16, 0x1f, RZ ;  /* 0x0000001f10027819 */ /* 0x001fe200000006ff */
[----:B------:R-:W-:-:S03]  /*12940*/  IMAD.SHL.U32 R3, R10, 0x8000, RZ ;  /* 0x000080000a037824 */ /* 0x000fc600078e00ff */
[----:B------:R-:W0:Y:S02]  /*12950*/  SYNCS.PHASECHK.TRANS64.TRYWAIT P2, [R5+URZ+0x38860], R2 ;  /* 0x03886002050075a7 */ /* 0x000e24000804017f */
[----:B0-----:R-:W-:Y:S05]  /*12960*/  @!P2 BRA `(.L_x_2628) ;  /* 0x0000004800e0a947 */ /* 0x001fea0003800000 */
.L_x_2750:
        /* <DEDUP_REMOVED lines=98> */
[----:B------:R-:W-:-:S04]  /*12f90*/  MOV R6, UR4 ;  /* 0x0000000400067c02 */ /* 0x000fc80008000f00 */
        /* <DEDUP_REMOVED lines=19> */
.L_x_2629:
[----:B-1----:R1:W-:Y:S01]  /*130d0*/  SYNCS.ARRIVE.TRANS64.A1T0 RZ, [R5+URZ+0x38850], RZ ;  /* 0x038850ff05ff79a7 */ /* 0x0023e2000810003f */
[----:B------:R-:W-:Y:S06]  /*130e0*/  BAR.SYNC.DEFER_BLOCKING 0x2, 0x80 ;  /* 0x0082000000007b1d */ /* 0x000fec0000010000 */
[----:B------:R-:W-:Y:S05]  /*130f0*/  @!P1 BRA `(.L_x_2630) ;  /* 0x0000000000049947 */ /* 0x000fea0003800000 */
[----:B------:R-:W-:Y:S01]  /*13100*/  BPT.TRAP 0x1 ;  /* 0x000000040000795c */ /* 0x000fe20000300000 */
.L_x_2630:
[----:B------:R-:W2:Y:S01]  /*13110*/  S2R R2, SR_CgaCtaId ;  /* 0x0000000000027919 */ /* 0x000ea20000008800 */
[----:B-1----:R-:W-:Y:S02]  /*13120*/  VIADD R5, R5, 0x38880 ;  /* 0x0003888005057836 */ /* 0x002fe40000000000 */
[----:B------:R-:W-:Y:S02]  /*13130*/  VIADD R20, R20, 0xffffff80 ;  /* 0xffffff8014147836 */ /* 0x000fe40000000000 */
[----:B0-----:R-:W-:Y:S02]  /*13140*/  IMAD.MOV.U32 R10, RZ, RZ, R0 ;  /* 0x000000ffff0a7224 */ /* 0x001fe400078e0000 */
[----:B------:R-:W-:Y:S01]  /*13150*/  IMAD.MOV.U32 R16, RZ, RZ, R21 ;  /* 0x000000ffff107224 */ /* 0x000fe200078e0015 */
[----:B--2---:R-:W-:-:S04]  /*13160*/  PRMT R5, R2, 0x654, R5 ;  /* 0x0000065402057816 */ /* 0x004fc80000000005 */
[----:B------:R0:W-:Y:S01]  /*13170*/  SYNCS.ARRIVE.TRANS64.RED.A1T0 RZ, [R5+URZ], RZ ;  /* 0x000000ff05ff79a7 */ /* 0x0001e2000810043f */
[----:B------:R-:W-:Y:S05]  /*13180*/  @P0 BRA `(.L_x_2631) ;  /* 0xffffffe800380947 */ /* 0x000fea000383ffff */
[----:B------:R-:W-:Y:S05]  /*13190*/  BRA `(.L_x_2632) ;  /* 0x0000000000047947 */ /* 0x000fea0003800000 */
.L_x_2616:
[----:B0-----:R-:W-:-:S07]  /*131a0*/  IMAD.MOV.U32 R0, RZ, RZ, RZ ;  /* 0x000000ffff007224 */ /* 0x001fce00078e00ff */
.L_x_2632:
[----:B------:R-:W-:-:S06]  /*131b0*/  ULOP3.LUT UR4, UR36, 0x1, URZ, 0xfc, !UPT ;  /* 0x0000000124047892 */ /* 0x000fcc000f8efc3f */
[----:B------:R-:W-:-:S05]  /*131c0*/  IMAD.U32 R2, RZ, RZ, UR4 ;  /* 0x00000004ff027e24 */ /* 0x000fca000f8e00ff */
[----:B------:R-:W-:-:S13]  /*131d0*/  ISETP.NE.AND P1, PT, R2, 0x3, PT ;  /* 0x000000030200780c */ /* 0x000fda0003f25270 */
[----:B------:R-:W-:Y:S05]  /*131e0*/  @!P1 BRA `(.L_x_2633) ;  /* 0x0000000000049947 */ /* 0x000fea0003800000 */
[----:B------:R-:W-:Y:S01]  /*131f0*/  BPT.TRAP 0x1 ;  /* 0x000000040000795c */ /* 0x000fe20000300000 */
.L_x_2633:
[----:B------:R-:W-:Y:S01]  /*13200*/  LOP3.LUT R2, R21, 0x1, RZ, 0x3c, !PT ;  /* 0x0000000115027812 */ /* 0x000fe200078e3cff */
[----:B------:R-:W-:Y:S01]  /*13210*/  BSSY B0, `(.L_x_2634) ;  /* 0x0000005000007945 */ /* 0x000fe20003800000 */
[----:B------:R-:W-:Y:S02]  /*13220*/  LEA R17, R0, UR44, 0x3 ;  /* 0x0000002c00117c11 */ /* 0x000fe4000f8e18ff */
[----:B------:R-:W-:-:S04]  /*13230*/  SHF.L.U32 R2, R2, 0x1f, RZ ;  /* 0x0000001f02027819 */ /* 0x000fc800000006ff */
[----:B------:R-:W3:Y:S02]  /*13240*/  SYNCS.PHASECHK.TRANS64.TRYWAIT P0, [R17+URZ+0x38870], R2 ;  /* 0x03887002110075a7 */ /* 0x000ee4000800017f */
[----:B---3--:R-:W-:Y:S05]  /*13250*/  @!P0 BRA `(.L_x_2635) ;  /* 0x0000004000b88947 */ /* 0x008fea0003800000 */
.L_x_2751:
[----:B------:R-:W-:Y:S05]  /*13260*/  BSYNC B0 ;  /* 0x0000000000007941 */ /* 0x000fea0003800000 */
.L_x_2634:
[----:B------:R-:W-:-:S06]  /*13270*/  ULOP3.LUT UR4, UR36, 0x2, URZ, 0xfc, !UPT ;  /* 0x0000000224047892 */ /* 0x000fcc000f8efc3f */
[----:B------:R-:W-:-:S05]  /*13280*/  IMAD.U32 R3, RZ, RZ, UR4 ;  /* 0x00000004ff037e24 */ /* 0x000fca000f8e00ff */
[----:B------:R-:W-:-:S13]  /*13290*/  ISETP.NE.AND P0, PT, R3, 0x3, PT ;  /* 0x000000030300780c */ /* 0x000fda0003f05270 */
[----:B------:R-:W-:Y:S05]  /*132a0*/  @!P0 BRA `(.L_x_2636) ;  /* 0x0000000000048947 */ /* 0x000fea0003800000 */
[----:B------:R-:W-:Y:S01]  /*132b0*/  BPT.TRAP 0x1 ;  /* 0x000000040000795c */ /* 0x000fe20000300000 */
.L_x_2636:
[----:B---3--:R-:W3:Y:S04]  /*132c0*/  LDL.LU R2, [R1+0x8] ;  /* 0x0000080001027983 */ /* 0x008ee80000300800 */
[----:B0-----:R-:W4:Y:S01]  /*132d0*/  LDL R5, [R1] ;  /* 0x0000000001057983 */ /* 0x001f220000100800 */
[----:B------:R-:W-:Y:S01]  /*132e0*/  SHF.L.U32 R4, R21, 0x1f, RZ ;  /* 0x0000001f15047819 */ /* 0x000fe200000006ff */
[----:B------:R-:W-:-:S03]  /*132f0*/  IMAD.SHL.U32 R16, R0, 0x8000, RZ ;  /* 0x0000800000107824 */ /* 0x000fc600078e00ff */
[----:B------:R-:W0:Y:S02]  /*13300*/  SYNCS.PHASECHK.TRANS64.TRYWAIT P0, [R17+URZ+0x38860], R4 ;  /* 0x03886004110075a7 */ /* 0x000e24000800017f */
[----:B---3--:R-:W-:-:S04]  /*13310*/  LOP3.LUT R2, R16, R2, RZ, 0xfc, !PT ;  /* 0x0000000210027212 */ /* 0x008fc800078efcff */
[----:B------:R-:W-:-:S05]  /*13320*/  IADD3 R3, R2, UR44, RZ ;  /* 0x0000002c02037c10 */ /* 0x000fca000fffe0ff */
[----:B----4-:R-:W-:Y:S01]  /*13330*/  IMAD.IADD R3, R5, 0x1, R3 ;  /* 0x0000000105037824 */ /* 0x010fe200078e0203 */
[----:B0-----:R-:W-:Y:S06]  /*13340*/  @!P0 BRA `(.L_x_2637) ;  /* 0x0000004000908947 */ /* 0x001fec0003800000 */
.L_x_2752:
        /* <DEDUP_REMOVED lines=114> */
.L_x_2638:
[----:B-1----:R1:W-:Y:S01]  /*13a70*/  SYNCS.ARRIVE.TRANS64.A1T0 RZ, [R17+URZ+0x38850], RZ ;  /* 0x038850ff11ff79a7 */ /* 0x0023e2000810003f */
[----:B------:R-:W-:Y:S06]  /*13a80*/  BAR.SYNC.DEFER_BLOCKING 0x2, 0x80 ;  /* 0x0082000000007b1d */ /* 0x000fec0000010000 */
[----:B------:R-:W-:Y:S05]  /*13a90*/  @!P1 BRA `(.L_x_2639) ;  /* 0x0000000000049947 */ /* 0x000fea0003800000 */
[----:B------:R-:W-:Y:S01]  /*13aa0*/  BPT.TRAP 0x1 ;  /* 0x000000040000795c */ /* 0x000fe20000300000 */
.L_x_2639:
[----:B------:R-:W2:Y:S01]  /*13ab0*/  S2R R2, SR_CgaCtaId ;  /* 0x0000000000027919 */ /* 0x000ea20000008800 */
[----:B-1----:R-:W-:Y:S02]  /*13ac0*/  VIADD R17, R17, 0x38880 ;  /* 0x0003888011117836 */ /* 0x002fe40000000000 */
[----:B------:R-:W-:-:S05]  /*13ad0*/  VIADD R0, R0, 0x1 ;  /* 0x0000000100007836 */ /* 0x000fca0000000000 */
[----:B------:R-:W-:-:S04]  /*13ae0*/  ISETP.NE.AND P0, PT, R0, 0x2, PT ;  /* 0x000000020000780c */ /* 0x000fc80003f05270 */
[----:B0-----:R-:W-:Y:S02]  /*13af0*/  SEL R4, RZ, 0x1, P0 ;  /* 0x00000001ff047807 */ /* 0x001fe40000000000 */
[----:B------:R-:W-:Y:S02]  /*13b00*/  SEL R0, R0, RZ, P0 ;  /* 0x000000ff00007207 */ /* 0x000fe40000000000 */
[----:B------:R-:W-:Y:S02]  /*13b10*/  LOP3.LUT R21, R21, R4, RZ, 0x3c, !PT ;  /* 0x0000000415157212 */ /* 0x000fe400078e3cff */
[----:B--2---:R-:W-:Y:S01]  /*13b20*/  PRMT R17, R2, 0x654, R17 ;  /* 0x0000065402117816 */ /* 0x004fe20000000011 */
[----:B------:R-:W-:-:S03]  /*13b30*/  IMAD.MOV.U32 R2, RZ, RZ, RZ ;  /* 0x000000ffff027224 */ /* 0x000fc600078e00ff */
[----:B------:R0:W-:Y:S04]  /*13b40*/  SYNCS.ARRIVE.TRANS64.RED.A1T0 RZ, [R17+URZ], RZ ;  /* 0x000000ff11ff79a7 */ /* 0x0001e8000810043f */
.L_x_2596:
[----:B------:R-:W1:Y:S01]  /*13b50*/  S2R R4, SR_CgaCtaId ;  /* 0x0000000000047919 */ /* 0x000e620000008800 */
[----:B------:R-:W-:Y:S02]  /*13b60*/  MOV R3, 0x400 ;  /* 0x0000040000037802 */ /* 0x000fe40000000f00 */
[----:B------:R-:W-:Y:S02]  /*13b70*/  SHF.L.U32 R2, R2, 0x1f, RZ ;  /* 0x0000001f02027819 */ /* 0x000fe400000006ff */
[----:B-1----:R-:W-:-:S04]  /*13b80*/  LEA R5, R4, R3, 0x18 ;  /* 0x0000000304057211 */ /* 0x002fc800078ec0ff */
[----:B------:R-:W1:Y:S02]  /*13b90*/  SYNCS.PHASECHK.TRANS64.TRYWAIT P0, [R5+URZ+0x38820], R2 ;  /* 0x03882002050075a7 */ /* 0x000e64000800017f */
[----:B-1----:R-:W-:Y:S05]  /*13ba0*/  @!P0 BRA `(.L_x_2640) ;  /* 0x00000038008c8947 */ /* 0x002fea0003800000 */
.L_x_2753:
        /* <DEDUP_REMOVED lines=13> */
.L_x_2641:
[C---:B------:R-:W-:Y:S01]  /*13c80*/  IMAD R4, R0.reuse, 0x8, R5 ;  /* 0x0000000800047824 */ /* 0x040fe200078e0205 */
[----:B------:R-:W-:Y:S02]  /*13c90*/  SHF.L.U32 R3, R21, 0x1f, RZ ;  /* 0x0000001f15037819 */ /* 0x000fe400000006ff */
[----:B------:R-:W-:Y:S02]  /*13ca0*/  IADD3 R0, R0, 0x1, RZ ;  /* 0x0000000100007810 */ /* 0x000fe40007ffe0ff */
[----:B------:R-:W1:Y:S02]  /*13cb0*/  SYNCS.PHASECHK.TRANS64.TRYWAIT P1, [R4+URZ+0x38840], R3 ;  /* 0x03884003040075a7 */ /* 0x000e64000802017f */
[----:B------:R-:W-:-:S04]  /*13cc0*/  ISETP.NE.AND P2, PT, R0, 0x2, PT ;  /* 0x000000020000780c */ /* 0x000fc80003f45270 */
[----:B------:R-:W-:Y:S01]  /*13cd0*/  SEL R2, RZ, 0x1, P2 ;  /* 0x00000001ff027807 */ /* 0x000fe20001000000 */
[----:B-1----:R-:W-:Y:S08]  /*13ce0*/  @!P1 BRA `(.L_x_2642) ;  /* 0x0000003800509947 */ /* 0x002ff00003800000 */
.L_x_2754:
[----:B------:R-:W-:Y:S02]  /*13cf0*/  SEL R0, R0, RZ, P2 ;  /* 0x000000ff00007207 */ /* 0x000fe40001000000 */
[----:B------:R-:W-:Y:S01]  /*13d00*/  LOP3.LUT R2, R21, R2, RZ, 0x3c, !PT ;  /* 0x0000000215027212 */ /* 0x000fe200078e3cff */
[----:B------:R-:W-:Y:S06]  /*13d10*/  @!P0 BRA `(.L_x_2643) ;  /* 0x0000000000048947 */ /* 0x000fec0003800000 */
[----:B------:R-:W-:Y:S01]  /*13d20*/  BPT.TRAP 0x1 ;  /* 0x000000040000795c */ /* 0x000fe20000300000 */
.L_x_2643:
[----:B------:R-:W-:Y:S01]  /*13d30*/  IMAD R5, R0, 0x8, R5 ;  /* 0x0000000800057824 */ /* 0x000fe200078e0205 */
[----:B------:R-:W-:-:S04]  /*13d40*/  SHF.L.U32 R0, R2, 0x1f, RZ ;  /* 0x0000001f02007819 */ /* 0x000fc800000006ff */
[----:B------:R-:W2:Y:S02]  /*13d50*/  SYNCS.PHASECHK.TRANS64.TRYWAIT P1, [R5+URZ+0x38840], R0 ;  /* 0x03884000050075a7 */ /* 0x000ea4000802017f */
[----:B--2---:R-:W-:Y:S05]  /*13d60*/  @!P1 BRA `(.L_x_2644) ;  /* 0x0000003800449947 */ /* 0x004fea0003800000 */
.L_x_2755:
[----:B------:R-:W-:Y:S05]  /*13d70*/  @!P0 BRA `(.L_x_2645) ;  /* 0x0000000000048947 */ /* 0x000fea0003800000 */
[----:B------:R-:W-:Y:S01]  /*13d80*/  BPT.TRAP 0x1 ;  /* 0x000000040000795c */ /* 0x000fe20000300000 */
.L_x_2645:
[----:B------:R-:W3:Y:S02]  /*13d90*/  SYNCS.PHASECHK.TRANS64.TRYWAIT P1, [R4+URZ+0x38860], R3 ;  /* 0x03886003040075a7 */ /* 0x000ee4000802017f */
[----:B---3--:R-:W-:Y:S05]  /*13da0*/  @!P1 BRA `(.L_x_2646) ;  /* 0x0000003800489947 */ /* 0x008fea0003800000 */
.L_x_2756:
[----:B------:R-:W-:Y:S05]  /*13db0*/  @!P0 BRA `(.L_x_2647) ;  /* 0x0000000000048947 */ /* 0x000fea0003800000 */
[----:B------:R-:W-:Y:S01]  /*13dc0*/  BPT.TRAP 0x1 ;  /* 0x000000040000795c */ /* 0x000fe20000300000 */
.L_x_2647:
[----:B------:R-:W4:Y:S02]  /*13dd0*/  SYNCS.PHASECHK.TRANS64.TRYWAIT P1, [R5+URZ+0x38860], R0 ;  /* 0x03886000050075a7 */ /* 0x000f24000802017f */
[----:B----4-:R-:W-:Y:S05]  /*13de0*/  @!P1 BRA `(.L_x_2648) ;  /* 0x00000038004c9947 */ /* 0x010fea0003800000 */
.L_x_2757:
[----:B------:R-:W-:Y:S05]  /*13df0*/  @!P0 BRA `(.L_x_2649) ;  /* 0x0000000000048947 */ /* 0x000fea0003800000 */
[----:B------:R-:W-:Y:S01]  /*13e00*/  BPT.TRAP 0x1 ;  /* 0x000000040000795c */ /* 0x000fe20000300000 */
.L_x_2649:
[----:B------:R-:W0:Y:S02]  /*13e10*/  SYNCS.PHASECHK.TRANS64.TRYWAIT P1, [R4+URZ+0x38880], R3 ;  /* 0x03888003040075a7 */ /* 0x000e24000802017f */
[----:B0-----:R-:W-:Y:S05]  /*13e20*/  @!P1 BRA `(.L_x_2650) ;  /* 0x0000003800509947 */ /* 0x001fea0003800000 */
.L_x_2758:
[----:B------:R-:W-:Y:S05]  /*13e30*/  @!P0 BRA `(.L_x_2651) ;  /* 0x0000000000048947 */ /* 0x000fea0003800000 */
[----:B------:R-:W-:Y:S01]  /*13e40*/  BPT.TRAP 0x1 ;  /* 0x000000040000795c */ /* 0x000fe20000300000 */
.L_x_2651:
[----:B------:R0:W0:Y:S02]  /*13e50*/  SYNCS.PHASECHK.TRANS64.TRYWAIT P0, [R5+URZ+0x38880], R0 ;  /* 0x03888000050075a7 */ /* 0x000024000800017f */
[----:B0-----:R-:W-:Y:S05]  /*13e60*/  @!P0 NANOSLEEP.SYNCS 0x989680 ;  /* 0x009896800000895d */ /* 0x001fea0003900000 */
[----:B------:R-:W0:Y:S02]  /*13e70*/  @!P0 SYNCS.PHASECHK.TRANS64 P0, [R5+URZ+0x38880], R0 ;  /* 0x03888000050085a7 */ /* 0x000e24000800007f */
[----:B0-----:R-:W-:Y:S05]  /*13e80*/  @!P0 BRA `(.L_x_2651) ;  /* 0xfffffffc00f08947 */ /* 0x001fea000383ffff */
.L_x_2552:
[----:B------:R-:W-:Y:S05]  /*13e90*/  BSYNC B6 ;  /* 0x0000000000067941 */ /* 0x000fea0003800000 */
.L_x_2549:
[----:B------:R-:W-:Y:S05]  /*13ea0*/  EXIT ;  /* 0x000000000000794d */ /* 0x000fea0003800000 */
.L_x_2556:
[----:B0-----:R-:W-:-:S04]  /*13eb0*/  IMAD.U32 R3, RZ, RZ, UR41 ;  /* 0x00000029ff037e24 */ /* 0x001fc8000f8e00ff */
[----:B------:R0:W1:Y:S03]  /*13ec0*/  SYNCS.PHASECHK.TRANS64.TRYWAIT P0, [R3+URZ+0x38800], R8 ;  /* 0x03880008030075a7 */ /* 0x000066000800017f */
[----:B-1----:R-:W-:Y:S05]  /*13ed0*/  @!P0 NANOSLEEP.SYNCS 0x989680 ;  /* 0x009896800000895d */ /* 0x002fea0003900000 */
[----:B------:R-:W1:Y:S02]  /*13ee0*/  @!P0 SYNCS.PHASECHK.TRANS64 P0, [R3+URZ+0x38800], R8 ;  /* 0x03880008030085a7 */ /* 0x000e64000800007f */
[----:B-1----:R-:W-:Y:S05]  /*13ef0*/  @!P0 BRA `(.L_x_2556) ;  /* 0xfffffffc00ec8947 */ /* 0x002fea000383ffff */
[----:B------:R-:W-:Y:S05]  /*13f00*/  BRA `(.L_x_2652) ;  /* 0xfffffed8005c7947 */ /* 0x000fea000383ffff */
.L_x_2560:
[----:B0-----:R-:W-:-:S04]  /*13f10*/  IMAD.U32 R3, RZ, RZ, UR41 ;  /* 0x00000029ff037e24 */ /* 0x001fc8000f8e00ff */
[----:B------:R0:W2:Y:S03]  /*13f20*/  SYNCS.PHASECHK.TRANS64.TRYWAIT P1, [R3+URZ+0x38830], R8 ;  /* 0x03883008030075a7 */ /* 0x0000a6000802017f */
[----:B--2---:R-:W-:Y:S05]  /*13f30*/  @!P1 NANOSLEEP.SYNCS 0x989680 ;  /* 0x009896800000995d */ /* 0x004fea0003900000 */
[----:B------:R-:W2:Y:S02]  /*13f40*/  @!P1 SYNCS.PHASECHK.TRANS64 P1, [R3+URZ+0x38830], R8 ;  /* 0x03883008030095a7 */ /* 0x000ea4000802007f */
[----:B--2---:R-:W-:Y:S05]  /*13f50*/  @!P1 BRA `(.L_x_2560) ;  /* 0xfffffffc00ec9947 */ /* 0x004fea000383ffff */
[----:B------:R-:W-:Y:S05]  /*13f60*/  BRA `(.L_x_2559) ;  /* 0xfffffed800787947 */ /* 0x000fea000383ffff */
.L_x_2565:
[----:B-1----:R-:W-:-:S04]  /*13f70*/  IMAD.U32 R9, RZ, RZ, UR41 ;  /* 0x00000029ff097e24 */ /* 0x002fc8000f8e00ff */
[----:B------:R1:W2:Y:S03]  /*13f80*/  SYNCS.PHASECHK.TRANS64.TRYWAIT P1, [R9+URZ+0x38850], R8 ;  /* 0x03885008090075a7 */ /* 0x0002a6000802017f */
[----:B--2---:R-:W-:Y:S05]  /*13f90*/  @!P1 NANOSLEEP.SYNCS 0x989680 ;  /* 0x009896800000995d */ /* 0x004fea0003900000 */
[----:B------:R-:W2:Y:S02]  /*13fa0*/  @!P1 SYNCS.PHASECHK.TRANS64 P1, [R9+URZ+0x38850], R8 ;  /* 0x03885008090095a7 */ /* 0x000ea4000802007f */
[----:B--2---:R-:W-:Y:S05]  /*13fb0*/  @!P1 BRA `(.L_x_2565) ;  /* 0xfffffffc00ec9947 */ /* 0x004fea000383ffff */
[----:B------:R-:W-:Y:S05]  /*13fc0*/  BRA `(.L_x_2564) ;  /* 0xffffff04000c7947 */ /* 0x000fea000383ffff */
.L_x_2571:
[----:B0-----:R-:W-:Y:S02]  /*13fd0*/  IMAD.U32 R4, RZ, RZ, UR54 ;  /* 0x00000036ff047e24 */ /* 0x001fe4000f8e00ff */
[----:B------:R-:W-:-:S04]  /*13fe0*/  IMAD.U32 R11, RZ, RZ, UR57 ;  /* 0x00000039ff0b7e24 */ /* 0x000fc8000f8e00ff */
[----:B------:R0:W1:Y:S03]  /*13ff0*/  SYNCS.PHASECHK.TRANS64.TRYWAIT P1, [R4+URZ+0x38830], R11 ;  /* 0x0388300b040075a7 */ /* 0x000066000802017f */
[----:B-1----:R-:W-:Y:S05]  /*14000*/  @!P1 NANOSLEEP.SYNCS 0x989680 ;  /* 0x009896800000995d */ /* 0x002fea0003900000 */
[----:B------:R-:W1:Y:S02]  /*14010*/  @!P1 SYNCS.PHASECHK.TRANS64 P1, [R4+URZ+0x38830], R11 ;  /* 0x0388300b040095a7 */ /* 0x000e64000802007f */
[----:B-1----:R-:W-:Y:S05]  /*14020*/  @!P1 BRA `(.L_x_2571) ;  /* 0xfffffffc00e89947 */ /* 0x002fea000383ffff */
[----:B------:R-:W-:Y:S05]  /*14030*/  BRA `(.L_x_2570) ;  /* 0xffffff0800287947 */ /* 0x000fea000383ffff */
.L_x_2576:
[----:B0-----:R-:W-:Y:S02]  /*14040*/  IMAD.U32 R8, RZ, RZ, UR54 ;  /* 0x00000036ff087e24 */ /* 0x001fe4000f8e00ff */
[----:B------:R-:W-:-:S04]  /*14050*/  IMAD.U32 R9, RZ, RZ, UR57 ;  /* 0x00000039ff097e24 */ /* 0x000fc8000f8e00ff */
[----:B------:R0:W1:Y:S03]  /*14060*/  SYNCS.PHASECHK.TRANS64.TRYWAIT P1, [R8+URZ+0x38850], R9 ;  /* 0x03885009080075a7 */ /* 0x000066000802017f */
[----:B-1----:R-:W-:Y:S05]  /*14070*/  @!P1 NANOSLEEP.SYNCS 0x989680 ;  /* 0x009896800000995d */ /* 0x002fea0003900000 */
[----:B------:R-:W1:Y:S02]  /*14080*/  @!P1 SYNCS.PHASECHK.TRANS64 P1, [R8+URZ+0x38850], R9 ;  /* 0x03885009080095a7 */ /* 0x000e64000802007f */
[----:B-1----:R-:W-:Y:S05]  /*14090*/  @!P1 BRA `(.L_x_2576) ;  /* 0xfffffffc00e89947 */ /* 0x002fea000383ffff */
[----:B------:R-:W-:Y:S05]  /*140a0*/  BRA `(.L_x_2575) ;  /* 0xffffff38001c7947 */ /* 0x000fea000383ffff */
.L_x_2583:
[----:B-1----:R-:W-:-:S04]  /*140b0*/  MOV R10, UR44 ;  /* 0x0000002c000a7c02 */ /* 0x002fc80008000f00 */
[----:B------:R1:W2:Y:S03]  /*140c0*/  SYNCS.PHASECHK.TRANS64.TRYWAIT P1, [R10+URZ+0x38830], R7 ;  /* 0x038830070a0075a7 */ /* 0x0002a6000802017f */
[----:B--2---:R-:W-:Y:S05]  /*140d0*/  @!P1 NANOSLEEP.SYNCS 0x989680 ;  /* 0x009896800000995d */ /* 0x004fea0003900000 */
[----:B------:R-:W2:Y:S02]  /*140e0*/  @!P1 SYNCS.PHASECHK.TRANS64 P1, [R10+URZ+0x38830], R7 ;  /* 0x038830070a0095a7 */ /* 0x000ea4000802007f */
[----:B--2---:R-:W-:Y:S05]  /*140f0*/  @!P1 BRA `(.L_x_2583) ;  /* 0xfffffffc00ec9947 */ /* 0x004fea000383ffff */
[----:B------:R-:W-:Y:S05]  /*14100*/  BRA `(.L_x_2582) ;  /* 0xffffff3800f07947 */ /* 0x000fea000383ffff */
.L_x_2588:
[----:B-1----:R-:W-:-:S04]  /*14110*/  IMAD.U32 R8, RZ, RZ, UR44 ;  /* 0x0000002cff087e24 */ /* 0x002fc8000f8e00ff */
[----:B------:R1:W2:Y:S03]  /*14120*/  SYNCS.PHASECHK.TRANS64.TRYWAIT P1, [R8+URZ+0x38850], R7 ;  /* 0x03885007080075a7 */ /* 0x0002a6000802017f */
[----:B--2---:R-:W-:Y:S05]  /*14130*/  @!P1 NANOSLEEP.SYNCS 0x989680 ;  /* 0x009896800000995d */ /* 0x004fea0003900000 */
[----:B------:R-:W2:Y:S02]  /*14140*/  @!P1 SYNCS.PHASECHK.TRANS64 P1, [R8+URZ+0x38850], R7 ;  /* 0x03885007080095a7 */ /* 0x000ea4000802007f */
[----:B--2---:R-:W-:Y:S05]  /*14150*/  @!P1 BRA `(.L_x_2588) ;  /* 0xfffffffc00ec9947 */ /* 0x004fea000383ffff */
[----:B------:R-:W-:Y:S05]  /*14160*/  BRA `(.L_x_2587) ;  /* 0xffffff60007c7947 */ /* 0x000fea000383ffff */
.L_x_2602:
[----:B------:R-:W-:Y:S02]  /*14170*/  IMAD.MOV.U32 R13, RZ, RZ, R25 ;  /* 0x000000ffff0d7224 */ /* 0x000fe400078e0019 */
[----:B------:R-:W-:Y:S02]  /*14180*/  IMAD.MOV.U32 R12, RZ, RZ, RZ ;  /* 0x000000ffff0c7224 */ /* 0x000fe400078e00ff */
[----:B------:R-:W-:Y:S02]  /*14190*/  IMAD.MOV.U32 R11, RZ, RZ, 0x1f ;  /* 0x0000001fff0b7424 */ /* 0x000fe400078e00ff */
[----:B------:R-:W-:-:S07]  /*141a0*/  IMAD.MOV.U32 R15, RZ, RZ, -0x1 ;  /* 0xffffffffff0f7424 */ /* 0x000fce00078e00ff */
[----:B01---5:R-:W-:Y:S05]  /*141b0*/  WARPSYNC.COLLECTIVE R15, `(.L_x_2653) ;  /* 0x000000000f087348 */ /* 0x023fea0003c00000 */
[----:B------:R2:W3:Y:S02]  /*141c0*/  SHFL.IDX P6, R14, R13, R12, R11 ;  /* 0x0000000c0d0e7389 */ /* 0x0004e400000c000b */
[----:B0123-5:R-:W-:Y:S01]  /*141d0*/  ENDCOLLECTIVE ;  /* 0x000000000000791b */ /* 0x02ffe20003800000 */
.L_x_2653:
[----:B------:R-:W-:Y:S05]  /*141e0*/  BRA `(.L_x_2654) ;  /* 0xffffffbc00187947 */ /* 0x000fea000383ffff */
.L_x_2604:
[----:B0-----:R-:W-:-:S04]  /*141f0*/  IMAD.U32 R2, RZ, RZ, UR44 ;  /* 0x0000002cff027e24 */ /* 0x001fc8000f8e00ff */
[----:B------:R0:W1:Y:S03]  /*14200*/  SYNCS.PHASECHK.TRANS64.TRYWAIT P0, [R2+URZ+0x38880], R21 ;  /* 0x03888015020075a7 */ /* 0x000066000800017f */
[----:B-1----:R-:W-:Y:S05]  /*14210*/  @!P0 NANOSLEEP.SYNCS 0x989680 ;  /* 0x009896800000895d */ /* 0x002fea0003900000 */
[----:B------:R-:W1:Y:S02]  /*14220*/  @!P0 SYNCS.PHASECHK.TRANS64 P0, [R2+URZ+0x38880], R21 ;  /* 0x03888015020085a7 */ /* 0x000e64000800007f */
[----:B-1----:R-:W-:Y:S05]  /*14230*/  @!P0 BRA `(.L_x_2604) ;  /* 0xfffffffc00ec8947 */ /* 0x002fea000383ffff */
[----:B------:R-:W-:Y:S05]  /*14240*/  BRA `(.L_x_2655) ;  /* 0xffffffbc006c7947 */ /* 0x000fea000383ffff */
.L_x_2605:
        /* <DEDUP_REMOVED lines=8> */
.L_x_2657:
[----:B------:R-:W-:Y:S05]  /*142d0*/  BSYNC B0 ;  /* 0x0000000000007941 */ /* 0x000fea0003800000 */
.L_x_2656:
        /* <DEDUP_REMOVED lines=14> */
.L_x_2658:
[----:B------:R-:W-:Y:S02]  /*143c0*/  @P3 LOP3.LUT R23, R23, 0x20, RZ, 0xfc, !PT ;  /* 0x0000002017173812 */ /* 0x000fe400078efcff */
[----:B------:R-:W-:Y:S02]  /*143d0*/  ISETP.GE.AND P3, PT, R5, 0x51, PT ;  /* 0x000000510500780c */ /* 0x000fe40003f66270 */
[----:B------:R-:W-:Y:S02]  /*143e0*/  LOP3.LUT R23, R23, 0xffffffef, RZ, 0xc0, !PT ;  /* 0xffffffef17177812 */ /* 0x000fe400078ec0ff */
[----:B------:R-:W-:Y:S02]  /*143f0*/  ISETP.GE.AND P1, PT, R32, R25, PT ;  /* 0x000000192000720c */ /* 0x000fe40003f26270 */
[----:B------:R-:W-:Y:S01]  /*14400*/  MOV R13, R7 ;  /* 0x00000007000d7202 */ /* 0x000fe20000000f00 */
[----:B------:R-:W-:Y:S01]  /*14410*/  IMAD.MOV.U32 R12, RZ, RZ, 0x1 ;  /* 0x00000001ff0c7424 */ /* 0x000fe200078e00ff */
[----:B------:R-:W-:-:S02]  /*14420*/  ISETP.LT.OR P2, PT, R5, 0x1, P1 ;  /* 0x000000010500780c */ /* 0x000fc40000f41670 */
[----:B------:R-:W-:-:S13]  /*14430*/  IADD3 R2, P0, R32, R14, RZ ;  /* 0x0000000e20027210 */ /* 0x000fda0007f1e0ff */
[----:B------:R-:W-:Y:S05]  /*14440*/  WARPSYNC.COLLECTIVE R15, `(.L_x_2659) ;  /* 0x000000000f087348 */ /* 0x000fea0003c00000 */
[----:B------:R0:W1:Y:S02]  /*14450*/  SHFL.IDX P6, R14, R13, R12, R11 ;  /* 0x0000000c0d0e7389 */ /* 0x00006400000c000b */
[----:B01----:R-:W-:Y:S01]  /*14460*/  ENDCOLLECTIVE ;  /* 0x000000000000791b */ /* 0x003fe20003800000 */
.L_x_2659:
        /* <DEDUP_REMOVED lines=13> */
.L_x_2660:
[----:B------:R-:W-:Y:S02]  /*14540*/  IMAD.MOV.U32 R13, RZ, RZ, R7 ;  /* 0x000000ffff0d7224 */ /* 0x000fe400078e0007 */
[----:B------:R-:W-:Y:S01]  /*14550*/  IMAD.MOV.U32 R12, RZ, RZ, 0x2 ;  /* 0x00000002ff0c7424 */ /* 0x000fe200078e00ff */
[----:B------:R-:W-:-:S13]  /*14560*/  IADD3 R2, P2, R32, R14, RZ ;  /* 0x0000000e20027210 */ /* 0x000fda0007f5e0ff */
[----:B------:R-:W-:Y:S05]  /*14570*/  WARPSYNC.COLLECTIVE R15, `(.L_x_2661) ;  /* 0x000000000f087348 */ /* 0x000fea0003c00000 */
[----:B------:R0:W1:Y:S02]  /*14580*/  SHFL.IDX P6, R14, R13, R12, R11 ;  /* 0x0000000c0d0e7389 */ /* 0x00006400000c000b */
[----:B01----:R-:W-:Y:S01]  /*14590*/  ENDCOLLECTIVE ;  /* 0x000000000000791b */ /* 0x003fe20003800000 */
.L_x_2661:
        /* <DEDUP_REMOVED lines=13> */
.L_x_2662:
[----:B------:R-:W-:Y:S02]  /*14670*/  IMAD.MOV.U32 R13, RZ, RZ, R7 ;  /* 0x000000ffff0d7224 */ /* 0x000fe400078e0007 */
[----:B------:R-:W-:Y:S01]  /*14680*/  IMAD.MOV.U32 R12, RZ, RZ, 0x3 ;  /* 0x00000003ff0c7424 */ /* 0x000fe200078e00ff */
[----:B------:R-:W-:-:S13]  /*14690*/  IADD3 R2, P2, R32, R14, RZ ;  /* 0x0000000e20027210 */ /* 0x000fda0007f5e0ff */
[----:B------:R-:W-:Y:S05]  /*146a0*/  WARPSYNC.COLLECTIVE R15, `(.L_x_2663) ;  /* 0x000000000f087348 */ /* 0x000fea0003c00000 */
[----:B------:R0:W1:Y:S02]  /*146b0*/  SHFL.IDX P6, R14, R13, R12, R11 ;  /* 0x0000000c0d0e7389 */ /* 0x00006400000c000b */
[----:B01----:R-:W-:Y:S01]  /*146c0*/  ENDCOLLECTIVE ;  /* 0x000000000000791b */ /* 0x003fe20003800000 */
.L_x_2663:
        /* <DEDUP_REMOVED lines=13> */
.L_x_2664:
[----:B------:R-:W-:Y:S02]  /*147a0*/  IMAD.MOV.U32 R13, RZ, RZ, R7 ;  /* 0x000000ffff0d7224 */ /* 0x000fe400078e0007 */
[----:B------:R-:W-:Y:S01]  /*147b0*/  IMAD.MOV.U32 R12, RZ, RZ, 0x4 ;  /* 0x00000004ff0c7424 */ /* 0x000fe200078e00ff */
[----:B------:R-:W-:-:S13]  /*147c0*/  IADD3 R2, P2, R32, R14, RZ ;  /* 0x0000000e20027210 */ /* 0x000fda0007f5e0ff */
[----:B------:R-:W-:Y:S05]  /*147d0*/  WARPSYNC.COLLECTIVE R15, `(.L_x_2665) ;  /* 0x000000000f087348 */ /* 0x000fea0003c00000 */
[----:B------:R0:W1:Y:S02]  /*147e0*/  SHFL.IDX P6, R14, R13, R12, R11 ;  /* 0x0000000c0d0e7389 */ /* 0x00006400000c000b */
[----:B01----:R-:W-:Y:S01]  /*147f0*/  ENDCOLLECTIVE ;  /* 0x000000000000791b */ /* 0x003fe20003800000 */
.L_x_2665:
[----:B------:R-:W-:Y:S01]  /*14800*/  IMAD.X R3, RZ, RZ, R3, P2 ;  /* 0x000000ffff037224 */ /* 0x000fe200010e0603 */
        /* <DEDUP_REMOVED lines=12> */
.L_x_2666:
[----:B------:R-:W-:Y:S02]  /*148d0*/  IMAD.MOV.U32 R13, RZ, RZ, R7 ;  /* 0x000000ffff0d7224 */ /* 0x000fe400078e0007 */
[----:B------:R-:W-:Y:S01]  /*148e0*/  IMAD.MOV.U32 R12, RZ, RZ, 0x5 ;  /* 0x00000005ff0c7424 */ /* 0x000fe200078e00ff */
[----:B------:R-:W-:-:S13]  /*148f0*/  IADD3 R2, P2, R32, R14, RZ ;  /* 0x0000000e20027210 */ /* 0x000fda0007f5e0ff */
[----:B------:R-:W-:Y:S05]  /*14900*/  WARPSYNC.COLLECTIVE R15, `(.L_x_2667) ;  /* 0x000000000f087348 */ /* 0x000fea0003c00000 */
[----:B------:R0:W1:Y:S02]  /*14910*/  SHFL.IDX P6, R14, R13, R12, R11 ;  /* 0x0000000c0d0e7389 */ /* 0x00006400000c000b */
[----:B01----:R-:W-:Y:S01]  /*14920*/  ENDCOLLECTIVE ;  /* 0x000000000000791b */ /* 0x003fe20003800000 */
.L_x_2667:
        /* <DEDUP_REMOVED lines=13> */
.L_x_2668:
[----:B------:R-:W-:Y:S02]  /*14a00*/  IMAD.MOV.U32 R13, RZ, RZ, R7 ;  /* 0x000000ffff0d7224 */ /* 0x000fe400078e0007 */
[----:B------:R-:W-:Y:S01]  /*14a10*/  IMAD.MOV.U32 R12, RZ, RZ, 0x6 ;  /* 0x00000006ff0c7424 */ /* 0x000fe200078e00ff */
[----:B------:R-:W-:-:S13]  /*14a20*/  IADD3 R2, P2, R32, R14, RZ ;  /* 0x0000000e20027210 */ /* 0x000fda0007f5e0ff */
[----:B------:R-:W-:Y:S05]  /*14a30*/  WARPSYNC.COLLECTIVE R15, `(.L_x_2669) ;  /* 0x000000000f087348 */ /* 0x000fea0003c00000 */
[----:B------:R0:W1:Y:S02]  /*14a40*/  SHFL.IDX P6, R14, R13, R12, R11 ;  /* 0x0000000c0d0e7389 */ /* 0x00006400000c000b */
[----:B01----:R-:W-:Y:S01]  /*14a50*/  ENDCOLLECTIVE ;  /* 0x000000000000791b */ /* 0x003fe20003800000 */
.L_x_2669:
        /* <DEDUP_REMOVED lines=9> */
[----:B0-----:R-:W-:-:S07]  /*14af0*/  MOV R3, R14 ;  /* 0x0000000e00037202 */ /* 0x001fce0000000f00 */
[----:B------:R-:W-:Y:S05]  /*14b00*/  WARPSYNC.COLLECTIVE R15, `(.L_x_2670) ;  /* 0x000000000f087348 */ /* 0x000fea0003c00000 */
[----:B------:R0:W1:Y:S02]  /*14b10*/  SHFL.IDX P6, R14, R13, R12, R11 ;  /* 0x0000000c0d0e7389 */ /* 0x00006400000c000b */
[----:B01----:R-:W-:Y:S01]  /*14b20*/  ENDCOLLECTIVE ;  /* 0x000000000000791b */ /* 0x003fe20003800000 */
.L_x_2670:
[----:B------:R-:W-:Y:S02]  /*14b30*/  IMAD.MOV.U32 R13, RZ, RZ, R7 ;  /* 0x000000ffff0d7224 */ /* 0x000fe400078e0007 */
[----:B------:R-:W-:Y:S01]  /*14b40*/  IMAD.MOV.U32 R12, RZ, RZ, 0x7 ;  /* 0x00000007ff0c7424 */ /* 0x000fe200078e00ff */
[----:B------:R-:W-:-:S13]  /*14b50*/  IADD3 R2, P2, R32, R14, RZ ;  /* 0x0000000e20027210 */ /* 0x000fda0007f5e0ff */
[----:B------:R-:W-:Y:S05]  /*14b60*/  WARPSYNC.COLLECTIVE R15, `(.L_x_2671) ;  /* 0x000000000f087348 */ /* 0x000fea0003c00000 */
[----:B------:R0:W1:Y:S02]  /*14b70*/  SHFL.IDX P6, R14, R13, R12, R11 ;  /* 0x0000000c0d0e7389 */ /* 0x00006400000c000b */
[----:B01----:R-:W-:Y:S01]  /*14b80*/  ENDCOLLECTIVE ;  /* 0x000000000000791b */ /* 0x003fe20003800000 */
.L_x_2671:
        /* <DEDUP_REMOVED lines=12> */
.L_x_2672:
        /* <DEDUP_REMOVED lines=11> */
.L_x_2608:
[----:B0-----:R-:W-:-:S04]  /*14d00*/  IMAD.U32 R2, RZ, RZ, UR44 ;  /* 0x0000002cff027e24 */ /* 0x001fc8000f8e00ff */
[----:B------:R0:W1:Y:S03]  /*14d10*/  SYNCS.PHASECHK.TRANS64.TRYWAIT P0, [R2+URZ+0x38840], R21 ;  /* 0x03884015020075a7 */ /* 0x000066000800017f */
[----:B-1----:R-:W-:Y:S05]  /*14d20*/  @!P0 NANOSLEEP.SYNCS 0x989680 ;  /* 0x009896800000895d */ /* 0x002fea0003900000 */
[----:B------:R-:W1:Y:S02]  /*14d30*/  @!P0 SYNCS.PHASECHK.TRANS64 P0, [R2+URZ+0x38840], R21 ;  /* 0x03884015020085a7 */ /* 0x000e64000800007f */
[----:B-1----:R-:W-:Y:S05]  /*14d40*/  @!P0 BRA `(.L_x_2608) ;  /* 0xfffffffc00ec8947 */ /* 0x002fea000383ffff */
[----:B------:R-:W-:Y:S05]  /*14d50*/  BRA `(.L_x_2674) ;  /* 0xffffffb800b47947 */ /* 0x000fea000383ffff */
.L_x_2609:
        /* <DEDUP_REMOVED lines=8> */
.L_x_2676:
[----:B------:R-:W-:Y:S05]  /*14de0*/  BSYNC B0 ;  /* 0x0000000000007941 */ /* 0x000fea0003800000 */
.L_x_2675:
        /* <DEDUP_REMOVED lines=8> */
.L_x_2677:
[----:B------:R-:W-:Y:S02]  /*14e70*/  IMAD.MOV.U32 R13, RZ, RZ, R4 ;  /* 0x000000ffff0d7224 */ /* 0x000fe400078e0004 */
[----:B------:R-:W-:Y:S01]  /*14e80*/  IMAD.MOV.U32 R12, RZ, RZ, 0x1 ;  /* 0x00000001ff0c7424 */ /* 0x000fe200078e00ff */
[----:B------:R-:W-:-:S13]  /*14e90*/  LOP3.LUT P6, RZ, R23, 0x80, RZ, 0xc0, !PT ;  /* 0x0000008017ff7812 */ /* 0x000fda00078cc0ff */
[----:B------:R-:W-:-:S05]  /*14ea0*/  @P6 IADD3 R14, P0, R32, R14, RZ ;  /* 0x0000000e200e6210 */ /* 0x000fca0007f1e0ff */
[----:B------:R-:W-:Y:S01]  /*14eb0*/  @P6 IMAD.X R3, RZ, RZ, R2, P0 ;  /* 0x000000ffff036224 */ /* 0x000fe200000e0602 */
[----:B------:R-:W-:Y:S02]  /*14ec0*/  ISETP.GE.AND P0, PT, R32, R9, PT ;  /* 0x000000092000720c */ /* 0x000fe40003f06270 */
[----:B------:R-:W-:-:S11]  /*14ed0*/  @P6 MOV R2, R14 ;  /* 0x0000000e00026202 */ /* 0x000fd60000000f00 */
        /* <DEDUP_REMOVED lines=8> */
.L_x_2678:
[----:B------:R-:W-:Y:S02]  /*14f60*/  IMAD.MOV.U32 R13, RZ, RZ, R0 ;  /* 0x000000ffff0d7224 */ /* 0x000fe400078e0000 */
[----:B------:R-:W-:-:S07]  /*14f70*/  IMAD.MOV.U32 R5, RZ, RZ, R14 ;  /* 0x000000ffff057224 */ /* 0x000fce00078e000e */
[----:B------:R-:W-:Y:S05]  /*14f80*/  WARPSYNC.COLLECTIVE R15, `(.L_x_2679) ;  /* 0x000000000f087348 */ /* 0x000fea0003c00000 */
[----:B------:R0:W1:Y:S02]  /*14f90*/  SHFL.IDX P6, R14, R13, R12, R11 ;  /* 0x0000000c0d0e7389 */ /* 0x00006400000c000b */
[----:B01----:R-:W-:Y:S01]  /*14fa0*/  ENDCOLLECTIVE ;  /* 0x000000000000791b */ /* 0x003fe20003800000 */
.L_x_2679:
[----:B------:R-:W-:Y:S01]  /*14fb0*/  IMAD.MOV.U32 R13, RZ, RZ, R4 ;  /* 0x000000ffff0d7224 */ /* 0x000fe200078e0004 */
[----:B------:R-:W-:Y:S02]  /*14fc0*/  MOV R12, 0x2 ;  /* 0x00000002000c7802 */ /* 0x000fe40000000f00 */
        /* <DEDUP_REMOVED lines=14> */
.L_x_2680:
[----:B------:R-:W-:Y:S02]  /*150b0*/  IMAD.MOV.U32 R13, RZ, RZ, R0 ;  /* 0x000000ffff0d7224 */ /* 0x000fe400078e0000 */
[----:B------:R-:W-:-:S07]  /*150c0*/  IMAD.MOV.U32 R5, RZ, RZ, R14 ;  /* 0x000000ffff057224 */ /* 0x000fce00078e000e */
[----:B------:R-:W-:Y:S05]  /*150d0*/  WARPSYNC.COLLECTIVE R15, `(.L_x_2681) ;  /* 0x000000000f087348 */ /* 0x000fea0003c00000 */
[----:B------:R0:W1:Y:S02]  /*150e0*/  SHFL.IDX P6, R14, R13, R12, R11 ;  /* 0x0000000c0d0e7389 */ /* 0x00006400000c000b */
[----:B01----:R-:W-:Y:S01]  /*150f0*/  ENDCOLLECTIVE ;  /* 0x000000000000791b */ /* 0x003fe20003800000 */
.L_x_2681:
        /* <DEDUP_REMOVED lines=16> */
.L_x_2682:
[----:B------:R-:W-:Y:S01]  /*15200*/  MOV R13, R0 ;  /* 0x00000000000d7202 */ /* 0x000fe20000000f00 */
[----:B------:R-:W-:-:S07]  /*15210*/  IMAD.MOV.U32 R5, RZ, RZ, R14 ;  /* 0x000000ffff057224 */ /* 0x000fce00078e000e */
[----:B------:R-:W-:Y:S05]  /*15220*/  WARPSYNC.COLLECTIVE R15, `(.L_x_2683) ;  /* 0x000000000f087348 */ /* 0x000fea0003c00000 */
[----:B------:R0:W1:Y:S02]  /*15230*/  SHFL.IDX P6, R14, R13, R12, R11 ;  /* 0x0000000c0d0e7389 */ /* 0x00006400000c000b */
[----:B01----:R-:W-:Y:S01]  /*15240*/  ENDCOLLECTIVE ;  /* 0x000000000000791b */ /* 0x003fe20003800000 */
.L_x_2683:
        /* <DEDUP_REMOVED lines=14> */
.L_x_2684:
        /* <DEDUP_REMOVED lines=10> */
.L_x_2685:
[----:B------:R-:W-:Y:S02]  /*153d0*/  IMAD.MOV.U32 R13, RZ, RZ, R4 ;  /* 0x000000ffff0d7224 */ /* 0x000fe400078e0004 */
[----:B------:R-:W-:Y:S01]  /*153e0*/  IMAD.MOV.U32 R12, RZ, RZ, 0x5 ;  /* 0x00000005ff0c7424 */ /* 0x000fe200078e00ff */
[----:B------:R-:W-:-:S04]  /*153f0*/  @P4 IADD3 R14, P0, R32, R14, RZ ;  /* 0x0000000e200e4210 */ /* 0x000fc80007f1e0ff */
[----:B------:R-:W-:Y:S01]  /*15400*/  @P4 MOV R2, R14 ;  /* 0x0000000e00024202 */ /* 0x000fe20000000f00 */
[----:B------:R-:W-:-:S08]  /*15410*/  @P4 IMAD.X R5, RZ, RZ, R5, P0 ;  /* 0x000000ffff054224 */ /* 0x000fd000000e0605 */
[----:B------:R-:W-:Y:S05]  /*15420*/  WARPSYNC.COLLECTIVE R15, `(.L_x_2686) ;  /* 0x000000000f087348 */ /* 0x000fea0003c00000 */
[----:B------:R0:W1:Y:S02]  /*15430*/  SHFL.IDX P6, R14, R13, R12, R11 ;  /* 0x0000000c0d0e7389 */ /* 0x00006400000c000b */
[----:B01----:R-:W-:Y:S01]  /*15440*/  ENDCOLLECTIVE ;  /* 0x000000000000791b */ /* 0x003fe20003800000 */
.L_x_2686:
        /* <DEDUP_REMOVED lines=11> */
.L_x_2687:
[----:B------:R-:W-:Y:S01]  /*15500*/  MOV R13, R4 ;  /* 0x00000004000d7202 */ /* 0x000fe20000000f00 */
[----:B------:R-:W-:Y:S01]  /*15510*/  IMAD.MOV.U32 R12, RZ, RZ, 0x6 ;  /* 0x00000006ff0c7424 */ /* 0x000fe200078e00ff */
[----:B------:R-:W-:-:S13]  /*15520*/  @P3 IADD3 R6, P0, R32, R14, RZ ;  /* 0x0000000e20063210 */ /* 0x000fda0007f1e0ff */
[----:B------:R-:W-:Y:S05]  /*15530*/  WARPSYNC.COLLECTIVE R15, `(.L_x_2688) ;  /* 0x000000000f087348 */ /* 0x000fea0003c00000 */
[----:B------:R0:W1:Y:S02]  /*15540*/  SHFL.IDX P6, R14, R13, R12, R11 ;  /* 0x0000000c0d0e7389 */ /* 0x00006400000c000b */
[----:B01----:R-:W-:Y:S01]  /*15550*/  ENDCOLLECTIVE ;  /* 0x000000000000791b */ /* 0x003fe20003800000 */
.L_x_2688:
        /* <DEDUP_REMOVED lines=13> */
.L_x_2689:
[----:B------:R-:W-:Y:S02]  /*15630*/  IMAD.MOV.U32 R13, RZ, RZ, R4 ;  /* 0x000000ffff0d7224 */ /* 0x000fe400078e0004 */
[----:B------:R-:W-:Y:S01]  /*15640*/  IMAD.MOV.U32 R12, RZ, RZ, 0x7 ;  /* 0x00000007ff0c7424 */ /* 0x000fe200078e00ff */
[----:B------:R-:W-:-:S05]  /*15650*/  @P2 IADD3 R14, P0, R32, R14, RZ ;  /* 0x0000000e200e2210 */ /* 0x000fca0007f1e0ff */
[----:B------:R-:W-:-:S08]  /*15660*/  @P2 IMAD.MOV.U32 R2, RZ, RZ, R14 ;  /* 0x000000ffff022224 */ /* 0x000fd000078e000e */
[----:B------:R-:W-:Y:S05]  /*15670*/  WARPSYNC.COLLECTIVE R15, `(.L_x_2690) ;  /* 0x000000000f087348 */ /* 0x000fea0003c00000 */
[----:B------:R0:W1:Y:S02]  /*15680*/  SHFL.IDX P6, R14, R13, R12, R11 ;  /* 0x0000000c0d0e7389 */ /* 0x00006400000c000b */
[----:B01----:R-:W-:Y:S01]  /*15690*/  ENDCOLLECTIVE ;  /* 0x000000000000791b */ /* 0x003fe20003800000 */
.L_x_2690:
        /* <DEDUP_REMOVED lines=12> */
.L_x_2691:
[----:B------:R-:W-:Y:S05]  /*15760*/  BRA `(.L_x_2692) ;  /* 0xffffffb4009c7947 */ /* 0x000fea000383ffff */
.L_x_2612:
[----:B------:R-:W-:Y:S02]  /*15770*/  IMAD.MOV.U32 R13, RZ, RZ, R4 ;  /* 0x000000ffff0d7224 */ /* 0x000fe400078e0004 */
[----:B------:R-:W-:Y:S02]  /*15780*/  IMAD.MOV.U32 R12, RZ, RZ, RZ ;  /* 0x000000ffff0c7224 */ /* 0x000fe400078e00ff */
[----:B------:R-:W-:Y:S02]  /*15790*/  IMAD.MOV.U32 R11, RZ, RZ, 0x181f ;  /* 0x0000181fff0b7424 */ /* 0x000fe400078e00ff */
[----:B------:R-:W-:Y:S02]  /*157a0*/  IMAD.MOV.U32 R15, RZ, RZ, -0x1 ;  /* 0xffffffffff0f7424 */ /* 0x000fe400078e00ff */
[----:B------:R-:W-:-:S07]  /*157b0*/  IMAD.U32 R6, RZ, RZ, UR48 ;  /* 0x00000030ff067e24 */ /* 0x000fce000f8e00ff */
[----:B------:R-:W-:Y:S05]  /*157c0*/  WARPSYNC.COLLECTIVE R15, `(.L_x_2693) ;  /* 0x000000000f087348 */ /* 0x000fea0003c00000 */
[----:B------:R0:W1:Y:S02]  /*157d0*/  SHFL.IDX P6, R14, R13, R12, R11 ;  /* 0x0000000c0d0e7389 */ /* 0x00006400000c000b */
[----:B01----:R-:W-:Y:S01]  /*157e0*/  ENDCOLLECTIVE ;  /* 0x000000000000791b */ /* 0x003fe20003800000 */
.L_x_2693:
[----:B------:R-:W-:-:S05]  /*157f0*/  LEA R6, R6, R19, 0x7 ;  /* 0x0000001306067211 */ /* 0x000fca00078e38ff */
[----:B------:R-:W-:Y:S02]  /*15800*/  VIADD R8, R6, 0x10 ;  /* 0x0000001006087836 */ /* 0x000fe40000000000 */
[----:B------:R-:W-:Y:S02]  /*15810*/  IMAD.MOV.U32 R13, RZ, RZ, R0 ;  /* 0x000000ffff0d7224 */ /* 0x000fe400078e0000 */
[----:B------:R-:W-:-:S07]  /*15820*/  IMAD.MOV.U32 R2, RZ, RZ, R14 ;  /* 0x000000ffff027224 */ /* 0x000fce00078e000e */
[----:B------:R-:W-:Y:S05]  /*15830*/  WARPSYNC.COLLECTIVE R15, `(.L_x_2694) ;  /* 0x000000000f087348 */ /* 0x000fea0003c00000 */
[----:B------:R0:W1:Y:S02]  /*15840*/  SHFL.IDX P6, R14, R13, R12, R11 ;  /* 0x0000000c0d0e7389 */ /* 0x00006400000c000b */
[----:B01----:R-:W-:Y:S01]  /*15850*/  ENDCOLLECTIVE ;  /* 0x000000000000791b */ /* 0x003fe20003800000 */
.L_x_2694:
[----:B------:R-:W-:Y:S02]  /*15860*/  ULDC UR4, c[0x0][0x288] ;  /* 0x0000a20000047ab9 */ /* 0x000fe40000000800 */
[----:B------:R-:W-:-:S05]  /*15870*/  IMAD R5, R5, UR4, RZ ;  /* 0x0000000405057c24 */ /* 0x000fca000f8e02ff */
[----:B------:R-:W-:Y:S01]  /*15880*/  ISETP.GE.AND P2, PT, R6, R5, PT ;  /* 0x000000050600720c */ /* 0x000fe20003f46270 */
[----:B------:R-:W-:Y:S02]  /*15890*/  IMAD.MOV.U32 R13, RZ, RZ, R4 ;  /* 0x000000ffff0d7224 */ /* 0x000fe400078e0004 */
[----:B------:R-:W-:-:S10]  /*158a0*/  IMAD.MOV.U32 R12, RZ, RZ, 0x1 ;  /* 0x00000001ff0c7424 */ /* 0x000fd400078e00ff */
[----:B------:R-:W-:-:S05]  /*158b0*/  @!P2 IADD3 R14, P3, R32, R14, RZ ;  /* 0x0000000e200ea210 */ /* 0x000fca0007f7e0ff */
[----:B------:R-:W-:Y:S02]  /*158c0*/  @!P2 IMAD.X R3, RZ, RZ, R2, P3 ;  /* 0x000000ffff03a224 */ /* 0x000fe400018e0602 */
[----:B------:R-:W-:-:S07]  /*158d0*/  @!P2 IMAD.MOV.U32 R2, RZ, RZ, R14 ;  /* 0x000000ffff02a224 */ /* 0x000fce00078e000e */
[----:B------:R-:W-:Y:S05]  /*158e0*/  WARPSYNC.COLLECTIVE R15, `(.L_x_2695) ;  /* 0x000000000f087348 */ /* 0x000fea0003c00000 */
[----:B------:R0:W1:Y:S02]  /*158f0*/  SHFL.IDX P6, R14, R13, R12, R11 ;  /* 0x0000000c0d0e7389 */ /* 0x00006400000c000b */
[----:B01----:R-:W-:Y:S01]  /*15900*/  ENDCOLLECTIVE ;  /* 0x000000000000791b */ /* 0x003fe20003800000 */
.L_x_2695:
        /* <DEDUP_REMOVED lines=12> */
.L_x_2696:
        /* <DEDUP_REMOVED lines=8> */
.L_x_2697:
        /* <DEDUP_REMOVED lines=13> */
.L_x_2698:
[----:B------:R-:W-:Y:S02]  /*15b20*/  IMAD.MOV.U32 R13, RZ, RZ, R4 ;  /* 0x000000ffff0d7224 */ /* 0x000fe400078e0004 */
[----:B------:R-:W-:Y:S01]  /*15b30*/  IMAD.MOV.U32 R12, RZ, RZ, 0x3 ;  /* 0x00000003ff0c7424 */ /* 0x000fe200078e00ff */
[----:B------:R-:W-:-:S05]  /*15b40*/  @!P2 IADD3 R14, P3, R32, R14, RZ ;  /* 0x0000000e200ea210 */ /* 0x000fca0007f7e0ff */
[----:B------:R-:W-:-:S08]  /*15b50*/  @!P2 IMAD.MOV.U32 R2, RZ, RZ, R14 ;  /* 0x000000ffff02a224 */ /* 0x000fd000078e000e */
[----:B------:R-:W-:Y:S05]  /*15b60*/  WARPSYNC.COLLECTIVE R15, `(.L_x_2699) ;  /* 0x000000000f087348 */ /* 0x000fea0003c00000 */
[----:B------:R0:W1:Y:S02]  /*15b70*/  SHFL.IDX P6, R14, R13, R12, R11 ;  /* 0x0000000c0d0e7389 */ /* 0x00006400000c000b */
[----:B01----:R-:W-:Y:S01]  /*15b80*/  ENDCOLLECTIVE ;  /* 0x000000000000791b */ /* 0x003fe20003800000 */
.L_x_2699:
[----:B------:R-:W-:-:S05]  /*15b90*/  @!P2 IMAD.X R7, RZ, RZ, R7, P3 ;  /* 0x000000ffff07a224 */ /* 0x000fca00018e0607 */
[----:B------:R-:W-:-:S05]  /*15ba0*/  @!P2 MOV R3, R7 ;  /* 0x000000070003a202 */ /* 0x000fca0000000f00 */
        /* <DEDUP_REMOVED lines=12> */
.L_x_2700:
[----:B------:R-:W-:Y:S02]  /*15c70*/  IMAD.MOV.U32 R13, RZ, RZ, R4 ;  /* 0x000000ffff0d7224 */ /* 0x000fe400078e0004 */
[----:B------:R-:W-:Y:S01]  /*15c80*/  IMAD.MOV.U32 R12, RZ, RZ, 0x4 ;  /* 0x00000004ff0c7424 */ /* 0x000fe200078e00ff */
[----:B------:R-:W-:-:S05]  /*15c90*/  @!P2 IADD3 R14, P3, R32, R14, RZ ;  /* 0x0000000e200ea210 */ /* 0x000fca0007f7e0ff */
[----:B------:R-:W-:-:S08]  /*15ca0*/  @!P2 IMAD.MOV.U32 R2, RZ, RZ, R14 ;  /* 0x000000ffff02a224 */ /* 0x000fd000078e000e */
[----:B------:R-:W-:Y:S05]  /*15cb0*/  WARPSYNC.COLLECTIVE R15, `(.L_x_2701) ;  /* 0x000000000f087348 */ /* 0x000fea0003c00000 */
[----:B------:R0:W1:Y:S02]  /*15cc0*/  SHFL.IDX P6, R14, R13, R12, R11 ;  /* 0x0000000c0d0e7389 */ /* 0x00006400000c000b */
[----:B01----:R-:W-:Y:S01]  /*15cd0*/  ENDCOLLECTIVE ;  /* 0x000000000000791b */ /* 0x003fe20003800000 */
.L_x_2701:
        /* <DEDUP_REMOVED lines=14> */
.L_x_2702:
[----:B------:R-:W-:Y:S01]  /*15dc0*/  MOV R13, R4 ;  /* 0x00000004000d7202 */ /* 0x000fe20000000f00 */
[----:B------:R-:W-:Y:S01]  /*15dd0*/  IMAD.MOV.U32 R12, RZ, RZ, 0x5 ;  /* 0x00000005ff0c7424 */ /* 0x000fe200078e00ff */
[----:B------:R-:W-:-:S05]  /*15de0*/  @!P2 IADD3 R14, P3, R32, R14, RZ ;  /* 0x0000000e200ea210 */ /* 0x000fca0007f7e0ff */
[----:B------:R-:W-:-:S08]  /*15df0*/  @!P2 IMAD.MOV.U32 R2, RZ, RZ, R14 ;  /* 0x000000ffff02a224 */ /* 0x000fd000078e000e */
[----:B------:R-:W-:Y:S05]  /*15e00*/  WARPSYNC.COLLECTIVE R15, `(.L_x_2703) ;  /* 0x000000000f087348 */ /* 0x000fea0003c00000 */
[----:B------:R0:W1:Y:S02]  /*15e10*/  SHFL.IDX P6, R14, R13, R12, R11 ;  /* 0x0000000c0d0e7389 */ /* 0x00006400000c000b */
[----:B01----:R-:W-:Y:S01]  /*15e20*/  ENDCOLLECTIVE ;  /* 0x000000000000791b */ /* 0x003fe20003800000 */
.L_x_2703:
        /* <DEDUP_REMOVED lines=14> */
.L_x_2704:
[----:B------:R-:W-:Y:S01]  /*15f10*/  IMAD.MOV.U32 R13, RZ, RZ, R4 ;  /* 0x000000ffff0d7224 */ /* 0x000fe200078e0004 */
[----:B------:R-:W-:Y:S02]  /*15f20*/  MOV R12, 0x6 ;  /* 0x00000006000c7802 */ /* 0x000fe40000000f00 */
[----:B------:R-:W-:-:S05]  /*15f30*/  @!P2 IADD3 R14, P3, R32, R14, RZ ;  /* 0x0000000e200ea210 */ /* 0x000fca0007f7e0ff */
[----:B------:R-:W-:-:S08]  /*15f40*/  @!P2 IMAD.MOV.U32 R2, RZ, RZ, R14 ;  /* 0x000000ffff02a224 */ /* 0x000fd000078e000e */
[----:B------:R-:W-:Y:S05]  /*15f50*/  WARPSYNC.COLLECTIVE R15, `(.L_x_2705) ;  /* 0x000000000f087348 */ /* 0x000fea0003c00000 */
[----:B------:R0:W1:Y:S02]  /*15f60*/  SHFL.IDX P6, R14, R13, R12, R11 ;  /* 0x0000000c0d0e7389 */ /* 0x00006400000c000b */
[----:B01----:R-:W-:Y:S01]  /*15f70*/  ENDCOLLECTIVE ;  /* 0x000000000000791b */ /* 0x003fe20003800000 */
.L_x_2705:
        /* <DEDUP_REMOVED lines=13> */
.L_x_2706:
[----:B------:R-:W-:Y:S02]  /*16050*/  IMAD.MOV.U32 R13, RZ, RZ, R4 ;  /* 0x000000ffff0d7224 */ /* 0x000fe400078e0004 */
[----:B------:R-:W-:Y:S01]  /*16060*/  IMAD.MOV.U32 R12, RZ, RZ, 0x7 ;  /* 0x00000007ff0c7424 */ /* 0x000fe200078e00ff */
[----:B------:R-:W-:-:S05]  /*16070*/  @!P2 IADD3 R14, P3, R32, R14, RZ ;  /* 0x0000000e200ea210 */ /* 0x000fca0007f7e0ff */
[----:B------:R-:W-:-:S08]  /*16080*/  @!P2 IMAD.MOV.U32 R2, RZ, RZ, R14 ;  /* 0x000000ffff02a224 */ /* 0x000fd000078e000e */
[----:B------:R-:W-:Y:S05]  /*16090*/  WARPSYNC.COLLECTIVE R15, `(.L_x_2707) ;  /* 0x000000000f087348 */ /* 0x000fea0003c00000 */
[----:B------:R0:W1:Y:S02]  /*160a0*/  SHFL.IDX P6, R14, R13, R12, R11 ;  /* 0x0000000c0d0e7389 */ /* 0x00006400000c000b */
[----:B01----:R-:W-:Y:S01]  /*160b0*/  ENDCOLLECTIVE ;  /* 0x000000000000791b */ /* 0x003fe20003800000 */
.L_x_2707:
[----:B------:R-:W-:-:S04]  /*160c0*/  @!P2 IMAD.X R7, RZ, RZ, R7, P3 ;  /* 0x000000ffff07a224 */ /* 0x000fc800018e0607 */
[----:B------:R-:W-:-:S05]  /*160d0*/  @!P2 IMAD.MOV.U32 R3, RZ, RZ, R7 ;  /* 0x000000ffff03a224 */ /* 0x000fca00078e0007 */
[----:B------:R-:W-:Y:S01]  /*160e0*/  @!PT LDS RZ, [RZ] ;  /* 0x00000000fffff984 */ /* 0x000fe20000000800 */
[----:B------:R-:W-:Y:S01]  /*160f0*/  @!PT LDS RZ, [RZ] ;  /* 0x00000000fffff984 */ /* 0x000fe20000000800 */
[----:B------:R-:W-:Y:S01]  /*16100*/  @!PT LDS RZ, [RZ] ;  /* 0x00000000fffff984 */ /* 0x000fe20000000800 */
[----:B------:R0:W-:Y:S01]  /*16110*/  @!P2 LDGSTS.E.BYPASS.LTC128B.128 [R22+0x23400], desc[UR46][R2.64], !P1 ;  /* 0x234000000216afae */ /* 0x0001e2000c901d6e */
[----:B------:R-:W-:-:S03]  /*16120*/  MOV R13, R0 ;  /* 0x00000000000d7202 */ /* 0x000fc60000000f00 */
[----:B------:R0:W-:Y:S01]  /*16130*/  @!P2 LDGSTS.E.BYPASS.LTC128B.128 [R22+0x27400], desc[UR46][R2.64+0x80], !P0 ;  /* 0x274000800216afae */ /* 0x0001e2000c101d6e */
[----:B------:R-:W-:-:S07]  /*16140*/  IMAD.MOV.U32 R7, RZ, RZ, R14 ;  /* 0x000000ffff077224 */ /* 0x000fce00078e000e */
[----:B0-----:R-:W-:Y:S05]  /*16150*/  WARPSYNC.COLLECTIVE R15, `(.L_x_2708) ;  /* 0x000000000f087348 */ /* 0x001fea0003c00000 */
[----:B------:R1:W2:Y:S02]  /*16160*/  SHFL.IDX P6, R14, R13, R12, R11 ;  /* 0x0000000c0d0e7389 */ /* 0x0002a400000c000b */
[----:B012---:R-:W-:Y:S01]  /*16170*/  ENDCOLLECTIVE ;  /* 0x000000000000791b */ /* 0x007fe20003800000 */
.L_x_2708:
[----:B------:R-:W-:Y:S05]  /*16180*/  BRA `(.L_x_2709) ;  /* 0xffffffb400a47947 */ /* 0x000fea000383ffff */
.L_x_2615:
[----:B0-----:R-:W-:-:S04]  /*16190*/  IMAD.U32 R3, RZ, RZ, UR44 ;  /* 0x0000002cff037e24 */ /* 0x001fc8000f8e00ff */
[----:B------:R0:W3:Y:S03]  /*161a0*/  SYNCS.PHASECHK.TRANS64.TRYWAIT P0, [R3+URZ+0x38820], R0 ;  /* 0x03882000030075a7 */ /* 0x0000e6000800017f */
[----:B---3--:R-:W-:Y:S05]  /*161b0*/  @!P0 NANOSLEEP.SYNCS 0x989680 ;  /* 0x009896800000895d */ /* 0x008fea0003900000 */
[----:B------:R-:W3:Y:S02]  /*161c0*/  @!P0 SYNCS.PHASECHK.TRANS64 P0, [R3+URZ+0x38820], R0 ;  /* 0x03882000030085a7 */ /* 0x000ee4000800007f */
[----:B---3--:R-:W-:Y:S05]  /*161d0*/  @!P0 BRA `(.L_x_2615) ;  /* 0xfffffffc00ec8947 */ /* 0x008fea000383ffff */
[----:B------:R-:W-:Y:S05]  /*161e0*/  BRA `(.L_x_2710) ;  /* 0xffffffb400e87947 */ /* 0x000fea000383ffff */
.L_x_2618:
[----:B0-----:R0:W2:Y:S02]  /*161f0*/  SYNCS.PHASECHK.TRANS64.TRYWAIT P1, [R4+URZ+0x38880], R19 ;  /* 0x03888013040075a7 */ /* 0x0010a4000802017f */
[----:B--2---:R-:W-:Y:S05]  /*16200*/  @!P1 NANOSLEEP.SYNCS 0x989680 ;  /* 0x009896800000995d */ /* 0x004fea0003900000 */
[----:B------:R-:W2:Y:S02]  /*16210*/  @!P1 SYNCS.PHASECHK.TRANS64 P1, [R4+URZ+0x38880], R19 ;  /* 0x03888013040095a7 */ /* 0x000ea4000802007f */
[----:B--2---:R-:W-:Y:S05]  /*16220*/  @!P1 BRA `(.L_x_2618) ;  /* 0xfffffffc00f09947 */ /* 0x004fea000383ffff */
[----:B------:R-:W-:Y:S05]  /*16230*/  BRA `(.L_x_2711) ;  /* 0xffffffb8009c7947 */ /* 0x000fea000383ffff */
.L_x_2619:
        /* <DEDUP_REMOVED lines=8> */
.L_x_2713:
[----:B------:R-:W-:Y:S05]  /*162c0*/  BSYNC B0 ;  /* 0x0000000000007941 */ /* 0x000fea0003800000 */
.L_x_2712:
[----:B------:R-:W-:Y:S01]  /*162d0*/  IMAD.MOV.U32 R13, RZ, RZ, R9 ;  /* 0x000000ffff0d7224 */ /* 0x000fe200078e0009 */
[----:B------:R-:W-:Y:S01]  /*162e0*/  MOV R11, 0x181f ;  /* 0x0000181f000b7802 */ /* 0x000fe20000000f00 */
[----:B------:R-:W-:Y:S02]  /*162f0*/  IMAD.MOV.U32 R12, RZ, RZ, RZ ;  /* 0x000000ffff0c7224 */ /* 0x000fe400078e00ff */
[----:B------:R-:W-:Y:S02]  /*16300*/  IMAD.MOV.U32 R15, RZ, RZ, -0x1 ;  /* 0xffffffffff0f7424 */ /* 0x000fe400078e00ff */
[----:B------:R-:W-:Y:S02]  /*16310*/  IMAD.MOV.U32 R3, RZ, RZ, R14 ;  /* 0x000000ffff037224 */ /* 0x000fe400078e000e */
[----:B------:R-:W-:-:S07]  /*16320*/  IMAD R7, R0, 0x8000, R22 ;  /* 0x0000800000077824 */ /* 0x000fce00078e0216 */
[----:B------:R-:W-:Y:S05]  /*16330*/  WARPSYNC.COLLECTIVE R15, `(.L_x_2714) ;  /* 0x000000000f087348 */ /* 0x000fea0003c00000 */
[----:B------:R0:W1:Y:S02]  /*16340*/  SHFL.IDX P6, R14, R13, R12, R11 ;  /* 0x0000000c0d0e7389 */ /* 0x00006400000c000b */
[----:B01----:R-:W-:Y:S01]  /*16350*/  ENDCOLLECTIVE ;  /* 0x000000000000791b */ /* 0x003fe20003800000 */
.L_x_2714:
[----:B------:R-:W-:Y:S02]  /*16360*/  IMAD.MOV.U32 R13, RZ, RZ, R8 ;  /* 0x000000ffff0d7224 */ /* 0x000fe400078e0008 */
[----:B------:R-:W-:Y:S01]  /*16370*/  IMAD.MOV.U32 R12, RZ, RZ, 0x1 ;  /* 0x00000001ff0c7424 */ /* 0x000fe200078e00ff */
[----:B------:R-:W-:-:S13]  /*16380*/  IADD3 R2, P1, R32, R14, RZ ;  /* 0x0000000e20027210 */ /* 0x000fda0007f3e0ff */
[----:B------:R-:W-:Y:S05]  /*16390*/  WARPSYNC.COLLECTIVE R15, `(.L_x_2715) ;  /* 0x000000000f087348 */ /* 0x000fea0003c00000 */
[----:B------:R0:W1:Y:S02]  /*163a0*/  SHFL.IDX P6, R14, R13, R12, R11 ;  /* 0x0000000c0d0e7389 */ /* 0x00006400000c000b */
[----:B01----:R-:W-:Y:S01]  /*163b0*/  ENDCOLLECTIVE ;  /* 0x000000000000791b */ /* 0x003fe20003800000 */
.L_x_2715:
        /* <DEDUP_REMOVED lines=11> */
.L_x_2716:
[----:B------:R-:W-:Y:S02]  /*16470*/  IMAD.MOV.U32 R13, RZ, RZ, R8 ;  /* 0x000000ffff0d7224 */ /* 0x000fe400078e0008 */
[----:B------:R-:W-:Y:S02]  /*16480*/  IMAD.MOV.U32 R12, RZ, RZ, 0x2 ;  /* 0x00000002ff0c7424 */ /* 0x000fe400078e00ff */
[----:B------:R-:W-:-:S05]  /*16490*/  IMAD.MOV.U32 R11, RZ, RZ, R14 ;  /* 0x000000ffff0b7224 */ /* 0x000fca00078e000e */
[----:B------:R-:W-:Y:S01]  /*164a0*/  IADD3 R2, P1, R32, R11, RZ ;  /* 0x0000000b20027210 */ /* 0x000fe20007f3e0ff */
[----:B------:R-:W-:-:S03]  /*164b0*/  IMAD.MOV.U32 R11, RZ, RZ, 0x181f ;  /* 0x0000181fff0b7424 */ /* 0x000fc600078e00ff */
[----:B------:R-:W-:-:S09]  /*164c0*/  IADD3.X R3, RZ, R24, RZ, P1, !PT ;  /* 0x00000018ff037210 */ /* 0x000fd20000ffe4ff */
[----:B------:R-:W-:Y:S05]  /*164d0*/  WARPSYNC.COLLECTIVE R15, `(.L_x_2717) ;  /* 0x000000000f087348 */ /* 0x000fea0003c00000 */
[----:B------:R0:W1:Y:S02]  /*164e0*/  SHFL.IDX P6, R14, R13, R12, R11 ;  /* 0x0000000c0d0e7389 */ /* 0x00006400000c000b */
[----:B01----:R-:W-:Y:S01]  /*164f0*/  ENDCOLLECTIVE ;  /* 0x000000000000791b */ /* 0x003fe20003800000 */
.L_x_2717:
        /* <DEDUP_REMOVED lines=10> */
.L_x_2718:
[----:B------:R-:W-:Y:S01]  /*165a0*/  MOV R13, R8 ;  /* 0x00000008000d7202 */ /* 0x000fe20000000f00 */
[----:B------:R-:W-:-:S05]  /*165b0*/  IMAD.MOV.U32 R12, RZ, RZ, R14 ;  /* 0x000000ffff0c7224 */ /* 0x000fca00078e000e */
[----:B------:R-:W-:Y:S01]  /*165c0*/  IADD3 R2, P1, R32, R12, RZ ;  /* 0x0000000c20027210 */ /* 0x000fe20007f3e0ff */
[----:B------:R-:W-:-:S04]  /*165d0*/  IMAD.MOV.U32 R12, RZ, RZ, 0x3 ;  /* 0x00000003ff0c7424 */ /* 0x000fc800078e00ff */
[----:B------:R-:W-:-:S08]  /*165e0*/  IMAD.X R3, RZ, RZ, R25, P1 ;  /* 0x000000ffff037224 */ /* 0x000fd000008e0619 */
[----:B------:R-:W-:Y:S05]  /*165f0*/  WARPSYNC.COLLECTIVE R15, `(.L_x_2719) ;  /* 0x000000000f087348 */ /* 0x000fea0003c00000 */
[----:B------:R0:W1:Y:S02]  /*16600*/  SHFL.IDX P6, R14, R13, R12, R11 ;  /* 0x0000000c0d0e7389 */ /* 0x00006400000c000b */
[----:B01----:R-:W-:Y:S01]  /*16610*/  ENDCOLLECTIVE ;  /* 0x000000000000791b */ /* 0x003fe20003800000 */
.L_x_2719:
        /* <DEDUP_REMOVED lines=10> */
.L_x_2720:
        /* <DEDUP_REMOVED lines=9> */
.L_x_2721:
        /* <DEDUP_REMOVED lines=10> */
.L_x_2722:
        /* <DEDUP_REMOVED lines=9> */
.L_x_2723:
        /* <DEDUP_REMOVED lines=10> */
.L_x_2724:
        /* <DEDUP_REMOVED lines=8> */
.L_x_2725:
        /* <DEDUP_REMOVED lines=10> */
.L_x_2726:
[----:B------:R-:W-:Y:S02]  /*16a40*/  IMAD.MOV.U32 R13, RZ, RZ, R8 ;  /* 0x000000ffff0d7224 */ /* 0x000fe400078e0008 */
[----:B------:R-:W-:Y:S01]  /*16a50*/  IMAD.MOV.U32 R12, RZ, RZ, 0x7 ;  /* 0x00000007ff0c7424 */ /* 0x000fe200078e00ff */
[----:B------:R-:W-:-:S04]  /*16a60*/  MOV R11, R14 ;  /* 0x0000000e000b7202 */ /* 0x000fc80000000f00 */
[----:B------:R-:W-:Y:S01]  /*16a70*/  IADD3 R2, P1, R32, R11, RZ ;  /* 0x0000000b20027210 */ /* 0x000fe20007f3e0ff */
[----:B------:R-:W-:-:S04]  /*16a80*/  IMAD.MOV.U32 R11, RZ, RZ, 0x181f ;  /* 0x0000181fff0b7424 */ /* 0x000fc800078e00ff */
[----:B------:R-:W-:-:S08]  /*16a90*/  IMAD.X R3, RZ, RZ, R24, P1 ;  /* 0x000000ffff037224 */ /* 0x000fd000008e0618 */
[----:B------:R-:W-:Y:S05]  /*16aa0*/  WARPSYNC.COLLECTIVE R15, `(.L_x_2727) ;  /* 0x000000000f087348 */ /* 0x000fea0003c00000 */
[----:B------:R0:W1:Y:S02]  /*16ab0*/  SHFL.IDX P6, R14, R13, R12, R11 ;  /* 0x0000000c0d0e7389 */ /* 0x00006400000c000b */
[----:B01----:R-:W-:Y:S01]  /*16ac0*/  ENDCOLLECTIVE ;  /* 0x000000000000791b */ /* 0x003fe20003800000 */
.L_x_2727:
        /* <DEDUP_REMOVED lines=10> */
.L_x_2728:
[----:B------:R-:W-:Y:S05]  /*16b70*/  BRA `(.L_x_2729) ;  /* 0xffffffb400747947 */ /* 0x000fea000383ffff */
.L_x_2622:
[----:B-1----:R1:W2:Y:S02]  /*16b80*/  SYNCS.PHASECHK.TRANS64.TRYWAIT P1, [R4+URZ+0x38840], R19 ;  /* 0x03884013040075a7 */ /* 0x0022a4000802017f */
[----:B--2---:R-:W-:Y:S05]  /*16b90*/  @!P1 NANOSLEEP.SYNCS 0x989680 ;  /* 0x009896800000995d */ /* 0x004fea0003900000 */
[----:B------:R-:W2:Y:S02]  /*16ba0*/  @!P1 SYNCS.PHASECHK.TRANS64 P1, [R4+URZ+0x38840], R19 ;  /* 0x03884013040095a7 */ /* 0x000ea4000802007f */
[----:B--2---:R-:W-:Y:S05]  /*16bb0*/  @!P1 BRA `(.L_x_2622) ;  /* 0xfffffffc00f09947 */ /* 0x004fea000383ffff */
[----:B------:R-:W-:Y:S05]  /*16bc0*/  BRA `(.L_x_2730) ;  /* 0xffffffb400b87947 */ /* 0x000fea000383ffff */
.L_x_2623:
        /* <DEDUP_REMOVED lines=8> */
.L_x_2732:
[----:B------:R-:W-:Y:S05]  /*16c50*/  BSYNC B0 ;  /* 0x0000000000007941 */ /* 0x000fea0003800000 */
.L_x_2731:
[----:B------:R-:W-:Y:S01]  /*16c60*/  IMAD.MOV.U32 R13, RZ, RZ, R7 ;  /* 0x000000ffff0d7224 */ /* 0x000fe200078e0007 */
[----:B------:R-:W-:Y:S01]  /*16c70*/  LEA R5, R0, R37, 0xf ;  /* 0x0000002500057211 */ /* 0x000fe200078e78ff */
[----:B------:R-:W-:Y:S02]  /*16c80*/  IMAD.MOV.U32 R12, RZ, RZ, RZ ;  /* 0x000000ffff0c7224 */ /* 0x000fe400078e00ff */
[----:B------:R-:W-:Y:S02]  /*16c90*/  IMAD.MOV.U32 R11, RZ, RZ, 0x181f ;  /* 0x0000181fff0b7424 */ /* 0x000fe400078e00ff */
[----:B------:R-:W-:Y:S02]  /*16ca0*/  IMAD.MOV.U32 R15, RZ, RZ, -0x1 ;  /* 0xffffffffff0f7424 */ /* 0x000fe400078e00ff */
[----:B------:R-:W-:Y:S02]  /*16cb0*/  IMAD.MOV.U32 R3, RZ, RZ, R14 ;  /* 0x000000ffff037224 */ /* 0x000fe400078e000e */
[----:B------:R-:W-:-:S07]  /*16cc0*/  VIADD R5, R5, UR44 ;  /* 0x0000002c05057c36 */ /* 0x000fce0008000000 */
[----:B------:R-:W-:Y:S05]  /*16cd0*/  WARPSYNC.COLLECTIVE R15, `(.L_x_2733) ;  /* 0x000000000f087348 */ /* 0x000fea0003c00000 */
[----:B------:R0:W1:Y:S02]  /*16ce0*/  SHFL.IDX P6, R14, R13, R12, R11 ;  /* 0x0000000c0d0e7389 */ /* 0x00006400000c000b */
[----:B01----:R-:W-:Y:S01]  /*16cf0*/  ENDCOLLECTIVE ;  /* 0x000000000000791b */ /* 0x003fe20003800000 */
.L_x_2733:
[----:B------:R-:W-:Y:S02]  /*16d00*/  IMAD.MOV.U32 R13, RZ, RZ, R6 ;  /* 0x000000ffff0d7224 */ /* 0x000fe400078e0006 */
[----:B------:R-:W-:Y:S01]  /*16d10*/  IMAD.MOV.U32 R12, RZ, RZ, 0x1 ;  /* 0x00000001ff0c7424 */ /* 0x000fe200078e00ff */
[----:B------:R-:W-:-:S13]  /*16d20*/  IADD3 R2, P1, R32, R14, RZ ;  /* 0x0000000e20027210 */ /* 0x000fda0007f3e0ff */
[----:B------:R-:W-:Y:S05]  /*16d30*/  WARPSYNC.COLLECTIVE R15, `(.L_x_2734) ;  /* 0x000000000f087348 */ /* 0x000fea0003c00000 */
[----:B------:R0:W1:Y:S02]  /*16d40*/  SHFL.IDX P6, R14, R13, R12, R11 ;  /* 0x0000000c0d0e7389 */ /* 0x00006400000c000b */
[----:B01----:R-:W-:Y:S01]  /*16d50*/  ENDCOLLECTIVE ;  /* 0x000000000000791b */ /* 0x003fe20003800000 */
.L_x_2734:
        /* <DEDUP_REMOVED lines=11> */
.L_x_2735:
[----:B------:R-:W-:Y:S01]  /*16e10*/  MOV R13, R6 ;  /* 0x00000006000d7202 */ /* 0x000fe20000000f00 */
[----:B------:R-:W-:Y:S01]  /*16e20*/  IMAD.MOV.U32 R12, RZ, RZ, 0x2 ;  /* 0x00000002ff0c7424 */ /* 0x000fe200078e00ff */
[----:B------:R-:W-:-:S13]  /*16e30*/  IADD3 R2, P1, R32, R14, RZ ;  /* 0x0000000e20027210 */ /* 0x000fda0007f3e0ff */
[----:B------:R-:W-:Y:S05]  /*16e40*/  WARPSYNC.COLLECTIVE R15, `(.L_x_2736) ;  /* 0x000000000f087348 */ /* 0x000fea0003c00000 */
[----:B------:R0:W1:Y:S02]  /*16e50*/  SHFL.IDX P6, R14, R13, R12, R11 ;  /* 0x0000000c0d0e7389 */ /* 0x00006400000c000b */
[----:B01----:R-:W-:Y:S01]  /*16e60*/  ENDCOLLECTIVE ;  /* 0x000000000000791b */ /* 0x003fe20003800000 */
.L_x_2736:
        /* <DEDUP_REMOVED lines=11> */
.L_x_2737:
[----:B------:R-:W-:Y:S02]  /*16f20*/  IMAD.MOV.U32 R13, RZ, RZ, R6 ;  /* 0x000000ffff0d7224 */ /* 0x000fe400078e0006 */
[----:B------:R-:W-:Y:S02]  /*16f30*/  IMAD.MOV.U32 R12, RZ, RZ, 0x3 ;  /* 0x00000003ff0c7424 */ /* 0x000fe400078e00ff */
[----:B------:R-:W-:-:S07]  /*16f40*/  IMAD.MOV.U32 R17, RZ, RZ, R14 ;  /* 0x000000ffff117224 */ /* 0x000fce00078e000e */
[----:B------:R-:W-:Y:S05]  /*16f50*/  WARPSYNC.COLLECTIVE R15, `(.L_x_2738) ;  /* 0x000000000f087348 */ /* 0x000fea0003c00000 */
[----:B------:R0:W1:Y:S02]  /*16f60*/  SHFL.IDX P6, R14, R13, R12, R11 ;  /* 0x0000000c0d0e7389 */ /* 0x00006400000c000b */
[----:B01----:R-:W-:Y:S01]  /*16f70*/  ENDCOLLECTIVE ;  /* 0x000000000000791b */ /* 0x003fe20003800000 */
.L_x_2738:
        /* <DEDUP_REMOVED lines=8> */
[----:B------:R-:W-:-:S07]  /*17000*/  MOV R8, R14 ;  /* 0x0000000e00087202 */ /* 0x000fce0000000f00 */
[----:B0-----:R-:W-:Y:S05]  /*17010*/  WARPSYNC.COLLECTIVE R15, `(.L_x_2739) ;  /* 0x000000000f087348 */ /* 0x001fea0003c00000 */
[----:B------:R1:W2:Y:S02]  /*17020*/  SHFL.IDX P6, R14, R13, R12, R11 ;  /* 0x0000000c0d0e7389 */ /* 0x0002a400000c000b */
[----:B012---:R-:W-:Y:S01]  /*17030*/  ENDCOLLECTIVE ;  /* 0x000000000000791b */ /* 0x007fe20003800000 */
.L_x_2739:
[----:B------:R-:W-:Y:S02]  /*17040*/  IMAD.MOV.U32 R13, RZ, RZ, R6 ;  /* 0x000000ffff0d7224 */ /* 0x000fe400078e0006 */
[----:B------:R-:W-:Y:S01]  /*17050*/  IMAD.MOV.U32 R12, RZ, RZ, 0x4 ;  /* 0x00000004ff0c7424 */ /* 0x000fe200078e00ff */
[----:B------:R-:W-:-:S13]  /*17060*/  IADD3 R2, P1, R32, R14, RZ ;  /* 0x0000000e20027210 */ /* 0x000fda0007f3e0ff */
[----:B------:R-:W-:Y:S05]  /*17070*/  WARPSYNC.COLLECTIVE R15, `(.L_x_2740) ;  /* 0x000000000f087348 */ /* 0x000fea0003c00000 */
[----:B------:R0:W1:Y:S02]  /*17080*/  SHFL.IDX P6, R14, R13, R12, R11 ;  /* 0x0000000c0d0e7389 */ /* 0x00006400000c000b */
[----:B01----:R-:W-:Y:S01]  /*17090*/  ENDCOLLECTIVE ;  /* 0x000000000000791b */ /* 0x003fe20003800000 */
.L_x_2740:
        /* <DEDUP_REMOVED lines=11> */
.L_x_2741:
[----:B------:R-:W-:Y:S01]  /*17150*/  MOV R13, R6 ;  /* 0x00000006000d7202 */ /* 0x000fe20000000f00 */
[----:B------:R-:W-:Y:S01]  /*17160*/  IMAD.MOV.U32 R12, RZ, RZ, 0x5 ;  /* 0x00000005ff0c7424 */ /* 0x000fe200078e00ff */
[----:B------:R-:W-:-:S13]  /*17170*/  IADD3 R2, P1, R32, R14, RZ ;  /* 0x0000000e20027210 */ /* 0x000fda0007f3e0ff */
[----:B------:R-:W-:Y:S05]  /*17180*/  WARPSYNC.COLLECTIVE R15, `(.L_x_2742) ;  /* 0x000000000f087348 */ /* 0x000fea0003c00000 */
[----:B------:R0:W1:Y:S02]  /*17190*/  SHFL.IDX P6, R14, R13, R12, R11 ;  /* 0x0000000c0d0e7389 */ /* 0x00006400000c000b */
[----:B01----:R-:W-:Y:S01]  /*171a0*/  ENDCOLLECTIVE ;  /* 0x000000000000791b */ /* 0x003fe20003800000 */
.L_x_2742:
        /* <DEDUP_REMOVED lines=11> */
.L_x_2743:
[----:B------:R-:W-:Y:S02]  /*17260*/  IMAD.MOV.U32 R13, RZ, RZ, R6 ;  /* 0x000000ffff0d7224 */ /* 0x000fe400078e0006 */
[----:B------:R-:W-:Y:S02]  /*17270*/  IMAD.MOV.U32 R12, RZ, RZ, 0x6 ;  /* 0x00000006ff0c7424 */ /* 0x000fe400078e00ff */
[----:B------:R-:W-:-:S07]  /*17280*/  IMAD.MOV.U32 R17, RZ, RZ, R14 ;  /* 0x000000ffff117224 */ /* 0x000fce00078e000e */
[----:B------:R-:W-:Y:S05]  /*17290*/  WARPSYNC.COLLECTIVE R15, `(.L_x_2744) ;  /* 0x000000000f087348 */ /* 0x000fea0003c00000 */
[----:B------:R0:W1:Y:S02]  /*172a0*/  SHFL.IDX P6, R14, R13, R12, R11 ;  /* 0x0000000c0d0e7389 */ /* 0x00006400000c000b */
[----:B01----:R-:W-:Y:S01]  /*172b0*/  ENDCOLLECTIVE ;  /* 0x000000000000791b */ /* 0x003fe20003800000 */
.L_x_2744:
        /* <DEDUP_REMOVED lines=12> */
.L_x_2745:
[----:B------:R-:W-:Y:S02]  /*17380*/  IMAD.MOV.U32 R13, RZ, RZ, R6 ;  /* 0x000000ffff0d7224 */ /* 0x000fe400078e0006 */
[----:B------:R-:W-:Y:S01]  /*17390*/  IMAD.MOV.U32 R12, RZ, RZ, 0x7 ;  /* 0x00000007ff0c7424 */ /* 0x000fe200078e00ff */
[----:B------:R-:W-:-:S13]  /*173a0*/  IADD3 R2, P1, R32, R14, RZ ;  /* 0x0000000e20027210 */ /* 0x000fda0007f3e0ff */
[----:B------:R-:W-:Y:S05]  /*173b0*/  WARPSYNC.COLLECTIVE R15, `(.L_x_2746) ;  /* 0x000000000f087348 */ /* 0x000fea0003c00000 */
[----:B------:R0:W1:Y:S02]  /*173c0*/  SHFL.IDX P6, R14, R13, R12, R11 ;  /* 0x0000000c0d0e7389 */ /* 0x00006400000c000b */
[----:B01----:R-:W-:Y:S01]  /*173d0*/  ENDCOLLECTIVE ;  /* 0x000000000000791b */ /* 0x003fe20003800000 */
.L_x_2746:
        /* <DEDUP_REMOVED lines=11> */
.L_x_2747:
[----:B------:R-:W-:Y:S05]  /*17490*/  BRA `(.L_x_2748) ;  /* 0xffffffb000a07947 */ /* 0x000fea000383ffff */
.L_x_2626:
[----:B0-----:R0:W2:Y:S02]  /*174a0*/  SYNCS.PHASECHK.TRANS64.TRYWAIT P2, [R5+URZ+0x38870], R2 ;  /* 0x03887002050075a7 */ /* 0x0010a4000804017f */
[----:B--2---:R-:W-:Y:S05]  /*174b0*/  @!P2 NANOSLEEP.SYNCS 0x989680 ;  /* 0x009896800000a95d */ /* 0x004fea0003900000 */
[----:B------:R-:W2:Y:S02]  /*174c0*/  @!P2 SYNCS.PHASECHK.TRANS64 P2, [R5+URZ+0x38870], R2 ;  /* 0x038870020500a5a7 */ /* 0x000ea4000804007f */
[----:B--2---:R-:W-:Y:S05]  /*174d0*/  @!P2 BRA `(.L_x_2626) ;  /* 0xfffffffc00f0a947 */ /* 0x004fea000383ffff */
[----:B------:R-:W-:Y:S05]  /*174e0*/  BRA `(.L_x_2749) ;  /* 0xffffffb000fc7947 */ /* 0x000fea000383ffff */
.L_x_2628:
[----:B0-----:R0:W2:Y:S02]  /*174f0*/  SYNCS.PHASECHK.TRANS64.TRYWAIT P2, [R5+URZ+0x38860], R2 ;  /* 0x03886002050075a7 */ /* 0x0010a4000804017f */
[----:B--2---:R-:W-:Y:S05]  /*17500*/  @!P2 NANOSLEEP.SYNCS 0x989680 ;  /* 0x009896800000a95d */ /* 0x004fea0003900000 */
[----:B------:R-:W2:Y:S02]  /*17510*/  @!P2 SYNCS.PHASECHK.TRANS64 P2, [R5+URZ+0x38860], R2 ;  /* 0x038860020500a5a7 */ /* 0x000ea4000804007f */
[----:B--2---:R-:W-:Y:S05]  /*17520*/  @!P2 BRA `(.L_x_2628) ;  /* 0xfffffffc00f0a947 */ /* 0x004fea000383ffff */
[----:B------:R-:W-:Y:S05]  /*17530*/  BRA `(.L_x_2750) ;  /* 0xffffffb4000c7947 */ /* 0x000fea000383ffff */
.L_x_2635:
[----:B---3--:R3:W4:Y:S02]  /*17540*/  SYNCS.PHASECHK.TRANS64.TRYWAIT P0, [R17+URZ+0x38870], R2 ;  /* 0x03887002110075a7 */ /* 0x008724000800017f */
[----:B----4-:R-:W-:Y:S05]  /*17550*/  @!P0 NANOSLEEP.SYNCS 0x989680 ;  /* 0x009896800000895d */ /* 0x010fea0003900000 */
[----:B------:R-:W4:Y:S02]  /*17560*/  @!P0 SYNCS.PHASECHK.TRANS64 P0, [R17+URZ+0x38870], R2 ;  /* 0x03887002110085a7 */ /* 0x000f24000800007f */
[----:B----4-:R-:W-:Y:S05]  /*17570*/  @!P0 BRA `(.L_x_2635) ;  /* 0xfffffffc00f08947 */ /* 0x010fea000383ffff */
[----:B------:R-:W-:Y:S05]  /*17580*/  BRA `(.L_x_2751) ;  /* 0xffffffbc00347947 */ /* 0x000fea000383ffff */
.L_x_2637:
[----:B0-----:R0:W3:Y:S02]  /*17590*/  SYNCS.PHASECHK.TRANS64.TRYWAIT P0, [R17+URZ+0x38860], R4 ;  /* 0x03886004110075a7 */ /* 0x0010e4000800017f */
[----:B---3--:R-:W-:Y:S05]  /*175a0*/  @!P0 NANOSLEEP.SYNCS 0x989680 ;  /* 0x009896800000895d */ /* 0x008fea0003900000 */
[----:B------:R-:W3:Y:S02]  /*175b0*/  @!P0 SYNCS.PHASECHK.TRANS64 P0, [R17+URZ+0x38860], R4 ;  /* 0x03886004110085a7 */ /* 0x000ee4000800007f */
[----:B---3--:R-:W-:Y:S05]  /*175c0*/  @!P0 BRA `(.L_x_2637) ;  /* 0xfffffffc00f08947 */ /* 0x008fea000383ffff */
[----:B------:R-:W-:Y:S05]  /*175d0*/  BRA `(.L_x_2752) ;  /* 0xffffffbc005c7947 */ /* 0x000fea000383ffff */
.L_x_2640:
[----:B-1----:R1:W2:Y:S02]  /*175e0*/  SYNCS.PHASECHK.TRANS64.TRYWAIT P0, [R5+URZ+0x38820], R2 ;  /* 0x03882002050075a7 */ /* 0x0022a4000800017f */
[----:B--2---:R-:W-:Y:S05]  /*175f0*/  @!P0 NANOSLEEP.SYNCS 0x989680 ;  /* 0x009896800000895d */ /* 0x004fea0003900000 */
[----:B------:R-:W2:Y:S02]  /*17600*/  @!P0 SYNCS.PHASECHK.TRANS64 P0, [R5+URZ+0x38820], R2 ;  /* 0x03882002050085a7 */ /* 0x000ea4000800007f */
[----:B--2---:R-:W-:Y:S05]  /*17610*/  @!P0 BRA `(.L_x_2640) ;  /* 0xfffffffc00f08947 */ /* 0x004fea000383ffff */
[----:B------:R-:W-:Y:S05]  /*17620*/  BRA `(.L_x_2753) ;  /* 0xffffffc400607947 */ /* 0x000fea000383ffff */
.L_x_2642:
[----:B-1----:R1:W2:Y:S02]  /*17630*/  SYNCS.PHASECHK.TRANS64.TRYWAIT P1, [R4+URZ+0x38840], R3 ;  /* 0x03884003040075a7 */ /* 0x0022a4000802017f */
[----:B--2---:R-:W-:Y:S05]  /*17640*/  @!P1 NANOSLEEP.SYNCS 0x989680 ;  /* 0x009896800000995d */ /* 0x004fea0003900000 */
[----:B------:R-:W2:Y:S02]  /*17650*/  @!P1 SYNCS.PHASECHK.TRANS64 P1, [R4+URZ+0x38840], R3 ;  /* 0x03884003040095a7 */ /* 0x000ea4000802007f */
[----:B--2---:R-:W-:Y:S05]  /*17660*/  @!P1 BRA `(.L_x_2642) ;  /* 0xfffffffc00f09947 */ /* 0x004fea000383ffff */
[----:B------:R-:W-:Y:S05]  /*17670*/  BRA `(.L_x_2754) ;  /* 0xffffffc4009c7947 */ /* 0x000fea000383ffff */
.L_x_2644:
[----:B--2---:R2:W3:Y:S02]  /*17680*/  SYNCS.PHASECHK.TRANS64.TRYWAIT P1, [R5+URZ+0x38840], R0 ;  /* 0x03884000050075a7 */ /* 0x0044e4000802017f */
[----:B---3--:R-:W-:Y:S05]  /*17690*/  @!P1 NANOSLEEP.SYNCS 0x989680 ;  /* 0x009896800000995d */ /* 0x008fea0003900000 */
[----:B------:R-:W3:Y:S02]  /*176a0*/  @!P1 SYNCS.PHASECHK.TRANS64 P1, [R5+URZ+0x38840], R0 ;  /* 0x03884000050095a7 */ /* 0x000ee4000802007f */
[----:B---3--:R-:W-:Y:S05]  /*176b0*/  @!P1 BRA `(.L_x_2644) ;  /* 0xfffffffc00f09947 */ /* 0x008fea000383ffff */
[----:B------:R-:W-:Y:S05]  /*176c0*/  BRA `(.L_x_2755) ;  /* 0xffffffc400a87947 */ /* 0x000fea000383ffff */
.L_x_2646:
[----:B---3--:R3:W4:Y:S02]  /*176d0*/  SYNCS.PHASECHK.TRANS64.TRYWAIT P1, [R4+URZ+0x38860], R3 ;  /* 0x03886003040075a7 */ /* 0x008724000802017f */
[----:B----4-:R-:W-:Y:S05]  /*176e0*/  @!P1 NANOSLEEP.SYNCS 0x989680 ;  /* 0x009896800000995d */ /* 0x010fea0003900000 */
[----:B------:R-:W4:Y:S02]  /*176f0*/  @!P1 SYNCS.PHASECHK.TRANS64 P1, [R4+URZ+0x38860], R3 ;  /* 0x03886003040095a7 */ /* 0x000f24000802007f */
[----:B----4-:R-:W-:Y:S05]  /*17700*/  @!P1 BRA `(.L_x_2646) ;  /* 0xfffffffc00f09947 */ /* 0x010fea000383ffff */
[----:B------:R-:W-:Y:S05]  /*17710*/  BRA `(.L_x_2756) ;  /* 0xffffffc400a47947 */ /* 0x000fea000383ffff */
.L_x_2648:
[----:B----4-:R4:W0:Y:S02]  /*17720*/  SYNCS.PHASECHK.TRANS64.TRYWAIT P1, [R5+URZ+0x38860], R0 ;  /* 0x03886000050075a7 */ /* 0x010824000802017f */
[----:B0-----:R-:W-:Y:S05]  /*17730*/  @!P1 NANOSLEEP.SYNCS 0x989680 ;  /* 0x009896800000995d */ /* 0x001fea0003900000 */
[----:B------:R-:W0:Y:S02]  /*17740*/  @!P1 SYNCS.PHASECHK.TRANS64 P1, [R5+URZ+0x38860], R0 ;  /* 0x03886000050095a7 */ /* 0x000e24000802007f */
[----:B0-----:R-:W-:Y:S05]  /*17750*/  @!P1 BRA `(.L_x_2648) ;  /* 0xfffffffc00f09947 */ /* 0x001fea000383ffff */
[----:B------:R-:W-:Y:S05]  /*17760*/  BRA `(.L_x_2757) ;  /* 0xffffffc400a07947 */ /* 0x000fea000383ffff */
.L_x_2650:
[----:B------:R0:W0:Y:S02]  /*17770*/  SYNCS.PHASECHK.TRANS64.TRYWAIT P1, [R4+URZ+0x38880], R3 ;  /* 0x03888003040075a7 */ /* 0x000024000802017f */
[----:B0-----:R-:W-:Y:S05]  /*17780*/  @!P1 NANOSLEEP.SYNCS 0x989680 ;  /* 0x009896800000995d */ /* 0x001fea0003900000 */
[----:B------:R-:W0:Y:S02]  /*17790*/  @!P1 SYNCS.PHASECHK.TRANS64 P1, [R4+URZ+0x38880], R3 ;  /* 0x03888003040095a7 */ /* 0x000e24000802007f */
[----:B0-----:R-:W-:Y:S05]  /*177a0*/  @!P1 BRA `(.L_x_2650) ;  /* 0xfffffffc00f09947 */ /* 0x001fea000383ffff */
[----:B------:R-:W-:Y:S05]  /*177b0*/  BRA `(.L_x_2758) ;  /* 0xffffffc4009c7947 */ /* 0x000fea000383ffff */
.L_x_2759:
        /* <DEDUP_REMOVED lines=12> */
.L_x_3858:


//--------------------- .text._ZN7cutlass13device_kernelIN5flash11enable_sm90INS1_16FlashAttnFwdSm90INS1_25CollectiveMainloopFwdSm90ILi2EN4cute5tupleIJNS5_1CILi1EEES8_S8_EEENS6_IJNS7_ILi128EEESA_NS7_ILi256EEEEEELi256ENS_12float_e4m3_tEfNS_4arch4Sm90ELb1ELb0ELb1ELb1ELb1ELb0ELb0ELb1ELb0ELb1ELb1ELb0EEENS1_21CollectiveEpilogueFwdINS6_IJSA_SB_SA_EEES9_NS_10bfloat16_tESF_Li256ELb1ELb1ELb1ELb1EEENS1_36VarlenDynamicPersistentTileSchedulerILi128ELi128ELi256ELi128ELb1ELb1ELb1ELb1ELb1ELb1EEEEEEEEEvNT_6ParamsE --------------------------
	.section	.text._ZN7cutlass13device_kernelIN5flash11enable_sm90INS1_16FlashAttnFwdSm90INS1_25CollectiveMainloopFwdSm90ILi2EN4cute5tupleIJNS5_1CILi1EEES8_S8_EEENS6_IJNS7_ILi128EEESA_NS7_ILi256EEEEEELi256ENS_12float_e4m3_tEfNS_4arch4Sm90ELb1ELb0ELb1ELb1ELb1ELb0ELb0ELb1ELb0ELb1ELb1ELb0EEENS1_21CollectiveEpilogueFwdINS6_IJSA_SB_SA_EEES9_NS_10bfloat16_tESF_Li256ELb1ELb1ELb1ELb1EEENS1_36VarlenDynamicPersistentTileSchedulerILi128ELi128ELi256ELi128ELb1ELb1ELb1ELb1ELb1ELb1EEEEEEEEEvNT_6ParamsE,"ax",@progbits
	.align	128
.text._ZN7cutlass13device_kernelIN5flash11enable_sm90INS1_16FlashAttnFwdSm90INS1_25CollectiveMainloopFwdSm90ILi2EN4cute5tupleIJNS5_1CILi1EEES8_S8_EEENS6_IJNS7_ILi128EEESA_NS7_ILi256EEEEEELi256ENS_12float_e4m3_tEfNS_4arch4Sm90ELb1ELb0ELb1ELb1ELb1ELb0ELb0ELb1ELb0ELb1ELb1ELb0EEENS1_21CollectiveEpilogueFwdINS6_IJSA_SB_SA_EEES9_NS_10bfloat16_tESF_Li256ELb1ELb1ELb1ELb1EEENS1_36VarlenDynamicPersistentTileSchedulerILi128ELi128ELi256ELi128ELb1ELb1ELb1ELb1ELb1ELb1EEEEEEEEEvNT_6ParamsE:
        .type           _ZN7cutlass13device_kernelIN5flash11enable_sm90INS1_16FlashAttnFwdSm90INS1_25CollectiveMainloopFwdSm90ILi2EN4cute5tupleIJNS5_1CILi1EEES8_S8_EEENS6_IJNS7_ILi128EEESA_NS7_ILi256EEEEEELi256ENS_12float_e4m3_tEfNS_4arch4Sm90ELb1ELb0ELb1ELb1ELb1ELb0ELb0ELb1ELb0ELb1ELb1ELb0EEENS1_21CollectiveEpilogueFwdINS6_IJSA_SB_SA_EEES9_NS_10bfloat16_tESF_Li256ELb1ELb1ELb1ELb1EEENS1_36VarlenDynamicPersistentTileSchedulerILi128ELi128ELi256ELi128ELb1ELb1ELb1ELb1ELb1ELb1EEEEEEEEEvNT_6ParamsE,@function
        .size           _ZN7cutlass13device_kernelIN5flash11enable_sm90INS1_16FlashAttnFwdSm90INS1_25CollectiveMainloopFwdSm90ILi2EN4cute5tupleIJNS5_1CILi1EEES8_S8_EEENS6_IJNS7_ILi128EEESA_NS7_ILi256EEEEEELi256ENS_12float_e4m3_tEfNS_4arch4Sm90ELb1ELb0ELb1ELb1ELb1ELb0ELb0ELb1ELb0ELb1ELb1ELb0EEENS1_21CollectiveEpilogueFwdINS6_IJSA_SB_SA_EEES9_NS_10bfloat16_tESF_Li256ELb1ELb1ELb1ELb1EEENS1_36VarlenDynamicPersistentTileSchedulerILi128ELi128ELi256ELi128ELb1ELb1ELb1ELb1ELb1ELb1EEEEEEEEEvNT_6ParamsE,(.L_x_3859 - _ZN7cutlass13device_kernelIN5flash11enable_sm90INS1_16FlashAttnFwdSm90INS1_25CollectiveMainloopFwdSm90ILi2EN4cute5tupleIJNS5_1CILi1EEES8_S8_EEENS6_IJNS7_ILi128EEESA_NS7_ILi256EEEEEELi256ENS_12float_e4m3_tEfNS_4arch4Sm90ELb1ELb0ELb1ELb1ELb1ELb0ELb0ELb1ELb0ELb1ELb1ELb0EEENS1_21CollectiveEpilogueFwdINS6_IJSA_SB_SA_EEES9_NS_10bfloat16_tESF_Li256ELb1ELb1ELb1ELb1EEENS1_36VarlenDynamicPersistentTileSchedulerILi128ELi128ELi256ELi128ELb1ELb1ELb1ELb1ELb1ELb1EEEEEEEEEvNT_6ParamsE)
        .other          _ZN7cutlass13device_kernelIN5flash11enable_sm90INS1_16FlashAttnFwdSm90INS1_25CollectiveMainloopFwdSm90ILi2EN4cute5tupleIJNS5_1CILi1EEES8_S8_EEENS6_IJNS7_ILi128EEESA_NS7_ILi256EEEEEELi256ENS_12float_e4m3_tEfNS_4arch4Sm90ELb1ELb0ELb1ELb1ELb1ELb0ELb0ELb1ELb0ELb1ELb1ELb0EEENS1_21CollectiveEpilogueFwdINS6_IJSA_SB_SA_EEES9_NS_10bfloat16_tESF_Li256ELb1ELb1ELb1ELb1EEENS1_36VarlenDynamicPersistentTileSchedulerILi128ELi128ELi256ELi128ELb1ELb1ELb1ELb1ELb1ELb1EEEEEEEEEvNT_6ParamsE,@"STO_CUDA_ENTRY STV_DEFAULT"
_ZN7cutlass13device_kernelIN5flash11enable_sm90INS1_16FlashAttnFwdSm90INS1_25CollectiveMainloopFwdSm90ILi2EN4cute5tupleIJNS5_1CILi1EEES8_S8_EEENS6_IJNS7_ILi128EEESA_NS7_ILi256EEEEEELi256ENS_12float_e4m3_tEfNS_4arch4Sm90ELb1ELb0ELb1ELb1ELb1ELb0ELb0ELb1ELb0ELb1ELb1ELb0EEENS1_21CollectiveEpilogueFwdINS6_IJSA_SB_SA_EEES9_NS_10bfloat16_tESF_Li256ELb1ELb1ELb1ELb1EEENS1_36VarlenDynamicPersistentTileSchedulerILi128ELi128ELi256ELi128ELb1ELb1ELb1ELb1ELb1ELb1EEEEEEEEEvNT_6ParamsE:
        /* <DEDUP_REMOVED lines=45> */
.L_x_2760:
        /* <DEDUP_REMOVED lines=22> */
.L_x_2761:
        /* <DEDUP_REMOVED lines=18> */
.L_x_2762:
        /* <DEDUP_REMOVED lines=22> */
.L_x_2763:
        /* <DEDUP_REMOVED lines=24> */
.L_x_2764:
        /* <DEDUP_REMOVED lines=8> */
.L_x_2766:
        /* <DEDUP_REMOVED lines=124> */
[----:B0-----:R-:W-:-:S07]  /*1070*/  IMAD R17, R3, 0x8, R0 ;  /* 0x0000000803117824 */ /* 0x001fce00078e0200 */
.L_x_2830:
        /* <DEDUP_REMOVED lines=26> */
[----:B------:R-:W2:Y:S01]  /*1220*/  @P0 LDG.E R2, desc[UR54][R2.64] ;  /* 0x0000003602020981 */ /* 0x000ea2000c1e1900 */
[----:B------:R-:W-:Y:S01]  /*1230*/  UISETP.NE.U32.AND UP0, UPT, UR8, URZ, UPT ;  /* 0x0000003f0800728c */ /* 0x000fe2000bf05070 */
[----:B------:R-:W-:Y:S02]  /*1240*/  ULDC.64 UR10, c[0x0][0xa20] ;  /* 0x00028800000a7ab9 */ /* 0x000fe40000000a00 */
[----:B------:R-:W3:Y:S01]  /*1250*/  @P2 LDG.E R4, desc[UR54][R4.64] ;  /* 0x0000003604042981 */ /* 0x000ee2000c1e1900 */
[----:B------:R-:W-:Y:S01]  /*1260*/  UISETP.NE.AND.EX UP0, UPT, UR9, URZ, UPT, UP0 ;  /* 0x0000003f0900728c */ /* 0x000fe2000bf05300 */
[----:B------:R-:W-:Y:S01]  /*1270*/  ISETP.NE.U32.AND P1, PT, RZ, UR10, PT ;  /* 0x0000000aff007c0c */ /* 0x000fe2000bf25070 */
[----:B------:R-:W-:Y:S01]  /*1280*/  UMOV UR48, URZ ;  /* 0x0000003f00307c82 */ /* 0x000fe20008000000 */
[----:B------:R-:W-:Y:S02]  /*1290*/  ULOP3.LUT UR38, UR5, 0xffff, URZ, 0xc0, !UPT ;  /* 0x0000ffff05267892 */ /* 0x000fe4000f8ec03f */
[----:B------:R-:W-:Y:S01]  /*12a0*/  USEL UR4, UR4, 0x1, UP0 ;  /* 0x0000000104047887 */ /* 0x000fe20008000000 */
[----:B------:R-:W-:-:S03]  /*12b0*/  ISETP.NE.AND.EX P1, PT, RZ, UR11, PT, P1 ;  /* 0x0000000bff007c0c */ /* 0x000fc6000bf25310 */
[----:B------:R-:W-:Y:S01]  /*12c0*/  UIMAD UR4, UR4, UR7, URZ ;  /* 0x00000007040472a4 */ /* 0x000fe2000f8e023f */
[----:B--2---:R-:W-:Y:S02]  /*12d0*/  @P0 R2UR UR48, R2 ;  /* 0x00000000023002ca */ /* 0x004fe400000e0000 */
[----:B---3--:R-:W-:Y:S01]  /*12e0*/  @P2 R2UR UR50, R4 ;  /* 0x00000000043222ca */ /* 0x008fe200000e0000 */
[----:B----45:R-:W-:-:S14]  /*12f0*/  @P2 BRA `(.L_x_2767) ;  /* 0x0000000000382947 */ /* 0x030fdc0003800000 */
        /* <DEDUP_REMOVED lines=14> */
.L_x_2767:
[----:B------:R-:W-:Y:S05]  /*13e0*/  @!P1 BRA `(.L_x_2768) ;  /* 0x00000000001c9947 */ /* 0x000fea0003800000 */
[----:B------:R-:W-:-:S04]  /*13f0*/  ULEA UR4, UP0, UR36, UR10, 0x2 ;  /* 0x0000000a24047291 */ /* 0x000fc8000f80103f */
[----:B------:R-:W-:Y:S02]  /*1400*/  ULEA.HI.X UR7, UR36, UR11, UR37, 0x2, UP0 ;  /* 0x0000000b24077291 */ /* 0x000fe400080f1425 */
[----:B------:R-:W-:-:S04]  /*1410*/  IMAD.U32 R2, RZ, RZ, UR4 ;  /* 0x00000004ff027e24 */ /* 0x000fc8000f8e00ff */
[----:B------:R-:W-:-:S05]  /*1420*/  IMAD.U32 R3, RZ, RZ, UR7 ;  /* 0x00000007ff037e24 */ /* 0x000fca000f8e00ff */
[----:B------:R-:W2:Y:S02]  /*1430*/  LDG.E R2, desc[UR54][R2.64] ;  /* 0x0000003602027981 */ /* 0x000ea4000c1e1900 */
[----:B--2---:R-:W-:Y:S01]  /*1440*/  R2UR UR4, R2 ;  /* 0x00000000020472ca */ /* 0x004fe200000e0000 */
[----:B------:R-:W-:-:S14]  /*1450*/  BRA `(.L_x_2769) ;  /* 0x0000000000347947 */ /* 0x000fdc0003800000 */
.L_x_2768:
        /* <DEDUP_REMOVED lines=13> */
.L_x_2769:
[----:B------:R-:W-:Y:S01]  /*1530*/  ULDC UR7, c[0x0][0x448] ;  /* 0x0001120000077ab9 */ /* 0x000fe20000000800 */
[----:B------:R-:W-:Y:S02]  /*1540*/  USHF.L.U32 UR39, UR6, 0x7, URZ ;  /* 0x0000000706277899 */ /* 0x000fe4000800063f */
[----:B------:R-:W-:Y:S02]  /*1550*/  UISETP.NE.AND UP0, UPT, UR7, 0x1, UPT ;  /* 0x000000010700788c */ /* 0x000fe4000bf05270 */
[----:B------:R-:W-:Y:S02]  /*1560*/  UIADD3 UR8, UR39, 0x7f, URZ ;  /* 0x0000007f27087890 */ /* 0x000fe4000fffe03f */
[----:B------:R-:W-:Y:S02]  /*1570*/  UIADD3 UR48, -UR48, UR4, URZ ;  /* 0x0000000430307290 */ /* 0x000fe4000fffe13f */
[----:B------:R-:W-:Y:S02]  /*1580*/  UP2UR UR51, UPR, URZ, 0x1 ;  /* 0x000000013f337883 */ /* 0x000fe40008000000 */
[----:B------:R-:W-:-:S03]  /*1590*/  UIADD3 UR9, UR48, 0x80, -UR50 ;  /* 0x0000008030097890 */ /* 0x000fc6000fffe832 */
[----:B------:R-:W-:Y:S01]  /*15a0*/  @UP0 ULDC UR6, c[0x0][0x44c] ;  /* 0x0001130000060ab9 */ /* 0x000fe20000000800 */
[----:B------:R-:W-:Y:S01]  /*15b0*/  @UP0 ULDC UR4, c[0x0][0x450] ;  /* 0x0001140000040ab9 */ /* 0x000fe20000000800 */
[----:B------:R-:W-:-:S04]  /*15c0*/  UIMAD.WIDE.U32 UR6, UR8, UR6, URZ ;  /* 0x00000006080672a5 */ /* 0x000fc8000f8e003f */
[----:B------:R-:W-:Y:S02]  /*15d0*/  @UP0 USHF.R.U32.HI UR8, URZ, UR4, UR7 ;  /* 0x000000043f080299 */ /* 0x000fe40008011607 */
[----:B------:R-:W-:Y:S02]  /*15e0*/  UIADD3 UR4, UR48, 0x7f, URZ ;  /* 0x0000007f30047890 */ /* 0x000fe4000fffe03f */
[----:B------:R-:W-:Y:S02]  /*15f0*/  UIADD3 UR8, UR9, UR8, URZ ;  /* 0x0000000809087290 */ /* 0x000fe4000fffe03f */
[----:B------:R-:W-:Y:S02]  /*1600*/  USHF.R.S32.HI UR6, URZ, 0x1f, UR4 ;  /* 0x0000001f3f067899 */ /* 0x000fe40008011404 */
[----:B------:R-:W-:Y:S02]  /*1610*/  USHF.R.S32.HI UR7, URZ, 0x1f, UR8 ;  /* 0x0000001f3f077899 */ /* 0x000fe40008011408 */
[----:B------:R-:W-:-:S02]  /*1620*/  ULEA.HI UR6, UR6, UR4, URZ, 0x7 ;  /* 0x0000000406067291 */ /* 0x000fc4000f8f383f */
[----:B------:R-:W-:Y:S02]  /*1630*/  ULEA.HI UR7, UR7, UR8, URZ, 0x7 ;  /* 0x0000000807077291 */ /* 0x000fe4000f8f383f */
[----:B------:R-:W-:Y:S02]  /*1640*/  USHF.R.S32.HI UR6, URZ, 0x7, UR6 ;  /* 0x000000073f067899 */ /* 0x000fe40008011406 */
[----:B------:R-:W-:Y:S02]  /*1650*/  USHF.R.S32.HI UR7, URZ, 0x7, UR7 ;  /* 0x000000073f077899 */ /* 0x000fe40008011407 */
[----:B------:R-:W-:Y:S02]  /*1660*/  ULOP3.LUT UR4, UR5, 0xff000000, URZ, 0xc0, !UPT ;  /* 0xff00000005047892 */ /* 0x000fe4000f8ec03f */
[----:B------:R-:W-:Y:S02]  /*1670*/  UISETP.LT.AND UP0, UPT, UR6, UR7, UPT ;  /* 0x000000070600728c */ /* 0x000fe4000bf01270 */
[----:B------:R-:W-:-:S02]  /*1680*/  ULOP3.LUT UR5, UR5, 0xff0000, URZ, 0xc0, !UPT ;  /* 0x00ff000005057892 */ /* 0x000fc4000f8ec03f */
[----:B------:R-:W-:Y:S02]  /*1690*/  USEL UR9, UR6, UR7, UP0 ;  /* 0x0000000706097287 */ /* 0x000fe40008000000 */
[----:B------:R-:W-:Y:S02]  /*16a0*/  USHF.R.U32.HI UR4, URZ, 0x8, UR4 ;  /* 0x000000083f047899 */ /* 0x000fe40008011604 */
[----:B------:R-:W-:Y:S02]  /*16b0*/  UISETP.GE.AND UP0, UPT, UR9, 0x1, UPT ;  /* 0x000000010900788c */ /* 0x000fe4000bf06270 */
        /* <DEDUP_REMOVED lines=42> */
.L_x_2770:
        /* <DEDUP_REMOVED lines=111> */
.L_x_2772:
        /* <DEDUP_REMOVED lines=42> */
.L_x_2933:
[----:B------:R-:W-:Y:S05]  /*22f0*/  WARPSYNC.ALL ;  /* 0x0000000000007948 */ /* 0x000fea0003800000 */
[----:B------:R-:W-:Y:S01]  /*2300*/  UISETP.NE.AND UP0, UPT, UR47, 0x3, UPT ;  /* 0x000000032f00788c */ /* 0x000fe2000bf05270 */
[----:B------:R1:W-:Y:S05]  /*2310*/  BAR.SYNC.DEFER_BLOCKING R5, 0x100 ;  /* 0x000400050000751d */ /* 0x0003ea0000010000 */
[----:B------:R-:W-:-:S13]  /*2320*/  PLOP3.LUT P0, PT, PT, PT, UP0, 0x80, 0x0 ;  /* 0x000000000000781c */ /* 0x000fda0003f0f008 */
[----:B-1----:R-:W-:Y:S05]  /*2330*/  @!P0 BRA `(.L_x_2774) ;  /* 0x0000000000048947 */ /* 0x002fea0003800000 */
[----:B------:R-:W-:Y:S01]  /*2340*/  BPT.TRAP 0x1 ;  /* 0x000000040000795c */ /* 0x000fe20000300000 */
.L_x_2774:
[----:B------:R-:W-:Y:S01]  /*2350*/  ULEA UR57, UR44, UR52, 0x3 ;  /* 0x000000342c397291 */ /* 0x000fe2000f8e183f */
[----:B------:R-:W-:-:S05]  /*2360*/  IMAD.U32 R6, RZ, RZ, UR45 ;  /* 0x0000002dff067e24 */ /* 0x000fca000f8e00ff */
[----:B------:R-:W-:-:S04]  /*2370*/  SHF.L.U32 R6, R6, 0x1f, RZ ;  /* 0x0000001f06067819 */ /* 0x000fc800000006ff */
[----:B------:R1:W2:Y:S01]  /*2380*/  SYNCS.PHASECHK.TRANS64.TRYWAIT P1, [UR57+0x38830], R6 ;  /* 0x03883006ff0075a7 */ /* 0x0002a20008020179 */
[----:B------:R-:W-:Y:S05]  /*2390*/  @!P0 BRA `(.L_x_2775) ;  /* 0x0000000000048947 */ /* 0x000fea0003800000 */
[----:B------:R-:W-:Y:S01]  /*23a0*/  BPT.TRAP 0x1 ;  /* 0x000000040000795c */ /* 0x000fe20000300000 */
.L_x_2775:
[----:B--2---:R-:W-:Y:S05]  /*23b0*/  @P1 BRA `(.L_x_2776) ;  /* 0x0000000000081947 */ /* 0x004fea0003800000 */
[----:B------:R-:W2:Y:S02]  /*23c0*/  SYNCS.PHASECHK.TRANS64.TRYWAIT P1, [UR57+0x38830], R6 ;  /* 0x03883006ff0075a7 */ /* 0x000ea40008020179 */
[----:B--2---:R-:W-:Y:S05]  /*23d0*/  @!P1 BRA `(.L_x_2777) ;  /* 0x0000017000b89947 */ /* 0x004fea0003800000 */
.L_x_2776:
        /* <DEDUP_REMOVED lines=66> */
.L_x_2778:
[----:B------:R-:W-:Y:S01]  /*2800*/  UISETP.NE.AND UP0, UPT, UR51, URZ, UPT ;  /* 0x0000003f3300728c */ /* 0x000fe2000bf05270 */
[C---:B------:R-:W-:Y:S01]  /*2810*/  FMUL.FTZ R27, R0.reuse, R27 ;  /* 0x0000001b001b7220 */ /* 0x040fe20000410000 */
[C---:B------:R-:W-:Y:S01]  /*2820*/  FMUL.FTZ R7, R0.reuse, R28 ;  /* 0x0000001c00077220 */ /* 0x040fe20000410000 */
[C---:B------:R-:W-:Y:S01]  /*2830*/  FMUL.FTZ R30, R0.reuse, R30 ;  /* 0x0000001e001e7220 */ /* 0x040fe20000410000 */
[C---:B------:R-:W-:Y:S01]  /*2840*/  FMUL.FTZ R26, R0.reuse, R26 ;  /* 0x0000001a001a7220 */ /* 0x040fe20000410000 */
[----:B------:R2:W-:Y:S01]  /*2850*/  MUFU.TANH R91, R27 ;  /* 0x0000001b005b7308 */ /* 0x0005e20000002400 */
[----:B------:R-:W-:Y:S01]  /*2860*/  PLOP3.LUT P1, PT, PT, PT, UP0, 0x80, 0x0 ;  /* 0x000000000000781c */ /* 0x000fe20003f2f008 */
[C---:B------:R-:W-:Y:S01]  /*2870*/  FMUL.FTZ R13, R0.reuse, R41 ;  /* 0x00000029000d7220 */ /* 0x040fe20000410000 */
[----:B------:R-:W-:Y:S01]  /*2880*/  PLOP3.LUT P2, PT, PT, PT, UP0, 0x80, 0x0 ;  /* 0x000000000000781c */ /* 0x000fe20003f4f008 */
[C---:B------:R-:W-:Y:S01]  /*2890*/  FMUL.FTZ R21, R0.reuse, R49 ;  /* 0x0000003100157220 */ /* 0x040fe20000410000 */
[C---:B------:R-:W-:Y:S01]  /*28a0*/  FMUL.FTZ R31, R0.reuse, R31 ;  /* 0x0000001f001f7220 */ /* 0x040fe20000410000 */
[----:B------:R-:W-:Y:S01]  /*28b0*/  @UP0 ULDC UR6, c[0x0][0x44c] ;  /* 0x0001130000060ab9 */ /* 0x000fe20000000800 */
[C---:B------:R-:W-:Y:S01]  /*28c0*/  FMUL.FTZ R8, R0.reuse, R29 ;  /* 0x0000001d00087220 */ /* 0x040fe20000410000 */
[----:B------:R3:W-:Y:S01]  /*28d0*/  MUFU.TANH R89, R30 ;  /* 0x0000001e00597308 */ /* 0x0007e20000002400 */
[----:B--2---:R-:W-:Y:S01]  /*28e0*/  FMUL.FTZ R27, R0, R54 ;  /* 0x00000036001b7220 */ /* 0x004fe20000410000 */
[----:B------:R-:W-:-:S02]  /*28f0*/  VIADD R54, R17, UR39 ;  /* 0x0000002711367c36 */ /* 0x000fc40008000000 */
[C---:B------:R-:W-:Y:S01]  /*2900*/  FMUL.FTZ R34, R0.reuse, R34 ;  /* 0x0000002200227220 */ /* 0x040fe20000410000 */
[C---:B------:R-:W-:Y:S01]  /*2910*/  FMUL.FTZ R29, R0.reuse, R59 ;  /* 0x0000003b001d7220 */ /* 0x040fe20000410000 */
[----:B------:R-:W-:Y:S01]  /*2920*/  FMUL.FTZ R10, R0, R33 ;  /* 0x00000021000a7220 */ /* 0x000fe20000410000 */
[----:B------:R-:W-:Y:S01]  /*2930*/  @P1 IMAD.HI.U32 R28, R54, UR6, RZ ;  /* 0x00000006361c1c27 */ /* 0x000fe2000f8e00ff */
[----:B------:R-:W-:Y:S01]  /*2940*/  @UP0 ULDC UR6, c[0x0][0x450] ;  /* 0x0001140000060ab9 */ /* 0x000fe20000000800 */
[----:B------:R2:W4:Y:S02]  /*2950*/  MUFU.TANH R93, R26 ;  /* 0x0000001a005d7308 */ /* 0x0005240000002400 */
[C---:B------:R-:W-:Y:S01]  /*2960*/  FMUL.FTZ R35, R0.reuse, R35 ;  /* 0x0000002300237220 */ /* 0x040fe20000410000 */
[C---:B------:R-:W-:Y:S01]  /*2970*/  FMUL.FTZ R38, R0.reuse, R38 ;  /* 0x0000002600267220 */ /* 0x040fe20000410000 */
[----:B------:R-:W-:Y:S01]  /*2980*/  @P2 SHF.R.U32.HI R54, RZ, UR6, R28 ;  /* 0x00000006ff362c19 */ /* 0x000fe2000801161c */
[----:B------:R-:W-:Y:S01]  /*2990*/  UMOV UR6, 0xffffff80 ;  /* 0xffffff8000067882 */ /* 0x000fe20000000000 */
[C---:B------:R-:W-:Y:S01]  /*29a0*/  FMUL.FTZ R39, R0.reuse, R39 ;  /* 0x0000002700277220 */ /* 0x040fe20000410000 */
[----:B------:R-:W-:Y:S01]  /*29b0*/  UIMAD UR6, UR56, UR6, 0x80 ;  /* 0x00000080380674a4 */ /* 0x000fe2000f8e0206 */
[C---:B------:R-:W-:Y:S01]  /*29c0*/  FMUL.FTZ R9, R0.reuse, R32 ;  /* 0x0000002000097220 */ /* 0x040fe20000410000 */
[----:B---3--:R-:W3:Y:S01]  /*29d0*/  SHFL.IDX PT, R30, R54, 0x1, 0x1c1f ;  /* 0x003c1f00361e7f89 */ /* 0x008ee200000e0000 */
[----:B------:R-:W5:Y:S01]  /*29e0*/  MUFU.TANH R31, R31 ;  /* 0x0000001f001f7308 */ /* 0x000f620000002400 */
[----:B------:R-:W-:Y:S01]  /*29f0*/  UIADD3 UR7, UR48, 0x1, UR6 ;  /* 0x0000000130077890 */ /* 0x000fe2000fffe006 */
[----:B------:R-:W-:Y:S01]  /*2a00*/  FMUL.FTZ R42, R0, R42 ;  /* 0x0000002a002a7220 */ /* 0x000fe20000410000 */
[----:B------:R-:W-:-:S02]  /*2a10*/  IMAD.U32 R41, RZ, RZ, UR6 ;  /* 0x00000006ff297e24 */ /* 0x000fc4000f8e00ff */
[C---:B------:R-:W-:Y:S01]  /*2a20*/  FMUL.FTZ R12, R0.reuse, R37 ;  /* 0x00000025000c7220 */ /* 0x040fe20000410000 */
[C---:B------:R-:W-:Y:S01]  /*2a30*/  FMUL.FTZ R43, R0.reuse, R43 ;  /* 0x0000002b002b7220 */ /* 0x040fe20000410000 */
[----:B------:R-:W-:Y:S01]  /*2a40*/  FMUL.FTZ R46, R0, R46 ;  /* 0x0000002e002e7220 */ /* 0x000fe20000410000 */
[----:B------:R-:W-:Y:S01]  /*2a50*/  IMAD.U32 R49, RZ, RZ, UR7 ;  /* 0x00000007ff317e24 */ /* 0x000fe2000f8e00ff */
[----:B------:R-:W-:Y:S01]  /*2a60*/  IADD3 R59, -R16, UR48, R41 ;  /* 0x00000030103b7c10 */ /* 0x000fe2000fffe129 */
[----:B------:R3:W0:Y:S01]  /*2a70*/  MUFU.TANH R33, R34 ;  /* 0x0000002200217308 */ /* 0x0006220000002400 */
[C---:B------:R-:W-:Y:S01]  /*2a80*/  FMUL.FTZ R14, R0.reuse, R40 ;  /* 0x00000028000e7220 */ /* 0x040fe20000410000 */
[C---:B------:R-:W-:Y:S01]  /*2a90*/  FMUL.FTZ R55, R0.reuse, R55 ;  /* 0x0000003700377220 */ /* 0x040fe20000410000 */
[----:B------:R-:W-:Y:S01]  /*2aa0*/  IADD3 R88, R49, -UR50, -R16 ;  /* 0x8000003231587c10 */ /* 0x000fe2000fffe810 */
[C---:B------:R-:W-:Y:S01]  /*2ab0*/  FMUL.FTZ R28, R0.reuse, R56 ;  /* 0x00000038001c7220 */ /* 0x040fe20000410000 */
[C---:B------:R-:W-:Y:S01]  /*2ac0*/  FMUL.FTZ R47, R0.reuse, R47 ;  /* 0x0000002f002f7220 */ /* 0x040fe20000410000 */
[C---:B------:R-:W-:Y:S01]  /*2ad0*/  FMUL.FTZ R20, R0.reuse, R45 ;  /* 0x0000002d00147220 */ /* 0x040fe20000410000 */
[C---:B------:R-:W-:Y:S01]  /*2ae0*/  FMUL.FTZ R50, R0.reuse, R50 ;  /* 0x0000003200327220 */ /* 0x040fe20000410000 */
[----:B------:R-:W1:Y:S01]  /*2af0*/  MUFU.TANH R35, R35 ;  /* 0x0000002300237308 */ /* 0x000e620000002400 */
[C---:B--2---:R-:W-:Y:S01]  /*2b00*/  FMUL.FTZ R26, R0.reuse, R53 ;  /* 0x00000035001a7220 */ /* 0x044fe20000410000 */
[C---:B------:R-:W-:Y:S01]  /*2b10*/  FMUL.FTZ R2, R0.reuse, R24 ;  /* 0x0000001800027220 */ /* 0x040fe20000410000 */
[C---:B------:R-:W-:Y:S01]  /*2b20*/  FMUL.FTZ R3, R0.reuse, R25 ;  /* 0x0000001900037220 */ /* 0x040fe20000410000 */
[C---:B------:R-:W-:Y:S01]  /*2b30*/  FMUL.FTZ R24, R0.reuse, R48 ;  /* 0x0000003000187220 */ /* 0x040fe20000410000 */
[----:B------:R-:W-:Y:S01]  /*2b40*/  FMUL.FTZ R51, R0, R51 ;  /* 0x0000003300337220 */ /* 0x000fe20000410000 */
[----:B---3--:R-:W-:Y:S01]  /*2b50*/  VIADDMNMX R34, R30, R88, R59, PT ;  /* 0x000000581e227246 */ /* 0x008fe2000380013b */
        /* <DEDUP_REMOVED lines=8> */
[C---:B------:R-:W-:Y:S01]  /*2be0*/  FMUL.FTZ R15, R0.reuse, R44 ;  /* 0x0000002c000f7220 */ /* 0x040fe20000410000 */
[----:B----4-:R-:W-:Y:S01]  /*2bf0*/  FSEL R93, R93, -INF , P1 ;  /* 0xff8000005d5d7808 */ /* 0x010fe20000800000 */
[----:B------:R-:W2:Y:S01]  /*2c00*/  MUFU.TANH R39, R39 ;  /* 0x0000002700277308 */ /* 0x000ea20000002400 */
[----:B------:R-:W-:Y:S01]  /*2c10*/  FSEL R91, R91, -INF , P2 ;  /* 0xff8000005b5b7808 */ /* 0x000fe20001000000 */
[----:B------:R-:W-:Y:S01]  /*2c20*/  FMUL.FTZ R62, R0, R62 ;  /* 0x0000003e003e7220 */ /* 0x000fe20000410000 */
[----:B------:R-:W-:Y:S01]  /*2c30*/  ISETP.GT.AND P1, PT, R34, 0x9, PT ;  /* 0x000000092200780c */ /* 0x000fe20003f24270 */
[C---:B------:R-:W-:Y:S01]  /*2c40*/  FMUL.FTZ R66, R0.reuse, R66 ;  /* 0x0000004200427220 */ /* 0x040fe20000410000 */
[----:B------:R-:W-:Y:S01]  /*2c50*/  FSEL R89, R89, -INF , P3 ;  /* 0xff80000059597808 */ /* 0x000fe20001800000 */
[----:B------:R-:W-:Y:S01]  /*2c60*/  FMUL.FTZ R67, R0, R67 ;  /* 0x0000004300437220 */ /* 0x000fe20000410000 */
[----:B------:R-:W-:Y:S01]  /*2c70*/  FMNMX.FTZ R32, R93, R91, !PT ;  /* 0x0000005b5d207209 */ /* 0x000fe20007810000 */
[----:B------:R3:W-:Y:S01]  /*2c80*/  MUFU.TANH R37, R27 ;  /* 0x0000001b00257308 */ /* 0x0007e20000002400 */
[----:B------:R-:W-:Y:S01]  /*2c90*/  ISETP.GT.AND P2, PT, R34, 0x10, PT ;  /* 0x000000102200780c */ /* 0x000fe20003f44270 */
[C---:B------:R-:W-:Y:S01]  /*2ca0*/  FMUL.FTZ R70, R0.reuse, R70 ;  /* 0x0000004600467220 */ /* 0x040fe20000410000 */
[----:B-----5:R-:W-:Y:S01]  /*2cb0*/  FSEL R63, R31, -INF , P1 ;  /* 0xff8000001f3f7808 */ /* 0x020fe20000800000 */
[C---:B------:R-:W-:Y:S01]  /*2cc0*/  FMUL.FTZ R71, R0.reuse, R71 ;  /* 0x0000004700477220 */ /* 0x040fe20000410000 */
[----:B------:R-:W-:Y:S01]  /*2cd0*/  FMNMX.FTZ R32, R89, R32, !PT ;  /* 0x0000002059207209 */ /* 0x000fe20007810000 */
[----:B------:R-:W-:Y:S01]  /*2ce0*/  FMUL.FTZ R74, R0, R74 ;  /* 0x0000004a004a7220 */ /* 0x000fe20000410000 */
[----:B------:R-:W-:Y:S01]  /*2cf0*/  ISETP.GT.AND P1, PT, R34, 0x11, PT ;  /* 0x000000112200780c */ /* 0x000fe20003f24270 */
[----:B------:R-:W4:Y:S01]  /*2d00*/  MUFU.TANH R42, R42 ;  /* 0x0000002a002a7308 */ /* 0x000f220000002400 */
[C---:B---3--:R-:W-:Y:S01]  /*2d10*/  FMUL.FTZ R27, R0.reuse, R57 ;  /* 0x00000039001b7220 */ /* 0x048fe20000410000 */
[----:B0-----:R-:W-:Y:S01]  /*2d20*/  FSEL R57, R33, -INF , P2 ;  /* 0xff80000021397808 */ /* 0x001fe20001000000 */
[C---:B------:R-:W-:Y:S01]  /*2d30*/  FMUL.FTZ R75, R0.reuse, R75 ;  /* 0x0000004b004b7220 */ /* 0x040fe20000410000 */
[----:B------:R-:W-:Y:S01]  /*2d40*/  FMNMX.FTZ R32, R63, R32, !PT ;  /* 0x000000203f207209 */ /* 0x000fe20007810000 */
[----:B------:R-:W-:Y:S01]  /*2d50*/  FMUL.FTZ R78, R0, R78 ;  /* 0x0000004e004e7220 */ /* 0x000fe20000410000 */
[----:B------:R-:W-:Y:S01]  /*2d60*/  ISETP.GT.AND P2, PT, R34, 0x18, PT ;  /* 0x000000182200780c */ /* 0x000fe20003f44270 */
[C---:B------:R-:W-:Y:S01]  /*2d70*/  FMUL.FTZ R79, R0.reuse, R79 ;  /* 0x0000004f004f7220 */ /* 0x040fe20000410000 */
[----:B------:R-:W-:Y:S01]  /*2d80*/  MUFU.TANH R43, R43 ;  /* 0x0000002b002b7308 */ /* 0x000fe20000002400 */
[----:B-1----:R-:W-:Y:S01]  /*2d90*/  FSEL R56, R35, -INF , P1 ;  /* 0xff80000023387808 */ /* 0x002fe20000800000 */
[----:B------:R-:W-:Y:S01]  /*2da0*/  FMUL.FTZ R82, R0, R82 ;  /* 0x0000005200527220 */ /* 0x000fe20000410000 */
[----:B------:R-:W-:Y:S01]  /*2db0*/  ISETP.GT.AND P1, PT, R34, 0x19, PT ;  /* 0x000000192200780c */ /* 0x000fe20003f24270 */
[C---:B------:R-:W-:Y:S01]  /*2dc0*/  FMUL.FTZ R83, R0.reuse, R83 ;  /* 0x0000005300537220 */ /* 0x040fe20000410000 */
[C---:B------:R-:W-:Y:S01]  /*2dd0*/  FMUL.FTZ R86, R0.reuse, R86 ;  /* 0x0000005600567220 */ /* 0x040fe20000410000 */
[----:B------:R-:W-:Y:S01]  /*2de0*/  FMUL.FTZ R87, R0, R87 ;  /* 0x0000005700577220 */ /* 0x000fe20000410000 */
[----:B--2---:R-:W-:Y:S01]  /*2df0*/  FSEL R53, R39, -INF , P1 ;  /* 0xff80000027357808 */ /* 0x004fe20000800000 */
[----:B------:R0:W-:Y:S01]  /*2e00*/  MUFU.TANH R40, R29 ;  /* 0x0000001d00287308 */ /* 0x0001e20000002400 */
[----:B------:R-:W-:Y:S01]  /*2e10*/  ISETP.GT.AND P1, PT, R34, 0x21, PT ;  /* 0x000000212200780c */ /* 0x000fe20003f24270 */
[C---:B------:R-:W-:Y:S01]  /*2e20*/  FMUL.FTZ R61, R0.reuse, R61 ;  /* 0x0000003d003d7220 */ /* 0x040fe20000410000 */
[----:B------:R-:W1:Y:S01]  /*2e30*/  SHFL.IDX PT, R54, R54, RZ, 0x1c1f ;  /* 0x001c1fff36367589 */ /* 0x000e6200000e0000 */
[----:B------:R-:W-:Y:S01]  /*2e40*/  ULDC UR10, c[0x0][0x988] ;  /* 0x00026200000a7ab9 */ /* 0x000fe20000000800 */
[C---:B------:R-:W-:Y:S01]  /*2e50*/  FMUL.FTZ R65, R0.reuse, R65 ;  /* 0x0000004100417220 */ /* 0x040fe20000410000 */
[C---:B------:R-:W-:Y:S01]  /*2e60*/  FMUL.FTZ R64, R0.reuse, R64 ;  /* 0x0000004000407220 */ /* 0x040fe20000410000 */
[C---:B------:R-:W-:Y:S01]  /*2e70*/  FMUL.FTZ R68, R0.reuse, R68 ;  /* 0x0000004400447220 */ /* 0x040fe20000410000 */
[----:B------:R-:W2:Y:S01]  /*2e80*/  MUFU.TANH R46, R46 ;  /* 0x0000002e002e7308 */ /* 0x000ea20000002400 */
[----:B0-----:R-:W-:Y:S01]  /*2e90*/  FMNMX.FTZ R29, R57, R32, !PT ;  /* 0x00000020391d7209 */ /* 0x001fe20007810000 */
[C---:B------:R-:W-:Y:S01]  /*2ea0*/  FMUL.FTZ R69, R0.reuse, R69 ;  /* 0x0000004500457220 */ /* 0x040fe20000410000 */
[C---:B------:R-:W-:Y:S01]  /*2eb0*/  FMUL.FTZ R73, R0.reuse, R73 ;  /* 0x0000004900497220 */ /* 0x040fe20000410000 */
[C---:B------:R-:W-:Y:S01]  /*2ec0*/  FMUL.FTZ R76, R0.reuse, R76 ;  /* 0x0000004c004c7220 */ /* 0x040fe20000410000 */
[----:B------:R-:W-:Y:S01]  /*2ed0*/  FMUL.FTZ R85, R0, R85 ;  /* 0x0000005500557220 */ /* 0x000fe20000410000 */
[----:B------:R-:W-:-:S02]  /*2ee0*/  UIADD3 UR6, UR57, 0x38840, URZ ;  /* 0x0003884039067890 */ /* 0x000fc4000fffe03f */
[----:B------:R0:W-:Y:S02]  /*2ef0*/  MUFU.TANH R45, R55 ;  /* 0x00000037002d7308 */ /* 0x0001e40000002400 */
[----:B------:R-:W-:-:S06]  /*2f00*/  UPRMT UR6, UR53, 0x654, UR6 ;  /* 0x0000065435067896 */ /* 0x000fcc0008000006 */
[----:B------:R3:W-:Y:S01]  /*2f10*/  MUFU.TANH R41, R30 ;  /* 0x0000001e00297308 */ /* 0x0007e20000002400 */
[----:B0-----:R-:W-:Y:S02]  /*2f20*/  FSEL R55, R38, -INF , P2 ;  /* 0xff80000026377808 */ /* 0x001fe40001000000 */
[----:B------:R-:W-:Y:S01]  /*2f30*/  ISETP.GT.AND P2, PT, R34, 0x20, PT ;  /* 0x000000202200780c */ /* 0x000fe20003f44270 */
[----:B------:R-:W-:Y:S01]  /*2f40*/  SYNCS.ARRIVE.TRANS64.RED.A1T0 RZ, [UR6], RZ ;  /* 0x000000ffffff79a7 */ /* 0x000fe20008100406 */
[----:B-1----:R-:W-:Y:S02]  /*2f50*/  VIADDMNMX R88, R54, R88, R59, PT ;  /* 0x0000005836587246 */ /* 0x002fe4000380013b */
[----:B----4-:R-:W-:Y:S01]  /*2f60*/  FSEL R52, R42, -INF , P2 ;  /* 0xff8000002a347808 */ /* 0x010fe20001000000 */
[----:B------:R-:W0:Y:S01]  /*2f70*/  MUFU.TANH R47, R47 ;  /* 0x0000002f002f7308 */ /* 0x000e220000002400 */
[----:B---3--:R-:W-:Y:S02]  /*2f80*/  FMNMX.FTZ R30, R56, R29, !PT ;  /* 0x0000001d381e7209 */ /* 0x008fe40007810000 */
[----:B------:R-:W-:-:S02]  /*2f90*/  ISETP.GT.AND P2, PT, R34, 0x28, PT ;  /* 0x000000282200780c */ /* 0x000fc40003f44270 */
[----:B------:R-:W-:Y:S02]  /*2fa0*/  FMNMX.FTZ R30, R55, R30, !PT ;  /* 0x0000001e371e7209 */ /* 0x000fe40007810000 */
[----:B------:R-:W-:Y:S01]  /*2fb0*/  ISETP.GT.AND P3, PT, R88, 0x8, PT ;  /* 0x000000085800780c */ /* 0x000fe20003f64270 */
[----:B------:R2:W1:Y:S01]  /*2fc0*/  MUFU.TANH R48, R50 ;  /* 0x0000003200307308 */ /* 0x0004620000002400 */
[----:B------:R-:W-:-:S04]  /*2fd0*/  FMNMX.FTZ R29, R53, R30, !PT ;  /* 0x0000001e351d7209 */ /* 0x000fc80007810000 */
[----:B------:R-:W-:-:S03]  /*2fe0*/  FMNMX.FTZ R30, R52, R29, !PT ;  /* 0x0000001d341e7209 */ /* 0x000fc60007810000 */
[----:B------:R3:W4:Y:S01]  /*2ff0*/  MUFU.TANH R36, R51 ;  /* 0x0000003300247308 */ /* 0x0007220000002400 */
[----:B--2---:R-:W-:Y:S02]  /*3000*/  FSEL R50, R46, -INF , P2 ;  /* 0xff8000002e327808 */ /* 0x004fe40001000000 */
[----:B------:R-:W-:-:S05]  /*3010*/  ISETP.GT.AND P2, PT, R34, 0x30, PT ;  /* 0x000000302200780c */ /* 0x000fca0003f44270 */
[----:B------:R2:W5:Y:S01]  /*3020*/  MUFU.TANH R44, R58 ;  /* 0x0000003a002c7308 */ /* 0x0005620000002400 */
[----:B---3--:R-:W-:Y:S02]  /*3030*/  FSEL R51, R43, -INF , P1 ;  /* 0xff8000002b337808 */ /* 0x008fe40000800000 */
[----:B------:R-:W-:Y:S02]  /*3040*/  ISETP.GT.AND P1, PT, R34, 0x29, PT ;  /* 0x000000292200780c */ /* 0x000fe40003f24270 */
[----:B------:R-:W-:Y:S02]  /*3050*/  FMNMX.FTZ R29, R51, R30, !PT ;  /* 0x0000001e331d7209 */ /* 0x000fe40007810000 */
[----:B0-----:R-:W-:Y:S01]  /*3060*/  FSEL R49, R47, -INF , P1 ;  /* 0xff8000002f317808 */ /* 0x001fe20000800000 */
[----:B------:R-:W0:Y:S01]  /*3070*/  MUFU.TANH R62, R62 ;  /* 0x0000003e003e7308 */ /* 0x000e220000002400 */
[----:B------:R-:W-:Y:S01]  /*3080*/  FMNMX.FTZ R30, R50, R29, !PT ;  /* 0x0000001d321e7209 */ /* 0x000fe20007810000 */
[----:B--2---:R-:W-:Y:S01]  /*3090*/  FMUL.FTZ R58, R0, R72 ;  /* 0x00000048003a7220 */ /* 0x004fe20000410000 */
[----:B------:R-:W-:Y:S01]  /*30a0*/  ISETP.GT.AND P1, PT, R34, 0x31, PT ;  /* 0x000000312200780c */ /* 0x000fe20003f24270 */
[----:B------:R-:W-:Y:S01]  /*30b0*/  FMUL.FTZ R72, R0, R80 ;  /* 0x0000005000487220 */ /* 0x000fe20000410000 */
[----:B-1----:R-:W-:-:S02]  /*30c0*/  FSEL R48, R48, -INF , P2 ;  /* 0xff80000030307808 */ /* 0x002fc40001000000 */
[----:B------:R-:W-:Y:S01]  /*30d0*/  FMNMX.FTZ R29, R49, R30, !PT ;  /* 0x0000001e311d7209 */ /* 0x000fe20007810000 */
[----:B------:R-:W1:Y:S01]  /*30e0*/  MUFU.TANH R66, R66 ;  /* 0x0000004200427308 */ /* 0x000e620000002400 */
[----:B------:R-:W-:Y:S02]  /*30f0*/  ISETP.GT.AND P2, PT, R34, 0x38, PT ;  /* 0x000000382200780c */ /* 0x000fe40003f44270 */
[----:B----4-:R-:W-:Y:S02]  /*3100*/  FSEL R47, R36, -INF , P1 ;  /* 0xff800000242f7808 */ /* 0x010fe40000800000 */
[----:B------:R-:W-:Y:S02]  /*3110*/  FMNMX.FTZ R30, R48, R29, !PT ;  /* 0x0000001d301e7209 */ /* 0x000fe40007810000 */
[----:B------:R-:W-:Y:S01]  /*3120*/  ISETP.GT.AND P1, PT, R34, 0x39, PT ;  /* 0x000000392200780c */ /* 0x000fe20003f24270 */
[----:B------:R-:W2:Y:S01]  /*3130*/  MUFU.TANH R67, R67 ;  /* 0x0000004300437308 */ /* 0x000ea20000002400 */
[----:B------:R-:W-:-:S02]  /*3140*/  FSEL R46, R37, -INF , P2 ;  /* 0xff800000252e7808 */ /* 0x000fc40001000000 */
[----:B------:R-:W-:Y:S02]  /*3150*/  FMNMX.FTZ R29, R47, R30, !PT ;  /* 0x0000001e2f1d7209 */ /* 0x000fe40007810000 */
[----:B------:R-:W-:Y:S02]  /*3160*/  ISETP.GT.AND P2, PT, R34, 0x40, PT ;  /* 0x000000402200780c */ /* 0x000fe40003f44270 */
[----:B------:R-:W-:Y:S01]  /*3170*/  FSEL R45, R45, -INF , P1 ;  /* 0xff8000002d2d7808 */ /* 0x000fe20000800000 */
[----:B------:R3:W4:Y:S01]  /*3180*/  MUFU.TANH R38, R70 ;  /* 0x0000004600267308 */ /* 0x0007220000002400 */
[----:B------:R-:W-:Y:S02]  /*3190*/  FMNMX.FTZ R30, R46, R29, !PT ;  /* 0x0000001d2e1e7209 */ /* 0x000fe40007810000 */
[----:B------:R-:W-:Y:S02]  /*31a0*/  ISETP.GT.AND P1, PT, R34, 0x41, PT ;  /* 0x000000412200780c */ /* 0x000fe40003f24270 */
[----:B-----5:R-:W-:-:S02]  /*31b0*/  FSEL R44, R44, -INF , P2 ;  /* 0xff8000002c2c7808 */ /* 0x020fc40001000000 */
[----:B------:R-:W-:Y:S01]  /*31c0*/  FMNMX.FTZ R29, R45, R30, !PT ;  /* 0x0000001e2d1d7209 */ /* 0x000fe20007810000 */
[----:B------:R-:W5:Y:S01]  /*31d0*/  MUFU.TANH R33, R71 ;  /* 0x0000004700217308 */ /* 0x000f620000002400 */
[----:B------:R-:W-:Y:S01]  /*31e0*/  ISETP.GT.AND P2, PT, R34, 0x48, PT ;  /* 0x000000482200780c */ /* 0x000fe20003f44270 */
[----:B---3--:R-:W-:Y:S01]  /*31f0*/  FMUL.FTZ R70, R0, R77 ;  /* 0x0000004d00467220 */ /* 0x008fe20000410000 */
[----:B------:R-:W-:Y:S02]  /*3200*/  FSEL R40, R40, -INF , P1 ;  /* 0xff80000028287808 */ /* 0x000fe40000800000 */
[----:B------:R-:W-:Y:S02]  /*3210*/  FMNMX.FTZ R29, R44, R29, !PT ;  /* 0x0000001d2c1d7209 */ /* 0x000fe40007810000 */
[----:B------:R-:W-:Y:S01]  /*3220*/  ISETP.GT.AND P1, PT, R34, 0x49, PT ;  /* 0x000000492200780c */ /* 0x000fe20003f24270 */
[----:B------:R-:W3:Y:S01]  /*3230*/  MUFU.TANH R42, R74 ;  /* 0x0000004a002a7308 */ /* 0x000ee20000002400 */
[----:B0-----:R-:W-:-:S02]  /*3240*/  FSEL R31, R62, -INF , P2 ;  /* 0xff8000003e1f7808 */ /* 0x001fc40001000000 */
[----:B------:R-:W-:Y:S02]  /*3250*/  FMNMX.FTZ R30, R40, R29, !PT ;  /* 0x0000001d281e7209 */ /* 0x000fe40007810000 */
[C---:B------:R-:W-:Y:S02]  /*3260*/  ISETP.GT.AND P2, PT, R34.reuse, 0x50, PT ;  /* 0x000000502200780c */ /* 0x040fe40003f44270 */
[----:B------:R-:W-:Y:S01]  /*3270*/  FSEL R35, R41, -INF , P1 ;  /* 0xff80000029237808 */ /* 0x000fe20000800000 */
[----:B------:R-:W0:Y:S01]  /*3280*/  MUFU.TANH R37, R75 ;  /* 0x0000004b00257308 */ /* 0x000e220000002400 */
[----:B------:R-:W-:Y:S02]  /*3290*/  FMNMX.FTZ R30, R31, R30, !PT ;  /* 0x0000001e1f1e7209 */ /* 0x000fe40007810000 */
[----:B------:R-:W-:Y:S02]  /*32a0*/  ISETP.GT.AND P1, PT, R34, 0x51, PT ;  /* 0x000000512200780c */ /* 0x000fe40003f24270 */
[----:B-1----:R-:W-:-:S02]  /*32b0*/  FSEL R43, R66, -INF , P2 ;  /* 0xff800000422b7808 */ /* 0x002fc40001000000 */
[----:B------:R-:W-:Y:S01]  /*32c0*/  FMNMX.FTZ R30, R35, R30, !PT ;  /* 0x0000001e231e7209 */ /* 0x000fe20007810000 */
[----:B------:R-:W1:Y:S01]  /*32d0*/  MUFU.TANH R36, R78 ;  /* 0x0000004e00247308 */ /* 0x000e620000002400 */
[----:B------:R-:W-:Y:S02]  /*32e0*/  ISETP.GT.AND P2, PT, R34, 0x58, PT ;  /* 0x000000582200780c */ /* 0x000fe40003f44270 */
[----:B--2---:R-:W-:Y:S01]  /*32f0*/  FSEL R39, R67, -INF , P1 ;  /* 0xff80000043277808 */ /* 0x004fe20000800000 */
[----:B------:R-:W-:Y:S01]  /*3300*/  FMUL.FTZ R67, R0, R60 ;  /* 0x0000003c00437220 */ /* 0x000fe20000410000 */
[----:B------:R-:W-:Y:S02]  /*3310*/  FMNMX.FTZ R30, R43, R30, !PT ;  /* 0x0000001e2b1e7209 */ /* 0x000fe40007810000 */
[----:B------:R-:W-:Y:S01]  /*3320*/  ISETP.GT.AND P1, PT, R34, 0x59, PT ;  /* 0x000000592200780c */ /* 0x000fe20003f24270 */
[----:B------:R-:W2:Y:S01]  /*3330*/  MUFU.TANH R32, R79 ;  /* 0x0000004f00207308 */ /* 0x000ea20000002400 */
[----:B----4-:R-:W-:-:S02]  /*3340*/  FSEL R38, R38, -INF , P2 ;  /* 0xff80000026267808 */ /* 0x010fc40001000000 */
[----:B------:R-:W-:Y:S02]  /*3350*/  FMNMX.FTZ R29, R39, R30, !PT ;  /* 0x0000001e271d7209 */ /* 0x000fe40007810000 */
[----:B------:R-:W-:Y:S02]  /*3360*/  ISETP.GT.AND P2, PT, R34, 0x60, PT ;  /* 0x000000602200780c */ /* 0x000fe40003f44270 */
[----:B-----5:R-:W-:Y:S01]  /*3370*/  FSEL R33, R33, -INF , P1 ;  /* 0xff80000021217808 */ /* 0x020fe20000800000 */
[----:B------:R-:W4:Y:S01]  /*3380*/  MUFU.TANH R41, R82 ;  /* 0x0000005200297308 */ /* 0x000f220000002400 */
[----:B------:R-:W-:Y:S02]  /*3390*/  FMNMX.FTZ R30, R38, R29, !PT ;  /* 0x0000001d261e7209 */ /* 0x000fe40007810000 */
[----:B------:R-:W-:Y:S02]  /*33a0*/  ISETP.GT.AND P1, PT, R34, 0x61, PT ;  /* 0x000000612200780c */ /* 0x000fe40003f24270 */
[----:B---3--:R-:W-:-:S02]  /*33b0*/  FSEL R42, R42, -INF , P2 ;  /* 0xff8000002a2a7808 */ /* 0x008fc40001000000 */
[----:B------:R-:W-:Y:S01]  /*33c0*/  FMNMX.FTZ R29, R33, R30, !PT ;  /* 0x0000001e211d7209 */ /* 0x000fe20007810000 */
[----:B------:R-:W3:Y:S01]  /*33d0*/  MUFU.TANH R83, R83 ;  /* 0x0000005300537308 */ /* 0x000ee20000002400 */
[----:B------:R-:W-:Y:S02]  /*33e0*/  ISETP.GT.AND P2, PT, R34, 0x68, PT ;  /* 0x000000682200780c */ /* 0x000fe40003f44270 */
[----:B0-----:R-:W-:Y:S02]  /*33f0*/  FSEL R37, R37, -INF , P1 ;  /* 0xff80000025257808 */ /* 0x001fe40000800000 */
[----:B------:R-:W-:Y:S02]  /*3400*/  FMNMX.FTZ R30, R42, R29, !PT ;  /* 0x0000001d2a1e7209 */ /* 0x000fe40007810000 */
[----:B------:R-:W-:Y:S01]  /*3410*/  ISETP.GT.AND P1, PT, R34, 0x69, PT ;  /* 0x000000692200780c */ /* 0x000fe20003f24270 */
[----:B------:R-:W0:Y:S01]  /*3420*/  MUFU.TANH R86, R86 ;  /* 0x0000005600567308 */ /* 0x000e220000002400 */
[----:B-1----:R-:W-:-:S02]  /*3430*/  FSEL R36, R36, -INF , P2 ;  /* 0xff80000024247808 */ /* 0x002fc40001000000 */
[----:B------:R-:W-:Y:S02]  /*3440*/  FMNMX.FTZ R29, R37, R30, !PT ;  /* 0x0000001e251d7209 */ /* 0x000fe40007810000 */
[----:B------:R-:W-:Y:S02]  /*3450*/  ISETP.GT.AND P2, PT, R34, 0x70, PT ;  /* 0x000000702200780c */ /* 0x000fe40003f44270 */
[----:B--2---:R-:W-:Y:S01]  /*3460*/  FSEL R32, R32, -INF , P1 ;  /* 0xff80000020207808 */ /* 0x004fe20000800000 */
[----:B------:R-:W1:Y:S01]  /*3470*/  MUFU.TANH R87, R87 ;  /* 0x0000005700577308 */ /* 0x000e620000002400 */
[----:B------:R-:W-:Y:S02]  /*3480*/  FMNMX.FTZ R29, R36, R29, !PT ;  /* 0x0000001d241d7209 */ /* 0x000fe40007810000 */
[----:B------:R-:W-:Y:S02]  /*3490*/  ISETP.GT.AND P1, PT, R34, 0x71, PT ;  /* 0x000000712200780c */ /* 0x000fe40003f24270 */
[----:B----4-:R-:W-:-:S02]  /*34a0*/  FSEL R41, R41, -INF , P2 ;  /* 0xff80000029297808 */ /* 0x010fc40001000000 */
[----:B------:R-:W-:Y:S01]  /*34b0*/  FMNMX.FTZ R30, R32, R29, !PT ;  /* 0x0000001d201e7209 */ /* 0x000fe20007810000 */
[----:B------:R2:W-:Y:S01]  /*34c0*/  MUFU.TANH R66, R61 ;  /* 0x0000003d00427308 */ /* 0x0005e20000002400 */
[C---:B------:R-:W-:Y:S02]  /*34d0*/  ISETP.GT.AND P2, PT, R34.reuse, 0x78, PT ;  /* 0x000000782200780c */ /* 0x040fe40003f44270 */
[----:B---3--:R-:W-:Y:S02]  /*34e0*/  FSEL R29, R83, -INF , P1 ;  /* 0xff800000531d7808 */ /* 0x008fe40000800000 */
[----:B------:R-:W-:Y:S02]  /*34f0*/  FMNMX.FTZ R30, R41, R30, !PT ;  /* 0x0000001e291e7209 */ /* 0x000fe40007810000 */
[----:B------:R-:W-:Y:S01]  /*3500*/  ISETP.GT.AND P1, PT, R34, 0x79, PT ;  /* 0x000000792200780c */ /* 0x000fe20003f24270 */
[----:B------:R-:W-:Y:S01]  /*3510*/  MUFU.TANH R2, R2 ;  /* 0x0000000200027308 */ /* 0x000fe20000002400 */
[----:B0-----:R-:W-:-:S02]  /*3520*/  FSEL R34, R86, -INF , P2 ;  /* 0xff80000056227808 */ /* 0x001fc40001000000 */
[----:B------:R-:W-:Y:S02]  /*3530*/  FMNMX.FTZ R71, R29, R30, !PT ;  /* 0x0000001e1d477209 */ /* 0x000fe40007810000 */
[----:B-1----:R-:W-:Y:S02]  /*3540*/  FSEL R30, R87, -INF , P1 ;  /* 0xff800000571e7808 */ /* 0x002fe40000800000 */
[----:B------:R-:W-:Y:S01]  /*3550*/  FMNMX.FTZ R71, R34, R71, !PT ;  /* 0x0000004722477209 */ /* 0x000fe20007810000 */
[----:B------:R-:W-:Y:S01]  /*3560*/  MUFU.TANH R3, R3 ;  /* 0x0000000300037308 */ /* 0x000fe20000002400 */
[----:B------:R-:W-:Y:S02]  /*3570*/  ISETP.GT.AND P2, PT, R88, 0x1, PT ;  /* 0x000000015800780c */ /* 0x000fe40003f44270 */
[----:B------:R-:W-:-:S05]  /*3580*/  FMNMX.FTZ R71, R30, R71, !PT ;  /* 0x000000471e477209 */ /* 0x000fca0007810000 */
[----:B------:R-:W0:Y:S01]  /*3590*/  SHFL.BFLY PT, R60, R71, 0x2, 0x1f ;  /* 0x0c401f00473c7f89 */ /* 0x000e2200000e0000 */
[----:B------:R-:W1:Y:S08]  /*35a0*/  MUFU.TANH R7, R7 ;  /* 0x0000000700077308 */ /* 0x000e700000002400 */
[----:B------:R3:W-:Y:S08]  /*35b0*/  MUFU.TANH R79, R58 ;  /* 0x0000003a004f7308 */ /* 0x0007f00000002400 */
[----:B------:R-:W4:Y:S01]  /*35c0*/  MUFU.TANH R8, R8 ;  /* 0x0000000800087308 */ /* 0x000f220000002400 */
[----:B0-----:R-:W-:-:S07]  /*35d0*/  FMNMX.FTZ R60, R71, R60, !PT ;  /* 0x0000003c473c7209 */ /* 0x001fce0007810000 */
[----:B------:R-:W0:Y:S01]  /*35e0*/  MUFU.TANH R9, R9 ;  /* 0x0000000900097308 */ /* 0x000e220000002400 */
[----:B------:R-:W-:Y:S01]  /*35f0*/  FMUL.FTZ R71, R0, R81 ;  /* 0x0000005100477220 */ /* 0x000fe20000410000 */
[----:B--2---:R-:W2:Y:S06]  /*3600*/  SHFL.BFLY PT, R61, R60, 0x1, 0x1f ;  /* 0x0c201f003c3d7f89 */ /* 0x004eac00000e0000 */
[----:B------:R-:W-:Y:S08]  /*3610*/  MUFU.TANH R10, R10 ;  /* 0x0000000a000a7308 */ /* 0x000ff00000002400 */
[----:B------:R-:W5:Y:S08]  /*3620*/  MUFU.TANH R11, R11 ;  /* 0x0000000b000b7308 */ /* 0x000f700000002400 */
[----:B------:R-:W-:Y:S01]  /*3630*/  MUFU.TANH R12, R12 ;  /* 0x0000000c000c7308 */ /* 0x000fe20000002400 */
[----:B--2---:R-:W-:Y:S01]  /*3640*/  FMNMX.FTZ R170, R60, R61, !PT ;  /* 0x0000003d3caa7209 */ /* 0x004fe20007810000 */
[----:B------:R-:W-:Y:S01]  /*3650*/  IMAD.U32 R61, RZ, RZ, UR10 ;  /* 0x0000000aff3d7e24 */ /* 0x000fe2000f8e00ff */
[----:B-1----:R-:W-:-:S02]  /*3660*/  FSEL R60, R7, -INF , P3 ;  /* 0xff800000073c7808 */ /* 0x002fc40001800000 */
[C---:B------:R-:W-:Y:S01]  /*3670*/  FSETP.NEU.FTZ.AND P1, PT, R170.reuse, -INF , PT ;  /* 0xff800000aa00780b */ /* 0x040fe20003f3d000 */
[----:B---3--:R-:W-:-:S01]  /*3680*/  FFMA.FTZ R58, R170, R61, -8 ;  /* 0xc1000000aa3a7423 */ /* 0x008fc2000001003d */
[----:B------:R-:W-:Y:S01]  /*3690*/  FSEL R61, R3, -INF , P2 ;  /* 0xff800000033d7808 */ /* 0x000fe20001000000 */
[----:B------:R1:W-:Y:S01]  /*36a0*/  MUFU.TANH R75, R65 ;  /* 0x00000041004b7308 */ /* 0x0003e20000002400 */
[----:B------:R-:W-:Y:S02]  /*36b0*/  ISETP.GT.AND P2, PT, R88, 0x10, PT ;  /* 0x000000105800780c */ /* 0x000fe40003f44270 */
[----:B------:R-:W-:Y:S02]  /*36c0*/  FSEL R58, R58, RZ, P1 ;  /* 0x000000ff3a3a7208 */ /* 0x000fe40000800000 */
[----:B------:R-:W-:-:S03]  /*36d0*/  ISETP.GT.AND P1, PT, R88, RZ, PT ;  /* 0x000000ff5800720c */ /* 0x000fc60003f24270 */
[----:B------:R-:W2:Y:S01]  /*36e0*/  MUFU.TANH R14, R14 ;  /* 0x0000000e000e7308 */ /* 0x000ea20000002400 */
[----:B------:R-:W-:Y:S01]  /*36f0*/  FSEL R62, R2, -INF , P1 ;  /* 0xff800000023e7808 */ /* 0x000fe20000800000 */
[--C-:B-1----:R-:W-:Y:S01]  /*3700*/  FFMA.FTZ R65, R63, UR10, -R58.reuse ;  /* 0x0000000a3f417c23 */ /* 0x102fe2000801083a */
[----:B------:R-:W-:Y:S01]  /*3710*/  ISETP.GT.AND P1, PT, R88, 0x9, PT ;  /* 0x000000095800780c */ /* 0x000fe20003f24270 */
[--C-:B------:R-:W-:Y:S01]  /*3720*/  FFMA.FTZ R155, R57, UR10, -R58.reuse ;  /* 0x0000000a399b7c23 */ /* 0x100fe2000801083a */
[----:B------:R-:W-:Y:S01]  /*3730*/  FMNMX.FTZ R3, R62, R61, !PT ;  /* 0x0000003d3e037209 */ /* 0x000fe20007810000 */
[--C-:B------:R-:W-:Y:S01]  /*3740*/  FFMA.FTZ R157, R52, UR10, -R58.reuse ;  /* 0x0000000a349d7c23 */ /* 0x100fe2000801083a */
[----:B----4-:R-:W-:Y:S01]  /*3750*/  FSEL R59, R8, -INF , P1 ;  /* 0xff800000083b7808 */ /* 0x010fe20000800000 */
[----:B------:R-:W-:Y:S01]  /*3760*/  MUFU.TANH R13, R13 ;  /* 0x0000000d000d7308 */ /* 0x000fe20000002400 */
[----:B------:R-:W-:Y:S01]  /*3770*/  FMNMX.FTZ R8, R60, R3, !PT ;  /* 0x000000033c087209 */ /* 0x000fe20007810000 */
[--C-:B------:R-:W-:Y:S01]  /*3780*/  FFMA.FTZ R159, R48, UR10, -R58.reuse ;  /* 0x0000000a309f7c23 */ /* 0x100fe2000801083a */
[----:B------:R-:W-:Y:S01]  /*3790*/  ISETP.GT.AND P1, PT, R88, 0x11, PT ;  /* 0x000000115800780c */ /* 0x000fe20003f24270 */
[--C-:B------:R-:W-:Y:S01]  /*37a0*/  FFMA.FTZ R161, R44, UR10, -R58.reuse ;  /* 0x0000000a2ca17c23 */ /* 0x100fe2000801083a */
[----:B0-----:R-:W-:Y:S01]  /*37b0*/  FSEL R63, R9, -INF , P2 ;  /* 0xff800000093f7808 */ /* 0x001fe20001000000 */
[--C-:B------:R-:W-:Y:S01]  /*37c0*/  FFMA.FTZ R9, R56, UR10, -R58.reuse ;  /* 0x0000000a38097c23 */ /* 0x100fe2000801083a */
[----:B------:R-:W-:Y:S01]  /*37d0*/  FMNMX.FTZ R8, R59, R8, !PT ;  /* 0x000000083b087209 */ /* 0x000fe20007810000 */
[----:B------:R0:W-:Y:S01]  /*37e0*/  MUFU.TANH R74, R64 ;  /* 0x00000040004a7308 */ /* 0x0001e20000002400 */
[C---:B------:R-:W-:Y:S01]  /*37f0*/  ISETP.GT.AND P2, PT, R88.reuse, 0x18, PT ;  /* 0x000000185800780c */ /* 0x040fe20003f44270 */
[--C-:B------:R-:W-:Y:S01]  /*3800*/  FFMA.FTZ R153, R93, UR10, -R58.reuse ;  /* 0x0000000a5d997c23 */ /* 0x100fe2000801083a */
[----:B------:R-:W-:Y:S01]  /*3810*/  FMNMX.FTZ R7, R63, R8, !PT ;  /* 0x000000083f077209 */ /* 0x000fe20007810000 */
[--C-:B------:R-:W-:Y:S01]  /*3820*/  FFMA.FTZ R54, R91, UR10, -R58.reuse ;  /* 0x0000000a5b367c23 */ /* 0x100fe2000801083a */
[----:B-----5:R-:W-:Y:S01]  /*3830*/  FSEL R57, R11, -INF , P2 ;  /* 0xff8000000b397808 */ /* 0x020fe20001000000 */
[--C-:B------:R-:W-:Y:S01]  /*3840*/  FFMA.FTZ R11, R55, UR10, -R58.reuse ;  /* 0x0000000a370b7c23 */ /* 0x100fe2000801083a */
[----:B------:R-:W-:Y:S01]  /*3850*/  ISETP.GT.AND P2, PT, R88, 0x20, PT ;  /* 0x000000205800780c */ /* 0x000fe20003f44270 */
[----:B------:R-:W1:Y:S01]  /*3860*/  MUFU.TANH R15, R15 ;  /* 0x0000000f000f7308 */ /* 0x000e620000002400 */
[----:B0-----:R-:W-:Y:S01]  /*3870*/  FSEL R64, R10, -INF , P1 ;  /* 0xff8000000a407808 */ /* 0x001fe20000800000 */
[--C-:B------:R-:W-:Y:S01]  /*3880*/  FFMA.FTZ R2, R89, UR10, -R58.reuse ;  /* 0x0000000a59027c23 */ /* 0x100fe2000801083a */
[----:B------:R-:W-:Y:S01]  /*3890*/  ISETP.GT.AND P1, PT, R88, 0x19, PT ;  /* 0x000000195800780c */ /* 0x000fe20003f24270 */
[--C-:B------:R-:W-:Y:S01]  /*38a0*/  FFMA.FTZ R167, R41, UR10, -R58.reuse ;  /* 0x0000000a29a77c23 */ /* 0x100fe2000801083a */
[----:B------:R-:W-:Y:S01]  /*38b0*/  FMNMX.FTZ R8, R64, R7, !PT ;  /* 0x0000000740087209 */ /* 0x000fe20007810000 */
[--C-:B------:R-:W-:Y:S01]  /*38c0*/  FFMA.FTZ R165, R42, UR10, -R58.reuse ;  /* 0x0000000a2aa57c23 */ /* 0x100fe2000801083a */
[----:B--2---:R-:W-:Y:S01]  /*38d0*/  FSEL R56, R14, -INF , P2 ;  /* 0xff8000000e387808 */ /* 0x004fe20001000000 */
[----:B------:R-:W0:Y:S01]  /*38e0*/  MUFU.TANH R20, R20 ;  /* 0x0000001400147308 */ /* 0x000e220000002400 */
[----:B------:R-:W-:Y:S01]  /*38f0*/  FMNMX.FTZ R10, R57, R8, !PT ;  /* 0x00000008390a7209 */ /* 0x000fe20007810000 */
[--C-:B------:R-:W-:Y:S01]  /*3900*/  FFMA.FTZ R14, R51, UR10, -R58.reuse ;  /* 0x0000000a330e7c23 */ /* 0x100fe2000801083a */
[----:B------:R-:W-:Y:S01]  /*3910*/  ISETP.GT.AND P2, PT, R88, 0x28, PT ;  /* 0x000000285800780c */ /* 0x000fe20003f44270 */
[--C-:B------:R-:W-:Y:S01]  /*3920*/  FFMA.FTZ R163, R43, UR10, -R58.reuse ;  /* 0x0000000a2ba37c23 */ /* 0x100fe2000801083a */
[----:B------:R-:W-:-:S01]  /*3930*/  FFMA.FTZ R31, R31, UR10, -R58 ;  /* 0x0000000a1f1f7c23 */ /* 0x000fc2000801083a */
[----:B------:R-:W-:-:S02]  /*3940*/  FFMA.FTZ R30, R30, UR10, -R58 ;  /* 0x0000000a1e1e7c23 */ /* 0x000fc4000801083a */
[----:B------:R2:W-:Y:S01]  /*3950*/  MUFU.EX2 R3, R65 ;  /* 0x0000004100037308 */ /* 0x0005e20000000800 */
[----:B-1----:R-:W-:Y:S02]  /*3960*/  FSEL R15, R15, -INF , P2 ;  /* 0xff8000000f0f7808 */ /* 0x002fe40001000000 */
[----:B------:R-:W-:-:S05]  /*3970*/  ISETP.GT.AND P2, PT, R88, 0x30, PT ;  /* 0x000000305800780c */ /* 0x000fca0003f44270 */
[----:B------:R-:W1:Y:S01]  /*3980*/  MUFU.TANH R24, R24 ;  /* 0x0000001800187308 */ /* 0x000e620000002400 */
[----:B--2---:R-:W-:Y:S01]  /*3990*/  FSEL R65, R12, -INF , P1 ;  /* 0xff8000000c417808 */ /* 0x004fe20000800000 */
[----:B------:R-:W-:Y:S01]  /*39a0*/  FFMA.FTZ R12, R53, UR10, -R58 ;  /* 0x0000000a350c7c23 */ /* 0x000fe2000801083a */
[----:B------:R-:W-:Y:S02]  /*39b0*/  ISETP.GT.AND P1, PT, R88, 0x21, PT ;  /* 0x000000215800780c */ /* 0x000fe40003f24270 */
[----:B------:R-:W-:Y:S02]  /*39c0*/  FMNMX.FTZ R7, R65, R10, !PT ;  /* 0x0000000a41077209 */ /* 0x000fe40007810000 */
[----:B------:R-:W-:Y:S01]  /*39d0*/  FSEL R13, R13, -INF , P1 ;  /* 0xff8000000d0d7808 */ /* 0x000fe20000800000 */
[----:B------:R-:W2:Y:S01]  /*39e0*/  MUFU.TANH R21, R21 ;  /* 0x0000001500157308 */ /* 0x000ea20000002400 */
[----:B------:R-:W-:Y:S02]  /*39f0*/  FMNMX.FTZ R10, R56, R7, !PT ;  /* 0x00000007380a7209 */ /* 0x000fe40007810000 */
[----:B------:R-:W-:-:S02]  /*3a00*/  ISETP.GT.AND P1, PT, R88, 0x29, PT ;  /* 0x000000295800780c */ /* 0x000fc40003f24270 */
[----:B------:R-:W-:Y:S02]  /*3a10*/  FMNMX.FTZ R10, R13, R10, !PT ;  /* 0x0000000a0d0a7209 */ /* 0x000fe40007810000 */
[----:B0-----:R-:W-:Y:S01]  /*3a20*/  FSEL R55, R20, -INF , P1 ;  /* 0xff80000014377808 */ /* 0x001fe20000800000 */
[----:B------:R-:W0:Y:S01]  /*3a30*/  MUFU.TANH R25, R25 ;  /* 0x0000001900197308 */ /* 0x000e220000002400 */
[----:B------:R-:W-:Y:S01]  /*3a40*/  FMNMX.FTZ R10, R15, R10, !PT ;  /* 0x0000000a0f0a7209 */ /* 0x000fe20007810000 */
[--C-:B------:R-:W-:Y:S01]  /*3a50*/  FFMA.FTZ R20, R47, UR10, -R58.reuse ;  /* 0x0000000a2f147c23 */ /* 0x100fe2000801083a */
[----:B------:R-:W-:Y:S02]  /*3a60*/  ISETP.GT.AND P1, PT, R88, 0x31, PT ;  /* 0x000000315800780c */ /* 0x000fe40003f24270 */
[----:B-1----:R-:W-:Y:S01]  /*3a70*/  FSEL R53, R24, -INF , P2 ;  /* 0xff80000018357808 */ /* 0x002fe20001000000 */
[----:B------:R-:W-:-:S01]  /*3a80*/  FFMA.FTZ R24, R49, UR10, -R58 ;  /* 0x0000000a31187c23 */ /* 0x000fc2000801083a */
[----:B------:R-:W-:Y:S01]  /*3a90*/  FMNMX.FTZ R10, R55, R10, !PT ;  /* 0x0000000a370a7209 */ /* 0x000fe20007810000 */
[----:B------:R-:W1:Y:S01]  /*3aa0*/  MUFU.TANH R26, R26 ;  /* 0x0000001a001a7308 */ /* 0x000e620000002400 */
[----:B------:R-:W-:-:S02]  /*3ab0*/  ISETP.GT.AND P2, PT, R88, 0x38, PT ;  /* 0x000000385800780c */ /* 0x000fc40003f44270 */
[----:B--2---:R-:W-:Y:S02]  /*3ac0*/  FSEL R21, R21, -INF , P1 ;  /* 0xff80000015157808 */ /* 0x004fe40000800000 */
[----:B------:R-:W-:Y:S02]  /*3ad0*/  FMNMX.FTZ R10, R53, R10, !PT ;  /* 0x0000000a350a7209 */ /* 0x000fe40007810000 */
[C---:B------:R-:W-:Y:S01]  /*3ae0*/  ISETP.GT.AND P1, PT, R88.reuse, 0x39, PT ;  /* 0x000000395800780c */ /* 0x040fe20003f24270 */
[----:B------:R-:W2:Y:S01]  /*3af0*/  MUFU.TANH R28, R28 ;  /* 0x0000001c001c7308 */ /* 0x000ea20000002400 */
[----:B0-----:R-:W-:Y:S02]  /*3b00*/  FSEL R25, R25, -INF , P2 ;  /* 0xff80000019197808 */ /* 0x001fe40001000000 */
[----:B------:R-:W-:Y:S02]  /*3b10*/  FMNMX.FTZ R10, R21, R10, !PT ;  /* 0x0000000a150a7209 */ /* 0x000fe40007810000 */
[----:B------:R-:W-:-:S03]  /*3b20*/  ISETP.GT.AND P2, PT, R88, 0x40, PT ;  /* 0x000000405800780c */ /* 0x000fc60003f44270 */
[----:B------:R-:W0:Y:S01]  /*3b30*/  MUFU.TANH R27, R27 ;  /* 0x0000001b001b7308 */ /* 0x000e220000002400 */
[----:B-1----:R-:W-:Y:S01]  /*3b40*/  FSEL R52, R26, -INF , P1 ;  /* 0xff8000001a347808 */ /* 0x002fe20000800000 */
[--C-:B------:R-:W-:Y:S01]  /*3b50*/  FFMA.FTZ R26, R40, UR10, -R58.reuse ;  /* 0x0000000a281a7c23 */ /* 0x100fe2000801083a */
[----:B------:R-:W-:Y:S01]  /*3b60*/  ISETP.GT.AND P1, PT, R88, 0x41, PT ;  /* 0x000000415800780c */ /* 0x000fe20003f24270 */
[----:B------:R-:W-:-:S04]  /*3b70*/  FFMA.FTZ R40, R39, UR10, -R58 ;  /* 0x0000000a27287c23 */ /* 0x000fc8000801083a */
[----:B------:R-:W1:Y:S01]  /*3b80*/  MUFU.TANH R67, R67 ;  /* 0x0000004300437308 */ /* 0x000e620000002400 */
[----:B--2---:R-:W-:Y:S01]  /*3b90*/  FSEL R51, R28, -INF , P2 ;  /* 0xff8000001c337808 */ /* 0x004fe20001000000 */
[----:B------:R-:W-:Y:S01]  /*3ba0*/  FFMA.FTZ R28, R45, UR10, -R58 ;  /* 0x0000000a2d1c7c23 */ /* 0x000fe2000801083a */
[----:B------:R-:W-:-:S05]  /*3bb0*/  ISETP.GT.AND P2, PT, R88, 0x48, PT ;  /* 0x000000485800780c */ /* 0x000fca0003f44270 */
[----:B------:R2:W-:Y:S01]  /*3bc0*/  MUFU.EX2 R8, R9 ;  /* 0x0000000900087308 */ /* 0x0005e20000000800 */
[----:B0-----:R-:W-:Y:S02]  /*3bd0*/  FSEL R27, R27, -INF , P1 ;  /* 0xff8000001b1b7808 */ /* 0x001fe40000800000 */
[----:B------:R-:W-:-:S05]  /*3be0*/  ISETP.GT.AND P1, PT, R88, 0x49, PT ;  /* 0x000000495800780c */ /* 0x000fca0003f24270 */
[----:B------:R-:W0:Y:S01]  /*3bf0*/  MUFU.TANH R68, R68 ;  /* 0x0000004400447308 */ /* 0x000e220000002400 */
[----:B--2---:R-:W-:Y:S02]  /*3c00*/  FMNMX.FTZ R9, R25, R10, !PT ;  /* 0x0000000a19097209 */ /* 0x004fe40007810000 */
[----:B-1----:R-:W-:Y:S02]  /*3c10*/  FSEL R67, R67, -INF , P2 ;  /* 0xff80000043437808 */ /* 0x002fe40001000000 */
[----:B------:R-:W-:Y:S01]  /*3c20*/  FMNMX.FTZ R10, R52, R9, !PT ;  /* 0x00000009340a7209 */ /* 0x000fe20007810000 */
[----:B------:R-:W-:Y:S01]  /*3c30*/  FFMA.FTZ R9, R50, UR10, -R58 ;  /* 0x0000000a32097c23 */ /* 0x000fe2000801083a */
[----:B------:R-:W-:Y:S01]  /*3c40*/  ISETP.GT.AND P2, PT, R88, 0x50, PT ;  /* 0x000000505800780c */ /* 0x000fe20003f44270 */
[----:B------:R1:W2:Y:S01]  /*3c50*/  MUFU.TANH R78, R69 ;  /* 0x00000045004e7308 */ /* 0x0002a20000002400 */
[----:B------:R-:W-:-:S04]  /*3c60*/  FMNMX.FTZ R10, R51, R10, !PT ;  /* 0x0000000a330a7209 */ /* 0x000fc80007810000 */
[----:B------:R-:W-:-:S03]  /*3c70*/  FMNMX.FTZ R10, R27, R10, !PT ;  /* 0x0000000a1b0a7209 */ /* 0x000fc60007810000 */
[----:B------:R3:W-:Y:S01]  /*3c80*/  MUFU.EX2 R7, R11 ;  /* 0x0000000b00077308 */ /* 0x0007e20000000800 */
[----:B-1----:R-:W-:Y:S02]  /*3c90*/  FSEL R69, R66, -INF , P1 ;  /* 0xff80000042457808 */ /* 0x002fe40000800000 */
[----:B------:R-:W-:Y:S02]  /*3ca0*/  FMNMX.FTZ R10, R67, R10, !PT ;  /* 0x0000000a430a7209 */ /* 0x000fe40007810000 */
[----:B------:R-:W-:Y:S02]  /*3cb0*/  ISETP.GT.AND P1, PT, R88, 0x51, PT ;  /* 0x000000515800780c */ /* 0x000fe40003f24270 */
[----:B------:R-:W-:Y:S01]  /*3cc0*/  FSEL R66, R74, -INF , P2 ;  /* 0xff8000004a427808 */ /* 0x000fe20001000000 */
[----:B------:R1:W4:Y:S01]  /*3cd0*/  MUFU.TANH R82, R73 ;  /* 0x0000004900527308 */ /* 0x0003220000002400 */
[----:B---3--:R-:W-:Y:S01]  /*3ce0*/  FMNMX.FTZ R11, R69, R10, !PT ;  /* 0x0000000a450b7209 */ /* 0x008fe20007810000 */
[--C-:B------:R-:W-:Y:S01]  /*3cf0*/  FFMA.FTZ R74, R35, UR10, -R58.reuse ;  /* 0x0000000a234a7c23 */ /* 0x100fe2000801083a */
[----:B------:R-:W-:Y:S01]  /*3d00*/  ISETP.GT.AND P2, PT, R88, 0x58, PT ;  /* 0x000000585800780c */ /* 0x000fe20003f44270 */
[--C-:B------:R-:W-:Y:S01]  /*3d10*/  FFMA.FTZ R35, R38, UR10, -R58.reuse ;  /* 0x0000000a26237c23 */ /* 0x100fe2000801083a */
[----:B------:R-:W-:Y:S01]  /*3d20*/  FSEL R50, R75, -INF , P1 ;  /* 0xff8000004b327808 */ /* 0x000fe20000800000 */
[----:B------:R-:W-:Y:S01]  /*3d30*/  FFMA.FTZ R38, R37, UR10, -R58 ;  /* 0x0000000a25267c23 */ /* 0x000fe2000801083a */
[----:B------:R-:W-:Y:S01]  /*3d40*/  FMNMX.FTZ R11, R66, R11, !PT ;  /* 0x0000000b420b7209 */ /* 0x000fe20007810000 */
[----:B------:R-:W3:Y:S01]  /*3d50*/  MUFU.TANH R76, R76 ;  /* 0x0000004c004c7308 */ /* 0x000ee20000002400 */
[----:B------:R-:W-:Y:S01]  /*3d60*/  ISETP.GT.AND P1, PT, R88, 0x59, PT ;  /* 0x000000595800780c */ /* 0x000fe20003f24270 */
[----:B-1----:R-:W-:Y:S01]  /*3d70*/  FMUL.FTZ R73, R0, R84 ;  /* 0x0000005400497220 */ /* 0x002fe20000410000 */
[----:B0-----:R-:W-:Y:S01]  /*3d80*/  FSEL R48, R68, -INF , P2 ;  /* 0xff80000044307808 */ /* 0x001fe20001000000 */
[----:B------:R-:W-:Y:S01]  /*3d90*/  IMAD.U32 R37, RZ, RZ, UR10 ;  /* 0x0000000aff257e24 */ /* 0x000fe2000f8e00ff */
[----:B------:R-:W-:-:S02]  /*3da0*/  FMNMX.FTZ R11, R50, R11, !PT ;  /* 0x0000000b320b7209 */ /* 0x000fc40007810000 */
[----:B------:R-:W-:Y:S01]  /*3db0*/  ISETP.GT.AND P2, PT, R88, 0x60, PT ;  /* 0x000000605800780c */ /* 0x000fe20003f44270 */
[----:B------:R-:W0:Y:S01]  /*3dc0*/  MUFU.TANH R70, R70 ;  /* 0x0000004600467308 */ /* 0x000e220000002400 */
[----:B--2---:R-:W-:Y:S02]  /*3dd0*/  FSEL R68, R78, -INF , P1 ;  /* 0xff8000004e447808 */ /* 0x004fe40000800000 */
[----:B------:R-:W-:Y:S02]  /*3de0*/  FMNMX.FTZ R11, R48, R11, !PT ;  /* 0x0000000b300b7209 */ /* 0x000fe40007810000 */
[----:B------:R-:W-:Y:S02]  /*3df0*/  ISETP.GT.AND P1, PT, R88, 0x61, PT ;  /* 0x000000615800780c */ /* 0x000fe40003f24270 */
[----:B------:R-:W-:Y:S01]  /*3e00*/  FSEL R49, R79, -INF , P2 ;  /* 0xff8000004f317808 */ /* 0x000fe20001000000 */
[----:B------:R-:W1:Y:S01]  /*3e10*/  MUFU.TANH R72, R72 ;  /* 0x0000004800487308 */ /* 0x000e620000002400 */
[----:B------:R-:W-:Y:S01]  /*3e20*/  FMNMX.FTZ R10, R68, R11, !PT ;  /* 0x0000000b440a7209 */ /* 0x000fe20007810000 */
[----:B------:R-:W-:Y:S01]  /*3e30*/  FFMA.FTZ R11, R46, UR10, -R58 ;  /* 0x0000000a2e0b7c23 */ /* 0x000fe2000801083a */
[----:B------:R-:W-:-:S02]  /*3e40*/  ISETP.GT.AND P2, PT, R88, 0x68, PT ;  /* 0x000000685800780c */ /* 0x000fc40003f44270 */
[----:B----4-:R-:W-:Y:S02]  /*3e50*/  FSEL R47, R82, -INF , P1 ;  /* 0xff800000522f7808 */ /* 0x010fe40000800000 */
[----:B------:R-:W-:Y:S01]  /*3e60*/  FMNMX.FTZ R10, R49, R10, !PT ;  /* 0x0000000a310a7209 */ /* 0x000fe20007810000 */
[----:B------:R-:W2:Y:S01]  /*3e70*/  MUFU.TANH R71, R71 ;  /* 0x0000004700477308 */ /* 0x000ea20000002400 */
[----:B------:R-:W-:Y:S02]  /*3e80*/  ISETP.GT.AND P1, PT, R88, 0x69, PT ;  /* 0x000000695800780c */ /* 0x000fe40003f24270 */
[----:B---3--:R-:W-:Y:S01]  /*3e90*/  FSEL R46, R76, -INF , P2 ;  /* 0xff8000004c2e7808 */ /* 0x008fe20001000000 */
[----:B------:R-:W-:-:S01]  /*3ea0*/  FFMA.FTZ R76, R33, UR10, -R58 ;  /* 0x0000000a214c7c23 */ /* 0x000fc2000801083a */
[----:B------:R-:W-:Y:S01]  /*3eb0*/  FMNMX.FTZ R75, R47, R10, !PT ;  /* 0x0000000a2f4b7209 */ /* 0x000fe20007810000 */
[----:B------:R-:W-:-:S01]  /*3ec0*/  FFMA.FTZ R33, R36, UR10, -R58 ;  /* 0x0000000a24217c23 */ /* 0x000fc2000801083a */
[----:B------:R-:W-:Y:S01]  /*3ed0*/  ISETP.GT.AND P2, PT, R88, 0x70, PT ;  /* 0x000000705800780c */ /* 0x000fe20003f44270 */
[----:B------:R-:W3:Y:S01]  /*3ee0*/  MUFU.TANH R73, R73 ;  /* 0x0000004900497308 */ /* 0x000ee20000002400 */
[----:B0-----:R-:W-:Y:S01]  /*3ef0*/  FSEL R70, R70, -INF , P1 ;  /* 0xff80000046467808 */ /* 0x001fe20000800000 */
[--C-:B------:R-:W-:Y:S01]  /*3f00*/  FFMA.FTZ R36, R32, UR10, -R58.reuse ;  /* 0x0000000a20247c23 */ /* 0x100fe2000801083a */
[----:B------:R-:W-:Y:S01]  /*3f10*/  FMNMX.FTZ R75, R46, R75, !PT ;  /* 0x0000004b2e4b7209 */ /* 0x000fe20007810000 */
[--C-:B------:R-:W-:Y:S01]  /*3f20*/  FFMA.FTZ R32, R29, UR10, -R58.reuse ;  /* 0x0000000a1d207c23 */ /* 0x100fe2000801083a */
[----:B------:R-:W-:Y:S01]  /*3f30*/  ISETP.GT.AND P1, PT, R88, 0x71, PT ;  /* 0x000000715800780c */ /* 0x000fe20003f24270 */
[----:B------:R-:W-:Y:S01]  /*3f40*/  FFMA.FTZ R29, R34, UR10, -R58 ;  /* 0x0000000a221d7c23 */ /* 0x000fe2000801083a */
[----:B-1----:R-:W-:Y:S01]  /*3f50*/  FSEL R45, R72, -INF , P2 ;  /* 0xff800000482d7808 */ /* 0x002fe20001000000 */
[----:B------:R-:W0:Y:S01]  /*3f60*/  MUFU.TANH R85, R85 ;  /* 0x0000005500557308 */ /* 0x000e220000002400 */
[----:B------:R-:W-:-:S02]  /*3f70*/  FMNMX.FTZ R10, R70, R75, !PT ;  /* 0x0000004b460a7209 */ /* 0x000fc40007810000 */
[C---:B------:R-:W-:Y:S02]  /*3f80*/  ISETP.GT.AND P2, PT, R88.reuse, 0x78, PT ;  /* 0x000000785800780c */ /* 0x040fe40003f44270 */
[----:B--2---:R-:W-:Y:S02]  /*3f90*/  FSEL R71, R71, -INF , P1 ;  /* 0xff80000047477808 */ /* 0x004fe40000800000 */
[----:B------:R-:W-:Y:S01]  /*3fa0*/  FMNMX.FTZ R10, R45, R10, !PT ;  /* 0x0000000a2d0a7209 */ /* 0x000fe20007810000 */
[----:B------:R-:W-:Y:S01]  /*3fb0*/  MUFU.EX2 R153, R153 ;  /* 0x0000009900997308 */ /* 0x000fe20000000800 */
[----:B---3--:R-:W-:Y:S02]  /*3fc0*/  FSEL R44, R73, -INF , P2 ;  /* 0xff800000492c7808 */ /* 0x008fe40001000000 */
[----:B------:R-:W-:Y:S02]  /*3fd0*/  ISETP.GT.AND P1, PT, R88, 0x79, PT ;  /* 0x000000795800780c */ /* 0x000fe40003f24270 */
[----:B------:R-:W-:-:S03]  /*3fe0*/  FMNMX.FTZ R73, R71, R10, !PT ;  /* 0x0000000a47497209 */ /* 0x000fc60007810000 */
[----:B------:R-:W1:Y:S01]  /*3ff0*/  MUFU.EX2 R54, R54 ;  /* 0x0000003600367308 */ /* 0x000e620000000800 */
[----:B0-----:R-:W-:Y:S02]  /*4000*/  FSEL R72, R85, -INF , P1 ;  /* 0xff80000055487808 */ /* 0x001fe40000800000 */
[----:B------:R-:W-:-:S04]  /*4010*/  FMNMX.FTZ R73, R44, R73, !PT ;  /* 0x000000492c497209 */ /* 0x000fc80007810000 */
[----:B------:R-:W-:Y:S01]  /*4020*/  FMNMX.FTZ R73, R72, R73, !PT ;  /* 0x0000004948497209 */ /* 0x000fe20007810000 */
[----:B------:R-:W0:Y:S04]  /*4030*/  MUFU.EX2 R2, R2 ;  /* 0x0000000200027308 */ /* 0x000e280000000800 */
[----:B------:R-:W2:Y:S04]  /*4040*/  SHFL.BFLY PT, R10, R73, 0x2, 0x1f ;  /* 0x0c401f00490a7f89 */ /* 0x000ea800000e0000 */
[----:B------:R-:W3:Y:S08]  /*4050*/  MUFU.EX2 R155, R155 ;  /* 0x0000009b009b7308 */ /* 0x000ef00000000800 */
[----:B------:R-:W-:Y:S08]  /*4060*/  MUFU.EX2 R12, R12 ;  /* 0x0000000c000c7308 */ /* 0x000ff00000000800 */
[----:B------:R-:W-:Y:S01]  /*4070*/  MUFU.EX2 R157, R157 ;  /* 0x0000009d009d7308 */ /* 0x000fe20000000800 */
[----:B--2---:R-:W-:-:S07]  /*4080*/  FMNMX.FTZ R39, R73, R10, !PT ;  /* 0x0000000a49277209 */ /* 0x004fce0007810000 */
[----:B------:R-:W-:Y:S01]  /*4090*/  MUFU.EX2 R14, R14 ;  /* 0x0000000e000e7308 */ /* 0x000fe20000000800 */
[----:B------:R-:W2:Y:S07]  /*40a0*/  SHFL.BFLY PT, R10, R39, 0x1, 0x1f ;  /* 0x0c201f00270a7f89 */ /* 0x000eae00000e0000 */
[----:B------:R-:W-:Y:S08]  /*40b0*/  MUFU.EX2 R9, R9 ;  /* 0x0000000900097308 */ /* 0x000ff00000000800 */
[----:B------:R-:W-:Y:S08]  /*40c0*/  MUFU.EX2 R24, R24 ;  /* 0x0000001800187308 */ /* 0x000ff00000000800 */
[----:B------:R-:W-:Y:S01]  /*40d0*/  MUFU.EX2 R159, R159 ;  /* 0x0000009f009f7308 */ /* 0x000fe20000000800 */
[----:B--2---:R-:W-:-:S04]  /*40e0*/  FMNMX.FTZ R10, R39, R10, !PT ;  /* 0x0000000a270a7209 */ /* 0x004fc80007810000 */
        /* <DEDUP_REMOVED lines=14> */
[----:B------:R-:W-:Y:S01]  /*41d0*/  FFMA.FTZ R21, R27, UR10, -R34 ;  /* 0x0000000a1b157c23 */ /* 0x000fe20008010822 */
[----:B-1----:R-:W-:-:S01]  /*41e0*/  FADD.FTZ R27, R153, R54 ;  /* 0x00000036991b7221 */ /* 0x002fc20000010000 */
[--C-:B------:R-:W-:Y:S01]  /*41f0*/  FFMA.FTZ R65, R65, UR10, -R34.reuse ;  /* 0x0000000a41417c23 */ /* 0x100fe20008010822 */
[----:B------:R-:W-:-:S01]  /*4200*/  FFMA.FTZ R156, R56, UR10, -R34 ;  /* 0x0000000a389c7c23 */ /* 0x000fc20008010822 */
[----:B------:R-:W1:Y:S01]  /*4210*/  MUFU.EX2 R37, R37 ;  /* 0x0000002500257308 */ /* 0x000e620000000800 */
[----:B0-----:R-:W-:-:S01]  /*4220*/  FADD.FTZ R62, R2, R27 ;  /* 0x0000001b023e7221 */ /* 0x001fc20000010000 */
[--C-:B------:R-:W-:Y:S01]  /*4230*/  FFMA.FTZ R13, R13, UR10, -R34.reuse ;  /* 0x0000000a0d0d7c23 */ /* 0x100fe20008010822 */
[----:B------:R-:W-:-:S01]  /*4240*/  FFMA.FTZ R160, R51, UR10, -R34 ;  /* 0x0000000a33a07c23 */ /* 0x000fc20008010822 */
[----:B------:R-:W-:Y:S01]  /*4250*/  FFMA.FTZ R55, R55, UR10, -R34 ;  /* 0x0000000a37377c23 */ /* 0x000fe20008010822 */
[----:B------:R-:W-:-:S01]  /*4260*/  FADD.FTZ R62, R3, R62 ;  /* 0x0000003e033e7221 */ /* 0x000fc20000010000 */
[--C-:B------:R-:W-:Y:S01]  /*4270*/  FFMA.FTZ R158, R53, UR10, -R34.reuse ;  /* 0x0000000a359e7c23 */ /* 0x100fe20008010822 */
[----:B------:R-:W-:-:S01]  /*4280*/  FFMA.FTZ R25, R25, UR10, -R34 ;  /* 0x0000000a19197c23 */ /* 0x000fc20008010822 */
[----:B------:R-:W0:Y:S01]  /*4290*/  MUFU.EX2 R41, R41 ;  /* 0x0000002900297308 */ /* 0x000e220000000800 */
[----:B---3--:R-:W-:-:S01]  /*42a0*/  FADD.FTZ R51, R155, R62 ;  /* 0x0000003e9b337221 */ /* 0x008fc20000010000 */
[--C-:B------:R-:W-:Y:S01]  /*42b0*/  FFMA.FTZ R52, R52, UR10, -R34.reuse ;  /* 0x0000000a34347c23 */ /* 0x100fe20008010822 */
[----:B------:R-:W-:-:S01]  /*42c0*/  FFMA.FTZ R50, R50, UR10, -R34 ;  /* 0x0000000a32327c23 */ /* 0x000fc20008010822 */
[----:B------:R-:W-:Y:S01]  /*42d0*/  FFMA.FTZ R67, R67, UR10, -R34 ;  /* 0x0000000a43437c23 */ /* 0x000fe20008010822 */
[----:B------:R-:W-:-:S01]  /*42e0*/  FADD.FTZ R64, R8, R51 ;  /* 0x0000003308407221 */ /* 0x000fc20000010000 */
[--C-:B------:R-:W-:Y:S01]  /*42f0*/  FFMA.FTZ R69, R69, UR10, -R34.reuse ;  /* 0x0000000a45457c23 */ /* 0x100fe20008010822 */
[----:B------:R-:W-:-:S01]  /*4300*/  FFMA.FTZ R162, R66, UR10, -R34 ;  /* 0x0000000a42a27c23 */ /* 0x000fc20008010822 */
[----:B------:R-:W2:Y:S01]  /*4310*/  MUFU.EX2 R42, R42 ;  /* 0x0000002a002a7308 */ /* 0x000ea20000000800 */
[----:B-1----:R-:W-:-:S01]  /*4320*/  FADD.FTZ R60, R152, R37 ;  /* 0x00000025983c7221 */ /* 0x002fc20000010000 */
[--C-:B------:R-:W-:Y:S01]  /*4330*/  FFMA.FTZ R48, R48, UR10, -R34.reuse ;  /* 0x0000000a30307c23 */ /* 0x100fe20008010822 */
[----:B------:R-:W-:-:S01]  /*4340*/  FFMA.FTZ R47, R47, UR10, -R34 ;  /* 0x0000000a2f2f7c23 */ /* 0x000fc20008010822 */
[--C-:B------:R-:W-:Y:S01]  /*4350*/  FFMA.FTZ R68, R68, UR10, -R34.reuse ;  /* 0x0000000a44447c23 */ /* 0x100fe20008010822 */
[----:B------:R-:W-:-:S01]  /*4360*/  FFMA.FTZ R49, R49, UR10, -R34 ;  /* 0x0000000a31317c23 */ /* 0x000fc20008010822 */
[--C-:B------:R-:W-:Y:S01]  /*4370*/  FFMA.FTZ R46, R46, UR10, -R34.reuse ;  /* 0x0000000a2e2e7c23 */ /* 0x100fe20008010822 */
[----:B------:R-:W-:-:S01]  /*4380*/  FFMA.FTZ R70, R70, UR10, -R34 ;  /* 0x0000000a46467c23 */ /* 0x000fc20008010822 */
[----:B------:R-:W1:Y:S01]  /*4390*/  MUFU.EX2 R154, R154 ;  /* 0x0000009a009a7308 */ /* 0x000e620000000800 */
[----:B0-----:R-:W-:-:S01]  /*43a0*/  FADD.FTZ R27, R41, R60 ;  /* 0x0000003c291b7221 */ /* 0x001fc20000010000 */
[--C-:B------:R-:W-:Y:S01]  /*43b0*/  FFMA.FTZ R71, R71, UR10, -R34.reuse ;  /* 0x0000000a47477c23 */ /* 0x100fe20008010822 */
[----:B------:R-:W-:-:S05]  /*43c0*/  FFMA.FTZ R44, R44, UR10, -R34 ;  /* 0x0000000a2c2c7c23 */ /* 0x000fca0008010822 */
[----:B------:R-:W0:Y:S01]  /*43d0*/  MUFU.EX2 R39, R39 ;  /* 0x0000002700277308 */ /* 0x000e220000000800 */
[----:B--2---:R-:W-:-:S01]  /*43e0*/  FADD.FTZ R27, R42, R27 ;  /* 0x0000001b2a1b7221 */ /* 0x004fc20000010000 */
[----:B------:R-:W-:-:S04]  /*43f0*/  F2FP.SATFINITE.E4M3.F32.PACK_AB_MERGE_C R41, R42, R41, RZ ;  /* 0x000000292a29723e */ /* 0x000fc800048070ff */
[----:B------:R-:W-:Y:S02]  /*4400*/  F2FP.SATFINITE.E4M3.F32.PACK_AB_MERGE_C R152, R37, R152, R41 ;  /* 0x000000982598723e */ /* 0x000fe40004807029 */
[----:B------:R-:W2:Y:S01]  /*4410*/  MUFU.EX2 R57, R57 ;  /* 0x0000003900397308 */ /* 0x000ea20000000800 */
[----:B-1----:R-:W-:-:S01]  /*4420*/  FADD.FTZ R62, R154, R27 ;  /* 0x0000001b9a3e7221 */ /* 0x002fc20000010000 */
[----:B------:R-:W-:-:S06]  /*4430*/  FADD.FTZ R27, R7, R64 ;  /* 0x00000040071b7221 */ /* 0x000fcc0000010000 */
[----:B------:R-:W1:Y:S01]  /*4440*/  MUFU.EX2 R58, R65 ;  /* 0x00000041003a7308 */ /* 0x000e620000000800 */
[----:B0-----:R-:W-:-:S07]  /*4450*/  FADD.FTZ R62, R39, R62 ;  /* 0x0000003e273e7221 */ /* 0x001fce0000010000 */
[----:B------:R-:W0:Y:S01]  /*4460*/  MUFU.EX2 R156, R156 ;  /* 0x0000009c009c7308 */ /* 0x000e220000000800 */
[----:B--2---:R-:W-:-:S01]  /*4470*/  FADD.FTZ R51, R57, R62 ;  /* 0x0000003e39337221 */ /* 0x004fc20000010000 */
[----:B------:R-:W-:-:S04]  /*4480*/  FADD.FTZ R62, R12, R27 ;  /* 0x0000001b0c3e7221 */ /* 0x000fc80000010000 */
[----:B------:R-:W-:Y:S02]  /*4490*/  FADD.FTZ R53, R157, R62 ;  /* 0x0000003e9d357221 */ /* 0x000fe40000010000 */
[----:B------:R-:W2:Y:S01]  /*44a0*/  MUFU.EX2 R13, R13 ;  /* 0x0000000d000d7308 */ /* 0x000ea20000000800 */
[----:B-1----:R-:W-:-:S01]  /*44b0*/  FADD.FTZ R51, R58, R51 ;  /* 0x000000333a337221 */ /* 0x002fc20000010000 */
[----:B------:R-:W-:Y:S01]  /*44c0*/  FADD.FTZ R64, R14, R53 ;  /* 0x000000350e407221 */ /* 0x000fe20000010000 */
[----:B------:R-:W-:-:S04]  /*44d0*/  F2FP.SATFINITE.E4M3.F32.PACK_AB_MERGE_C R57, R58, R57, RZ ;  /* 0x000000393a39723e */ /* 0x000fc800048070ff */
[----:B------:R-:W-:Y:S01]  /*44e0*/  F2FP.SATFINITE.E4M3.F32.PACK_AB_MERGE_C R154, R39, R154, R57 ;  /* 0x0000009a279a723e */ /* 0x000fe20004807039 */
[----:B------:R-:W1:Y:S01]  /*44f0*/  MUFU.EX2 R43, R43 ;  /* 0x0000002b002b7308 */ /* 0x000e620000000800 */
[----:B0-----:R-:W-:-:S01]  /*4500*/  FADD.FTZ R62, R156, R51 ;  /* 0x000000339c3e7221 */ /* 0x001fc20000010000 */
[----:B------:R-:W-:-:S06]  /*4510*/  FADD.FTZ R51, R9, R64 ;  /* 0x0000004009337221 */ /* 0x000fcc0000010000 */
        /* <DEDUP_REMOVED lines=8> */
[----:B------:R-:W0:Y:S08]  /*45a0*/  MUFU.EX2 R11, R11 ;  /* 0x0000000b000b7308 */ /* 0x000e300000000800 */
[----:B------:R-:W3:Y:S08]  /*45b0*/  MUFU.EX2 R25, R25 ;  /* 0x0000001900197308 */ /* 0x000ef00000000800 */
[----:B------:R-:W4:Y:S08]  /*45c0*/  MUFU.EX2 R28, R28 ;  /* 0x0000001c001c7308 */ /* 0x000f300000000800 */
[----:B------:R5:W-:Y:S08]  /*45d0*/  MUFU.EX2 R27, R50 ;  /* 0x00000032001b7308 */ /* 0x000bf00000000800 */
[----:B------:R-:W4:Y:S01]  /*45e0*/  MUFU.EX2 R52, R52 ;  /* 0x0000003400347308 */ /* 0x000f220000000800 */
[----:B-----5:R-:W-:-:S01]  /*45f0*/  FADD.FTZ R50, R24, R51 ;  /* 0x0000003318327221 */ /* 0x020fc20000010000 */
[----:B------:R-:W-:-:S03]  /*4600*/  F2FP.SATFINITE.E4M3.F32.PACK_AB_MERGE_C R24, R24, R9, RZ ;  /* 0x000000091818723e */ /* 0x000fc600048070ff */
[----:B------:R-:W-:Y:S01]  /*4610*/  FADD.FTZ R55, R159, R50 ;  /* 0x000000329f377221 */ /* 0x000fe20000010000 */
[----:B--2---:R-:W-:-:S01]  /*4620*/  FADD.FTZ R50, R158, R53 ;  /* 0x000000359e327221 */ /* 0x004fc20000010000 */
[----:B------:R-:W-:Y:S01]  /*4630*/  F2FP.SATFINITE.E4M3.F32.PACK_AB_MERGE_C R157, R14, R157, R24 ;  /* 0x0000009d0e9d723e */ /* 0x000fe20004807018 */
[----:B------:R-:W2:Y:S01]  /*4640*/  MUFU.EX2 R161, R161 ;  /* 0x000000a100a17308 */ /* 0x000ea20000000800 */
[----:B------:R-:W-:-:S01]  /*4650*/  FADD.FTZ R62, R20, R55 ;  /* 0x00000037143e7221 */ /* 0x000fc20000010000 */
[----:B-1----:R-:W-:-:S03]  /*4660*/  FADD.FTZ R50, R15, R50 ;  /* 0x000000320f327221 */ /* 0x002fc60000010000 */
[----:B0-----:R-:W-:Y:S01]  /*4670*/  FADD.FTZ R55, R11, R62 ;  /* 0x0000003e0b377221 */ /* 0x001fe20000010000 */
[----:B---3--:R-:W-:-:S01]  /*4680*/  FADD.FTZ R53, R25, R50 ;  /* 0x0000003219357221 */ /* 0x008fc20000010000 */
[C---:B----4-:R-:W-:Y:S01]  /*4690*/  F2FP.SATFINITE.E4M3.F32.PACK_AB_MERGE_C R11, R28.reuse, R11, RZ ;  /* 0x0000000b1c0b723e */ /* 0x050fe200048070ff */
[----:B------:R-:W0:Y:S01]  /*46a0*/  MUFU.EX2 R160, R160 ;  /* 0x000000a000a07308 */ /* 0x000e220000000800 */
[----:B------:R-:W-:-:S01]  /*46b0*/  FADD.FTZ R50, R28, R55 ;  /* 0x000000371c327221 */ /* 0x000fc20000010000 */
[C---:B------:R-:W-:Y:S01]  /*46c0*/  FADD.FTZ R53, R52.reuse, R53 ;  /* 0x0000003534357221 */ /* 0x040fe20000010000 */
[----:B------:R-:W-:Y:S02]  /*46d0*/  F2FP.SATFINITE.E4M3.F32.PACK_AB_MERGE_C R25, R52, R25, RZ ;  /* 0x000000193419723e */ /* 0x000fe400048070ff */
[----:B------:R-:W-:Y:S02]  /*46e0*/  F2FP.SATFINITE.E4M3.F32.PACK_AB_MERGE_C R159, R20, R159, R11 ;  /* 0x0000009f149f723e */ /* 0x000fe4000480700b */
[----:B------:R-:W-:Y:S01]  /*46f0*/  F2FP.SATFINITE.E4M3.F32.PACK_AB_MERGE_C R158, R15, R158, R25 ;  /* 0x0000009e0f9e723e */ /* 0x000fe20004807019 */
[----:B------:R-:W1:Y:S01]  /*4700*/  MUFU.EX2 R26, R26 ;  /* 0x0000001a001a7308 */ /* 0x000e620000000800 */
[----:B--2---:R-:W-:-:S07]  /*4710*/  FADD.FTZ R55, R161, R50 ;  /* 0x00000032a1377221 */ /* 0x004fce0000010000 */
[----:B------:R-:W2:Y:S01]  /*4720*/  MUFU.EX2 R21, R21 ;  /* 0x0000001500157308 */ /* 0x000ea20000000800 */
[----:B0-----:R-:W-:-:S07]  /*4730*/  FADD.FTZ R50, R160, R53 ;  /* 0x00000035a0327221 */ /* 0x001fce0000010000 */
[----:B------:R-:W0:Y:S01]  /*4740*/  MUFU.EX2 R31, R31 ;  /* 0x0000001f001f7308 */ /* 0x000e220000000800 */
[----:B-1----:R-:W-:-:S01]  /*4750*/  FADD.FTZ R64, R26, R55 ;  /* 0x000000371a407221 */ /* 0x002fc20000010000 */
[----:B------:R-:W-:-:S04]  /*4760*/  F2FP.SATFINITE.E4M3.F32.PACK_AB_MERGE_C R55, R3, R2, RZ ;  /* 0x000000020337723e */ /* 0x000fc800048070ff */
[----:B------:R-:W-:Y:S02]  /*4770*/  F2FP.SATFINITE.E4M3.F32.PACK_AB_MERGE_C R153, R54, R153, R55 ;  /* 0x000000993699723e */ /* 0x000fe40004807037 */
[----:B------:R-:W-:Y:S01]  /*4780*/  MUFU.EX2 R67, R67 ;  /* 0x0000004300437308 */ /* 0x000fe20000000800 */
[----:B--2---:R-:W-:-:S01]  /*4790*/  FADD.FTZ R62, R21, R50 ;  /* 0x00000032153e7221 */ /* 0x004fc20000010000 */
[--C-:B------:R-:W-:Y:S01]  /*47a0*/  FFMA.FTZ R50, R45, UR10, -R34.reuse ;  /* 0x0000000a2d327c23 */ /* 0x100fe20008010822 */
[----:B------:R-:W-:-:S05]  /*47b0*/  FFMA.FTZ R34, R72, UR10, -R34 ;  /* 0x0000000a48227c23 */ /* 0x000fca0008010822 */
[----:B------:R-:W1:Y:S01]  /*47c0*/  MUFU.EX2 R74, R74 ;  /* 0x0000004a004a7308 */ /* 0x000e620000000800 */
[----:B0-----:R-:W-:-:S07]  /*47d0*/  FADD.FTZ R53, R31, R64 ;  /* 0x000000401f357221 */ /* 0x001fce0000010000 */
[----:B------:R-:W0:Y:S08]  /*47e0*/  MUFU.EX2 R60, R69 ;  /* 0x00000045003c7308 */ /* 0x000e300000000800 */
[----:B------:R-:W2:Y:S01]  /*47f0*/  MUFU.EX2 R163, R163 ;  /* 0x000000a300a37308 */ /* 0x000ea20000000800 */
[----:B-1----:R-:W-:-:S04]  /*4800*/  F2FP.SATFINITE.E4M3.F32.PACK_AB_MERGE_C R31, R74, R31, RZ ;  /* 0x0000001f4a1f723e */ /* 0x002fc800048070ff */
[----:B------:R-:W-:-:S03]  /*4810*/  F2FP.SATFINITE.E4M3.F32.PACK_AB_MERGE_C R161, R26, R161, R31 ;  /* 0x000000a11aa1723e */ /* 0x000fc6000480701f */
[----:B------:R-:W1:Y:S08]  /*4820*/  MUFU.EX2 R162, R162 ;  /* 0x000000a200a27308 */ /* 0x000e700000000800 */
[----:B------:R-:W3:Y:S08]  /*4830*/  MUFU.EX2 R40, R40 ;  /* 0x0000002800287308 */ /* 0x000ef00000000800 */
[----:B------:R-:W4:Y:S08]  /*4840*/  MUFU.EX2 R35, R35 ;  /* 0x0000002300237308 */ /* 0x000f300000000800 */
[----:B------:R-:W5:Y:S08]  /*4850*/  MUFU.EX2 R48, R48 ;  /* 0x0000003000307308 */ /* 0x000f700000000800 */
[----:B------:R0:W-:Y:S08]  /*4860*/  MUFU.EX2 R164, R47 ;  /* 0x0000002f00a47308 */ /* 0x0001f00000000800 */
[----:B------:R-:W5:Y:S01]  /*4870*/  MUFU.EX2 R76, R76 ;  /* 0x0000004c004c7308 */ /* 0x000f620000000800 */
[----:B0-----:R-:W-:-:S01]  /*4880*/  FADD.FTZ R47, R67, R62 ;  /* 0x0000003e432f7221 */ /* 0x001fc20000010000 */
[----:B------:R-:W-:-:S03]  /*4890*/  FADD.FTZ R62, R74, R53 ;  /* 0x000000354a3e7221 */ /* 0x000fc60000010000 */
[----:B------:R-:W-:Y:S01]  /*48a0*/  FADD.FTZ R47, R60, R47 ;  /* 0x0000002f3c2f7221 */ /* 0x000fe20000010000 */
[----:B--2---:R-:W-:-:S01]  /*48b0*/  FADD.FTZ R53, R163, R62 ;  /* 0x0000003ea3357221 */ /* 0x004fc20000010000 */
[----:B------:R-:W-:Y:S01]  /*48c0*/  F2FP.SATFINITE.E4M3.F32.PACK_AB_MERGE_C R60, R60, R67, RZ ;  /* 0x000000433c3c723e */ /* 0x000fe200048070ff */
[----:B------:R-:W0:Y:S01]  /*48d0*/  MUFU.EX2 R51, R68 ;  /* 0x0000004400337308 */ /* 0x000e220000000800 */
[----:B-1----:R-:W-:-:S01]  /*48e0*/  FADD.FTZ R2, R162, R47 ;  /* 0x0000002fa2027221 */ /* 0x002fc20000010000 */
[----:B---3--:R-:W-:Y:S01]  /*48f0*/  FADD.FTZ R62, R40, R53 ;  /* 0x00000035283e7221 */ /* 0x008fe20000010000 */
[----:B------:R-:W-:Y:S02]  /*4900*/  F2FP.SATFINITE.E4M3.F32.PACK_AB_MERGE_C R47, R12, R7, RZ ;  /* 0x000000070c2f723e */ /* 0x000fe400048070ff */
[----:B------:R-:W-:Y:S01]  /*4910*/  FADD.FTZ R3, R27, R2 ;  /* 0x000000021b037221 */ /* 0x000fe20000010000 */
[----:B----4-:R-:W-:-:S01]  /*4920*/  FADD.FTZ R7, R35, R62 ;  /* 0x0000003e23077221 */ /* 0x010fc20000010000 */
[----:B------:R-:W-:Y:S01]  /*4930*/  F2FP.SATFINITE.E4M3.F32.PACK_AB_MERGE_C R155, R8, R155, R47 ;  /* 0x0000009b089b723e */ /* 0x000fe2000480702f */
[----:B------:R-:W1:Y:S01]  /*4940*/  MUFU.EX2 R165, R165 ;  /* 0x000000a500a57308 */ /* 0x000e620000000800 */
[----:B-----5:R-:W-:-:S01]  /*4950*/  FADD.FTZ R2, R48, R3 ;  /* 0x0000000330027221 */ /* 0x020fc20000010000 */
[C---:B------:R-:W-:Y:S01]  /*4960*/  FADD.FTZ R12, R76.reuse, R7 ;  /* 0x000000074c0c7221 */ /* 0x040fe20000010000 */
[----:B------:R-:W-:-:S02]  /*4970*/  F2FP.SATFINITE.E4M3.F32.PACK_AB_MERGE_C R35, R76, R35, RZ ;  /* 0x000000234c23723e */ /* 0x000fc400048070ff */
[----:B------:R-:W-:Y:S02]  /*4980*/  F2FP.SATFINITE.E4M3.F32.PACK_AB_MERGE_C R160, R21, R160, R60 ;  /* 0x000000a015a0723e */ /* 0x000fe4000480703c */
[----:B------:R-:W-:Y:S01]  /*4990*/  F2FP.SATFINITE.E4M3.F32.PACK_AB_MERGE_C R163, R40, R163, R35 ;  /* 0x000000a328a3723e */ /* 0x000fe20004807023 */
[----:B------:R-:W2:Y:S01]  /*49a0*/  MUFU.EX2 R49, R49 ;  /* 0x0000003100317308 */ /* 0x000ea20000000800 */
[----:B0-----:R-:W-:-:S01]  /*49b0*/  FADD.FTZ R2, R51, R2 ;  /* 0x0000000233027221 */ /* 0x001fc20000010000 */
[----:B------:R-:W-:-:S04]  /*49c0*/  F2FP.SATFINITE.E4M3.F32.PACK_AB_MERGE_C R48, R51, R48, RZ ;  /* 0x000000303330723e */ /* 0x000fc800048070ff */
[----:B------:R-:W-:Y:S02]  /*49d0*/  F2FP.SATFINITE.E4M3.F32.PACK_AB_MERGE_C R162, R27, R162, R48 ;  /* 0x000000a21ba2723e */ /* 0x000fe40004807030 */
[----:B------:R-:W0:Y:S01]  /*49e0*/  MUFU.EX2 R38, R38 ;  /* 0x0000002600267308 */ /* 0x000e220000000800 */
[----:B-1----:R-:W-:-:S07]  /*49f0*/  FADD.FTZ R7, R165, R12 ;  /* 0x0000000ca5077221 */ /* 0x002fce0000010000 */
[----:B------:R-:W1:Y:S01]  /*4a00*/  MUFU.EX2 R33, R33 ;  /* 0x0000002100217308 */ /* 0x000e620000000800 */
[----:B--2---:R-:W-:-:S04]  /*4a10*/  FADD.FTZ R3, R49, R2 ;  /* 0x0000000231037221 */ /* 0x004fc80000010000 */
[----:B------:R-:W-:-:S03]  /*4a20*/  FADD.FTZ R3, R164, R3 ;  /* 0x00000003a4037221 */ /* 0x000fc60000010000 */
        /* <DEDUP_REMOVED lines=26> */
[C---:B--2---:R-:W-:Y:S01]  /*4bd0*/  F2FP.SATFINITE.E4M3.F32.PACK_AB_MERGE_C R29, R30.reuse, R29, RZ ;  /* 0x0000001d1e1d723e */ /* 0x044fe200048070ff */
[----:B------:R-:W-:-:S03]  /*4be0*/  FADD.FTZ R2, R30, R9 ;  /* 0x000000091e027221 */ /* 0x000fc60000010000 */
[----:B------:R-:W-:Y:S02]  /*4bf0*/  F2FP.SATFINITE.E4M3.F32.PACK_AB_MERGE_C R167, R32, R167, R29 ;  /* 0x000000a720a7723e */ /* 0x000fe4000480701d */
[C---:B0-----:R-:W-:Y:S01]  /*4c00*/  F2FP.SATFINITE.E4M3.F32.PACK_AB_MERGE_C R44, R3.reuse, R44, RZ ;  /* 0x0000002c032c723e */ /* 0x041fe200048070ff */
[----:B------:R-:W-:-:S03]  /*4c10*/  FADD.FTZ R3, R3, R12 ;  /* 0x0000000c03037221 */ /* 0x000fc60000010000 */
[----:B------:R-:W-:Y:S01]  /*4c20*/  F2FP.SATFINITE.E4M3.F32.PACK_AB_MERGE_C R166, R71, R50, R44 ;  /* 0x0000003247a6723e */ /* 0x000fe2000480702c */
[----:B------:R-:W-:Y:S06]  /*4c30*/  @!P0 BRA `(.L_x_2779) ;  /* 0x0000000000048947 */ /* 0x000fec0003800000 */
[----:B------:R-:W-:Y:S01]  /*4c40*/  BPT.TRAP 0x1 ;  /* 0x000000040000795c */ /* 0x000fe20000300000 */
.L_x_2779:
[----:B------:R0:W1:Y:S01]  /*4c50*/  SYNCS.PHASECHK.TRANS64.TRYWAIT P1, [UR57+0x38850], R6 ;  /* 0x03885006ff0075a7 */ /* 0x0000620008020179 */
[----:B------:R-:W-:Y:S05]  /*4c60*/  @!P0 BRA `(.L_x_2780) ;  /* 0x0000000000048947 */ /* 0x000fea0003800000 */
[----:B------:R-:W-:Y:S01]  /*4c70*/  BPT.TRAP 0x1 ;  /* 0x000000040000795c */ /* 0x000fe20000300000 */
.L_x_2780:
[----:B-1----:R-:W-:Y:S05]  /*4c80*/  @P1 BRA `(.L_x_2781) ;  /* 0x0000000000081947 */ /* 0x002fea0003800000 */
[----:B------:R-:W1:Y:S02]  /*4c90*/  SYNCS.PHASECHK.TRANS64.TRYWAIT P1, [UR57+0x38850], R6 ;  /* 0x03885006ff0075a7 */ /* 0x000e640008020179 */
[----:B-1----:R-:W-:Y:S05]  /*4ca0*/  @!P1 BRA `(.L_x_2782) ;  /* 0x00000148009c9947 */ /* 0x002fea0003800000 */
.L_x_2781:
        /* <DEDUP_REMOVED lines=31> */
.L_x_2783:
[----:B------:R-:W-:Y:S01]  /*4ea0*/  UISETP.NE.AND UP0, UPT, UR51, URZ, UPT ;  /* 0x0000003f3300728c */ /* 0x000fe2000bf05270 */
[----:B------:R-:W-:Y:S01]  /*4eb0*/  UMOV UR11, UR39 ;  /* 0x00000027000b7c82 */ /* 0x000fe20008000000 */
[----:B------:R-:W-:Y:S02]  /*4ec0*/  UIADD3 UR59, UR56, -0x2, URZ ;  /* 0xfffffffe383b7890 */ /* 0x000fe4000fffe03f */
[----:B------:R-:W-:-:S04]  /*4ed0*/  UIADD3 UR57, UR57, 0x38860, URZ ;  /* 0x0003886039397890 */ /* 0x000fc8000fffe03f */
[----:B------:R-:W-:-:S03]  /*4ee0*/  UPRMT UR57, UR53, 0x654, UR57 ;  /* 0x0000065435397896 */ /* 0x000fc60008000039 */
[----:B------:R-:W-:Y:S01]  /*4ef0*/  @UP0 ULDC UR6, c[0x0][0x44c] ;  /* 0x0001130000060ab9 */ /* 0x000fe20000000800 */
[----:B------:R-:W-:Y:S01]  /*4f00*/  @UP0 ULDC UR14, c[0x0][0x450] ;  /* 0x00011400000e0ab9 */ /* 0x000fe20000000800 */
[----:B------:R-:W-:-:S04]  /*4f10*/  UIMAD.WIDE.U32 UR6, UR39, UR6, URZ ;  /* 0x00000006270672a5 */ /* 0x000fc8000f8e003f */
[----:B------:R-:W-:Y:S01]  /*4f20*/  @UP0 USHF.R.U32.HI UR11, URZ, UR14, UR7 ;  /* 0x0000000e3f0b0299 */ /* 0x000fe20008011607 */
[----:B------:R-:W-:Y:S03]  /*4f30*/  SYNCS.ARRIVE.TRANS64.RED.A1T0 RZ, [UR57], RZ ;  /* 0x000000ffffff79a7 */ /* 0x000fe60008100439 */
[----:B------:R-:W-:-:S04]  /*4f40*/  UIADD3 UR6, UR11, UR48, -UR50 ;  /* 0x000000300b067290 */ /* 0x000fc8000fffe832 */
        /* <DEDUP_REMOVED lines=8> */
[----:B-1----:R-:W-:Y:S01]  /*4fd0*/  IMAD.MOV.U32 R7, RZ, RZ, R170 ;  /* 0x000000ffff077224 */ /* 0x002fe200078e00aa */
[----:B------:R-:W-:Y:S01]  /*4fe0*/  ULDC UR53, c[0x0][0x988] ;  /* 0x0002620000357ab9 */ /* 0x000fe20000000800 */
[----:B0-----:R-:W-:-:S07]  /*4ff0*/  IMAD.MOV.U32 R6, RZ, RZ, R10 ;  /* 0x000000ffff067224 */ /* 0x001fce00078e000a */
.L_x_2795:
[----:B------:R-:W-:-:S04]  /*5000*/  UIADD3 UR44, UR44, 0x1, URZ ;  /* 0x000000012c2c7890 */ /* 0x000fc8000fffe03f */
[----:B------:R-:W-:-:S04]  /*5010*/  UISETP.NE.AND UP0, UPT, UR44, 0x2, UPT ;  /* 0x000000022c00788c */ /* 0x000fc8000bf05270 */
[----:B------:R-:W-:Y:S02]  /*5020*/  USEL UR6, URZ, 0x1, UP0 ;  /* 0x000000013f067887 */ /* 0x000fe40008000000 */
[----:B------:R-:W-:Y:S02]  /*5030*/  USEL UR44, UR44, URZ, UP0 ;  /* 0x0000003f2c2c7287 */ /* 0x000fe40008000000 */
[----:B------:R-:W-:Y:S01]  /*5040*/  ULOP3.LUT UR45, UR45, UR6, URZ, 0x3c, !UPT ;  /* 0x000000062d2d7292 */ /* 0x000fe2000f8e3c3f */
[----:B------:R-:W-:Y:S11]  /*5050*/  @!P0 BRA `(.L_x_2785) ;  /* 0x0000000000048947 */ /* 0x000ff60003800000 */
[----:B------:R-:W-:Y:S01]  /*5060*/  BPT.TRAP 0x1 ;  /* 0x000000040000795c */ /* 0x000fe20000300000 */
.L_x_2785:
[----:B------:R-:W0:Y:S01]  /*5070*/  S2UR UR57, SR_CgaCtaId ;  /* 0x00000000003979c3 */ /* 0x000e220000008800 */
[----:B------:R-:W-:Y:S01]  /*5080*/  UMOV UR6, 0x400 ;  /* 0x0000040000067882 */ /* 0x000fe20000000000 */
[----:B------:R-:W-:-:S05]  /*5090*/  IMAD.U32 R5, RZ, RZ, UR45 ;  /* 0x0000002dff057e24 */ /* 0x000fca000f8e00ff */
[----:B------:R-:W-:Y:S01]  /*50a0*/  SHF.L.U32 R5, R5, 0x1f, RZ ;  /* 0x0000001f05057819 */ /* 0x000fe200000006ff */
[----:B0-----:R-:W-:-:S04]  /*50b0*/  ULEA UR6, UR57, UR6, 0x18 ;  /* 0x0000000639067291 */ /* 0x001fc8000f8ec03f */
[----:B------:R-:W-:-:S09]  /*50c0*/  ULEA UR56, UR44, UR6, 0x3 ;  /* 0x000000062c387291 */ /* 0x000fd2000f8e183f */
[----:B------:R0:W1:Y:S01]  /*50d0*/  SYNCS.PHASECHK.TRANS64.TRYWAIT P1, [UR56+0x38830], R5 ;  /* 0x03883005ff0075a7 */ /* 0x0000620008020178 */
[----:B------:R-:W-:Y:S05]  /*50e0*/  @!P0 BRA `(.L_x_2786) ;  /* 0x0000000000048947 */ /* 0x000fea0003800000 */
[----:B------:R-:W-:Y:S01]  /*50f0*/  BPT.TRAP 0x1 ;  /* 0x000000040000795c */ /* 0x000fe20000300000 */
.L_x_2786:
[----:B-1----:R-:W-:Y:S05]  /*5100*/  @P1 BRA `(.L_x_2787) ;  /* 0x0000000000081947 */ /* 0x002fea0003800000 */
[----:B------:R-:W1:Y:S02]  /*5110*/  SYNCS.PHASECHK.TRANS64.TRYWAIT P1, [UR56+0x38830], R5 ;  /* 0x03883005ff0075a7 */ /* 0x000e640008020178 */
[----:B-1----:R-:W-:Y:S05]  /*5120*/  @!P1 BRA `(.L_x_2788) ;  /* 0x0000014400949947 */ /* 0x002fea0003800000 */
.L_x_2787:
[----:B------:R-:W-:Y:S01]  /*5130*/  ULEA UR34, UR44, UR49, 0xb ;  /* 0x000000312c227291 */ /* 0x000fe2000f8e583f */
[----:B------:R-:W-:Y:S01]  /*5140*/  WARPGROUP.ARRIVE ;  /* 0x00000000000079c5 */ /* 0x000fe20000000000 */
[----:B------:R-:W-:Y:S01]  /*5150*/  UMOV UR35, 0x40000040 ;  /* 0x4000004000237882 */ /* 0x000fe20000000000 */
[----:B------:R-:W-:Y:S01]  /*5160*/  UMOV UR7, 0x40000040 ;  /* 0x4000004000077882 */ /* 0x000fe20000000000 */
[----:B------:R-:W-:-:S03]  /*5170*/  UIADD3 UR6, UR34, 0x2, URZ ;  /* 0x0000000222067890 */ /* 0x000fc6000fffe03f */
[----:B-1----:R-:W1:Y:S01]  /*5180*/  S2R R4, SR_TID.X ;  /* 0x0000000000047919 */ /* 0x002e620000002100 */
        /* <DEDUP_REMOVED lines=40> */
.L_x_2789:
[----:B------:R-:W-:Y:S01]  /*5410*/  UISETP.NE.AND UP0, UPT, UR51, URZ, UPT ;  /* 0x0000003f3300728c */ /* 0x000fe2000bf05270 */
[C---:B------:R-:W-:Y:S01]  /*5420*/  FMUL.FTZ R20, R0.reuse, R165 ;  /* 0x000000a500147220 */ /* 0x040fe20000410000 */
[C---:B------:R-:W-:Y:S01]  /*5430*/  FMUL.FTZ R165, R0.reuse, R185 ;  /* 0x000000b900a57220 */ /* 0x040fe20000410000 */
[----:B------:R-:W-:Y:S02]  /*5440*/  VIADD R185, R17, UR39 ;  /* 0x0000002711b97c36 */ /* 0x000fe40008000000 */
[C---:B------:R-:W-:Y:S01]  /*5450*/  FMUL.FTZ R9, R0.reuse, R153 ;  /* 0x0000009900097220 */ /* 0x040fe20000410000 */
[C---:B------:R-:W-:Y:S01]  /*5460*/  FMUL.FTZ R153, R0.reuse, R172 ;  /* 0x000000ac00997220 */ /* 0x040fe20000410000 */
[----:B------:R-:W-:Y:S01]  /*5470*/  PLOP3.LUT P1, PT, PT, PT, UP0, 0x80, 0x0 ;  /* 0x000000000000781c */ /* 0x000fe20003f2f008 */
[C---:B------:R-:W-:Y:S01]  /*5480*/  FMUL.FTZ R12, R0.reuse, R157 ;  /* 0x0000009d000c7220 */ /* 0x040fe20000410000 */
[----:B------:R-:W-:Y:S01]  /*5490*/  PLOP3.LUT P2, PT, PT, PT, UP0, 0x80, 0x0 ;  /* 0x000000000000781c */ /* 0x000fe20003f4f008 */
[C---:B------:R-:W-:Y:S01]  /*54a0*/  FMUL.FTZ R157, R0.reuse, R177 ;  /* 0x000000b1009d7220 */ /* 0x040fe20000410000 */
[C---:B------:R-:W-:Y:S01]  /*54b0*/  FMUL.FTZ R13, R0.reuse, R160 ;  /* 0x000000a0000d7220 */ /* 0x040fe20000410000 */
[----:B------:R-:W-:Y:S01]  /*54c0*/  @UP0 ULDC UR6, c[0x0][0x44c] ;  /* 0x0001130000060ab9 */ /* 0x000fe20000000800 */
[----:B------:R-:W-:Y:S01]  /*54d0*/  FMUL.FTZ R160, R0, R180 ;  /* 0x000000b400a07220 */ /* 0x000fe20000410000 */
[----:B------:R-:W-:-:S02]  /*54e0*/  IMAD.U32 R180, RZ, RZ, UR48 ;  /* 0x00000030ffb47e24 */ /* 0x000fc4000f8e00ff */
[C---:B------:R-:W-:Y:S01]  /*54f0*/  FMUL.FTZ R14, R0.reuse, R161 ;  /* 0x000000a1000e7220 */ /* 0x040fe20000410000 */
[C---:B------:R-:W-:Y:S01]  /*5500*/  FMUL.FTZ R161, R0.reuse, R181 ;  /* 0x000000b500a17220 */ /* 0x040fe20000410000 */
[C---:B------:R-:W-:Y:S01]  /*5510*/  FMUL.FTZ R8, R0.reuse, R152 ;  /* 0x0000009800087220 */ /* 0x040fe20000410000 */
[----:B------:R-:W2:Y:S01]  /*5520*/  MUFU.TANH R9, R9 ;  /* 0x0000000900097308 */ /* 0x000ea20000002400 */
[----:B------:R-:W-:Y:S01]  /*5530*/  FMUL.FTZ R152, R0, R169 ;  /* 0x000000a900987220 */ /* 0x000fe20000410000 */
[----:B------:R-:W-:Y:S01]  /*5540*/  @P1 IMAD.HI.U32 R172, R185, UR6, RZ ;  /* 0x00000006b9ac1c27 */ /* 0x000fe2000f8e00ff */
[----:B------:R-:W-:-:S03]  /*5550*/  @UP0 ULDC UR6, c[0x0][0x450] ;  /* 0x0001140000060ab9 */ /* 0x000fc60000000800 */
[C---:B------:R-:W-:Y:S01]  /*5560*/  FMUL.FTZ R169, R0.reuse, R189 ;  /* 0x000000bd00a97220 */ /* 0x040fe20000410000 */
[C---:B------:R-:W-:Y:S01]  /*5570*/  FMUL.FTZ R10, R0.reuse, R154 ;  /* 0x0000009a000a7220 */ /* 0x040fe20000410000 */
[C---:B------:R-:W-:Y:S01]  /*5580*/  FMUL.FTZ R155, R0.reuse, R155 ;  /* 0x0000009b009b7220 */ /* 0x040fe20000410000 */
[----:B------:R-:W-:Y:S01]  /*5590*/  @P2 SHF.R.U32.HI R185, RZ, UR6, R172 ;  /* 0x00000006ffb92c19 */ /* 0x000fe200080116ac */
[----:B------:R-:W-:Y:S01]  /*55a0*/  UMOV UR6, 0xffffff80 ;  /* 0xffffff8000067882 */ /* 0x000fe20000000000 */
[----:B------:R-:W3:Y:S01]  /*55b0*/  MUFU.TANH R12, R12 ;  /* 0x0000000c000c7308 */ /* 0x000ee20000002400 */
[----:B------:R-:W-:Y:S01]  /*55c0*/  UIMAD UR6, UR59, UR6, 0x1 ;  /* 0x000000013b0674a4 */ /* 0x000fe2000f8e0206 */
[C---:B------:R-:W-:Y:S01]  /*55d0*/  FMUL.FTZ R21, R0.reuse, R168 ;  /* 0x000000a800157220 */ /* 0x040fe20000410000 */
[----:B------:R-:W4:Y:S01]  /*55e0*/  SHFL.IDX PT, R177, R185, RZ, 0x1c1f ;  /* 0x001c1fffb9b17589 */ /* 0x000f2200000e0000 */
[C---:B------:R-:W-:Y:S01]  /*55f0*/  FMUL.FTZ R168, R0.reuse, R188 ;  /* 0x000000bc00a87220 */ /* 0x040fe20000410000 */
[C---:B------:R-:W-:Y:S01]  /*5600*/  FMUL.FTZ R158, R0.reuse, R158 ;  /* 0x0000009e009e7220 */ /* 0x040fe20000410000 */
[----:B------:R-:W-:Y:S01]  /*5610*/  FMUL.FTZ R159, R0, R159 ;  /* 0x0000009f009f7220 */ /* 0x000fe20000410000 */
[----:B------:R-:W-:Y:S01]  /*5620*/  IADD3 R181, R180, UR6, -R16 ;  /* 0x00000006b4b57c10 */ /* 0x000fe2000fffe810 */
[----:B------:R-:W5:Y:S01]  /*5630*/  SHFL.IDX PT, R185, R185, 0x1, 0x1c1f ;  /* 0x003c1f00b9b97f89 */ /* 0x000f6200000e0000 */
[----:B------:R-:W0:Y:S01]  /*5640*/  MUFU.TANH R20, R20 ;  /* 0x0000001400147308 */ /* 0x000e220000002400 */
[C---:B------:R-:W-:Y:S01]  /*5650*/  FMUL.FTZ R162, R0.reuse, R162 ;  /* 0x000000a200a27220 */ /* 0x040fe20000410000 */
[----:B------:R-:W-:Y:S01]  /*5660*/  FMUL.FTZ R163, R0, R163 ;  /* 0x000000a300a37220 */ /* 0x000fe20000410000 */
[----:B------:R-:W-:-:S02]  /*5670*/  VIADD R181, R181, -UR50 ;  /* 0x80000032b5b57c36 */ /* 0x000fc40008000000 */
        /* <DEDUP_REMOVED lines=13> */
[----:B------:R-:W-:Y:S01]  /*5750*/  FMUL.FTZ R187, R0, R187 ;  /* 0x000000bb00bb7220 */ /* 0x000fe20000410000 */
[----:B----4-:R-:W-:-:S02]  /*5760*/  IMAD.IADD R177, R181, 0x1, R177 ;  /* 0x00000001b5b17824 */ /* 0x010fc400078e02b1 */
[C---:B------:R-:W-:Y:S01]  /*5770*/  FMUL.FTZ R190, R0.reuse, R190 ;  /* 0x000000be00be7220 */ /* 0x040fe20000410000 */
[C---:B------:R-:W-:Y:S01]  /*5780*/  FMUL.FTZ R191, R0.reuse, R191 ;  /* 0x000000bf00bf7220 */ /* 0x040fe20000410000 */
[C---:B------:R-:W-:Y:S01]  /*5790*/  FMUL.FTZ R194, R0.reuse, R194 ;  /* 0x000000c200c27220 */ /* 0x040fe20000410000 */
[C---:B------:R-:W-:Y:S01]  /*57a0*/  FMUL.FTZ R195, R0.reuse, R195 ;  /* 0x000000c300c37220 */ /* 0x040fe20000410000 */
[C---:B------:R-:W-:Y:S01]  /*57b0*/  ISETP.GT.AND P6, PT, R177.reuse, 0x1, PT ;  /* 0x00000001b100780c */ /* 0x040fe20003fc4270 */
[----:B------:R-:W4:Y:S01]  /*57c0*/  MUFU.TANH R157, R157 ;  /* 0x0000009d009d7308 */ /* 0x000f220000002400 */
[----:B------:R-:W-:Y:S01]  /*57d0*/  ISETP.GT.AND P4, PT, R177, 0x9, PT ;  /* 0x00000009b100780c */ /* 0x000fe20003f84270 */
[----:B-----5:R-:W-:Y:S01]  /*57e0*/  IMAD.IADD R185, R181, 0x1, R185 ;  /* 0x00000001b5b97824 */ /* 0x020fe200078e02b9 */
[----:B--2---:R-:W-:Y:S01]  /*57f0*/  FSEL R9, R9, -INF , P6 ;  /* 0xff80000009097808 */ /* 0x004fe20003000000 */
[C---:B------:R-:W-:Y:S01]  /*5800*/  FMUL.FTZ R198, R0.reuse, R198 ;  /* 0x000000c600c67220 */ /* 0x040fe20000410000 */
[C---:B------:R-:W-:Y:S01]  /*5810*/  ISETP.GT.AND P6, PT, R177.reuse, 0x19, PT ;  /* 0x00000019b100780c */ /* 0x040fe20003fc4270 */
[----:B------:R-:W-:Y:S01]  /*5820*/  FMUL.FTZ R172, R0, R192 ;  /* 0x000000c000ac7220 */ /* 0x000fe20000410000 */
[----:B---3--:R-:W-:Y:S01]  /*5830*/  FSEL R12, R12, -INF , P4 ;  /* 0xff8000000c0c7808 */ /* 0x008fe20002000000 */
[----:B------:R-:W2:Y:S01]  /*5840*/  MUFU.TANH R153, R153 ;  /* 0x0000009900997308 */ /* 0x000ea20000002400 */
[C---:B------:R-:W-:Y:S01]  /*5850*/  ISETP.GT.AND P3, PT, R177.reuse, 0x10, PT ;  /* 0x00000010b100780c */ /* 0x040fe20003f64270 */
[C---:B------:R-:W-:Y:S01]  /*5860*/  FMUL.FTZ R199, R0.reuse, R199 ;  /* 0x000000c700c77220 */ /* 0x040fe20000410000 */
[C---:B------:R-:W-:Y:S01]  /*5870*/  ISETP.GT.AND P4, PT, R177.reuse, 0x21, PT ;  /* 0x00000021b100780c */ /* 0x040fe20003f84270 */
[----:B------:R-:W-:Y:S01]  /*5880*/  FMUL.FTZ R154, R0, R173 ;  /* 0x000000ad009a7220 */ /* 0x000fe20000410000 */
[----:B0-----:R-:W-:Y:S01]  /*5890*/  FSEL R20, R20, -INF , P6 ;  /* 0xff80000014147808 */ /* 0x001fe20003000000 */
[C---:B------:R-:W-:Y:S01]  /*58a0*/  FMUL.FTZ R173, R0.reuse, R193 ;  /* 0x000000c100ad7220 */ /* 0x040fe20000410000 */
[----:B------:R-:W-:Y:S01]  /*58b0*/  ISETP.GT.AND P6, PT, R177, 0x31, PT ;  /* 0x00000031b100780c */ /* 0x000fe20003fc4270 */
[----:B------:R-:W0:Y:S01]  /*58c0*/  MUFU.TANH R169, R169 ;  /* 0x000000a900a97308 */ /* 0x000e220000002400 */
[----:B-1----:R-:W-:Y:S01]  /*58d0*/  FSEL R13, R13, -INF , P3 ;  /* 0xff8000000d0d7808 */ /* 0x002fe20001800000 */
[----:B------:R-:W-:Y:S01]  /*58e0*/  FMUL.FTZ R202, R0, R202 ;  /* 0x000000ca00ca7220 */ /* 0x000fe20000410000 */
[----:B------:R-:W-:Y:S01]  /*58f0*/  FSEL R188, R152, -INF , P4 ;  /* 0xff80000098bc7808 */ /* 0x000fe20002000000 */
[C---:B------:R-:W-:Y:S01]  /*5900*/  FMUL.FTZ R203, R0.reuse, R203 ;  /* 0x000000cb00cb7220 */ /* 0x040fe20000410000 */
[----:B------:R-:W-:Y:S01]  /*5910*/  ISETP.GT.AND P3, PT, R177, 0x28, PT ;  /* 0x00000028b100780c */ /* 0x000fe20003f64270 */
[C---:B------:R-:W-:Y:S01]  /*5920*/  FMUL.FTZ R206, R0.reuse, R206 ;  /* 0x000000ce00ce7220 */ /* 0x040fe20000410000 */
[----:B----4-:R-:W-:Y:S01]  /*5930*/  FSEL R157, R157, -INF , P6 ;  /* 0xff8000009d9d7808 */ /* 0x010fe20003000000 */
[----:B------:R-:W1:Y:S01]  /*5940*/  MUFU.TANH R10, R10 ;  /* 0x0000000a000a7308 */ /* 0x000e620000002400 */
[----:B------:R-:W-:Y:S01]  /*5950*/  ISETP.GT.AND P6, PT, R177, 0x49, PT ;  /* 0x00000049b100780c */ /* 0x000fe20003fc4270 */
[C---:B------:R-:W-:Y:S01]  /*5960*/  FMUL.FTZ R11, R0.reuse, R156 ;  /* 0x0000009c000b7220 */ /* 0x040fe20000410000 */
[----:B--2---:R-:W-:Y:S01]  /*5970*/  FSEL R189, R153, -INF , P3 ;  /* 0xff80000099bd7808 */ /* 0x004fe20001800000 */
[C---:B------:R-:W-:Y:S01]  /*5980*/  FMUL.FTZ R156, R0.reuse, R176 ;  /* 0x000000b0009c7220 */ /* 0x040fe20000410000 */
[C---:B------:R-:W-:Y:S01]  /*5990*/  FMUL.FTZ R176, R0.reuse, R196 ;  /* 0x000000c400b07220 */ /* 0x040fe20000410000 */
[C---:B------:R-:W-:Y:S01]  /*59a0*/  FMUL.FTZ R197, R0.reuse, R197 ;  /* 0x000000c500c57220 */ /* 0x040fe20000410000 */
[C---:B------:R-:W-:Y:S01]  /*59b0*/  FMUL.FTZ R207, R0.reuse, R207 ;  /* 0x000000cf00cf7220 */ /* 0x040fe20000410000 */
[----:B------:R-:W2:Y:S01]  /*59c0*/  MUFU.TANH R152, R155 ;  /* 0x0000009b00987308 */ /* 0x000ea20000002400 */
[----:B0-----:R-:W-:Y:S01]  /*59d0*/  FSEL R169, R169, -INF , P6 ;  /* 0xff800000a9a97808 */ /* 0x001fe20003000000 */
[C---:B------:R-:W-:Y:S01]  /*59e0*/  FMUL.FTZ R210, R0.reuse, R210 ;  /* 0x000000d200d27220 */ /* 0x040fe20000410000 */
[C---:B------:R-:W-:Y:S01]  /*59f0*/  ISETP.GT.AND P6, PT, R185.reuse, RZ, PT ;  /* 0x000000ffb900720c */ /* 0x040fe20003fc4270 */
[C---:B------:R-:W-:Y:S01]  /*5a00*/  FMUL.FTZ R211, R0.reuse, R211 ;  /* 0x000000d300d37220 */ /* 0x040fe20000410000 */
[C---:B------:R-:W-:Y:S01]  /*5a10*/  FMUL.FTZ R214, R0.reuse, R214 ;  /* 0x000000d600d67220 */ /* 0x040fe20000410000 */
[C---:B------:R-:W-:Y:S01]  /*5a20*/  FMUL.FTZ R15, R0.reuse, R164 ;  /* 0x000000a4000f7220 */ /* 0x040fe20000410000 */
[----:B------:R-:W-:Y:S01]  /*5a30*/  FMUL.FTZ R164, R0, R184 ;  /* 0x000000b800a47220 */ /* 0x000fe20000410000 */
[----:B------:R-:W0:Y:S01]  /*5a40*/  MUFU.TANH R153, R158 ;  /* 0x0000009e00997308 */ /* 0x000e220000002400 */
[----:B-1----:R-:W-:Y:S01]  /*5a50*/  FSEL R10, R10, -INF , P6 ;  /* 0xff8000000a0a7808 */ /* 0x002fe20003000000 */
[C---:B------:R-:W-:Y:S01]  /*5a60*/  FMUL.FTZ R184, R0.reuse, R200 ;  /* 0x000000c800b87220 */ /* 0x040fe20000410000 */
[----:B------:R-:W-:Y:S01]  /*5a70*/  ISETP.GT.AND P6, PT, R185, 0x1, PT ;  /* 0x00000001b900780c */ /* 0x000fe20003fc4270 */
[C---:B------:R-:W-:Y:S01]  /*5a80*/  FMUL.FTZ R215, R0.reuse, R215 ;  /* 0x000000d700d77220 */ /* 0x040fe20000410000 */
[----:B------:R-:W-:Y:S01]  /*5a90*/  UMOV UR10, UR53 ;  /* 0x00000035000a7c82 */ /* 0x000fe20008000000 */
[----:B------:R-:W-:Y:S01]  /*5aa0*/  ISETP.GT.AND P1, PT, R177, RZ, PT ;  /* 0x000000ffb100720c */ /* 0x000fe20003f24270 */
[----:B------:R-:W-:Y:S01]  /*5ab0*/  FMUL.FTZ R201, R0, R201 ;  /* 0x000000c900c97220 */ /* 0x000fe20000410000 */
[----:B------:R-:W1:Y:S01]  /*5ac0*/  MUFU.TANH R155, R159 ;  /* 0x0000009f009b7308 */ /* 0x000e620000002400 */
[----:B--2---:R-:W-:Y:S01]  /*5ad0*/  FSEL R152, R152, -INF , P6 ;  /* 0xff80000098987808 */ /* 0x004fe20003000000 */
[----:B------:R-:W-:Y:S01]  /*5ae0*/  FMUL.FTZ R205, R0, R205 ;  /* 0x000000cd00cd7220 */ /* 0x000fe20000410000 */
[----:B------:R-:W-:Y:S01]  /*5af0*/  ISETP.GT.AND P6, PT, R185, 0x8, PT ;  /* 0x00000008b900780c */ /* 0x000fe20003fc4270 */
[----:B------:R-:W-:Y:S01]  /*5b00*/  UIADD3 UR6, UR56, 0x38840, URZ ;  /* 0x0003884038067890 */ /* 0x000fe2000fffe03f */
[----:B------:R-:W-:-:S02]  /*5b10*/  ISETP.GT.AND P5, PT, R177, 0x8, PT ;  /* 0x00000008b100780c */ /* 0x000fc40003fa4270 */
[----:B------:R-:W-:Y:S01]  /*5b20*/  ISETP.GT.AND P2, PT, R177, 0x11, PT ;  /* 0x00000011b100780c */ /* 0x000fe20003f44270 */
[----:B------:R-:W2:Y:S01]  /*5b30*/  MUFU.TANH R158, R162 ;  /* 0x000000a2009e7308 */ /* 0x000ea20000002400 */
[----:B0-----:R-:W-:Y:S01]  /*5b40*/  FSEL R153, R153, -INF , P6 ;  /* 0xff80000099997808 */ /* 0x001fe20003000000 */
[----:B------:R-:W-:Y:S01]  /*5b50*/  UPRMT UR6, UR57, 0x654, UR6 ;  /* 0x0000065439067896 */ /* 0x000fe20008000006 */
[----:B------:R-:W-:Y:S02]  /*5b60*/  ISETP.GT.AND P6, PT, R185, 0x9, PT ;  /* 0x00000009b900780c */ /* 0x000fe40003fc4270 */
[C---:B------:R-:W-:Y:S02]  /*5b70*/  ISETP.GT.AND P4, PT, R177.reuse, 0x39, PT ;  /* 0x00000039b100780c */ /* 0x040fe40003f84270 */
[----:B------:R-:W-:Y:S01]  /*5b80*/  ISETP.GT.AND P3, PT, R177, 0x40, PT ;  /* 0x00000040b100780c */ /* 0x000fe20003f64270 */
[----:B------:R-:W0:Y:S01]  /*5b90*/  MUFU.TANH R159, R163 ;  /* 0x000000a3009f7308 */ /* 0x000e220000002400 */
[----:B-1----:R-:W-:-:S02]  /*5ba0*/  FSEL R155, R155, -INF , P6 ;  /* 0xff8000009b9b7808 */ /* 0x002fc40003000000 */
[C---:B------:R-:W-:Y:S01]  /*5bb0*/  ISETP.GT.AND P6, PT, R185.reuse, 0x10, PT ;  /* 0x00000010b900780c */ /* 0x040fe20003fc4270 */
[----:B------:R-:W-:Y:S04]  /*5bc0*/  SYNCS.ARRIVE.TRANS64.RED.A1T0 RZ, [UR6], RZ ;  /* 0x000000ffffff79a7 */ /* 0x000fe80008100406 */
[----:B------:R-:W1:Y:S01]  /*5bd0*/  MUFU.TANH R162, R166 ;  /* 0x000000a600a27308 */ /* 0x000e620000002400 */
[----:B--2---:R-:W-:Y:S02]  /*5be0*/  FSEL R158, R158, -INF , P6 ;  /* 0xff8000009e9e7808 */ /* 0x004fe40003000000 */
[----:B------:R-:W-:-:S05]  /*5bf0*/  ISETP.GT.AND P6, PT, R185, 0x11, PT ;  /* 0x00000011b900780c */ /* 0x000fca0003fc4270 */
[----:B------:R-:W2:Y:S01]  /*5c00*/  MUFU.TANH R163, R167 ;  /* 0x000000a700a37308 */ /* 0x000ea20000002400 */
[----:B0-----:R-:W-:Y:S02]  /*5c10*/  FSEL R159, R159, -INF , P6 ;  /* 0xff8000009f9f7808 */ /* 0x001fe40003000000 */
[----:B------:R-:W-:-:S05]  /*5c20*/  ISETP.GT.AND P6, PT, R185, 0x18, PT ;  /* 0x00000018b900780c */ /* 0x000fca0003fc4270 */
[----:B------:R0:W3:Y:S01]  /*5c30*/  MUFU.TANH R166, R170 ;  /* 0x000000aa00a67308 */ /* 0x0000e20000002400 */
[----:B-1----:R-:W-:Y:S02]  /*5c40*/  FSEL R162, R162, -INF , P6 ;  /* 0xff800000a2a27808 */ /* 0x002fe40003000000 */
[----:B------:R-:W-:-:S05]  /*5c50*/  ISETP.GT.AND P6, PT, R185, 0x19, PT ;  /* 0x00000019b900780c */ /* 0x000fca0003fc4270 */
[----:B------:R-:W1:Y:S01]  /*5c60*/  MUFU.TANH R167, R171 ;  /* 0x000000ab00a77308 */ /* 0x000e620000002400 */
[----:B--2---:R-:W-:Y:S02]  /*5c70*/  FSEL R163, R163, -INF , P6 ;  /* 0xff800000a3a37808 */ /* 0x004fe40003000000 */
[----:B0-----:R-:W-:Y:S02]  /*5c80*/  FMNMX.FTZ R170, R10, R7, !PT ;  /* 0x000000070aaa7209 */ /* 0x001fe40007810000 */
[C---:B------:R-:W-:Y:S02]  /*5c90*/  ISETP.GT.AND P6, PT, R185.reuse, 0x20, PT ;  /* 0x00000020b900780c */ /* 0x040fe40003fc4270 */
[----:B------:R-:W-:Y:S01]  /*5ca0*/  FMNMX.FTZ R170, R152, R170, !PT ;  /* 0x000000aa98aa7209 */ /* 0x000fe20007810000 */
[----:B------:R-:W0:Y:S01]  /*5cb0*/  MUFU.TANH R171, R174 ;  /* 0x000000ae00ab7308 */ /* 0x000e220000002400 */
[----:B---3--:R-:W-:Y:S02]  /*5cc0*/  FSEL R166, R166, -INF , P6 ;  /* 0xff800000a6a67808 */ /* 0x008fe40003000000 */
[----:B------:R-:W-:-:S02]  /*5cd0*/  ISETP.GT.AND P6, PT, R185, 0x21, PT ;  /* 0x00000021b900780c */ /* 0x000fc40003fc4270 */
[----:B------:R-:W-:-:S03]  /*5ce0*/  FMNMX.FTZ R170, R153, R170, !PT ;  /* 0x000000aa99aa7209 */ /* 0x000fc60007810000 */
[----:B------:R-:W2:Y:S01]  /*5cf0*/  MUFU.TANH R174, R175 ;  /* 0x000000af00ae7308 */ /* 0x000ea20000002400 */
[----:B-1----:R-:W-:Y:S02]  /*5d00*/  FSEL R167, R167, -INF , P6 ;  /* 0xff800000a7a77808 */ /* 0x002fe40003000000 */
[----:B------:R-:W-:Y:S02]  /*5d10*/  ISETP.GT.AND P6, PT, R185, 0x28, PT ;  /* 0x00000028b900780c */ /* 0x000fe40003fc4270 */
[----:B------:R-:W-:-:S03]  /*5d20*/  FMNMX.FTZ R170, R155, R170, !PT ;  /* 0x000000aa9baa7209 */ /* 0x000fc60007810000 */
[----:B------:R-:W1:Y:S01]  /*5d30*/  MUFU.TANH R175, R178 ;  /* 0x000000b200af7308 */ /* 0x000e620000002400 */
[----:B0-----:R-:W-:Y:S02]  /*5d40*/  FSEL R171, R171, -INF , P6 ;  /* 0xff800000abab7808 */ /* 0x001fe40003000000 */
[----:B------:R-:W-:Y:S02]  /*5d50*/  ISETP.GT.AND P6, PT, R185, 0x29, PT ;  /* 0x00000029b900780c */ /* 0x000fe40003fc4270 */
[----:B------:R-:W-:-:S03]  /*5d60*/  FMNMX.FTZ R170, R158, R170, !PT ;  /* 0x000000aa9eaa7209 */ /* 0x000fc60007810000 */
[----:B------:R-:W0:Y:S01]  /*5d70*/  MUFU.TANH R178, R179 ;  /* 0x000000b300b27308 */ /* 0x000e220000002400 */
[----:B--2---:R-:W-:Y:S02]  /*5d80*/  FSEL R174, R174, -INF , P6 ;  /* 0xff800000aeae7808 */ /* 0x004fe40003000000 */
[----:B------:R-:W-:Y:S02]  /*5d90*/  FMNMX.FTZ R170, R159, R170, !PT ;  /* 0x000000aa9faa7209 */ /* 0x000fe40007810000 */
[----:B------:R-:W-:Y:S02]  /*5da0*/  ISETP.GT.AND P6, PT, R185, 0x30, PT ;  /* 0x00000030b900780c */ /* 0x000fe40003fc4270 */
[----:B------:R-:W-:Y:S01]  /*5db0*/  FMNMX.FTZ R170, R162, R170, !PT ;  /* 0x000000aaa2aa7209 */ /* 0x000fe20007810000 */
[----:B------:R-:W2:Y:S01]  /*5dc0*/  MUFU.TANH R179, R182 ;  /* 0x000000b600b37308 */ /* 0x000ea20000002400 */
[----:B-1----:R-:W-:Y:S02]  /*5dd0*/  FSEL R175, R175, -INF , P6 ;  /* 0xff800000afaf7808 */ /* 0x002fe40003000000 */
[----:B------:R-:W-:-:S02]  /*5de0*/  ISETP.GT.AND P6, PT, R185, 0x31, PT ;  /* 0x00000031b900780c */ /* 0x000fc40003fc4270 */
[----:B------:R-:W-:-:S03]  /*5df0*/  FMNMX.FTZ R170, R163, R170, !PT ;  /* 0x000000aaa3aa7209 */ /* 0x000fc60007810000 */
[----:B------:R-:W1:Y:S01]  /*5e00*/  MUFU.TANH R181, R183 ;  /* 0x000000b700b57308 */ /* 0x000e620000002400 */
[----:B0-----:R-:W-:Y:S02]  /*5e10*/  FSEL R178, R178, -INF , P6 ;  /* 0xff800000b2b27808 */ /* 0x001fe40003000000 */
[----:B------:R-:W-:Y:S02]  /*5e20*/  ISETP.GT.AND P6, PT, R185, 0x38, PT ;  /* 0x00000038b900780c */ /* 0x000fe40003fc4270 */
[----:B------:R-:W-:-:S03]  /*5e30*/  FMNMX.FTZ R170, R166, R170, !PT ;  /* 0x000000aaa6aa7209 */ /* 0x000fc60007810000 */
[----:B------:R-:W0:Y:S01]  /*5e40*/  MUFU.TANH R182, R186 ;  /* 0x000000ba00b67308 */ /* 0x000e220000002400 */
[----:B--2---:R-:W-:Y:S02]  /*5e50*/  FSEL R179, R179, -INF , P6 ;  /* 0xff800000b3b37808 */ /* 0x004fe40003000000 */
[----:B------:R-:W-:Y:S02]  /*5e60*/  ISETP.GT.AND P6, PT, R185, 0x39, PT ;  /* 0x00000039b900780c */ /* 0x000fe40003fc4270 */
[----:B------:R-:W-:-:S03]  /*5e70*/  FMNMX.FTZ R170, R167, R170, !PT ;  /* 0x000000aaa7aa7209 */ /* 0x000fc60007810000 */
[----:B------:R-:W2:Y:S01]  /*5e80*/  MUFU.TANH R183, R187 ;  /* 0x000000bb00b77308 */ /* 0x000ea20000002400 */
[----:B-1----:R-:W-:Y:S02]  /*5e90*/  FSEL R181, R181, -INF , P6 ;  /* 0xff800000b5b57808 */ /* 0x002fe40003000000 */
[----:B------:R-:W-:Y:S02]  /*5ea0*/  FMNMX.FTZ R170, R171, R170, !PT ;  /* 0x000000aaabaa7209 */ /* 0x000fe40007810000 */
[C---:B------:R-:W-:Y:S02]  /*5eb0*/  ISETP.GT.AND P6, PT, R185.reuse, 0x40, PT ;  /* 0x00000040b900780c */ /* 0x040fe40003fc4270 */
[----:B------:R-:W-:Y:S01]  /*5ec0*/  FMNMX.FTZ R170, R174, R170, !PT ;  /* 0x000000aaaeaa7209 */ /* 0x000fe20007810000 */
[----:B------:R-:W1:Y:S01]  /*5ed0*/  MUFU.TANH R186, R190 ;  /* 0x000000be00ba7308 */ /* 0x000e620000002400 */
[----:B0-----:R-:W-:Y:S02]  /*5ee0*/  FSEL R182, R182, -INF , P6 ;  /* 0xff800000b6b67808 */ /* 0x001fe40003000000 */
[----:B------:R-:W-:-:S02]  /*5ef0*/  ISETP.GT.AND P6, PT, R185, 0x41, PT ;  /* 0x00000041b900780c */ /* 0x000fc40003fc4270 */
[----:B------:R-:W-:-:S03]  /*5f00*/  FMNMX.FTZ R170, R175, R170, !PT ;  /* 0x000000aaafaa7209 */ /* 0x000fc60007810000 */
[----:B------:R-:W0:Y:S01]  /*5f10*/  MUFU.TANH R187, R191 ;  /* 0x000000bf00bb7308 */ /* 0x000e220000002400 */
[----:B--2---:R-:W-:Y:S02]  /*5f20*/  FSEL R183, R183, -INF , P6 ;  /* 0xff800000b7b77808 */ /* 0x004fe40003000000 */
[----:B------:R-:W-:Y:S02]  /*5f30*/  ISETP.GT.AND P6, PT, R185, 0x48, PT ;  /* 0x00000048b900780c */ /* 0x000fe40003fc4270 */
[----:B------:R-:W-:-:S03]  /*5f40*/  FMNMX.FTZ R170, R178, R170, !PT ;  /* 0x000000aab2aa7209 */ /* 0x000fc60007810000 */
[----:B------:R-:W2:Y:S01]  /*5f50*/  MUFU.TANH R190, R194 ;  /* 0x000000c200be7308 */ /* 0x000ea20000002400 */
[----:B-1----:R-:W-:Y:S02]  /*5f60*/  FSEL R186, R186, -INF , P6 ;  /* 0xff800000baba7808 */ /* 0x002fe40003000000 */
[----:B------:R-:W-:Y:S02]  /*5f70*/  ISETP.GT.AND P6, PT, R185, 0x49, PT ;  /* 0x00000049b900780c */ /* 0x000fe40003fc4270 */
[----:B------:R-:W-:-:S03]  /*5f80*/  FMNMX.FTZ R170, R179, R170, !PT ;  /* 0x000000aab3aa7209 */ /* 0x000fc60007810000 */
[----:B------:R-:W1:Y:S01]  /*5f90*/  MUFU.TANH R191, R195 ;  /* 0x000000c300bf7308 */ /* 0x000e620000002400 */
[----:B0-----:R-:W-:Y:S02]  /*5fa0*/  FSEL R187, R187, -INF , P6 ;  /* 0xff800000bbbb7808 */ /* 0x001fe40003000000 */
[----:B------:R-:W-:Y:S02]  /*5fb0*/  FMNMX.FTZ R170, R181, R170, !PT ;  /* 0x000000aab5aa7209 */ /* 0x000fe40007810000 */
[C---:B------:R-:W-:Y:S02]  /*5fc0*/  ISETP.GT.AND P6, PT, R185.reuse, 0x50, PT ;  /* 0x00000050b900780c */ /* 0x040fe40003fc4270 */
[----:B------:R-:W-:Y:S01]  /*5fd0*/  FMNMX.FTZ R170, R182, R170, !PT ;  /* 0x000000aab6aa7209 */ /* 0x000fe20007810000 */
[----:B------:R-:W0:Y:S01]  /*5fe0*/  MUFU.TANH R192, R198 ;  /* 0x000000c600c07308 */ /* 0x000e220000002400 */
[----:B--2---:R-:W-:Y:S02]  /*5ff0*/  FSEL R190, R190, -INF , P6 ;  /* 0xff800000bebe7808 */ /* 0x004fe40003000000 */
        /* <DEDUP_REMOVED lines=15> */
[----:B------:R2:W3:Y:S01]  /*60f0*/  MUFU.TANH R196, R206 ;  /* 0x000000ce00c47308 */ /* 0x0004e20000002400 */
[----:B-1----:R-:W-:Y:S02]  /*6100*/  FSEL R194, R194, -INF , P6 ;  /* 0xff800000c2c27808 */ /* 0x002fe40003000000 */
[----:B------:R-:W-:-:S02]  /*6110*/  ISETP.GT.AND P6, PT, R185, 0x61, PT ;  /* 0x00000061b900780c */ /* 0x000fc40003fc4270 */
[----:B------:R-:W-:-:S03]  /*6120*/  FMNMX.FTZ R170, R192, R170, !PT ;  /* 0x000000aac0aa7209 */ /* 0x000fc60007810000 */
[----:B------:R-:W-:Y:S01]  /*6130*/  MUFU.TANH R180, R197 ;  /* 0x000000c500b47308 */ /* 0x000fe20000002400 */
[----:B0-----:R-:W-:Y:S01]  /*6140*/  FSEL R195, R195, -INF , P6 ;  /* 0xff800000c3c37808 */ /* 0x001fe20003000000 */
[----:B--2---:R-:W-:Y:S01]  /*6150*/  IMAD.U32 R206, RZ, RZ, UR10 ;  /* 0x0000000affce7e24 */ /* 0x004fe2000f8e00ff */
[----:B------:R-:W-:Y:S02]  /*6160*/  ISETP.GT.AND P6, PT, R185, 0x68, PT ;  /* 0x00000068b900780c */ /* 0x000fe40003fc4270 */
[----:B------:R-:W-:-:S03]  /*6170*/  FMNMX.FTZ R170, R193, R170, !PT ;  /* 0x000000aac1aa7209 */ /* 0x000fc60007810000 */
[----:B------:R-:W0:Y:S01]  /*6180*/  MUFU.TANH R197, R207 ;  /* 0x000000cf00c57308 */ /* 0x000e220000002400 */
[----:B---3--:R-:W-:Y:S02]  /*6190*/  FSEL R196, R196, -INF , P6 ;  /* 0xff800000c4c47808 */ /* 0x008fe40003000000 */
[----:B------:R-:W-:Y:S02]  /*61a0*/  ISETP.GT.AND P6, PT, R185, 0x69, PT ;  /* 0x00000069b900780c */ /* 0x000fe40003fc4270 */
[----:B------:R-:W-:-:S03]  /*61b0*/  FMNMX.FTZ R170, R194, R170, !PT ;  /* 0x000000aac2aa7209 */ /* 0x000fc60007810000 */
[----:B------:R-:W1:Y:S01]  /*61c0*/  MUFU.TANH R198, R210 ;  /* 0x000000d200c67308 */ /* 0x000e620000002400 */
[----:B------:R-:W-:-:S04]  /*61d0*/  FMNMX.FTZ R170, R195, R170, !PT ;  /* 0x000000aac3aa7209 */ /* 0x000fc80007810000 */
        /* <DEDUP_REMOVED lines=18> */
[----:B-1----:R-:W-:-:S04]  /*6300*/  FSEL R185, R215, -INF , P6 ;  /* 0xff800000d7b97808 */ /* 0x002fc80003000000 */
[----:B------:R-:W-:-:S03]  /*6310*/  FMNMX.FTZ R170, R185, R170, !PT ;  /* 0x000000aab9aa7209 */ /* 0x000fc60007810000 */
[----:B------:R-:W1:Y:S01]  /*6320*/  MUFU.TANH R14, R14 ;  /* 0x0000000e000e7308 */ /* 0x000e620000002400 */
[----:B--2---:R-:W-:Y:S01]  /*6330*/  FSEL R8, R8, -INF , P1 ;  /* 0xff80000008087808 */ /* 0x004fe20000800000 */
[----:B------:R-:W2:Y:S01]  /*6340*/  SHFL.BFLY PT, R202, R170, 0x2, 0x1f ;  /* 0x0c401f00aaca7f89 */ /* 0x000ea200000e0000 */
[----:B------:R-:W-:-:S05]  /*6350*/  ISETP.GT.AND P1, PT, R177, 0x18, PT ;  /* 0x00000018b100780c */ /* 0x000fca0003f24270 */
[----:B------:R-:W3:Y:S01]  /*6360*/  MUFU.TANH R15, R15 ;  /* 0x0000000f000f7308 */ /* 0x000ee20000002400 */
[----:B0-----:R-:W-:Y:S02]  /*6370*/  FSEL R11, R11, -INF , P5 ;  /* 0xff8000000b0b7808 */ /* 0x001fe40002800000 */
[----:B------:R-:W-:-:S05]  /*6380*/  ISETP.GT.AND P5, PT, R177, 0x20, PT ;  /* 0x00000020b100780c */ /* 0x000fca0003fa4270 */
[----:B------:R-:W0:Y:S01]  /*6390*/  MUFU.TANH R21, R21 ;  /* 0x0000001500157308 */ /* 0x000e220000002400 */
[----:B-1----:R-:W-:Y:S02]  /*63a0*/  FSEL R14, R14, -INF , P2 ;  /* 0xff8000000e0e7808 */ /* 0x002fe40001000000 */
[----:B------:R-:W-:-:S05]  /*63b0*/  ISETP.GT.AND P2, PT, R177, 0x29, PT ;  /* 0x00000029b100780c */ /* 0x000fca0003f44270 */
[----:B------:R-:W1:Y:S01]  /*63c0*/  MUFU.TANH R154, R154 ;  /* 0x0000009a009a7308 */ /* 0x000e620000002400 */
[----:B---3--:R-:W-:Y:S02]  /*63d0*/  FSEL R15, R15, -INF , P1 ;  /* 0xff8000000f0f7808 */ /* 0x008fe40000800000 */
[----:B--2---:R-:W-:Y:S02]  /*63e0*/  FMNMX.FTZ R170, R170, R202, !PT ;  /* 0x000000caaaaa7209 */ /* 0x004fe40007810000 */
[----:B------:R-:W-:-:S03]  /*63f0*/  ISETP.GT.AND P1, PT, R177, 0x30, PT ;  /* 0x00000030b100780c */ /* 0x000fc60003f24270 */
[----:B------:R-:W2:Y:S01]  /*6400*/  SHFL.BFLY PT, R202, R170, 0x1, 0x1f ;  /* 0x0c201f00aaca7f89 */ /* 0x000ea200000e0000 */
        /* <DEDUP_REMOVED lines=8> */
[----:B------:R-:W-:Y:S02]  /*6490*/  ISETP.GT.AND P1, PT, R177, 0x48, PT ;  /* 0x00000048b100780c */ /* 0x000fe40003f24270 */
[----:B--2---:R-:W-:-:S03]  /*64a0*/  FMNMX.FTZ R170, R170, R202, !PT ;  /* 0x000000caaaaa7209 */ /* 0x004fc60007810000 */
[----:B------:R-:W2:Y:S01]  /*64b0*/  MUFU.TANH R164, R164 ;  /* 0x000000a400a47308 */ /* 0x000ea20000002400 */
[----:B0-----:R-:W-:Y:S02]  /*64c0*/  FSEL R160, R160, -INF , P5 ;  /* 0xff800000a0a07808 */ /* 0x001fe40002800000 */
[C---:B------:R-:W-:Y:S02]  /*64d0*/  FSETP.NEU.FTZ.AND P6, PT, R170.reuse, -INF , PT ;  /* 0xff800000aa00780b */ /* 0x040fe40003fdd000 */
[----:B------:R-:W-:Y:S02]  /*64e0*/  ISETP.GT.AND P5, PT, R177, 0x50, PT ;  /* 0x00000050b100780c */ /* 0x000fe40003fa4270 */
[----:B------:R-:W-:Y:S01]  /*64f0*/  FSEL R203, R170, RZ, P6 ;  /* 0x000000ffaacb7208 */ /* 0x000fe20003000000 */
[----:B------:R-:W0:Y:S01]  /*6500*/  MUFU.TANH R165, R165 ;  /* 0x000000a500a57308 */ /* 0x000e220000002400 */
[----:B-1----:R-:W-:Y:S02]  /*6510*/  FSEL R161, R161, -INF , P4 ;  /* 0xff800000a1a17808 */ /* 0x002fe40002000000 */
[----:B------:R-:W-:Y:S01]  /*6520*/  ISETP.GT.AND P4, PT, R177, 0x51, PT ;  /* 0x00000051b100780c */ /* 0x000fe20003f84270 */
[----:B------:R-:W-:-:S01]  /*6530*/  FADD.FTZ R203, -R203, R7 ;  /* 0x00000007cbcb7221 */ /* 0x000fc20000010100 */
[----:B------:R-:W-:-:S03]  /*6540*/  IMAD.U32 R7, RZ, RZ, UR10 ;  /* 0x0000000aff077e24 */ /* 0x000fc6000f8e00ff */
[----:B------:R-:W1:Y:S01]  /*6550*/  MUFU.TANH R168, R168 ;  /* 0x000000a800a87308 */ /* 0x000e620000002400 */
[----:B------:R-:W-:-:S01]  /*6560*/  FFMA.FTZ R7, R170, R7, -8 ;  /* 0xc1000000aa077423 */ /* 0x000fc20000010007 */
[----:B--2---:R-:W-:Y:S02]  /*6570*/  FSEL R164, R164, -INF , P3 ;  /* 0xff800000a4a47808 */ /* 0x004fe40001800000 */
[----:B------:R-:W-:Y:S02]  /*6580*/  ISETP.GT.AND P3, PT, R177, 0x58, PT ;  /* 0x00000058b100780c */ /* 0x000fe40003f64270 */
[----:B------:R-:W-:Y:S02]  /*6590*/  FSEL R202, R7, RZ, P6 ;  /* 0x000000ff07ca7208 */ /* 0x000fe40003000000 */
[----:B------:R-:W2:Y:S01]  /*65a0*/  MUFU.TANH R172, R172 ;  /* 0x000000ac00ac7308 */ /* 0x000ea20000002400 */
[----:B0-----:R-:W-:Y:S02]  /*65b0*/  FSEL R165, R165, -INF , P2 ;  /* 0xff800000a5a57808 */ /* 0x001fe40001000000 */
        /* <DEDUP_REMOVED lines=34> */
[----:B-1----:R-:W-:Y:S01]  /*67e0*/  FSEL R168, R168, -INF , P1 ;  /* 0xff800000a8a87808 */ /* 0x002fe20000800000 */
[----:B------:R-:W-:Y:S01]  /*67f0*/  FMUL.FTZ R203, R0, R212 ;  /* 0x000000d400cb7220 */ /* 0x000fe20000410000 */
[----:B--2---:R-:W-:-:S02]  /*6800*/  FSEL R172, R172, -INF , P5 ;  /* 0xff800000acac7808 */ /* 0x004fc40002800000 */
[C---:B------:R-:W-:Y:S02]  /*6810*/  ISETP.GT.AND P2, PT, R177.reuse, 0x59, PT ;  /* 0x00000059b100780c */ /* 0x040fe40003f44270 */
[C---:B------:R-:W-:Y:S01]  /*6820*/  ISETP.GT.AND P1, PT, R177.reuse, 0x60, PT ;  /* 0x00000060b100780c */ /* 0x040fe20003f24270 */
[----:B------:R-:W0:Y:S01]  /*6830*/  MUFU.EX2 R185, R185 ;  /* 0x000000b900b97308 */ /* 0x000e220000000800 */
[----:B------:R-:W-:Y:S02]  /*6840*/  FSEL R180, R180, -INF , P2 ;  /* 0xff800000b4b47808 */ /* 0x000fe40001000000 */
[C---:B------:R-:W-:Y:S02]  /*6850*/  ISETP.GT.AND P6, PT, R177.reuse, 0x61, PT ;  /* 0x00000061b100780c */ /* 0x040fe40003fc4270 */
[C---:B------:R-:W-:Y:S02]  /*6860*/  ISETP.GT.AND P5, PT, R177.reuse, 0x69, PT ;  /* 0x00000069b100780c */ /* 0x040fe40003fa4270 */
[----:B------:R-:W-:Y:S01]  /*6870*/  ISETP.GT.AND P2, PT, R177, 0x78, PT ;  /* 0x00000078b100780c */ /* 0x000fe20003f44270 */
[----:B------:R-:W1:Y:S08]  /*6880*/  MUFU.EX2 R152, R152 ;  /* 0x0000009800987308 */ /* 0x000e700000000800 */
[----:B------:R-:W2:Y:S01]  /*6890*/  MUFU.EX2 R153, R153 ;  /* 0x0000009900997308 */ /* 0x000ea20000000800 */
        /* <DEDUP_REMOVED lines=15> */
[----:B------:R-:W1:Y:S01]  /*6990*/  MUFU.TANH R173, R173 ;  /* 0x000000ad00ad7308 */ /* 0x000e620000002400 */
[----:B--2---:R-:W-:-:S01]  /*69a0*/  FADD.FTZ R2, R153, R2 ;  /* 0x0000000299027221 */ /* 0x004fc20000010000 */
[-C--:B------:R-:W-:Y:S01]  /*69b0*/  FMUL.FTZ R50, R50, R185.reuse ;  /* 0x000000b932327220 */ /* 0x080fe20000410000 */
[-C--:B------:R-:W-:Y:S01]  /*69c0*/  FMUL.FTZ R51, R51, R185.reuse ;  /* 0x000000b933337220 */ /* 0x080fe20000410000 */
[-C--:B------:R-:W-:Y:S01]  /*69d0*/  FMUL.FTZ R54, R54, R185.reuse ;  /* 0x000000b936367220 */ /* 0x080fe20000410000 */
[-C--:B------:R-:W-:Y:S01]  /*69e0*/  FMUL.FTZ R55, R55, R185.reuse ;  /* 0x000000b937377220 */ /* 0x080fe20000410000 */
[-C--:B------:R-:W-:Y:S01]  /*69f0*/  FMUL.FTZ R58, R58, R185.reuse ;  /* 0x000000b93a3a7220 */ /* 0x080fe20000410000 */
[----:B------:R-:W-:Y:S01]  /*6a00*/  FMUL.FTZ R59, R59, R185 ;  /* 0x000000b93b3b7220 */ /* 0x000fe20000410000 */
[----:B------:R-:W2:Y:S01]  /*6a10*/  MUFU.TANH R176, R176 ;  /* 0x000000b000b07308 */ /* 0x000ea20000002400 */
[C---:B0-----:R-:W-:Y:S01]  /*6a20*/  F2FP.SATFINITE.E4M3.F32.PACK_AB_MERGE_C R153, R155.reuse, R153, RZ ;  /* 0x000000999b99723e */ /* 0x041fe200048070ff */
[----:B------:R-:W-:Y:S01]  /*6a30*/  FADD.FTZ R2, R155, R2 ;  /* 0x000000029b027221 */ /* 0x000fe20000010000 */
[C---:B------:R-:W-:Y:S01]  /*6a40*/  FMUL.FTZ R155, R0.reuse, R204 ;  /* 0x000000cc009b7220 */ /* 0x040fe20000410000 */
[----:B------:R-:W-:Y:S01]  /*6a50*/  FMUL.FTZ R204, R0, R209 ;  /* 0x000000d100cc7220 */ /* 0x000fe20000410000 */
[----:B------:R-:W-:Y:S01]  /*6a60*/  F2FP.SATFINITE.E4M3.F32.PACK_AB_MERGE_C R153, R152, R10, R153 ;  /* 0x0000000a9899723e */ /* 0x000fe20004807099 */
[-C--:B------:R-:W-:Y:S01]  /*6a70*/  FMUL.FTZ R62, R62, R185.reuse ;  /* 0x000000b93e3e7220 */ /* 0x080fe20000410000 */
[----:B------:R-:W-:Y:S01]  /*6a80*/  FMNMX.FTZ R10, R8, R6, !PT ;  /* 0x00000006080a7209 */ /* 0x000fe20007810000 */
[----:B------:R-:W0:Y:S01]  /*6a90*/  MUFU.TANH R184, R184 ;  /* 0x000000b800b87308 */ /* 0x000e220000002400 */
[----:B-1----:R-:W-:Y:S01]  /*6aa0*/  FSEL R173, R173, -INF , P4 ;  /* 0xff800000adad7808 */ /* 0x002fe20002000000 */
[-C--:B------:R-:W-:Y:S01]  /*6ab0*/  FMUL.FTZ R63, R63, R185.reuse ;  /* 0x000000b93f3f7220 */ /* 0x080fe20000410000 */
[----:B------:R-:W-:Y:S01]  /*6ac0*/  FMNMX.FTZ R10, R9, R10, !PT ;  /* 0x0000000a090a7209 */ /* 0x000fe20007810000 */
[-C--:B------:R-:W-:Y:S01]  /*6ad0*/  FMUL.FTZ R66, R66, R185.reuse ;  /* 0x000000b942427220 */ /* 0x080fe20000410000 */
[----:B------:R-:W-:Y:S01]  /*6ae0*/  ISETP.GT.AND P4, PT, R177, 0x70, PT ;  /* 0x00000070b100780c */ /* 0x000fe20003f84270 */
[-C--:B------:R-:W-:Y:S01]  /*6af0*/  FMUL.FTZ R67, R67, R185.reuse ;  /* 0x000000b943437220 */ /* 0x080fe20000410000 */
[----:B------:R-:W-:Y:S01]  /*6b00*/  FMNMX.FTZ R10, R11, R10, !PT ;  /* 0x0000000a0b0a7209 */ /* 0x000fe20007810000 */
[----:B------:R1:W3:Y:S01]  /*6b10*/  MUFU.TANH R7, R201 ;  /* 0x000000c900077308 */ /* 0x0002e20000002400 */
[----:B--2---:R-:W-:Y:S01]  /*6b20*/  FSEL R176, R176, -INF , P3 ;  /* 0xff800000b0b07808 */ /* 0x004fe20001800000 */
[-C--:B------:R-:W-:Y:S01]  /*6b30*/  FMUL.FTZ R70, R70, R185.reuse ;  /* 0x000000b946467220 */ /* 0x080fe20000410000 */
[----:B------:R-:W-:Y:S01]  /*6b40*/  FMNMX.FTZ R10, R12, R10, !PT ;  /* 0x0000000a0c0a7209 */ /* 0x000fe20007810000 */
[-C--:B------:R-:W-:Y:S01]  /*6b50*/  FMUL.FTZ R71, R71, R185.reuse ;  /* 0x000000b947477220 */ /* 0x080fe20000410000 */
[----:B------:R-:W-:Y:S01]  /*6b60*/  ISETP.GT.AND P3, PT, R177, 0x71, PT ;  /* 0x00000071b100780c */ /* 0x000fe20003f64270 */
[-C--:B------:R-:W-:Y:S01]  /*6b70*/  FMUL.FTZ R74, R74, R185.reuse ;  /* 0x000000b94a4a7220 */ /* 0x080fe20000410000 */
[----:B------:R-:W-:Y:S01]  /*6b80*/  FMNMX.FTZ R10, R13, R10, !PT ;  /* 0x0000000a0d0a7209 */ /* 0x000fe20007810000 */
[----:B------:R-:W2:Y:S01]  /*6b90*/  MUFU.TANH R155, R155 ;  /* 0x0000009b009b7308 */ /* 0x000ea20000002400 */
[----:B-1----:R-:W-:Y:S01]  /*6ba0*/  FMUL.FTZ R201, R0, R208 ;  /* 0x000000d000c97220 */ /* 0x002fe20000410000 */
[----:B0-----:R-:W-:Y:S01]  /*6bb0*/  FSEL R184, R184, -INF , P1 ;  /* 0xff800000b8b87808 */ /* 0x001fe20000800000 */
[-C--:B------:R-:W-:Y:S01]  /*6bc0*/  FMUL.FTZ R75, R75, R185.reuse ;  /* 0x000000b94b4b7220 */ /* 0x080fe20000410000 */
[----:B------:R-:W-:Y:S01]  /*6bd0*/  FMNMX.FTZ R10, R14, R10, !PT ;  /* 0x0000000a0e0a7209 */ /* 0x000fe20007810000 */
[-C--:B------:R-:W-:Y:S01]  /*6be0*/  FMUL.FTZ R78, R78, R185.reuse ;  /* 0x000000b94e4e7220 */ /* 0x080fe20000410000 */
[----:B------:R-:W-:Y:S01]  /*6bf0*/  ISETP.GT.AND P1, PT, R177, 0x79, PT ;  /* 0x00000079b100780c */ /* 0x000fe20003f24270 */
[-C--:B------:R-:W-:Y:S01]  /*6c00*/  FMUL.FTZ R79, R79, R185.reuse ;  /* 0x000000b94f4f7220 */ /* 0x080fe20000410000 */
[----:B------:R-:W-:Y:S01]  /*6c10*/  FMNMX.FTZ R10, R15, R10, !PT ;  /* 0x0000000a0f0a7209 */ /* 0x000fe20007810000 */
[----:B------:R-:W0:Y:S01]  /*6c20*/  MUFU.TANH R201, R201 ;  /* 0x000000c900c97308 */ /* 0x000e220000002400 */
[----:B---3--:R-:W-:Y:S01]  /*6c30*/  FSEL R7, R7, -INF , P6 ;  /* 0xff80000007077808 */ /* 0x008fe20003000000 */
[-C--:B------:R-:W-:Y:S01]  /*6c40*/  FMUL.FTZ R82, R82, R185.reuse ;  /* 0x000000b952527220 */ /* 0x080fe20000410000 */
[----:B------:R-:W-:Y:S01]  /*6c50*/  FMNMX.FTZ R10, R20, R10, !PT ;  /* 0x0000000a140a7209 */ /* 0x000fe20007810000 */
[-C--:B------:R-:W-:Y:S01]  /*6c60*/  FMUL.FTZ R83, R83, R185.reuse ;  /* 0x000000b953537220 */ /* 0x080fe20000410000 */
[----:B------:R-:W-:Y:S01]  /*6c70*/  ISETP.GT.AND P6, PT, R177, 0x68, PT ;  /* 0x00000068b100780c */ /* 0x000fe20003fc4270 */
[-C--:B------:R-:W-:Y:S01]  /*6c80*/  FMUL.FTZ R86, R86, R185.reuse ;  /* 0x000000b956567220 */ /* 0x080fe20000410000 */
[----:B------:R-:W-:Y:S01]  /*6c90*/  FMNMX.FTZ R10, R21, R10, !PT ;  /* 0x0000000a150a7209 */ /* 0x000fe20007810000 */
[----:B------:R-:W1:Y:S01]  /*6ca0*/  MUFU.TANH R204, R204 ;  /* 0x000000cc00cc7308 */ /* 0x000e620000002400 */
[----:B--2---:R-:W-:Y:S01]  /*6cb0*/  FSEL R155, R155, -INF , P6 ;  /* 0xff8000009b9b7808 */ /* 0x004fe20003000000 */
[-C--:B------:R-:W-:Y:S01]  /*6cc0*/  FMUL.FTZ R87, R87, R185.reuse ;  /* 0x000000b957577220 */ /* 0x080fe20000410000 */
[----:B------:R-:W-:Y:S01]  /*6cd0*/  FMNMX.FTZ R10, R188, R10, !PT ;  /* 0x0000000abc0a7209 */ /* 0x000fe20007810000 */
[-C--:B------:R-:W-:Y:S01]  /*6ce0*/  FMUL.FTZ R90, R90, R185.reuse ;  /* 0x000000b95a5a7220 */ /* 0x080fe20000410000 */
[-C--:B------:R-:W-:Y:S01]  /*6cf0*/  FMUL.FTZ R91, R91, R185.reuse ;  /* 0x000000b95b5b7220 */ /* 0x080fe20000410000 */
[-C--:B------:R-:W-:Y:S01]  /*6d00*/  FMUL.FTZ R94, R94, R185.reuse ;  /* 0x000000b95e5e7220 */ /* 0x080fe20000410000 */
[----:B------:R-:W-:Y:S01]  /*6d10*/  FMNMX.FTZ R10, R189, R10, !PT ;  /* 0x0000000abd0a7209 */ /* 0x000fe20007810000 */
[----:B------:R-:W2:Y:S01]  /*6d20*/  MUFU.TANH R203, R203 ;  /* 0x000000cb00cb7308 */ /* 0x000ea20000002400 */
[----:B0-----:R-:W-:Y:S01]  /*6d30*/  FSEL R201, R201, -INF , P4 ;  /* 0xff800000c9c97808 */ /* 0x001fe20002000000 */
[-C--:B------:R-:W-:Y:S01]  /*6d40*/  FMUL.FTZ R95, R95, R185.reuse ;  /* 0x000000b95f5f7220 */ /* 0x080fe20000410000 */
[----:B------:R-:W-:Y:S01]  /*6d50*/  FMNMX.FTZ R10, R154, R10, !PT ;  /* 0x0000000a9a0a7209 */ /* 0x000fe20007810000 */
[-C--:B------:R-:W-:Y:S01]  /*6d60*/  FMUL.FTZ R98, R98, R185.reuse ;  /* 0x000000b962627220 */ /* 0x080fe20000410000 */
[-C--:B------:R-:W-:Y:S01]  /*6d70*/  FMUL.FTZ R99, R99, R185.reuse ;  /* 0x000000b963637220 */ /* 0x080fe20000410000 */
[-C--:B------:R-:W-:Y:S01]  /*6d80*/  FMUL.FTZ R102, R102, R185.reuse ;  /* 0x000000b966667220 */ /* 0x080fe20000410000 */
[----:B------:R-:W-:Y:S01]  /*6d90*/  FMNMX.FTZ R10, R156, R10, !PT ;  /* 0x0000000a9c0a7209 */ /* 0x000fe20007810000 */
[----:B------:R-:W0:Y:S01]  /*6da0*/  MUFU.EX2 R158, R158 ;  /* 0x0000009e009e7308 */ /* 0x000e220000000800 */
[----:B-1----:R-:W-:Y:S01]  /*6db0*/  FSEL R204, R204, -INF , P3 ;  /* 0xff800000cccc7808 */ /* 0x002fe20001800000 */
[-C--:B------:R-:W-:Y:S01]  /*6dc0*/  FMUL.FTZ R103, R103, R185.reuse ;  /* 0x000000b967677220 */ /* 0x080fe20000410000 */
[----:B------:R-:W-:Y:S01]  /*6dd0*/  FMNMX.FTZ R10, R157, R10, !PT ;  /* 0x0000000a9d0a7209 */ /* 0x000fe20007810000 */
[-C--:B------:R-:W-:Y:S01]  /*6de0*/  FMUL.FTZ R106, R106, R185.reuse ;  /* 0x000000b96a6a7220 */ /* 0x080fe20000410000 */
[-C--:B------:R-:W-:Y:S01]  /*6df0*/  FMUL.FTZ R107, R107, R185.reuse ;  /* 0x000000b96b6b7220 */ /* 0x080fe20000410000 */
[-C--:B------:R-:W-:Y:S01]  /*6e00*/  FMUL.FTZ R110, R110, R185.reuse ;  /* 0x000000b96e6e7220 */ /* 0x080fe20000410000 */
[----:B------:R-:W-:Y:S01]  /*6e10*/  FMNMX.FTZ R10, R160, R10, !PT ;  /* 0x0000000aa00a7209 */ /* 0x000fe20007810000 */
[----:B------:R-:W1:Y:S01]  /*6e20*/  MUFU.EX2 R159, R159 ;  /* 0x0000009f009f7308 */ /* 0x000e620000000800 */
[----:B--2---:R-:W-:Y:S01]  /*6e30*/  FSEL R203, R203, -INF , P2 ;  /* 0xff800000cbcb7808 */ /* 0x004fe20001000000 */
[-C--:B------:R-:W-:Y:S01]  /*6e40*/  FMUL.FTZ R111, R111, R185.reuse ;  /* 0x000000b96f6f7220 */ /* 0x080fe20000410000 */
[----:B------:R-:W-:Y:S01]  /*6e50*/  FMNMX.FTZ R10, R161, R10, !PT ;  /* 0x0000000aa10a7209 */ /* 0x000fe20007810000 */
[-C--:B------:R-:W-:Y:S01]  /*6e60*/  FMUL.FTZ R114, R114, R185.reuse ;  /* 0x000000b972727220 */ /* 0x080fe20000410000 */
[-C--:B------:R-:W-:Y:S01]  /*6e70*/  FMUL.FTZ R115, R115, R185.reuse ;  /* 0x000000b973737220 */ /* 0x080fe20000410000 */
[----:B------:R-:W-:Y:S01]  /*6e80*/  FMUL.FTZ R118, R118, R185 ;  /* 0x000000b976767220 */ /* 0x000fe20000410000 */
[----:B------:R-:W-:Y:S01]  /*6e90*/  FMNMX.FTZ R10, R164, R10, !PT ;  /* 0x0000000aa40a7209 */ /* 0x000fe20007810000 */
[----:B------:R-:W2:Y:S01]  /*6ea0*/  MUFU.EX2 R162, R162 ;  /* 0x000000a200a27308 */ /* 0x000ea20000000800 */
[----:B0-----:R-:W-:-:S01]  /*6eb0*/  FADD.FTZ R2, R158, R2 ;  /* 0x000000029e027221 */ /* 0x001fc20000010000 */
[-C--:B------:R-:W-:Y:S01]  /*6ec0*/  FMUL.FTZ R119, R119, R185.reuse ;  /* 0x000000b977777220 */ /* 0x080fe20000410000 */
[----:B------:R-:W-:Y:S01]  /*6ed0*/  FMNMX.FTZ R152, R165, R10, !PT ;  /* 0x0000000aa5987209 */ /* 0x000fe20007810000 */
[-C--:B------:R-:W-:Y:S01]  /*6ee0*/  FMUL.FTZ R122, R122, R185.reuse ;  /* 0x000000b97a7a7220 */ /* 0x080fe20000410000 */
[-C--:B------:R-:W-:Y:S01]  /*6ef0*/  FMUL.FTZ R123, R123, R185.reuse ;  /* 0x000000b97b7b7220 */ /* 0x080fe20000410000 */
[----:B------:R-:W-:Y:S01]  /*6f00*/  FMUL.FTZ R126, R126, R185 ;  /* 0x000000b97e7e7220 */ /* 0x000fe20000410000 */
[----:B------:R-:W-:Y:S01]  /*6f10*/  FMNMX.FTZ R152, R168, R152, !PT ;  /* 0x00000098a8987209 */ /* 0x000fe20007810000 */
[----:B------:R0:W3:Y:S01]  /*6f20*/  MUFU.TANH R10, R205 ;  /* 0x000000cd000a7308 */ /* 0x0000e20000002400 */
[----:B-1----:R-:W-:-:S01]  /*6f30*/  FADD.FTZ R2, R159, R2 ;  /* 0x000000029f027221 */ /* 0x002fc20000010000 */
[-C--:B------:R-:W-:Y:S01]  /*6f40*/  FMUL.FTZ R127, R127, R185.reuse ;  /* 0x000000b97f7f7220 */ /* 0x080fe20000410000 */
[----:B------:R-:W-:Y:S01]  /*6f50*/  FMNMX.FTZ R152, R169, R152, !PT ;  /* 0x00000098a9987209 */ /* 0x000fe20007810000 */
[-C--:B------:R-:W-:Y:S01]  /*6f60*/  FMUL.FTZ R130, R130, R185.reuse ;  /* 0x000000b982827220 */ /* 0x080fe20000410000 */
[-C--:B------:R-:W-:Y:S01]  /*6f70*/  FMUL.FTZ R131, R131, R185.reuse ;  /* 0x000000b983837220 */ /* 0x080fe20000410000 */
[----:B------:R-:W-:Y:S01]  /*6f80*/  FMUL.FTZ R134, R134, R185 ;  /* 0x000000b986867220 */ /* 0x000fe20000410000 */
[----:B------:R-:W-:Y:S01]  /*6f90*/  FMNMX.FTZ R152, R172, R152, !PT ;  /* 0x00000098ac987209 */ /* 0x000fe20007810000 */
[----:B------:R-:W1:Y:S01]  /*6fa0*/  MUFU.EX2 R163, R163 ;  /* 0x000000a300a37308 */ /* 0x000e620000000800 */
[----:B0-----:R-:W-:Y:S01]  /*6fb0*/  FMUL.FTZ R205, R0, R213 ;  /* 0x000000d500cd7220 */ /* 0x001fe20000410000 */
[----:B--2---:R-:W-:Y:S01]  /*6fc0*/  FADD.FTZ R2, R162, R2 ;  /* 0x00000002a2027221 */ /* 0x004fe20000010000 */
[----:B------:R-:W-:Y:S01]  /*6fd0*/  FMNMX.FTZ R152, R173, R152, !PT ;  /* 0x00000098ad987209 */ /* 0x000fe20007810000 */
[-C--:B------:R-:W-:Y:S01]  /*6fe0*/  FMUL.FTZ R135, R135, R185.reuse ;  /* 0x000000b987877220 */ /* 0x080fe20000410000 */
[-C--:B------:R-:W-:Y:S01]  /*6ff0*/  FMUL.FTZ R138, R138, R185.reuse ;  /* 0x000000b98a8a7220 */ /* 0x080fe20000410000 */
[-C--:B------:R-:W-:Y:S01]  /*7000*/  FMUL.FTZ R139, R139, R185.reuse ;  /* 0x000000b98b8b7220 */ /* 0x080fe20000410000 */
[----:B------:R-:W-:Y:S01]  /*7010*/  FMNMX.FTZ R152, R176, R152, !PT ;  /* 0x00000098b0987209 */ /* 0x000fe20007810000 */
[----:B------:R-:W0:Y:S01]  /*7020*/  MUFU.TANH R205, R205 ;  /* 0x000000cd00cd7308 */ /* 0x000e220000002400 */
[----:B---3--:R-:W-:Y:S01]  /*7030*/  FSEL R177, R10, -INF , P5 ;  /* 0xff8000000ab17808 */ /* 0x008fe20002800000 */
[-C--:B------:R-:W-:Y:S01]  /*7040*/  FMUL.FTZ R142, R142, R185.reuse ;  /* 0x000000b98e8e7220 */ /* 0x080fe20000410000 */
[----:B------:R-:W-:Y:S01]  /*7050*/  FMNMX.FTZ R152, R180, R152, !PT ;  /* 0x00000098b4987209 */ /* 0x000fe20007810000 */
[-C--:B------:R-:W-:Y:S01]  /*7060*/  FMUL.FTZ R143, R143, R185.reuse ;  /* 0x000000b98f8f7220 */ /* 0x080fe20000410000 */
[-C--:B------:R-:W-:Y:S01]  /*7070*/  FMUL.FTZ R146, R146, R185.reuse ;  /* 0x000000b992927220 */ /* 0x080fe20000410000 */
[----:B------:R-:W-:Y:S01]  /*7080*/  FMUL.FTZ R147, R147, R185 ;  /* 0x000000b993937220 */ /* 0x000fe20000410000 */
[----:B------:R-:W-:Y:S01]  /*7090*/  FMNMX.FTZ R152, R184, R152, !PT ;  /* 0x00000098b8987209 */ /* 0x000fe20007810000 */
[----:B------:R-:W2:Y:S01]  /*70a0*/  MUFU.EX2 R166, R166 ;  /* 0x000000a600a67308 */ /* 0x000ea20000000800 */
[----:B-1----:R-:W-:-:S01]  /*70b0*/  FADD.FTZ R2, R163, R2 ;  /* 0x00000002a3027221 */ /* 0x002fc20000010000 */
[----:B------:R-:W-:Y:S01]  /*70c0*/  F2FP.SATFINITE.E4M3.F32.PACK_AB_MERGE_C R162, R163, R162, RZ ;  /* 0x000000a2a3a2723e */ /* 0x000fe200048070ff */
[-C--:B------:R-:W-:Y:S01]  /*70d0*/  FMUL.FTZ R150, R150, R185.reuse ;  /* 0x000000b996967220 */ /* 0x080fe20000410000 */
[----:B------:R-:W-:Y:S01]  /*70e0*/  FMNMX.FTZ R152, R7, R152, !PT ;  /* 0x0000009807987209 */ /* 0x000fe20007810000 */
[----:B------:R-:W-:-:S03]  /*70f0*/  FMUL.FTZ R151, R151, R185 ;  /* 0x000000b997977220 */ /* 0x000fc60000410000 */
[----:B------:R-:W-:Y:S01]  /*7100*/  FMNMX.FTZ R152, R155, R152, !PT ;  /* 0x000000989b987209 */ /* 0x000fe20007810000 */
[----:B------:R-:W1:Y:S01]  /*7110*/  MUFU.EX2 R167, R167 ;  /* 0x000000a700a77308 */ /* 0x000e620000000800 */
[----:B0-----:R-:W-:Y:S02]  /*7120*/  FSEL R205, R205, -INF , P1 ;  /* 0xff800000cdcd7808 */ /* 0x001fe40000800000 */
[----:B------:R-:W-:-:S04]  /*7130*/  FMNMX.FTZ R152, R177, R152, !PT ;  /* 0x00000098b1987209 */ /* 0x000fc80007810000 */
[----:B------:R-:W-:Y:S01]  /*7140*/  FMNMX.FTZ R152, R201, R152, !PT ;  /* 0x00000098c9987209 */ /* 0x000fe20007810000 */
[----:B------:R-:W0:Y:S01]  /*7150*/  MUFU.EX2 R171, R171 ;  /* 0x000000ab00ab7308 */ /* 0x000e220000000800 */
[----:B--2---:R-:W-:-:S02]  /*7160*/  FADD.FTZ R2, R166, R2 ;  /* 0x00000002a6027221 */ /* 0x004fc40000010000 */
[----:B------:R-:W-:-:S04]  /*7170*/  FMNMX.FTZ R152, R204, R152, !PT ;  /* 0x00000098cc987209 */ /* 0x000fc80007810000 */
[----:B------:R-:W-:Y:S01]  /*7180*/  FMNMX.FTZ R10, R203, R152, !PT ;  /* 0x00000098cb0a7209 */ /* 0x000fe20007810000 */
[----:B------:R-:W2:Y:S01]  /*7190*/  MUFU.EX2 R174, R174 ;  /* 0x000000ae00ae7308 */ /* 0x000ea20000000800 */
[----:B-1----:R-:W-:-:S02]  /*71a0*/  FADD.FTZ R2, R167, R2 ;  /* 0x00000002a7027221 */ /* 0x002fc40000010000 */
[----:B------:R-:W-:-:S05]  /*71b0*/  FMNMX.FTZ R10, R205, R10, !PT ;  /* 0x0000000acd0a7209 */ /* 0x000fca0007810000 */
[----:B------:R-:W1:Y:S01]  /*71c0*/  SHFL.BFLY PT, R152, R10, 0x2, 0x1f ;  /* 0x0c401f000a987f89 */ /* 0x000e6200000e0000 */
[----:B------:R-:W3:Y:S01]  /*71d0*/  MUFU.EX2 R175, R175 ;  /* 0x000000af00af7308 */ /* 0x000ee20000000800 */
[----:B0-----:R-:W-:-:S07]  /*71e0*/  FADD.FTZ R2, R171, R2 ;  /* 0x00000002ab027221 */ /* 0x001fce0000010000 */
[----:B------:R-:W0:Y:S01]  /*71f0*/  MUFU.EX2 R178, R178 ;  /* 0x000000b200b27308 */ /* 0x000e220000000800 */
[----:B--2---:R-:W-:-:S01]  /*7200*/  FADD.FTZ R2, R174, R2 ;  /* 0x00000002ae027221 */ /* 0x004fc20000010000 */
[----:B------:R-:W-:-:S06]  /*7210*/  F2FP.SATFINITE.E4M3.F32.PACK_AB_MERGE_C R171, R174, R171, RZ ;  /* 0x000000abaeab723e */ /* 0x000fcc00048070ff */
[----:B------:R-:W2:Y:S01]  /*7220*/  MUFU.EX2 R179, R179 ;  /* 0x000000b300b37308 */ /* 0x000ea20000000800 */
[----:B---3--:R-:W-:-:S01]  /*7230*/  FADD.FTZ R2, R175, R2 ;  /* 0x00000002af027221 */ /* 0x008fc20000010000 */
[----:B-1----:R-:W-:-:S06]  /*7240*/  FMNMX.FTZ R10, R10, R152, !PT ;  /* 0x000000980a0a7209 */ /* 0x002fcc0007810000 */
[----:B------:R-:W1:Y:S01]  /*7250*/  MUFU.EX2 R181, R181 ;  /* 0x000000b500b57308 */ /* 0x000e620000000800 */
[----:B0-----:R-:W-:-:S01]  /*7260*/  FADD.FTZ R2, R178, R2 ;  /* 0x00000002b2027221 */ /* 0x001fc20000010000 */
[----:B------:R-:W0:Y:S06]  /*7270*/  SHFL.BFLY PT, R152, R10, 0x1, 0x1f ;  /* 0x0c201f000a987f89 */ /* 0x000e2c00000e0000 */
[----:B------:R-:W3:Y:S01]  /*7280*/  MUFU.EX2 R182, R182 ;  /* 0x000000b600b67308 */ /* 0x000ee20000000800 */
[----:B--2---:R-:W-:-:S07]  /*7290*/  FADD.FTZ R2, R179, R2 ;  /* 0x00000002b3027221 */ /* 0x004fce0000010000 */
[----:B------:R-:W2:Y:S01]  /*72a0*/  MUFU.EX2 R183, R183 ;  /* 0x000000b700b77308 */ /* 0x000ea20000000800 */
[----:B-1----:R-:W-:-:S01]  /*72b0*/  FADD.FTZ R2, R181, R2 ;  /* 0x00000002b5027221 */ /* 0x002fc20000010000 */
[----:B------:R-:W-:-:S06]  /*72c0*/  F2FP.SATFINITE.E4M3.F32.PACK_AB_MERGE_C R179, R181, R179, RZ ;  /* 0x000000b3b5b3723e */ /* 0x000fcc00048070ff */
[----:B------:R-:W1:Y:S01]  /*72d0*/  MUFU.EX2 R186, R186 ;  /* 0x000000ba00ba7308 */ /* 0x000e620000000800 */
[----:B---3--:R-:W-:-:S01]  /*72e0*/  FADD.FTZ R2, R182, R2 ;  /* 0x00000002b6027221 */ /* 0x008fc20000010000 */
[----:B0-----:R-:W-:-:S04]  /*72f0*/  FMNMX.FTZ R10, R10, R152, !PT ;  /* 0x000000980a0a7209 */ /* 0x001fc80007810000 */
[C---:B------:R-:W-:Y:S01]  /*7300*/  FSETP.NEU.FTZ.AND P1, PT, R10.reuse, -INF , PT ;  /* 0xff8000000a00780b */ /* 0x040fe20003f3d000 */
[----:B------:R-:W-:-:S01]  /*7310*/  FFMA.FTZ R206, R10, R206, -8 ;  /* 0xc10000000ace7423 */ /* 0x000fc200000100ce */
[----:B------:R-:W0:Y:S01]  /*7320*/  MUFU.EX2 R187, R187 ;  /* 0x000000bb00bb7308 */ /* 0x000e220000000800 */
[----:B--2---:R-:W-:-:S01]  /*7330*/  FADD.FTZ R2, R183, R2 ;  /* 0x00000002b7027221 */ /* 0x004fc20000010000 */
[----:B------:R-:W-:Y:S02]  /*7340*/  FSEL R152, R10, RZ, P1 ;  /* 0x000000ff0a987208 */ /* 0x000fe40000800000 */
[----:B------:R-:W-:-:S03]  /*7350*/  FSEL R206, R206, RZ, P1 ;  /* 0x000000ffcece7208 */ /* 0x000fc60000800000 */
[----:B------:R-:W-:Y:S01]  /*7360*/  FADD.FTZ R6, -R152, R6 ;  /* 0x0000000698067221 */ /* 0x000fe20000010100 */
[----:B------:R-:W2:Y:S01]  /*7370*/  MUFU.EX2 R190, R190 ;  /* 0x000000be00be7308 */ /* 0x000ea20000000800 */
[----:B------:R-:W-:-:S01]  /*7380*/  FFMA.FTZ R152, R8, UR10, -R206 ;  /* 0x0000000a08987c23 */ /* 0x000fc200080108ce */
[--C-:B------:R-:W-:Y:S01]  /*7390*/  FFMA.FTZ R8, R9, UR10, -R206.reuse ;  /* 0x0000000a09087c23 */ /* 0x100fe200080108ce */
[----:B------:R-:W-:Y:S01]  /*73a0*/  FMUL.FTZ R6, R6, UR10 ;  /* 0x0000000a06067c20 */ /* 0x000fe20008410000 */
        /* <DEDUP_REMOVED lines=16> */
[----:B-1----:R-:W-:Y:S01]  /*74b0*/  FADD.FTZ R2, R186, R2 ;  /* 0x00000002ba027221 */ /* 0x002fe20000010000 */
[----:B------:R-:W-:-:S01]  /*74c0*/  FFMA.FTZ R184, R184, UR10, -R206 ;  /* 0x0000000ab8b87c23 */ /* 0x000fc200080108ce */
[--C-:B------:R-:W-:Y:S01]  /*74d0*/  FFMA.FTZ R7, R7, UR10, -R206.reuse ;  /* 0x0000000a07077c23 */ /* 0x100fe200080108ce */
[----:B------:R-:W-:-:S01]  /*74e0*/  FFMA.FTZ R155, R155, UR10, -R206 ;  /* 0x0000000a9b9b7c23 */ /* 0x000fc200080108ce */
[----:B------:R-:W1:Y:S01]  /*74f0*/  MUFU.EX2 R8, R8 ;  /* 0x0000000800087308 */ /* 0x000e620000000800 */
[----:B0-----:R-:W-:-:S01]  /*7500*/  FADD.FTZ R2, R187, R2 ;  /* 0x00000002bb027221 */ /* 0x001fc20000010000 */
[--C-:B------:R-:W-:Y:S01]  /*7510*/  FFMA.FTZ R177, R177, UR10, -R206.reuse ;  /* 0x0000000ab1b17c23 */ /* 0x100fe200080108ce */
[----:B------:R-:W-:-:S01]  /*7520*/  FFMA.FTZ R201, R201, UR10, -R206 ;  /* 0x0000000ac9c97c23 */ /* 0x000fc200080108ce */
[----:B------:R-:W-:Y:S01]  /*7530*/  FFMA.FTZ R204, R204, UR10, -R206 ;  /* 0x0000000acccc7c23 */ /* 0x000fe200080108ce */
[----:B--2---:R-:W-:-:S01]  /*7540*/  FADD.FTZ R2, R190, R2 ;  /* 0x00000002be027221 */ /* 0x004fc20000010000 */
[--C-:B------:R-:W-:Y:S01]  /*7550*/  FFMA.FTZ R203, R203, UR10, -R206.reuse ;  /* 0x0000000acbcb7c23 */ /* 0x100fe200080108ce */
[----:B------:R-:W-:-:S01]  /*7560*/  FFMA.FTZ R205, R205, UR10, -R206 ;  /* 0x0000000acdcd7c23 */ /* 0x000fc200080108ce */
[----:B------:R-:W0:Y:S01]  /*7570*/  MUFU.EX2 R9, R9 ;  /* 0x0000000900097308 */ /* 0x000e220000000800 */
[----:B---3--:R-:W-:-:S01]  /*7580*/  FFMA.FTZ R3, R6, R3, R152 ;  /* 0x0000000306037223 */ /* 0x008fc20000010098 */
[----:B------:R-:W-:Y:S01]  /*7590*/  F2FP.SATFINITE.E4M3.F32.PACK_AB_MERGE_C R161, R187, R186, RZ ;  /* 0x000000babba1723e */ /* 0x000fe200048070ff */
[-C--:B------:R-:W-:Y:S01]  /*75a0*/  FMUL.FTZ R24, R24, R6.reuse ;  /* 0x0000000618187220 */ /* 0x080fe20000410000 */
[-C--:B------:R-:W-:Y:S01]  /*75b0*/  FMUL.FTZ R25, R25, R6.reuse ;  /* 0x0000000619197220 */ /* 0x080fe20000410000 */
[----:B------:R-:W-:Y:S01]  /*75c0*/  FMUL.FTZ R28, R28, R6 ;  /* 0x000000061c1c7220 */ /* 0x000fe20000410000 */
[----:B------:R-:W-:Y:S01]  /*75d0*/  F2FP.SATFINITE.E4M3.F32.PACK_AB_MERGE_C R161, R183, R182, R161 ;  /* 0x000000b6b7a1723e */ /* 0x000fe200048070a1 */
        /* <DEDUP_REMOVED lines=18> */
[C---:B--2---:R-:W-:Y:S01]  /*7700*/  F2FP.SATFINITE.E4M3.F32.PACK_AB_MERGE_C R9, R11.reuse, R9, RZ ;  /* 0x000000090b09723e */ /* 0x044fe200048070ff */
[----:B------:R-:W-:Y:S01]  /*7710*/  FADD.FTZ R3, R11, R3 ;  /* 0x000000030b037221 */ /* 0x000fe20000010000 */
[-C--:B------:R-:W-:Y:S01]  /*7720*/  FMUL.FTZ R56, R56, R6.reuse ;  /* 0x0000000638387220 */ /* 0x080fe20000410000 */
[----:B------:R-:W-:Y:S01]  /*7730*/  FMUL.FTZ R57, R57, R6 ;  /* 0x0000000639397220 */ /* 0x000fe20000410000 */
[----:B------:R-:W-:Y:S01]  /*7740*/  F2FP.SATFINITE.E4M3.F32.PACK_AB_MERGE_C R152, R8, R152, R9 ;  /* 0x000000980898723e */ /* 0x000fe20004807009 */
        /* <DEDUP_REMOVED lines=8> */
[----:B------:R-:W-:Y:S01]  /*77d0*/  FFMA.FTZ R160, R164, UR10, -R206 ;  /* 0x0000000aa4a07c23 */ /* 0x000fe200080108ce */
        /* <DEDUP_REMOVED lines=38> */
[----:B------:R-:W-:-:S01]  /*7a40*/  FADD.FTZ R3, R12, R3 ;  /* 0x000000030c037221 */ /* 0x000fc20000010000 */
[-C--:B------:R-:W-:Y:S01]  /*7a50*/  FMUL.FTZ R116, R116, R6.reuse ;  /* 0x0000000674747220 */ /* 0x080fe20000410000 */
[-C--:B------:R-:W-:Y:S01]  /*7a60*/  FMUL.FTZ R117, R117, R6.reuse ;  /* 0x0000000675757220 */ /* 0x080fe20000410000 */
[----:B------:R-:W-:Y:S01]  /*7a70*/  FMUL.FTZ R120, R120, R6 ;  /* 0x0000000678787220 */ /* 0x000fe20000410000 */
[----:B0-----:R-:W-:-:S01]  /*7a80*/  FADD.FTZ R3, R13, R3 ;  /* 0x000000030d037221 */ /* 0x001fc20000010000 */
        /* <DEDUP_REMOVED lines=13> */
[----:B------:R-:W-:Y:S01]  /*7b60*/  FMUL.FTZ R137, R137, R6 ;  /* 0x0000000689897220 */ /* 0x000fe20000410000 */
[----:B------:R-:W-:Y:S01]  /*7b70*/  F2FP.SATFINITE.E4M3.F32.PACK_AB_MERGE_C R154, R9, R8, R14 ;  /* 0x00000008099a723e */ /* 0x000fe2000480700e */
[-C--:B------:R-:W-:Y:S01]  /*7b80*/  FMUL.FTZ R140, R140, R6.reuse ;  /* 0x000000068c8c7220 */ /* 0x080fe20000410000 */
[-C--:B------:R-:W-:Y:S01]  /*7b90*/  FMUL.FTZ R141, R141, R6.reuse ;  /* 0x000000068d8d7220 */ /* 0x080fe20000410000 */
[----:B------:R-:W-:Y:S01]  /*7ba0*/  FMUL.FTZ R144, R144, R6 ;  /* 0x0000000690907220 */ /* 0x000fe20000410000 */
[----:B------:R-:W2:Y:S01]  /*7bb0*/  MUFU.EX2 R156, R156 ;  /* 0x0000009c009c7308 */ /* 0x000ea20000000800 */
[----:B0-----:R-:W-:-:S01]  /*7bc0*/  FADD.FTZ R3, R15, R3 ;  /* 0x000000030f037221 */ /* 0x001fc20000010000 */
[-C--:B------:R-:W-:Y:S01]  /*7bd0*/  FMUL.FTZ R145, R145, R6.reuse ;  /* 0x0000000691917220 */ /* 0x080fe20000410000 */
[-C--:B------:R-:W-:Y:S01]  /*7be0*/  FMUL.FTZ R148, R148, R6.reuse ;  /* 0x0000000694947220 */ /* 0x080fe20000410000 */
[----:B------:R-:W-:-:S04]  /*7bf0*/  FMUL.FTZ R149, R149, R6 ;  /* 0x0000000695957220 */ /* 0x000fc80000410000 */
[----:B------:R-:W0:Y:S01]  /*7c00*/  MUFU.EX2 R157, R157 ;  /* 0x0000009d009d7308 */ /* 0x000e220000000800 */
[----:B-1----:R-:W-:-:S07]  /*7c10*/  FADD.FTZ R3, R20, R3 ;  /* 0x0000000314037221 */ /* 0x002fce0000010000 */
        /* <DEDUP_REMOVED lines=52> */
[----:B------:R-:W-:Y:S02]  /*7f60*/  F2FP.SATFINITE.E4M3.F32.PACK_AB_MERGE_C R164, R177, R155, RZ ;  /* 0x0000009bb1a4723e */ /* 0x000fe400048070ff */
[----:B------:R-:W-:Y:S02]  /*7f70*/  F2FP.SATFINITE.E4M3.F32.PACK_AB_MERGE_C R155, R159, R158, R162 ;  /* 0x0000009e9f9b723e */ /* 0x000fe400048070a2 */
[----:B------:R-:W-:Y:S02]  /*7f80*/  F2FP.SATFINITE.E4M3.F32.PACK_AB_MERGE_C R158, R20, R15, R11 ;  /* 0x0000000f149e723e */ /* 0x000fe4000480700b */
[----:B------:R-:W1:Y:S01]  /*7f90*/  MUFU.EX2 R199, R199 ;  /* 0x000000c700c77308 */ /* 0x000e620000000800 */
[----:B--2---:R-:W-:-:S01]  /*7fa0*/  FADD.FTZ R2, R198, R2 ;  /* 0x00000002c6027221 */ /* 0x004fc20000010000 */
[----:B------:R-:W-:-:S02]  /*7fb0*/  F2FP.SATFINITE.E4M3.F32.PACK_AB_MERGE_C R159, R178, R175, R179 ;  /* 0x000000afb29f723e */ /* 0x000fc400048070b3 */
[----:B------:R-:W-:Y:S02]  /*7fc0*/  F2FP.SATFINITE.E4M3.F32.PACK_AB_MERGE_C R162, R173, R172, R176 ;  /* 0x000000acada2723e */ /* 0x000fe400048070b0 */
        /* <DEDUP_REMOVED lines=12> */
[----:B------:R-:W-:Y:S01]  /*8090*/  F2FP.SATFINITE.E4M3.F32.PACK_AB_MERGE_C R167, R199, R198, R200 ;  /* 0x000000c6c7a7723e */ /* 0x000fe200048070c8 */
[----:B--2---:R-:W-:-:S01]  /*80a0*/  FADD.FTZ R3, R203, R3 ;  /* 0x00000003cb037221 */ /* 0x004fc20000010000 */
[----:B0-----:R-:W-:-:S03]  /*80b0*/  F2FP.SATFINITE.E4M3.F32.PACK_AB_MERGE_C R169, R205, R203, RZ ;  /* 0x000000cbcda9723e */ /* 0x001fc600048070ff */
[----:B------:R-:W-:Y:S01]  /*80c0*/  FADD.FTZ R3, R205, R3 ;  /* 0x00000003cd037221 */ /* 0x000fe20000010000 */
[----:B------:R-:W-:Y:S01]  /*80d0*/  F2FP.SATFINITE.E4M3.F32.PACK_AB_MERGE_C R166, R204, R201, R169 ;  /* 0x000000c9cca6723e */ /* 0x000fe200048070a9 */
[----:B------:R-:W-:Y:S06]  /*80e0*/  @!P0 BRA `(.L_x_2790) ;  /* 0x0000000000048947 */ /* 0x000fec0003800000 */
[----:B------:R-:W-:Y:S01]  /*80f0*/  BPT.TRAP 0x1 ;  /* 0x000000040000795c */ /* 0x000fe20000300000 */
.L_x_2790:
[----:B------:R0:W1:Y:S01]  /*8100*/  SYNCS.PHASECHK.TRANS64.TRYWAIT P1, [UR56+0x38850], R5 ;  /* 0x03885005ff0075a7 */ /* 0x0000620008020178 */
[----:B------:R-:W-:Y:S05]  /*8110*/  @!P0 BRA `(.L_x_2791) ;  /* 0x0000000000048947 */ /* 0x000fea0003800000 */
[----:B------:R-:W-:Y:S01]  /*8120*/  BPT.TRAP 0x1 ;  /* 0x000000040000795c */ /* 0x000fe20000300000 */
.L_x_2791:
[----:B-1----:R-:W-:Y:S05]  /*8130*/  @P1 BRA `(.L_x_2792) ;  /* 0x0000000000081947 */ /* 0x002fea0003800000 */
[----:B------:R-:W1:Y:S02]  /*8140*/  SYNCS.PHASECHK.TRANS64.TRYWAIT P1, [UR56+0x38850], R5 ;  /* 0x03885005ff0075a7 */ /* 0x000e640008020178 */
[----:B-1----:R-:W-:Y:S05]  /*8150*/  @!P1 BRA `(.L_x_2793) ;  /* 0x0000011400a09947 */ /* 0x002fea0003800000 */
.L_x_2792:
[----:B-1----:R-:W1:Y:S01]  /*8160*/  S2R R6, SR_TID.X ;  /* 0x0000000000067919 */ /* 0x002e620000002100 */
[----:B------:R-:W-:Y:S01]  /*8170*/  ULEA UR11, UR44, UR52, 0xb ;  /* 0x000000342c0b7291 */ /* 0x000fe2000f8e583f */
[----:B------:R-:W-:-:S06]  /*8180*/  UMOV UR7, 0x40000040 ;  /* 0x4000004000077882 */ /* 0x000fcc0000000000 */
[----:B------:R-:W-:Y:S01]  /*8190*/  UMOV UR6, UR11 ;  /* 0x0000000b00067c82 */ /* 0x000fe20008000000 */
[----:B-1----:R-:W-:-:S05]  /*81a0*/  SHF.R.U32.HI R6, RZ, 0x7, R6 ;  /* 0x00000007ff067819 */ /* 0x002fca0000011606 */
[----:B0-----:R-:W-:-:S05]  /*81b0*/  VIADD R5, R6, 0x8 ;  /* 0x0000000806057836 */ /* 0x001fca0000000000 */
        /* <DEDUP_REMOVED lines=24> */
.L_x_2794:
        /* <DEDUP_REMOVED lines=9> */
.L_x_2784:
[----:B------:R-:W-:-:S06]  /*83d0*/  UISETP.GE.AND UP0, UPT, UR59, UR41, UPT ;  /* 0x000000293b00728c */ /* 0x000fcc000bf06270 */
[----:B------:R-:W-:-:S13]  /*83e0*/  PLOP3.LUT P1, PT, PT, PT, UP0, 0x80, 0x0 ;  /* 0x000000000000781c */ /* 0x000fda0003f2f008 */
[----:B------:R-:W-:Y:S05]  /*83f0*/  @!P1 BRA `(.L_x_2796) ;  /* 0x0000002800a49947 */ /* 0x000fea0003800000 */
[----:B01----:R-:W-:Y:S01]  /*8400*/  IMAD.MOV.U32 R6, RZ, RZ, R170 ;  /* 0x000000ffff067224 */ /* 0x003fe200078e00aa */
[----:B------:R-:W-:Y:S01]  /*8410*/  ULDC UR48, c[0x0][0x988] ;  /* 0x0002620000307ab9 */ /* 0x000fe20000000800 */
[----:B------:R-:W-:-:S07]  /*8420*/  IMAD.MOV.U32 R7, RZ, RZ, R10 ;  /* 0x000000ffff077224 */ /* 0x000fce00078e000a */
.L_x_2807:
[----:B------:R-:W-:-:S04]  /*8430*/  UIADD3 UR44, UR44, 0x1, URZ ;  /* 0x000000012c2c7890 */ /* 0x000fc8000fffe03f */
[----:B------:R-:W-:-:S04]  /*8440*/  UISETP.NE.AND UP0, UPT, UR44, 0x2, UPT ;  /* 0x000000022c00788c */ /* 0x000fc8000bf05270 */
[----:B------:R-:W-:Y:S02]  /*8450*/  USEL UR6, URZ, 0x1, UP0 ;  /* 0x000000013f067887 */ /* 0x000fe40008000000 */
[----:B------:R-:W-:Y:S02]  /*8460*/  USEL UR44, UR44, URZ, UP0 ;  /* 0x0000003f2c2c7287 */ /* 0x000fe40008000000 */
[----:B------:R-:W-:Y:S01]  /*8470*/  ULOP3.LUT UR45, UR45, UR6, URZ, 0x3c, !UPT ;  /* 0x000000062d2d7292 */ /* 0x000fe2000f8e3c3f */
[----:B-1----:R-:W-:Y:S11]  /*8480*/  @!P0 BRA `(.L_x_2797) ;  /* 0x0000000000048947 */ /* 0x002ff60003800000 */
[----:B------:R-:W-:Y:S01]  /*8490*/  BPT.TRAP 0x1 ;  /* 0x000000040000795c */ /* 0x000fe20000300000 */
.L_x_2797:
        /* <DEDUP_REMOVED lines=9> */
.L_x_2798:
[----:B-1----:R-:W-:Y:S05]  /*8530*/  @P1 BRA `(.L_x_2799) ;  /* 0x0000000000081947 */ /* 0x002fea0003800000 */
[----:B------:R-:W1:Y:S02]  /*8540*/  SYNCS.PHASECHK.TRANS64.TRYWAIT P1, [UR50+0x38830], R5 ;  /* 0x03883005ff0075a7 */ /* 0x000e640008020172 */
[----:B-1----:R-:W-:Y:S05]  /*8550*/  @!P1 BRA `(.L_x_2800) ;  /* 0x0000011000b89947 */ /* 0x002fea0003800000 */
.L_x_2799:
        /* <DEDUP_REMOVED lines=46> */
.L_x_2801:
        /* <DEDUP_REMOVED lines=21> */
[----:B------:R-:W-:Y:S01]  /*8990*/  FMUL.FTZ R172, R0, R189 ;  /* 0x000000bd00ac7220 */ /* 0x000fe20000410000 */
[----:B------:R-:W4:Y:S01]  /*89a0*/  MUFU.TANH R11, R11 ;  /* 0x0000000b000b7308 */ /* 0x000f220000002400 */
        /* <DEDUP_REMOVED lines=17> */
[----:B------:R-:W-:Y:S01]  /*8ac0*/  UMOV UR10, UR48 ;  /* 0x00000030000a7c82 */ /* 0x000fe20008000000 */
[C---:B------:R-:W-:Y:S01]  /*8ad0*/  FMUL.FTZ R201, R0.reuse, R210 ;  /* 0x000000d200c97220 */ /* 0x040fe20000410000 */
[----:B------:R-:W-:Y:S01]  /*8ae0*/  FMUL.FTZ R204, R0, R215 ;  /* 0x000000d700cc7220 */ /* 0x000fe20000410000 */
[----:B------:R-:W-:-:S03]  /*8af0*/  UIADD3 UR6, UR50, 0x38840, URZ ;  /* 0x0003884032067890 */ /* 0x000fc6000fffe03f */
[----:B------:R-:W4:Y:S01]  /*8b00*/  MUFU.TANH R14, R14 ;  /* 0x0000000e000e7308 */ /* 0x000f220000002400 */
[----:B--2---:R-:W-:Y:S01]  /*8b10*/  FMNMX.FTZ R10, R12, R10, !PT ;  /* 0x0000000a0c0a7209 */ /* 0x004fe20007810000 */
[----:B------:R-:W-:-:S06]  /*8b20*/  UPRMT UR6, UR51, 0x654, UR6 ;  /* 0x0000065433067896 */ /* 0x000fcc0008000006 */
[----:B------:R-:W2:Y:S01]  /*8b30*/  MUFU.TANH R15, R15 ;  /* 0x0000000f000f7308 */ /* 0x000ea20000002400 */
[----:B---3--:R-:W-:Y:S02]  /*8b40*/  FMNMX.FTZ R10, R13, R10, !PT ;  /* 0x0000000a0d0a7209 */ /* 0x008fe40007810000 */
[----:B------:R-:W-:Y:S05]  /*8b50*/  SYNCS.ARRIVE.TRANS64.RED.A1T0 RZ, [UR6], RZ ;  /* 0x000000ffffff79a7 */ /* 0x000fea0008100406 */
        /* <DEDUP_REMOVED lines=50> */
[----:B------:R-:W-:Y:S01]  /*8e80*/  MUFU.TANH R201, R201 ;  /* 0x000000c900c97308 */ /* 0x000fe20000002400 */
[----:B--2---:R-:W-:-:S07]  /*8e90*/  FMNMX.FTZ R10, R193, R10, !PT ;  /* 0x0000000ac10a7209 */ /* 0x004fce0007810000 */
[----:B------:R-:W-:Y:S01]  /*8ea0*/  MUFU.TANH R204, R204 ;  /* 0x000000cc00cc7308 */ /* 0x000fe20000002400 */
[----:B---3--:R-:W-:-:S05]  /*8eb0*/  FMNMX.FTZ R10, R196, R10, !PT ;  /* 0x0000000ac40a7209 */ /* 0x008fca0007810000 */
        /* <DEDUP_REMOVED lines=38> */
[----:B--2---:R-:W-:-:S01]  /*9120*/  FFMA.FTZ R3, R197, R3, R8 ;  /* 0x00000003c5037223 */ /* 0x004fc20000010008 */
[--C-:B------:R-:W-:Y:S01]  /*9130*/  FFMA.FTZ R185, R185, UR10, -R7.reuse ;  /* 0x0000000ab9b97c23 */ /* 0x100fe20008010807 */
[----:B------:R-:W-:-:S01]  /*9140*/  FFMA.FTZ R188, R188, UR10, -R7 ;  /* 0x0000000abcbc7c23 */ /* 0x000fc20008010807 */
[--C-:B------:R-:W-:Y:S01]  /*9150*/  FFMA.FTZ R189, R189, UR10, -R7.reuse ;  /* 0x0000000abdbd7c23 */ /* 0x100fe20008010807 */
[----:B------:R-:W-:-:S01]  /*9160*/  FFMA.FTZ R192, R192, UR10, -R7 ;  /* 0x0000000ac0c07c23 */ /* 0x000fc20008010807 */
[--C-:B------:R-:W-:Y:S01]  /*9170*/  FFMA.FTZ R193, R193, UR10, -R7.reuse ;  /* 0x0000000ac1c17c23 */ /* 0x100fe20008010807 */
[----:B------:R-:W-:-:S01]  /*9180*/  FFMA.FTZ R7, R196, UR10, -R7 ;  /* 0x0000000ac4077c23 */ /* 0x000fc20008010807 */
[----:B------:R-:W2:Y:S01]  /*9190*/  MUFU.EX2 R12, R12 ;  /* 0x0000000c000c7308 */ /* 0x000ea20000000800 */
[----:B---3--:R-:W-:-:S01]  /*91a0*/  FADD.FTZ R3, R9, R3 ;  /* 0x0000000309037221 */ /* 0x008fc20000010000 */
[C---:B------:R-:W-:Y:S01]  /*91b0*/  FMUL.FTZ R196, R0.reuse, R203 ;  /* 0x000000cb00c47220 */ /* 0x040fe20000410000 */
[----:B------:R-:W-:Y:S01]  /*91c0*/  FMUL.FTZ R203, R0, R214 ;  /* 0x000000d600cb7220 */ /* 0x000fe20000410000 */
[-C--:B------:R-:W-:Y:S01]  /*91d0*/  FMUL.FTZ R24, R24, R197.reuse ;  /* 0x000000c518187220 */ /* 0x080fe20000410000 */
[-C--:B------:R-:W-:Y:S01]  /*91e0*/  FMUL.FTZ R25, R25, R197.reuse ;  /* 0x000000c519197220 */ /* 0x080fe20000410000 */
[-C--:B------:R-:W-:Y:S01]  /*91f0*/  FMUL.FTZ R28, R28, R197.reuse ;  /* 0x000000c51c1c7220 */ /* 0x080fe20000410000 */
[----:B------:R-:W-:Y:S01]  /*9200*/  FMUL.FTZ R29, R29, R197 ;  /* 0x000000c51d1d7220 */ /* 0x000fe20000410000 */
[----:B------:R-:W-:Y:S01]  /*9210*/  MUFU.TANH R196, R196 ;  /* 0x000000c400c47308 */ /* 0x000fe20000002400 */
[----:B----4-:R-:W-:-:S01]  /*9220*/  FADD.FTZ R3, R11, R3 ;  /* 0x000000030b037221 */ /* 0x010fc20000010000 */
[-C--:B------:R-:W-:Y:S01]  /*9230*/  FMUL.FTZ R32, R32, R197.reuse ;  /* 0x000000c520207220 */ /* 0x080fe20000410000 */
[-C--:B------:R-:W-:Y:S01]  /*9240*/  FMUL.FTZ R33, R33, R197.reuse ;  /* 0x000000c521217220 */ /* 0x080fe20000410000 */
[-C--:B------:R-:W-:Y:S01]  /*9250*/  FMUL.FTZ R36, R36, R197.reuse ;  /* 0x000000c524247220 */ /* 0x080fe20000410000 */
[-C--:B------:R-:W-:Y:S01]  /*9260*/  FMUL.FTZ R37, R37, R197.reuse ;  /* 0x000000c525257220 */ /* 0x080fe20000410000 */
[-C--:B------:R-:W-:Y:S01]  /*9270*/  FMUL.FTZ R40, R40, R197.reuse ;  /* 0x000000c528287220 */ /* 0x080fe20000410000 */
[----:B------:R-:W-:Y:S01]  /*9280*/  FMUL.FTZ R41, R41, R197 ;  /* 0x000000c529297220 */ /* 0x000fe20000410000 */
[----:B------:R-:W-:Y:S01]  /*9290*/  MUFU.TANH R203, R203 ;  /* 0x000000cb00cb7308 */ /* 0x000fe20000002400 */
[C---:B--2---:R-:W-:Y:S01]  /*92a0*/  F2FP.SATFINITE.E4M3.F32.PACK_AB_MERGE_C R11, R12.reuse, R11, RZ ;  /* 0x0000000b0c0b723e */ /* 0x044fe200048070ff */
[----:B------:R-:W-:Y:S01]  /*92b0*/  FADD.FTZ R3, R12, R3 ;  /* 0x000000030c037221 */ /* 0x000fe20000010000 */
[C---:B------:R-:W-:Y:S01]  /*92c0*/  FMUL.FTZ R12, R0.reuse, R159 ;  /* 0x0000009f000c7220 */ /* 0x040fe20000410000 */
[C---:B------:R-:W-:Y:S01]  /*92d0*/  FMUL.FTZ R159, R0.reuse, R167 ;  /* 0x000000a7009f7220 */ /* 0x040fe20000410000 */
        /* <DEDUP_REMOVED lines=31> */
[----:B------:R-:W-:Y:S01]  /*94d0*/  FMUL.FTZ R202, R0, R211 ;  /* 0x000000d300ca7220 */ /* 0x000fe20000410000 */
        /* <DEDUP_REMOVED lines=18> */
[----:B------:R-:W-:Y:S01]  /*9600*/  FMNMX.FTZ R170, R12, R170, !PT ;  /* 0x000000aa0caa7209 */ /* 0x000fe20007810000 */
        /* <DEDUP_REMOVED lines=53> */
[----:B------:R-:W-:-:S05]  /*9960*/  FMUL.FTZ R149, R149, R197 ;  /* 0x000000c595957220 */ /* 0x000fca0000410000 */
        /* <DEDUP_REMOVED lines=32> */
[----:B---3--:R-:W-:-:S04]  /*9b70*/  FMNMX.FTZ R170, R199, R170, !PT ;  /* 0x000000aac7aa7209 */ /* 0x008fc80007810000 */
[----:B------:R-:W-:-:S03]  /*9b80*/  FMNMX.FTZ R170, R201, R170, !PT ;  /* 0x000000aac9aa7209 */ /* 0x000fc60007810000 */
[----:B------:R-:W-:Y:S01]  /*9b90*/  MUFU.EX2 R20, R157 ;  /* 0x0000009d00147308 */ /* 0x000fe20000000800 */
[----:B----4-:R-:W-:-:S04]  /*9ba0*/  FMNMX.FTZ R170, R202, R170, !PT ;  /* 0x000000aacaaa7209 */ /* 0x010fc80007810000 */
[----:B------:R-:W-:-:S03]  /*9bb0*/  FMNMX.FTZ R170, R203, R170, !PT ;  /* 0x000000aacbaa7209 */ /* 0x000fc60007810000 */
[----:B------:R-:W2:Y:S01]  /*9bc0*/  MUFU.EX2 R13, R13 ;  /* 0x0000000d000d7308 */ /* 0x000ea20000000800 */
[----:B------:R-:W-:-:S05]  /*9bd0*/  FMNMX.FTZ R170, R204, R170, !PT ;  /* 0x000000aaccaa7209 */ /* 0x000fca0007810000 */
[----:B------:R-:W3:Y:S02]  /*9be0*/  SHFL.BFLY PT, R206, R170, 0x2, 0x1f ;  /* 0x0c401f00aace7f89 */ /* 0x000ee400000e0000 */
[----:B------:R-:W4:Y:S08]  /*9bf0*/  MUFU.EX2 R14, R14 ;  /* 0x0000000e000e7308 */ /* 0x000f300000000800 */
[----:B------:R-:W-:Y:S01]  /*9c00*/  MUFU.EX2 R15, R15 ;  /* 0x0000000f000f7308 */ /* 0x000fe20000000800 */
[----:B--2---:R-:W-:-:S07]  /*9c10*/  FADD.FTZ R3, R13, R3 ;  /* 0x000000030d037221 */ /* 0x004fce0000010000 */
[----:B------:R-:W-:Y:S01]  /*9c20*/  MUFU.EX2 R21, R21 ;  /* 0x0000001500157308 */ /* 0x000fe20000000800 */
[----:B----4-:R-:W-:-:S01]  /*9c30*/  FADD.FTZ R3, R14, R3 ;  /* 0x000000030e037221 */ /* 0x010fc20000010000 */
[----:B---3--:R-:W-:-:S06]  /*9c40*/  FMNMX.FTZ R170, R170, R206, !PT ;  /* 0x000000ceaaaa7209 */ /* 0x008fcc0007810000 */
[----:B------:R-:W-:Y:S01]  /*9c50*/  MUFU.EX2 R200, R200 ;  /* 0x000000c800c87308 */ /* 0x000fe20000000800 */
[----:B------:R-:W2:Y:S07]  /*9c60*/  SHFL.BFLY PT, R206, R170, 0x1, 0x1f ;  /* 0x0c201f00aace7f89 */ /* 0x000eae00000e0000 */
[----:B------:R-:W-:Y:S08]  /*9c70*/  MUFU.EX2 R153, R153 ;  /* 0x0000009900997308 */ /* 0x000ff00000000800 */
[----:B------:R-:W-:Y:S08]  /*9c80*/  MUFU.EX2 R156, R156 ;  /* 0x0000009c009c7308 */ /* 0x000ff00000000800 */
[----:B------:R-:W-:Y:S01]  /*9c90*/  MUFU.EX2 R160, R160 ;  /* 0x000000a000a07308 */ /* 0x000fe20000000800 */
[----:B--2---:R-:W-:Y:S01]  /*9ca0*/  FMNMX.FTZ R170, R170, R206, !PT ;  /* 0x000000ceaaaa7209 */ /* 0x004fe20007810000 */
[----:B------:R-:W-:-:S04]  /*9cb0*/  IMAD.U32 R206, RZ, RZ, UR10 ;  /* 0x0000000affce7e24 */ /* 0x000fc8000f8e00ff */
[C---:B------:R-:W-:Y:S01]  /*9cc0*/  FADD.FTZ R157, -R170.reuse, R6 ;  /* 0x00000006aa9d7221 */ /* 0x040fe20000010100 */
[----:B------:R-:W-:-:S01]  /*9cd0*/  FFMA.FTZ R6, R170, R206, -8 ;  /* 0xc1000000aa067423 */ /* 0x000fc200000100ce */
[----:B------:R-:W-:Y:S02]  /*9ce0*/  MUFU.EX2 R161, R161 ;  /* 0x000000a100a17308 */ /* 0x000fe40000000800 */
[----:B------:R-:W-:Y:S01]  /*9cf0*/  FMUL.FTZ R157, R157, UR10 ;  /* 0x0000000a9d9d7c20 */ /* 0x000fe20008410000 */
[--C-:B------:R-:W-:Y:S01]  /*9d00*/  FFMA.FTZ R8, R8, UR10, -R6.reuse ;  /* 0x0000000a08087c23 */ /* 0x100fe20008010806 */
[----:B------:R-:W-:-:S01]  /*9d10*/  FFMA.FTZ R9, R9, UR10, -R6 ;  /* 0x0000000a09097c23 */ /* 0x000fc20008010806 */
        /* <DEDUP_REMOVED lines=33> */
[----:B------:R-:W-:Y:S01]  /*9f30*/  MUFU.EX2 R12, R12 ;  /* 0x0000000c000c7308 */ /* 0x000fe20000000800 */
[----:B--2---:R-:W-:-:S01]  /*9f40*/  FFMA.FTZ R2, R157, R2, R8 ;  /* 0x000000029d027223 */ /* 0x004fc20000010008 */
[-C--:B------:R-:W-:Y:S01]  /*9f50*/  FMUL.FTZ R26, R26, R157.reuse ;  /* 0x0000009d1a1a7220 */ /* 0x080fe20000410000 */
[-C--:B------:R-:W-:Y:S01]  /*9f60*/  FMUL.FTZ R27, R27, R157.reuse ;  /* 0x0000009d1b1b7220 */ /* 0x080fe20000410000 */
[----:B------:R-:W-:Y:S01]  /*9f70*/  FMUL.FTZ R30, R30, R157 ;  /* 0x0000009d1e1e7220 */ /* 0x000fe20000410000 */
[----:B---3--:R-:W-:-:S01]  /*9f80*/  FADD.FTZ R2, R9, R2 ;  /* 0x0000000209027221 */ /* 0x008fc20000010000 */
        /* <DEDUP_REMOVED lines=19> */
[----:B--2---:R-:W-:-:S01]  /*a0c0*/  FADD.FTZ R2, R204, R2 ;  /* 0x00000002cc027221 */ /* 0x004fc20000010000 */
[----:B---3--:R-:W-:Y:S01]  /*a0d0*/  FADD.FTZ R154, R15, R3 ;  /* 0x000000030f9a7221 */ /* 0x008fe20000010000 */
[----:B------:R-:W-:Y:S01]  /*a0e0*/  F2FP.SATFINITE.E4M3.F32.PACK_AB_MERGE_C R15, R205, R15, RZ ;  /* 0x0000000fcd0f723e */ /* 0x000fe200048070ff */
[----:B------:R-:W-:Y:S01]  /*a0f0*/  FMUL.FTZ R63, R63, R157 ;  /* 0x0000009d3f3f7220 */ /* 0x000fe20000410000 */
[----:B------:R-:W-:-:S01]  /*a100*/  FADD.FTZ R2, R12, R2 ;  /* 0x000000020c027221 */ /* 0x000fc20000010000 */
[----:B------:R-:W-:Y:S01]  /*a110*/  F2FP.SATFINITE.E4M3.F32.PACK_AB_MERGE_C R12, R12, R204, RZ ;  /* 0x000000cc0c0c723e */ /* 0x000fe200048070ff */
[----:B------:R-:W-:Y:S01]  /*a120*/  FMUL.FTZ R66, R66, R157 ;  /* 0x0000009d42427220 */ /* 0x000fe20000410000 */
[----:B------:R-:W2:Y:S01]  /*a130*/  MUFU.EX2 R158, R158 ;  /* 0x0000009e009e7308 */ /* 0x000ea20000000800 */
[----:B----4-:R-:W-:-:S01]  /*a140*/  FADD.FTZ R2, R11, R2 ;  /* 0x000000020b027221 */ /* 0x010fc20000010000 */
[-C--:B------:R-:W-:Y:S01]  /*a150*/  FMUL.FTZ R67, R67, R157.reuse ;  /* 0x0000009d43437220 */ /* 0x080fe20000410000 */
[-C--:B------:R-:W-:Y:S01]  /*a160*/  FMUL.FTZ R70, R70, R157.reuse ;  /* 0x0000009d46467220 */ /* 0x080fe20000410000 */
[-C--:B------:R-:W-:Y:S01]  /*a170*/  FMUL.FTZ R71, R71, R157.reuse ;  /* 0x0000009d47477220 */ /* 0x080fe20000410000 */
[-C--:B------:R-:W-:Y:S01]  /*a180*/  FMUL.FTZ R74, R74, R157.reuse ;  /* 0x0000009d4a4a7220 */ /* 0x080fe20000410000 */
[-C--:B------:R-:W-:Y:S01]  /*a190*/  FMUL.FTZ R75, R75, R157.reuse ;  /* 0x0000009d4b4b7220 */ /* 0x080fe20000410000 */
[----:B------:R-:W-:Y:S01]  /*a1a0*/  FMUL.FTZ R78, R78, R157 ;  /* 0x0000009d4e4e7220 */ /* 0x000fe20000410000 */
[----:B------:R-:W3:Y:S01]  /*a1b0*/  MUFU.EX2 R159, R159 ;  /* 0x0000009f009f7308 */ /* 0x000ee20000000800 */
[----:B-----5:R-:W-:-:S01]  /*a1c0*/  FADD.FTZ R3, R155, R2 ;  /* 0x000000029b037221 */ /* 0x020fc20000010000 */
        /* <DEDUP_REMOVED lines=9> */
[-C--:B------:R-:W-:Y:S01]  /*a260*/  FMUL.FTZ R87, R87, R157.reuse ;  /* 0x0000009d57577220 */ /* 0x080fe20000410000 */
[-C--:B------:R-:W-:Y:S01]  /*a270*/  FMUL.FTZ R90, R90, R157.reuse ;  /* 0x0000009d5a5a7220 */ /* 0x080fe20000410000 */
[-C--:B------:R-:W-:Y:S01]  /*a280*/  FMUL.FTZ R91, R91, R157.reuse ;  /* 0x0000009d5b5b7220 */ /* 0x080fe20000410000 */
[----:B------:R-:W-:Y:S01]  /*a290*/  FADD.FTZ R2, R153, R2 ;  /* 0x0000000299027221 */ /* 0x000fe20000010000 */
[----:B------:R-:W-:Y:S01]  /*a2a0*/  FMUL.FTZ R94, R94, R157 ;  /* 0x0000009d5e5e7220 */ /* 0x000fe20000410000 */
[----:B------:R-:W2:Y:S01]  /*a2b0*/  MUFU.EX2 R163, R163 ;  /* 0x000000a300a37308 */ /* 0x000ea20000000800 */
[----:B---3--:R-:W-:-:S01]  /*a2c0*/  FADD.FTZ R3, R159, R3 ;  /* 0x000000039f037221 */ /* 0x008fc20000010000 */
[C---:B------:R-:W-:Y:S01]  /*a2d0*/  FADD.FTZ R2, R156.reuse, R2 ;  /* 0x000000029c027221 */ /* 0x040fe20000010000 */
[----:B------:R-:W-:Y:S01]  /*a2e0*/  F2FP.SATFINITE.E4M3.F32.PACK_AB_MERGE_C R156, R156, R153, RZ ;  /* 0x000000999c9c723e */ /* 0x000fe200048070ff */
[-C--:B------:R-:W-:Y:S01]  /*a2f0*/  FMUL.FTZ R95, R95, R157.reuse ;  /* 0x0000009d5f5f7220 */ /* 0x080fe20000410000 */
[----:B------:R-:W-:Y:S01]  /*a300*/  F2FP.SATFINITE.E4M3.F32.PACK_AB_MERGE_C R158, R159, R158, RZ ;  /* 0x0000009e9f9e723e */ /* 0x000fe200048070ff */
[----:B------:R-:W-:Y:S01]  /*a310*/  FADD.FTZ R2, R20, R2 ;  /* 0x0000000214027221 */ /* 0x000fe20000010000 */
[----:B------:R-:W-:Y:S01]  /*a320*/  FMUL.FTZ R98, R98, R157 ;  /* 0x0000009d62627220 */ /* 0x000fe20000410000 */
[----:B------:R-:W3:Y:S01]  /*a330*/  MUFU.EX2 R166, R166 ;  /* 0x000000a600a67308 */ /* 0x000ee20000000800 */
[----:B----4-:R-:W-:-:S01]  /*a340*/  FADD.FTZ R3, R162, R3 ;  /* 0x00000003a2037221 */ /* 0x010fc20000010000 */
[----:B------:R-:W-:Y:S01]  /*a350*/  FADD.FTZ R2, R160, R2 ;  /* 0x00000002a0027221 */ /* 0x000fe20000010000 */
[----:B------:R-:W-:Y:S01]  /*a360*/  F2FP.SATFINITE.E4M3.F32.PACK_AB_MERGE_C R155, R155, R11, R158 ;  /* 0x0000000b9b9b723e */ /* 0x000fe2000480709e */
[-C--:B------:R-:W-:Y:S01]  /*a370*/  FMUL.FTZ R99, R99, R157.reuse ;  /* 0x0000009d63637220 */ /* 0x080fe20000410000 */
[-C--:B------:R-:W-:Y:S01]  /*a380*/  FMUL.FTZ R102, R102, R157.reuse ;  /* 0x0000009d66667220 */ /* 0x080fe20000410000 */
[----:B------:R-:W-:Y:S01]  /*a390*/  FADD.FTZ R2, R161, R2 ;  /* 0x00000002a1027221 */ /* 0x000fe20000010000 */
        /* <DEDUP_REMOVED lines=35> */
[----:B------:R-:W-:Y:S01]  /*a5d0*/  FMUL.FTZ R151, R151, R157 ;  /* 0x0000009d97977220 */ /* 0x000fe20000410000 */
[----:B------:R-:W-:-:S02]  /*a5e0*/  F2FP.SATFINITE.E4M3.F32.PACK_AB_MERGE_C R157, R163, R162, R166 ;  /* 0x000000a2a39d723e */ /* 0x000fc400048070a6 */
[----:B------:R-:W-:Y:S02]  /*a5f0*/  F2FP.SATFINITE.E4M3.F32.PACK_AB_MERGE_C R154, R14, R13, R15 ;  /* 0x0000000d0e9a723e */ /* 0x000fe4000480700f */
[----:B------:R-:W-:Y:S01]  /*a600*/  F2FP.SATFINITE.E4M3.F32.PACK_AB_MERGE_C R156, R200, R21, R156 ;  /* 0x00000015c89c723e */ /* 0x000fe2000480709c */
[----:B------:R-:W3:Y:S01]  /*a610*/  MUFU.EX2 R165, R165 ;  /* 0x000000a500a57308 */ /* 0x000ee20000000800 */
[----:B----4-:R-:W-:-:S01]  /*a620*/  FADD.FTZ R2, R164, R2 ;  /* 0x00000002a4027221 */ /* 0x010fc20000010000 */
[----:B------:R-:W-:-:S04]  /*a630*/  F2FP.SATFINITE.E4M3.F32.PACK_AB_MERGE_C R161, R164, R161, RZ ;  /* 0x000000a1a4a1723e */ /* 0x000fc800048070ff */
[----:B------:R-:W-:Y:S02]  /*a640*/  F2FP.SATFINITE.E4M3.F32.PACK_AB_MERGE_C R158, R160, R20, R161 ;  /* 0x00000014a09e723e */ /* 0x000fe400048070a1 */
[----:B------:R-:W4:Y:S01]  /*a650*/  MUFU.EX2 R178, R178 ;  /* 0x000000b200b27308 */ /* 0x000f220000000800 */
[----:B--2---:R-:W-:-:S07]  /*a660*/  FADD.FTZ R3, R175, R3 ;  /* 0x00000003af037221 */ /* 0x004fce0000010000 */
[----:B------:R-:W2:Y:S01]  /*a670*/  MUFU.EX2 R168, R168 ;  /* 0x000000a800a87308 */ /* 0x000ea20000000800 */
[----:B---3--:R-:W-:-:S07]  /*a680*/  FADD.FTZ R2, R165, R2 ;  /* 0x00000002a5027221 */ /* 0x008fce0000010000 */
        /* <DEDUP_REMOVED lines=9> */
[----:B----4-:R-:W-:-:S07]  /*a720*/  FADD.FTZ R2, R169, R2 ;  /* 0x00000002a9027221 */ /* 0x010fce0000010000 */
[----:B------:R-:W4:Y:S01]  /*a730*/  MUFU.EX2 R183, R183 ;  /* 0x000000b700b77308 */ /* 0x000f220000000800 */
[----:B--2---:R-:W-:-:S07]  /*a740*/  FADD.FTZ R3, R182, R3 ;  /* 0x00000003b6037221 */ /* 0x004fce0000010000 */
[----:B------:R-:W2:Y:S01]  /*a750*/  MUFU.EX2 R173, R173 ;  /* 0x000000ad00ad7308 */ /* 0x000ea20000000800 */
[----:B---3--:R-:W-:-:S01]  /*a760*/  FADD.FTZ R2, R172, R2 ;  /* 0x00000002ac027221 */ /* 0x008fc20000010000 */
[----:B------:R-:W-:-:S04]  /*a770*/  F2FP.SATFINITE.E4M3.F32.PACK_AB_MERGE_C R169, R172, R169, RZ ;  /* 0x000000a9aca9723e */ /* 0x000fc800048070ff */
[----:B------:R-:W-:Y:S02]  /*a780*/  F2FP.SATFINITE.E4M3.F32.PACK_AB_MERGE_C R160, R168, R165, R169 ;  /* 0x000000a5a8a0723e */ /* 0x000fe400048070a9 */
        /* <DEDUP_REMOVED lines=13> */
[----:B---3--:R-:W-:-:S07]  /*a860*/  FADD.FTZ R2, R177, R2 ;  /* 0x00000002b1027221 */ /* 0x008fce0000010000 */
[----:B------:R-:W3:Y:S01]  /*a870*/  MUFU.EX2 R191, R191 ;  /* 0x000000bf00bf7308 */ /* 0x000ee20000000800 */
[----:B----4-:R-:W-:-:S07]  /*a880*/  FADD.FTZ R3, R190, R3 ;  /* 0x00000003be037221 */ /* 0x010fce0000010000 */
[----:B------:R-:W4:Y:S01]  /*a890*/  MUFU.EX2 R181, R181 ;  /* 0x000000b500b57308 */ /* 0x000f220000000800 */
[----:B--2---:R-:W-:-:S01]  /*a8a0*/  FADD.FTZ R2, R180, R2 ;  /* 0x00000002b4027221 */ /* 0x004fc20000010000 */
[----:B------:R-:W-:-:S04]  /*a8b0*/  F2FP.SATFINITE.E4M3.F32.PACK_AB_MERGE_C R177, R180, R177, RZ ;  /* 0x000000b1b4b1723e */ /* 0x000fc800048070ff */
[----:B------:R-:W-:Y:S02]  /*a8c0*/  F2FP.SATFINITE.E4M3.F32.PACK_AB_MERGE_C R162, R176, R173, R177 ;  /* 0x000000adb0a2723e */ /* 0x000fe400048070b1 */
        /* <DEDUP_REMOVED lines=34> */
[----:B------:R2:W5:Y:S01]  /*aaf0*/  MUFU.EX2 R2, R6 ;  /* 0x0000000600027308 */ /* 0x0005620000000800 */
[----:B---3--:R-:W-:-:S01]  /*ab00*/  FADD.FTZ R3, R7, R3 ;  /* 0x0000000307037221 */ /* 0x008fc20000010000 */
[----:B------:R-:W-:-:S04]  /*ab10*/  F2FP.SATFINITE.E4M3.F32.PACK_AB_MERGE_C R7, R7, R193, RZ ;  /* 0x000000c10707723e */ /* 0x000fc800048070ff */
[----:B------:R-:W-:Y:S01]  /*ab20*/  F2FP.SATFINITE.E4M3.F32.PACK_AB_MERGE_C R166, R192, R189, R7 ;  /* 0x000000bdc0a6723e */ /* 0x000fe20004807007 */
[----:B----4-:R-:W-:-:S01]  /*ab30*/  FADD.FTZ R153, R203, R153 ;  /* 0x00000099cb997221 */ /* 0x010fc20000010000 */
[----:B--2---:R-:W-:-:S04]  /*ab40*/  F2FP.SATFINITE.E4M3.F32.PACK_AB_MERGE_C R6, R199, R198, RZ ;  /* 0x000000c6c706723e */ /* 0x004fc800048070ff */
[----:B------:R-:W-:Y:S02]  /*ab50*/  F2FP.SATFINITE.E4M3.F32.PACK_AB_MERGE_C R165, R196, R195, R6 ;  /* 0x000000c3c4a5723e */ /* 0x000fe40004807006 */
[C---:B-----5:R-:W-:Y:S01]  /*ab60*/  F2FP.SATFINITE.E4M3.F32.PACK_AB_MERGE_C R167, R2.reuse, R203, RZ ;  /* 0x000000cb02a7723e */ /* 0x060fe200048070ff */
[----:B------:R-:W-:Y:S01]  /*ab70*/  FADD.FTZ R2, R2, R153 ;  /* 0x0000009902027221 */ /* 0x000fe20000010000 */
[----:B------:R-:W-:Y:S02]  /*ab80*/  F2FP.SATFINITE.E4M3.F32.PACK_AB_MERGE_C R153, R9, R8, R12 ;  /* 0x000000080999723e */ /* 0x000fe4000480700c */
[----:B------:R-:W-:Y:S01]  /*ab90*/  F2FP.SATFINITE.E4M3.F32.PACK_AB_MERGE_C R167, R202, R201, R167 ;  /* 0x000000c9caa7723e */ /* 0x000fe200048070a7 */
[----:B------:R-:W-:Y:S06]  /*aba0*/  @!P0 BRA `(.L_x_2802) ;  /* 0x0000000000048947 */ /* 0x000fec0003800000 */
[----:B------:R-:W-:Y:S01]  /*abb0*/  BPT.TRAP 0x1 ;  /* 0x000000040000795c */ /* 0x000fe20000300000 */
.L_x_2802:
[----:B------:R2:W3:Y:S01]  /*abc0*/  SYNCS.PHASECHK.TRANS64.TRYWAIT P1, [UR50+0x38850], R5 ;  /* 0x03885005ff0075a7 */ /* 0x0004e20008020172 */
[----:B------:R-:W-:Y:S05]  /*abd0*/  @!P0 BRA `(.L_x_2803) ;  /* 0x0000000000048947 */ /* 0x000fea0003800000 */
[----:B------:R-:W-:Y:S01]  /*abe0*/  BPT.TRAP 0x1 ;  /* 0x000000040000795c */ /* 0x000fe20000300000 */
.L_x_2803:
[----:B---3--:R-:W-:Y:S05]  /*abf0*/  @P1 BRA `(.L_x_2804) ;  /* 0x0000000000081947 */ /* 0x008fea0003800000 */
[----:B------:R-:W3:Y:S02]  /*ac00*/  SYNCS.PHASECHK.TRANS64.TRYWAIT P1, [UR50+0x38850], R5 ;  /* 0x03885005ff0075a7 */ /* 0x000ee40008020172 */
[----:B---3--:R-:W-:Y:S05]  /*ac10*/  @!P1 BRA `(.L_x_2805) ;  /* 0x000000ec00209947 */ /* 0x008fea0003800000 */
.L_x_2804:
[----:B---3--:R-:W3:Y:S01]  /*ac20*/  S2R R6, SR_TID.X ;  /* 0x0000000000067919 */ /* 0x008ee20000002100 */
[----:B------:R-:W-:Y:S01]  /*ac30*/  ULEA UR11, UR44, UR52, 0xb ;  /* 0x000000342c0b7291 */ /* 0x000fe2000f8e583f */
[----:B------:R-:W-:-:S06]  /*ac40*/  UMOV UR7, 0x40000040 ;  /* 0x4000004000077882 */ /* 0x000fcc0000000000 */
[----:B------:R-:W-:Y:S01]  /*ac50*/  UMOV UR6, UR11 ;  /* 0x0000000b00067c82 */ /* 0x000fe20008000000 */
[----:B---3--:R-:W-:-:S05]  /*ac60*/  SHF.R.U32.HI R6, RZ, 0x7, R6 ;  /* 0x00000007ff067819 */ /* 0x008fca0000011606 */
[----:B0-2---:R-:W-:-:S05]  /*ac70*/  VIADD R5, R6, 0x8 ;  /* 0x0000000806057836 */ /* 0x005fca0000000000 */
        /* <DEDUP_REMOVED lines=24> */
.L_x_2806:
        /* <DEDUP_REMOVED lines=9> */
.L_x_2796:
        /* <DEDUP_REMOVED lines=18> */
[----:B--2---:R-:W-:Y:S01]  /*afb0*/  IMAD.MOV.U32 R4, RZ, RZ, RZ ;  /* 0x000000ffff047224 */ /* 0x004fe200078e00ff */
[----:B------:R-:W-:Y:S02]  /*afc0*/  UIADD3 UR44, UR44, 0x1, URZ ;  /* 0x000000012c2c7890 */ /* 0x000fe4000fffe03f */
[----:B------:R-:W1:Y:S01]  /*afd0*/  SHFL.BFLY PT, R0, R3, 0x2, 0x1f ;  /* 0x0c401f0003007f89 */ /* 0x000e6200000e0000 */
[----:B------:R-:W-:Y:S02]  /*afe0*/  UIADD3 UR46, UR46, 0x1, URZ ;  /* 0x000000012e2e7890 */ /* 0x000fe4000fffe03f */
[----:B------:R-:W-:Y:S01]  /*aff0*/  UISETP.NE.AND UP0, UPT, UR44, 0x2, UPT ;  /* 0x000000022c00788c */ /* 0x000fe2000bf05270 */
[----:B------:R-:W2:Y:S01]  /*b000*/  SHFL.BFLY PT, R11, R2, 0x2, 0x1f ;  /* 0x0c401f00020b7f89 */ /* 0x000ea200000e0000 */
[----:B0-----:R-:W-:Y:S02]  /*b010*/  IMAD.MOV.U32 R8, RZ, RZ, RZ ;  /* 0x000000ffff087224 */ /* 0x001fe400078e00ff */
[----:B------:R-:W-:-:S02]  /*b020*/  USEL UR4, URZ, 0x1, UP0 ;  /* 0x000000013f047887 */ /* 0x000fc40008000000 */
[----:B------:R-:W-:Y:S02]  /*b030*/  USEL UR44, UR44, URZ, UP0 ;  /* 0x0000003f2c2c7287 */ /* 0x000fe40008000000 */
[----:B------:R-:W-:Y:S01]  /*b040*/  ULOP3.LUT UR45, UR45, UR4, URZ, 0x3c, !UPT ;  /* 0x000000042d2d7292 */ /* 0x000fe2000f8e3c3f */
[----:B-1----:R-:W-:Y:S01]  /*b050*/  FADD.FTZ R0, R0, R3 ;  /* 0x0000000300007221 */ /* 0x002fe20000010000 */
[----:B------:R-:W-:Y:S02]  /*b060*/  IMAD.U32 R3, RZ, RZ, UR10 ;  /* 0x0000000aff037e24 */ /* 0x000fe4000f8e00ff */
[----:B--2---:R-:W-:Y:S02]  /*b070*/  FADD.FTZ R11, R11, R2 ;  /* 0x000000020b0b7221 */ /* 0x004fe40000010000 */
[----:B------:R-:W0:Y:S01]  /*b080*/  SHFL.BFLY PT, R7, R0, 0x1, 0x1f ;  /* 0x0c201f0000077f89 */ /* 0x000e2200000e0000 */
[----:B------:R-:W-:-:S03]  /*b090*/  IMAD.MOV.U32 R2, RZ, RZ, -0x800000 ;  /* 0xff800000ff027424 */ /* 0x000fc600078e00ff */
[----:B------:R-:W1:Y:S01]  /*b0a0*/  SHFL.BFLY PT, R6, R11, 0x1, 0x1f ;  /* 0x0c201f000b067f89 */ /* 0x000e6200000e0000 */
[----:B0-----:R-:W-:Y:S01]  /*b0b0*/  FADD.FTZ R12, R0, R7 ;  /* 0x00000007000c7221 */ /* 0x001fe20000010000 */
[----:B------:R-:W-:-:S03]  /*b0c0*/  IMAD.MOV.U32 R0, RZ, RZ, -0x800000 ;  /* 0xff800000ff007424 */ /* 0x000fc600078e00ff */
[C---:B------:R-:W-:Y:S01]  /*b0d0*/  FMUL.FTZ R14, R12.reuse, 0.00390625 ;  /* 0x3b8000000c0e7820 */ /* 0x040fe20000410000 */
[----:B------:R-:W-:Y:S01]  /*b0e0*/  FSETP.NE.FTZ.AND P0, PT, R12, RZ, PT ;  /* 0x000000ff0c00720b */ /* 0x000fe20003f15000 */
[----:B-1----:R-:W-:Y:S01]  /*b0f0*/  FADD.FTZ R13, R11, R6 ;  /* 0x000000060b0d7221 */ /* 0x002fe20000010000 */
[----:B------:R-:W-:Y:S02]  /*b100*/  IMAD.U32 R11, RZ, RZ, UR10 ;  /* 0x0000000aff0b7e24 */ /* 0x000fe4000f8e00ff */
        /* <DEDUP_REMOVED lines=145> */
.L_x_2771:
        /* <DEDUP_REMOVED lines=18> */
[----:B------:R-:W-:Y:S01]  /*bb40*/  ULDC.64 UR12, c[0x0][0xc00] ;  /* 0x00030000000c7ab9 */ /* 0x000fe20000000a00 */
[----:B------:R-:W-:Y:S01]  /*bb50*/  ULDC.64 UR14, c[0x0][0xc08] ;  /* 0x00030200000e7ab9 */ /* 0x000fe20000000a00 */
[----:B------:R-:W-:Y:S01]  /*bb60*/  ULDC UR9, c[0x0][0xbe8] ;  /* 0x0002fa0000097ab9 */ /* 0x000fe20000000800 */
[----:B0-----:R-:W-:-:S05]  /*bb70*/  IMAD.SHL.U32 R3, R188, 0x4, RZ ;  /* 0x00000004bc037824 */ /* 0x001fca00078e00ff */
[----:B------:R-:W-:Y:S01]  /*bb80*/  LOP3.LUT R3, R3, 0xc, RZ, 0xc0, !PT ;  /* 0x0000000c03037812 */ /* 0x000fe200078ec0ff */
[----:B------:R-:W-:Y:S03]  /*bb90*/  BAR.SYNC.DEFER_BLOCKING 0x1, 0x100 ;  /* 0x0044000000007b1d */ /* 0x000fe60000010000 */
[----:B------:R-:W-:-:S05]  /*bba0*/  IADD3 R4, P0, R3, UR10, RZ ;  /* 0x0000000a03047c10 */ /* 0x000fca000ff1e0ff */
[----:B------:R-:W-:-:S06]  /*bbb0*/  IMAD.X R5, RZ, RZ, UR11, P0 ;  /* 0x0000000bff057e24 */ /* 0x000fcc00080e06ff */
[----:B------:R0:W3:Y:S01]  /*bbc0*/  LDG.E.CONSTANT R5, desc[UR54][R4.64] ;  /* 0x0000003604057981 */ /* 0x0000e2000c1e9900 */
[----:B------:R-:W-:Y:S01]  /*bbd0*/  LOP3.LUT P0, R3, R188, 0x3, RZ, 0xc0, !PT ;  /* 0x00000003bc037812 */ /* 0x000fe2000780c0ff */
[----:B------:R-:W-:Y:S01]  /*bbe0*/  UMOV UR10, UR8 ;  /* 0x00000008000a7c82 */ /* 0x000fe20008000000 */
[----:B-1----:R-:W-:Y:S01]  /*bbf0*/  UMOV UR11, UR4 ;  /* 0x00000004000b7c82 */ /* 0x002fe20008000000 */
[----:B------:R-:W-:Y:S01]  /*bc00*/  UIMAD.WIDE UR12, UR36, 0x4, UR12 ;  /* 0x00000004240c78a5 */ /* 0x000fe2000f8e020c */
        /* <DEDUP_REMOVED lines=19> */
[----:B------:R-:W-:Y:S01]  /*bd40*/  IMAD.MOV.U32 R46, RZ, RZ, 0x2 ;  /* 0x00000002ff2e7424 */ /* 0x000fe200078e00ff */
        /* <DEDUP_REMOVED lines=38> */
[----:B0-----:R-:W-:Y:S02]  /*bfb0*/  SEL R4, R24, R25, P0 ;  /* 0x0000001918047207 */ /* 0x001fe40000000000 */
        /* <DEDUP_REMOVED lines=61> */
[----:B--2---:R-:W-:Y:S01]  /*c390*/  IMAD.WIDE R46, R152, R46, UR10 ;  /* 0x0000000a982e7e25 */ /* 0x004fe2000f8e022e */
[----:B------:R-:W-:Y:S02]  /*c3a0*/  SEL R175, R150, R151, P0 ;  /* 0x0000009796af7207 */ /* 0x000fe40000000000 */
[----:B------:R-:W-:Y:S02]  /*c3b0*/  SEL R173, R151, R150, P0 ;  /* 0x0000009697ad7207 */ /* 0x000fe40000000000 */
[----:B------:R-:W-:-:S02]  /*c3c0*/  IADD3 R63, P3, R46, 0xc040, RZ ;  /* 0x0000c0402e3f7810 */ /* 0x000fc40007f7e0ff */
[----:B------:R-:W-:Y:S02]  /*c3d0*/  IADD3 R59, P4, R46, 0xc060, RZ ;  /* 0x0000c0602e3b7810 */ /* 0x000fe40007f9e0ff */
[----:B------:R-:W-:Y:S02]  /*c3e0*/  LOP3.LUT R62, R63, 0x380, RZ, 0xc0, !PT ;  /* 0x000003803f3e7812 */ /* 0x000fe400078ec0ff */
[----:B------:R-:W-:Y:S02]  /*c3f0*/  LOP3.LUT R58, R59, 0x380, RZ, 0xc0, !PT ;  /* 0x000003803b3a7812 */ /* 0x000fe400078ec0ff */
[----:B------:R-:W-:Y:S02]  /*c400*/  SHF.R.U64 R62, R62, 0x3, RZ ;  /* 0x000000033e3e7819 */ /* 0x000fe400000012ff */
[----:B------:R-:W-:Y:S02]  /*c410*/  SHF.R.U64 R58, R58, 0x3, RZ ;  /* 0x000000033a3a7819 */ /* 0x000fe400000012ff */
[----:B------:R-:W-:Y:S01]  /*c420*/  LOP3.LUT R62, R62, R63, RZ, 0x3c, !PT ;  /* 0x0000003f3e3e7212 */ /* 0x000fe200078e3cff */
[----:B------:R-:W-:Y:S01]  /*c430*/  IMAD.X R63, RZ, RZ, R47, P3 ;  /* 0x000000ffff3f7224 */ /* 0x000fe200018e062f */
[----:B------:R-:W-:-:S02]  /*c440*/  IADD3 R87, P3, R46, 0x8000, RZ ;  /* 0x000080002e577810 */ /* 0x000fc40007f7e0ff */
[----:B------:R-:W-:Y:S01]  /*c450*/  LOP3.LUT R58, R58, R59, RZ, 0x3c, !PT ;  /* 0x0000003b3a3a7212 */ /* 0x000fe200078e3cff */
[----:B------:R-:W-:Y:S01]  /*c460*/  IMAD.X R59, RZ, RZ, R47, P4 ;  /* 0x000000ffff3b7224 */ /* 0x000fe200020e062f */
[C---:B------:R-:W-:Y:S02]  /*c470*/  IADD3 R83, P4, R46.reuse, 0x8020, RZ ;  /* 0x000080202e537810 */ /* 0x040fe40007f9e0ff */
[----:B------:R-:W-:Y:S02]  /*c480*/  LOP3.LUT R86, R87, 0x380, RZ, 0xc0, !PT ;  /* 0x0000038057567812 */ /* 0x000fe400078ec0ff */
[----:B------:R-:W-:Y:S02]  /*c490*/  IADD3 R67, P2, R46, 0xc020, RZ ;  /* 0x0000c0202e437810 */ /* 0x000fe40007f5e0ff */
[----:B------:R-:W-:Y:S02]  /*c4a0*/  LOP3.LUT R82, R83, 0x380, RZ, 0xc0, !PT ;  /* 0x0000038053527812 */ /* 0x000fe400078ec0ff */
[----:B------:R-:W-:-:S02]  /*c4b0*/  SHF.R.U64 R86, R86, 0x3, RZ ;  /* 0x0000000356567819 */ /* 0x000fc400000012ff */
[----:B------:R-:W-:Y:S02]  /*c4c0*/  LOP3.LUT R66, R67, 0x380, RZ, 0xc0, !PT ;  /* 0x0000038043427812 */ /* 0x000fe400078ec0ff */
[----:B------:R-:W-:Y:S02]  /*c4d0*/  SHF.R.U64 R82, R82, 0x3, RZ ;  /* 0x0000000352527819 */ /* 0x000fe400000012ff */
[----:B------:R-:W-:Y:S01]  /*c4e0*/  LOP3.LUT R86, R86, R87, RZ, 0x3c, !PT ;  /* 0x0000005756567212 */ /* 0x000fe200078e3cff */
[----:B------:R-:W-:Y:S01]  /*c4f0*/  IMAD.X R87, RZ, RZ, R47, P3 ;  /* 0x000000ffff577224 */ /* 0x000fe200018e062f */
[----:B------:R-:W-:Y:S02]  /*c500*/  IADD3 R75, P6, R46, 0x8060, RZ ;  /* 0x000080602e4b7810 */ /* 0x000fe40007fde0ff */
[----:B------:R-:W-:Y:S02]  /*c510*/  SHF.R.U64 R66, R66, 0x3, RZ ;  /* 0x0000000342427819 */ /* 0x000fe400000012ff */
[----:B------:R-:W-:-:S02]  /*c520*/  IADD3 R51, P3, R46, 0x4000, RZ ;  /* 0x000040002e337810 */ /* 0x000fc40007f7e0ff */
[----:B------:R-:W-:Y:S01]  /*c530*/  LOP3.LUT R82, R82, R83, RZ, 0x3c, !PT ;  /* 0x0000005352527212 */ /* 0x000fe200078e3cff */
[--C-:B------:R-:W-:Y:S01]  /*c540*/  IMAD.X R83, RZ, RZ, R47.reuse, P4 ;  /* 0x000000ffff537224 */ /* 0x100fe200020e062f */
[----:B------:R-:W-:Y:S02]  /*c550*/  LOP3.LUT R74, R75, 0x380, RZ, 0xc0, !PT ;  /* 0x000003804b4a7812 */ /* 0x000fe400078ec0ff */
[----:B------:R-:W-:Y:S01]  /*c560*/  LOP3.LUT R66, R66, R67, RZ, 0x3c, !PT ;  /* 0x0000004342427212 */ /* 0x000fe200078e3cff */
[----:B------:R-:W-:Y:S01]  /*c570*/  IMAD.X R67, RZ, RZ, R47, P2 ;  /* 0x000000ffff437224 */ /* 0x000fe200010e062f */
[C---:B------:R-:W-:Y:S02]  /*c580*/  IADD3 R55, P4, R46.reuse, 0x40, RZ ;  /* 0x000000402e377810 */ /* 0x040fe40007f9e0ff */
[----:B------:R-:W-:Y:S02]  /*c590*/  LOP3.LUT R50, R51, 0x380, RZ, 0xc0, !PT ;  /* 0x0000038033327812 */ /* 0x000fe400078ec0ff */
[C---:B------:R-:W-:Y:S01]  /*c5a0*/  IADD3 R71, P1, R46.reuse, 0xc000, RZ ;  /* 0x0000c0002e477810 */ /* 0x040fe20007f3e0ff */
[----:B---3--:R-:W-:Y:S01]  /*c5b0*/  SHFL.IDX PT, R105, R105, R5, 0x1c1f ;  /* 0x001c1f0569697589 */ /* 0x008fe200000e0000 */
[----:B------:R-:W-:-:S02]  /*c5c0*/  IADD3 R79, P5, R46, 0x8040, RZ ;  /* 0x000080402e4f7810 */ /* 0x000fc40007fbe0ff */
[----:B------:R-:W-:Y:S01]  /*c5d0*/  IADD3 R91, P2, R46, 0x4060, RZ ;  /* 0x000040602e5b7810 */ /* 0x000fe20007f5e0ff */
[----:B------:R-:W-:Y:S01]  /*c5e0*/  SHFL.IDX PT, R109, R109, R5, 0x1c1f ;  /* 0x001c1f056d6d7589 */ /* 0x000fe200000e0000 */
[----:B------:R-:W-:Y:S02]  /*c5f0*/  SHF.R.U64 R74, R74, 0x3, RZ ;  /* 0x000000034a4a7819 */ /* 0x000fe400000012ff */
[----:B------:R-:W-:Y:S01]  /*c600*/  LOP3.LUT R54, R55, 0x380, RZ, 0xc0, !PT ;  /* 0x0000038037367812 */ /* 0x000fe200078ec0ff */
[----:B------:R-:W-:Y:S01]  /*c610*/  SHFL.IDX PT, R37, R37, R5, 0x1c1f ;  /* 0x001c1f0525257589 */ /* 0x000fe200000e0000 */
[----:B------:R-:W-:Y:S02]  /*c620*/  SHF.R.U64 R50, R50, 0x3, RZ ;  /* 0x0000000332327819 */ /* 0x000fe400000012ff */
[----:B------:R-:W-:Y:S01]  /*c630*/  LOP3.LUT R70, R71, 0x380, RZ, 0xc0, !PT ;  /* 0x0000038047467812 */ /* 0x000fe200078ec0ff */
[----:B------:R-:W-:Y:S01]  /*c640*/  SHFL.IDX PT, R45, R45, R5, 0x1c1f ;  /* 0x001c1f052d2d7589 */ /* 0x000fe200000e0000 */
[----:B------:R-:W-:-:S02]  /*c650*/  LOP3.LUT R78, R79, 0x380, RZ, 0xc0, !PT ;  /* 0x000003804f4e7812 */ /* 0x000fc400078ec0ff */
[----:B------:R-:W-:Y:S01]  /*c660*/  LOP3.LUT R90, R91, 0x380, RZ, 0xc0, !PT ;  /* 0x000003805b5a7812 */ /* 0x000fe200078ec0ff */
[----:B------:R-:W-:Y:S01]  /*c670*/  SHFL.IDX PT, R113, R113, R5, 0x1c1f ;  /* 0x001c1f0571717589 */ /* 0x000fe200000e0000 */
[----:B------:R-:W-:Y:S01]  /*c680*/  LOP3.LUT R74, R74, R75, RZ, 0x3c, !PT ;  /* 0x0000004b4a4a7212 */ /* 0x000fe200078e3cff */
[----:B------:R-:W-:Y:S01]  /*c690*/  IMAD.X R75, RZ, RZ, R47, P6 ;  /* 0x000000ffff4b7224 */ /* 0x000fe200030e062f */
[----:B------:R-:W-:Y:S01]  /*c6a0*/  SHF.R.U64 R54, R54, 0x3, RZ ;  /* 0x0000000336367819 */ /* 0x000fe200000012ff */
[----:B------:R-:W-:Y:S01]  /*c6b0*/  SHFL.IDX PT, R33, R33, R5, 0x1c1f ;  /* 0x001c1f0521217589 */ /* 0x000fe200000e0000 */
[----:B------:R-:W-:Y:S02]  /*c6c0*/  LOP3.LUT R50, R50, R51, RZ, 0x3c, !PT ;  /* 0x0000003332327212 */ /* 0x000fe400078e3cff */
[----:B------:R-:W-:Y:S01]  /*c6d0*/  LOP3.LUT R51, R46, 0x380, RZ, 0xc0, !PT ;  /* 0x000003802e337812 */ /* 0x000fe200078ec0ff */
[----:B------:R-:W-:Y:S01]  /*c6e0*/  SHFL.IDX PT, R159, R159, R5, 0x1c1f ;  /* 0x001c1f059f9f7589 */ /* 0x000fe200000e0000 */
[----:B------:R-:W-:-:S02]  /*c6f0*/  SHF.R.U64 R70, R70, 0x3, RZ ;  /* 0x0000000346467819 */ /* 0x000fc400000012ff */
[----:B------:R-:W-:Y:S01]  /*c700*/  SHF.R.U64 R78, R78, 0x3, RZ ;  /* 0x000000034e4e7819 */ /* 0x000fe200000012ff */
[----:B------:R-:W-:Y:S01]  /*c710*/  SHFL.IDX PT, R69, R69, R5, 0x1c1f ;  /* 0x001c1f0545457589 */ /* 0x000fe200000e0000 */
[----:B------:R-:W-:Y:S02]  /*c720*/  SHF.R.U64 R90, R90, 0x3, RZ ;  /* 0x000000035a5a7819 */ /* 0x000fe400000012ff */
[----:B------:R-:W-:Y:S01]  /*c730*/  IADD3 R99, P6, R46, 0x4020, RZ ;  /* 0x000040202e637810 */ /* 0x000fe20007fde0ff */
[----:B------:R-:W-:Y:S01]  /*c740*/  SHFL.IDX PT, R141, R141, R5, 0x1c1f ;  /* 0x001c1f058d8d7589 */ /* 0x000fe200000e0000 */
[----:B------:R-:W-:Y:S01]  /*c750*/  LOP3.LUT R54, R54, R55, RZ, 0x3c, !PT ;  /* 0x0000003736367212 */ /* 0x000fe200078e3cff */
[--C-:B------:R-:W-:Y:S01]  /*c760*/  IMAD.X R55, RZ, RZ, R47.reuse, P4 ;  /* 0x000000ffff377224 */ /* 0x100fe200020e062f */
[----:B------:R-:W-:Y:S01]  /*c770*/  SHF.R.U64 R51, R51, 0x3, RZ ;  /* 0x0000000333337819 */ /* 0x000fe200000012ff */
[----:B------:R-:W-:Y:S01]  /*c780*/  SHFL.IDX PT, R3, R3, R5, 0x1c1f ;  /* 0x001c1f0503037589 */ /* 0x000fe200000e0000 */
[----:B------:R-:W-:Y:S01]  /*c790*/  LOP3.LUT R70, R70, R71, RZ, 0x3c, !PT ;  /* 0x0000004746467212 */ /* 0x000fe200078e3cff */
[--C-:B------:R-:W-:Y:S01]  /*c7a0*/  IMAD.X R71, RZ, RZ, R47.reuse, P1 ;  /* 0x000000ffff477224 */ /* 0x100fe200008e062f */
[----:B------:R-:W-:Y:S01]  /*c7b0*/  LOP3.LUT R78, R78, R79, RZ, 0x3c, !PT ;  /* 0x0000004f4e4e7212 */ /* 0x000fe200078e3cff */
[--C-:B------:R-:W-:Y:S01]  /*c7c0*/  IMAD.X R79, RZ, RZ, R47.reuse, P5 ;  /* 0x000000ffff4f7224 */ /* 0x100fe200028e062f */
[----:B------:R-:W-:Y:S01]  /*c7d0*/  LOP3.LUT R90, R90, R91, RZ, 0x3c, !PT ;  /* 0x0000005b5a5a7212 */ /* 0x000fe200078e3cff */
[----:B------:R-:W-:Y:S01]  /*c7e0*/  IMAD.X R91, RZ, RZ, R47, P2 ;  /* 0x000000ffff5b7224 */ /* 0x000fe200010e062f */
[----:B------:R-:W-:Y:S01]  /*c7f0*/  LOP3.LUT R98, R99, 0x380, RZ, 0xc0, !PT ;  /* 0x0000038063627812 */ /* 0x000fe200078ec0ff */
[----:B------:R-:W-:Y:S01]  /*c800*/  SHFL.IDX PT, R41, R41, R5, 0x1c1f ;  /* 0x001c1f0529297589 */ /* 0x000fe200000e0000 */
[----:B------:R-:W-:-:S02]  /*c810*/  IADD3 R95, P1, R46, 0x4040, RZ ;  /* 0x000040402e5f7810 */ /* 0x000fc40007f3e0ff */
[C---:B------:R-:W-:Y:S01]  /*c820*/  IADD3 R103, P5, R46.reuse, 0x20, RZ ;  /* 0x000000202e677810 */ /* 0x040fe20007fbe0ff */
[----:B------:R-:W-:Y:S01]  /*c830*/  SHFL.IDX PT, R49, R49, R5, 0x1c1f ;  /* 0x001c1f0531317589 */ /* 0x000fe200000e0000 */
[----:B------:R-:W-:Y:S02]  /*c840*/  IADD3 R153, P2, R46, 0x60, RZ ;  /* 0x000000602e997810 */ /* 0x000fe40007f5e0ff */
[----:B------:R-:W-:Y:S01]  /*c850*/  LOP3.LUT R46, R51, R46, RZ, 0x3c, !PT ;  /* 0x0000002e332e7212 */ /* 0x000fe200078e3cff */
[----:B------:R-:W-:Y:S01]  /*c860*/  IMAD.X R51, RZ, RZ, R47, P3 ;  /* 0x000000ffff337224 */ /* 0x000fe200018e062f */
[----:B------:R-:W-:Y:S01]  /*c870*/  SHF.R.U64 R98, R98, 0x3, RZ ;  /* 0x0000000362627819 */ /* 0x000fe200000012ff */
[----:B------:R-:W-:Y:S01]  /*c880*/  SHFL.IDX PT, R146, R146, R5, 0x1c1f ;  /* 0x001c1f0592927589 */ /* 0x000fe200000e0000 */
[----:B------:R-:W-:Y:S02]  /*c890*/  MOV R80, R54 ;  /* 0x0000003600507202 */ /* 0x000fe40000000f00 */
[----:B------:R-:W-:Y:S01]  /*c8a0*/  LOP3.LUT R152, R153, 0x380, RZ, 0xc0, !PT ;  /* 0x0000038099987812 */ /* 0x000fe200078ec0ff */
[----:B------:R-:W-:Y:S01]  /*c8b0*/  SHFL.IDX PT, R55, R9, R5, 0x1c1f ;  /* 0x001c1f0509377589 */ /* 0x000fe200000e0000 */
[----:B------:R-:W-:-:S02]  /*c8c0*/  LOP3.LUT R94, R95, 0x380, RZ, 0xc0, !PT ;  /* 0x000003805f5e7812 */ /* 0x000fc400078ec0ff */
[----:B------:R-:W-:Y:S01]  /*c8d0*/  LOP3.LUT R102, R103, 0x380, RZ, 0xc0, !PT ;  /* 0x0000038067667812 */ /* 0x000fe200078ec0ff */
[----:B------:R-:W-:Y:S01]  /*c8e0*/  SHFL.IDX PT, R9, R77, R5, 0x1c1f ;  /* 0x001c1f054d097589 */ /* 0x000fe200000e0000 */
[----:B------:R-:W-:Y:S01]  /*c8f0*/  LOP3.LUT R98, R98, R99, RZ, 0x3c, !PT ;  /* 0x0000006362627212 */ /* 0x000fe200078e3cff */
[----:B------:R-:W-:Y:S01]  /*c900*/  IMAD.X R99, RZ, RZ, R47, P6 ;  /* 0x000000ffff637224 */ /* 0x000fe200030e062f */
[----:B------:R-:W-:Y:S01]  /*c910*/  SEL R28, R29, R28, P0 ;  /* 0x0000001c1d1c7207 */ /* 0x000fe20000000000 */
[----:B------:R0:W-:Y:S01]  /*c920*/  SHFL.IDX PT, R77, R93, R5, 0x1c1f ;  /* 0x001c1f055d4d7589 */ /* 0x0001e200000e0000 */
[----:B------:R-:W-:Y:S02]  /*c930*/  MOV R151, R50 ;  /* 0x0000003200977202 */ /* 0x000fe40000000f00 */
[----:B------:R-:W-:Y:S01]  /*c940*/  SEL R29, R72, R73, P0 ;  /* 0x00000049481d7207 */ /* 0x000fe20000000000 */
[----:B------:R-:W-:Y:S01]  /*c950*/  SHFL.IDX PT, R50, R12, R5, 0x1c1f ;  /* 0x001c1f050c327589 */ /* 0x000fe200000e0000 */
[----:B------:R-:W-:-:S02]  /*c960*/  SHF.R.U64 R152, R152, 0x3, RZ ;  /* 0x0000000398987819 */ /* 0x000fc400000012ff */
[----:B------:R-:W-:Y:S01]  /*c970*/  SEL R73, R73, R72, P0 ;  /* 0x0000004849497207 */ /* 0x000fe20000000000 */
[----:B------:R-:W-:Y:S01]  /*c980*/  SHFL.IDX PT, R12, R81, R5, 0x1c1f ;  /* 0x001c1f05510c7589 */ /* 0x000fe200000e0000 */
[----:B------:R-:W-:Y:S02]  /*c990*/  SEL R135, R135, R134, P0 ;  /* 0x0000008687877207 */ /* 0x000fe40000000000 */
[----:B0-----:R-:W-:Y:S01]  /*c9a0*/  LOP3.LUT R93, R5, 0x2, RZ, 0x3c, !PT ;  /* 0x00000002055d7812 */ /* 0x001fe200078e3cff */
[----:B------:R-:W-:Y:S01]  /*c9b0*/  SHFL.IDX PT, R51, R11, R5, 0x1c1f ;  /* 0x001c1f050b337589 */ /* 0x000fe200000e0000 */
[----:B------:R-:W-:Y:S02]  /*c9c0*/  SEL R174, R142, R143, P0 ;  /* 0x0000008f8eae7207 */ /* 0x000fe40000000000 */
[----:B------:R-:W-:Y:S01]  /*c9d0*/  SHF.R.U64 R94, R94, 0x3, RZ ;  /* 0x000000035e5e7819 */ /* 0x000fe200000012ff */
[----:B------:R-:W-:Y:S01]  /*c9e0*/  SHFL.IDX PT, R81, R131, R5, 0x1c1f ;  /* 0x001c1f0583517589 */ /* 0x000fe200000e0000 */
[----:B------:R-:W-:-:S02]  /*c9f0*/  SHF.R.U64 R102, R102, 0x3, RZ ;  /* 0x0000000366667819 */ /* 0x000fc400000012ff */
[----:B------:R-:W-:Y:S01]  /*ca00*/  MOV R184, R70 ;  /* 0x0000004600b87202 */ /* 0x000fe20000000f00 */
[----:B------:R-:W-:Y:S01]  /*ca10*/  SHFL.IDX PT, R54, R10, R5, 0x1c1f ;  /* 0x001c1f050a367589 */ /* 0x000fe200000e0000 */
[----:B------:R-:W-:Y:S02]  /*ca20*/  SEL R134, R138, R139, P0 ;  /* 0x0000008b8a867207 */ /* 0x000fe40000000000 */
[----:B------:R-:W-:Y:S01]  /*ca30*/  SEL R143, R143, R142, P0 ;  /* 0x0000008e8f8f7207 */ /* 0x000fe20000000000 */
[----:B------:R-:W-:Y:S01]  /*ca40*/  SHFL.IDX PT, R71, R115, R5, 0x1c1f ;  /* 0x001c1f0573477589 */ /* 0x000fe200000e0000 */
[----:B------:R-:W-:Y:S02]  /*ca50*/  MOV R187, R58 ;  /* 0x0000003a00bb7202 */ /* 0x000fe40000000f00 */
[----:B------:R-:W-:Y:S01]  /*ca60*/  MOV R186, R62 ;  /* 0x0000003e00ba7202 */ /* 0x000fe20000000f00 */
[----:B------:R-:W-:Y:S01]  /*ca70*/  SHFL.IDX PT, R58, R8, R5, 0x1c1f ;  /* 0x001c1f05083a7589 */ /* 0x000fe200000e0000 */
[----:B------:R-:W-:-:S02]  /*ca80*/  MOV R183, R74 ;  /* 0x0000004a00b77202 */ /* 0x000fc40000000f00 */
[----:B------:R-:W-:Y:S01]  /*ca90*/  MOV R180, R86 ;  /* 0x0000005600b47202 */ /* 0x000fe20000000f00 */
[----:B------:R-:W-:Y:S01]  /*caa0*/  SHFL.IDX PT, R63, R4, R5, 0x1c1f ;  /* 0x001c1f05043f7589 */ /* 0x000fe200000e0000 */
[----:B------:R-:W-:Y:S02]  /*cab0*/  MOV R72, R46 ;  /* 0x0000002e00487202 */ /* 0x000fe40000000f00 */
[----:B------:R-:W-:Y:S01]  /*cac0*/  SEL R139, R139, R138, P0 ;  /* 0x0000008a8b8b7207 */ /* 0x000fe20000000000 */
[----:B------:R-:W-:Y:S01]  /*cad0*/  SHFL.IDX PT, R46, R25, R5, 0x1c1f ;  /* 0x001c1f05192e7589 */ /* 0x000fe200000e0000 */
[----:B------:R-:W-:Y:S02]  /*cae0*/  MOV R185, R66 ;  /* 0x0000004200b97202 */ /* 0x000fe40000000f00 */
[----:B------:R-:W-:Y:S01]  /*caf0*/  MOV R179, R90 ;  /* 0x0000005a00b37202 */ /* 0x000fe20000000f00 */
[----:B------:R-:W-:Y:S01]  /*cb00*/  SHFL.IDX PT, R11, R61, R5, 0x1c1f ;  /* 0x001c1f053d0b7589 */ /* 0x000fe200000e0000 */
[----:B------:R-:W-:Y:S01]  /*cb10*/  LOP3.LUT R152, R152, R153, RZ, 0x3c, !PT ;  /* 0x0000009998987212 */ /* 0x000fe200078e3cff */
[--C-:B------:R-:W-:Y:S01]  /*cb20*/  IMAD.X R153, RZ, RZ, R47.reuse, P2 ;  /* 0x000000ffff997224 */ /* 0x100fe200010e062f */
[----:B------:R-:W-:Y:S01]  /*cb30*/  MOV R177, R98 ;  /* 0x0000006200b17202 */ /* 0x000fe20000000f00 */
[----:B------:R-:W-:Y:S01]  /*cb40*/  SHFL.IDX PT, R70, R119, R5, 0x1c1f ;  /* 0x001c1f0577467589 */ /* 0x000fe200000e0000 */
[----:B------:R-:W-:Y:S01]  /*cb50*/  LOP3.LUT R94, R94, R95, RZ, 0x3c, !PT ;  /* 0x0000005f5e5e7212 */ /* 0x000fe200078e3cff */
[--C-:B------:R-:W-:Y:S01]  /*cb60*/  IMAD.X R95, RZ, RZ, R47.reuse, P1 ;  /* 0x000000ffff5f7224 */ /* 0x100fe200008e062f */
[----:B------:R-:W-:Y:S01]  /*cb70*/  LOP3.LUT R102, R102, R103, RZ, 0x3c, !PT ;  /* 0x0000006766667212 */ /* 0x000fe200078e3cff */
[----:B------:R-:W-:Y:S01]  /*cb80*/  SHFL.IDX PT, R74, R123, R5, 0x1c1f ;  /* 0x001c1f057b4a7589 */ /* 0x000fe200000e0000 */
[----:B------:R-:W-:Y:S01]  /*cb90*/  IMAD.X R103, RZ, RZ, R47, P5 ;  /* 0x000000ffff677224 */ /* 0x000fe200028e062f */
[----:B------:R-:W-:-:S02]  /*cba0*/  MOV R152, R152 ;  /* 0x0000009800987202 */ /* 0x000fc40000000f00 */
[----:B------:R-:W-:Y:S01]  /*cbb0*/  SHFL.IDX PT, R142, R127, R5, 0x1c1f ;  /* 0x001c1f057f8e7589 */ /* 0x000fe200000e0000 */
[----:B------:R-:W-:Y:S02]  /*cbc0*/  MOV R178, R94 ;  /* 0x0000005e00b27202 */ /* 0x000fe40000000f00 */
[----:B------:R-:W-:Y:S01]  /*cbd0*/  MOV R182, R78 ;  /* 0x0000004e00b67202 */ /* 0x000fe20000000f00 */
[----:B------:R-:W-:Y:S01]  /*cbe0*/  SHFL.IDX PT, R131, R24, R93, 0x1c1f ;  /* 0x001c1f5d18837589 */ /* 0x000fe200000e0000 */
[----:B------:R-:W-:Y:S02]  /*cbf0*/  MOV R181, R82 ;  /* 0x0000005200b57202 */ /* 0x000fe40000000f00 */
[----:B------:R-:W-:Y:S01]  /*cc00*/  MOV R76, R102 ;  /* 0x00000066004c7202 */ /* 0x000fe20000000f00 */
[----:B------:R-:W0:Y:S04]  /*cc10*/  SHFL.IDX PT, R87, R44, R93, 0x1c1f ;  /* 0x001c1f5d2c577589 */ /* 0x000e2800000e0000 */
        /* <DEDUP_REMOVED lines=35> */
[----:B0-----:R-:W-:-:S03]  /*ce50*/  SEL R117, R54, R87, P0 ;  /* 0x0000005736757207 */ /* 0x001fc60000000000 */
[----:B------:R-:W-:Y:S04]  /*ce60*/  SHFL.IDX PT, R36, R96, R93, 0x1c1f ;  /* 0x001c1f5d60247589 */ /* 0x000fe800000e0000 */
[----:B------:R-:W-:Y:S04]  /*ce70*/  SHFL.IDX PT, R84, R35, R93, 0x1c1f ;  /* 0x001c1f5d23547589 */ /* 0x000fe800000e0000 */
[----:B------:R1:W0:Y:S04]  /*ce80*/  SHFL.IDX PT, R38, R129, R93, 0x1c1f ;  /* 0x001c1f5d81267589 */ /* 0x00022800000e0000 */
[----:B------:R-:W-:Y:S04]  /*ce90*/  SHFL.IDX PT, R34, R154, R93, 0x1c1f ;  /* 0x001c1f5d9a227589 */ /* 0x000fe800000e0000 */
[----:B------:R-:W-:Y:S01]  /*cea0*/  SHFL.IDX PT, R29, R29, R5, 0x1c1f ;  /* 0x001c1f051d1d7589 */ /* 0x000fe200000e0000 */
[----:B-1----:R-:W-:-:S03]  /*ceb0*/  SEL R129, R65, R92, P0 ;  /* 0x0000005c41817207 */ /* 0x002fc60000000000 */
[----:B------:R1:W-:Y:S04]  /*cec0*/  SHFL.IDX PT, R53, R133, R5, 0x1c1f ;  /* 0x001c1f0585357589 */ /* 0x0003e800000e0000 */
[----:B------:R-:W-:Y:S04]  /*ced0*/  SHFL.IDX PT, R86, R155, R5, 0x1c1f ;  /* 0x001c1f059b567589 */ /* 0x000fe800000e0000 */
[----:B------:R-:W-:Y:S01]  /*cee0*/  SHFL.IDX PT, R66, R73, R93, 0x1c1f ;  /* 0x001c1f5d49427589 */ /* 0x000fe200000e0000 */
[----:B-1----:R-:W-:-:S03]  /*cef0*/  SEL R133, R62, R91, P0 ;  /* 0x0000005b3e857207 */ /* 0x002fc60000000000 */
[----:B------:R-:W-:Y:S01]  /*cf00*/  SHFL.IDX PT, R28, R104, R93, 0x1c1f ;  /* 0x001c1f5d681c7589 */ /* 0x000fe200000e0000 */
[----:B0-----:R-:W-:-:S03]  /*cf10*/  SEL R95, R38, R31, P0 ;  /* 0x0000001f265f7207 */ /* 0x001fc60000000000 */
[----:B------:R0:W-:Y:S04]  /*cf20*/  SHFL.IDX PT, R15, R120, R93, 0x1c1f ;  /* 0x001c1f5d780f7589 */ /* 0x0001e800000e0000 */
[----:B------:R-:W1:Y:S04]  /*cf30*/  SHFL.IDX PT, R43, R43, R93, 0x1c1f ;  /* 0x001c1f5d2b2b7589 */ /* 0x000e6800000e0000 */
[----:B------:R-:W2:Y:S01]  /*cf40*/  SHFL.IDX PT, R35, R137, R93, 0x1c1f ;  /* 0x001c1f5d89237589 */ /* 0x000ea200000e0000 */
[----:B0-----:R-:W-:-:S03]  /*cf50*/  SEL R120, R61, R119, P0 ;  /* 0x000000773d787207 */ /* 0x001fc60000000000 */
[----:B------:R0:W-:Y:S04]  /*cf60*/  SHFL.IDX PT, R26, R110, R93, 0x1c1f ;  /* 0x001c1f5d6e1a7589 */ /* 0x0001e800000e0000 */
[----:B------:R3:W4:Y:S04]  /*cf70*/  SHFL.IDX PT, R32, R100, R93, 0x1c1f ;  /* 0x001c1f5d64207589 */ /* 0x00072800000e0000 */
[----:B------:R5:W-:Y:S01]  /*cf80*/  SHFL.IDX PT, R27, R112, R93, 0x1c1f ;  /* 0x001c1f5d701b7589 */ /* 0x000be200000e0000 */
[----:B0-----:R-:W-:-:S03]  /*cf90*/  SEL R110, R42, R113, P0 ;  /* 0x000000712a6e7207 */ /* 0x001fc60000000000 */
[----:B------:R0:W4:Y:S01]  /*cfa0*/  SHFL.IDX PT, R24, R108, R93, 0x1c1f ;  /* 0x001c1f5d6c187589 */ /* 0x00012200000e0000 */
[----:B---3--:R-:W-:-:S03]  /*cfb0*/  SEL R100, R98, R99, P0 ;  /* 0x0000006362647207 */ /* 0x008fc60000000000 */
[----:B------:R-:W-:Y:S01]  /*cfc0*/  SHFL.IDX PT, R21, R116, R93, 0x1c1f ;  /* 0x001c1f5d74157589 */ /* 0x000fe200000e0000 */
[----:B------:R-:W-:Y:S02]  /*cfd0*/  SEL R98, R99, R98, P0 ;  /* 0x0000006263627207 */ /* 0x000fe40000000000 */
[----:B-----5:R-:W-:Y:S01]  /*cfe0*/  SEL R112, R113, R42, P0 ;  /* 0x0000002a71707207 */ /* 0x020fe20000000000 */
[----:B------:R3:W-:Y:S01]  /*cff0*/  SHFL.IDX PT, R68, R124, R93, 0x1c1f ;  /* 0x001c1f5d7c447589 */ /* 0x0007e200000e0000 */
[----:B------:R-:W-:Y:S02]  /*d000*/  SEL R99, R67, R47, P0 ;  /* 0x0000002f43637207 */ /* 0x000fe40000000000 */
[----:B0-----:R-:W-:Y:S01]  /*d010*/  SEL R108, R51, R107, P0 ;  /* 0x0000006b336c7207 */ /* 0x001fe20000000000 */
[----:B------:R-:W-:Y:S01]  /*d020*/  SHFL.IDX PT, R153, R140, R93, 0x1c1f ;  /* 0x001c1f5d8c997589 */ /* 0x000fe200000e0000 */
[----:B------:R-:W-:Y:S02]  /*d030*/  SEL R113, R57, R84, P0 ;  /* 0x0000005439717207 */ /* 0x000fe40000000000 */
[----:B------:R-:W-:Y:S01]  /*d040*/  SEL R42, R36, R14, P0 ;  /* 0x0000000e242a7207 */ /* 0x000fe20000000000 */
[----:B------:R0:W-:Y:S01]  /*d050*/  SHFL.IDX PT, R140, R118, R93, 0x1c1f ;  /* 0x001c1f5d768c7589 */ /* 0x0001e200000e0000 */
[----:B-1----:R-:W-:-:S02]  /*d060*/  SEL R103, R43, R53, P0 ;  /* 0x000000352b677207 */ /* 0x002fc40000000000 */
[----:B---3--:R-:W-:Y:S01]  /*d070*/  SEL R124, R59, R123, P0 ;  /* 0x0000007b3b7c7207 */ /* 0x008fe20000000000 */
[----:B------:R1:W-:Y:S01]  /*d080*/  SHFL.IDX PT, R75, R122, R93, 0x1c1f ;  /* 0x001c1f5d7a4b7589 */ /* 0x0003e200000e0000 */
[----:B------:R-:W-:-:S03]  /*d090*/  SEL R116, R55, R115, P0 ;  /* 0x0000007337747207 */ /* 0x000fc60000000000 */
[----:B------:R3:W-:Y:S01]  /*d0a0*/  SHFL.IDX PT, R73, R126, R93, 0x1c1f ;  /* 0x001c1f5d7e497589 */ /* 0x0007e200000e0000 */
[----:B0-----:R-:W-:-:S03]  /*d0b0*/  SEL R118, R119, R61, P0 ;  /* 0x0000003d77767207 */ /* 0x001fc60000000000 */
[----:B------:R0:W5:Y:S01]  /*d0c0*/  SHFL.IDX PT, R94, R121, R93, 0x1c1f ;  /* 0x001c1f5d795e7589 */ /* 0x00016200000e0000 */
[----:B------:R-:W-:Y:S02]  /*d0d0*/  SEL R119, R88, R109, P0 ;  /* 0x0000006d58777207 */ /* 0x000fe40000000000 */
[----:B-1----:R-:W-:Y:S01]  /*d0e0*/  SEL R122, R123, R59, P0 ;  /* 0x0000003b7b7a7207 */ /* 0x002fe20000000000 */
[----:B------:R1:W-:Y:S01]  /*d0f0*/  SHFL.IDX PT, R79, R128, R93, 0x1c1f ;  /* 0x001c1f5d804f7589 */ /* 0x0003e200000e0000 */
[----:B------:R-:W-:Y:S02]  /*d100*/  SEL R123, R89, R58, P0 ;  /* 0x0000003a597b7207 */ /* 0x000fe40000000000 */
[----:B---3--:R-:W-:Y:S01]  /*d110*/  SEL R126, R127, R105, P0 ;  /* 0x000000697f7e7207 */ /* 0x008fe20000000000 */
[----:B------:R3:W5:Y:S01]  /*d120*/  SHFL.IDX PT, R78, R132, R93, 0x1c1f ;  /* 0x001c1f5d844e7589 */ /* 0x00076200000e0000 */
[----:B------:R-:W-:Y:S02]  /*d130*/  SEL R61, R41, R48, P0 ;  /* 0x00000030293d7207 */ /* 0x000fe40000000000 */
[----:B0-----:R-:W-:Y:S01]  /*d140*/  SEL R121, R109, R88, P0 ;  /* 0x000000586d797207 */ /* 0x001fe20000000000 */
[----:B------:R-:W-:Y:S01]  /*d150*/  SHFL.IDX PT, R149, R136, R93, 0x1c1f ;  /* 0x001c1f5d88957589 */ /* 0x000fe200000e0000 */
[----:B------:R-:W-:-:S02]  /*d160*/  SEL R109, R50, R85, P0 ;  /* 0x00000055326d7207 */ /* 0x000fc40000000000 */
[----:B-1----:R-:W-:Y:S01]  /*d170*/  SEL R128, R105, R127, P0 ;  /* 0x0000007f69807207 */ /* 0x002fe20000000000 */
[----:B------:R0:W-:Y:S01]  /*d180*/  SHFL.IDX PT, R102, R125, R5, 0x1c1f ;  /* 0x001c1f057d667589 */ /* 0x0001e200000e0000 */
[----:B------:R-:W-:Y:S02]  /*d190*/  SEL R127, R92, R65, P0 ;  /* 0x000000415c7f7207 */ /* 0x000fe40000000000 */
[----:B---3--:R-:W-:Y:S01]  /*d1a0*/  SEL R132, R63, R131, P0 ;  /* 0x000000833f847207 */ /* 0x008fe20000000000 */
[----:B------:R-:W-:Y:S01]  /*d1b0*/  SHFL.IDX PT, R150, R134, R5, 0x1c1f ;  /* 0x001c1f0586967589 */ /* 0x000fe200000e0000 */
[----:B------:R-:W-:Y:S02]  /*d1c0*/  SEL R92, R90, R64, P0 ;  /* 0x000000405a5c7207 */ /* 0x000fe40000000000 */
[----:B------:R-:W-:Y:S01]  /*d1d0*/  SEL R90, R64, R90, P0 ;  /* 0x0000005a405a7207 */ /* 0x000fe20000000000 */
[----:B------:R-:W-:Y:S01]  /*d1e0*/  SHFL.IDX PT, R136, R144, R93, 0x1c1f ;  /* 0x001c1f5d90887589 */ /* 0x000fe200000e0000 */
[----:B------:R-:W-:-:S02]  /*d1f0*/  SEL R64, R159, R34, P0 ;  /* 0x000000229f407207 */ /* 0x000fc40000000000 */
[----:B0-----:R-:W-:Y:S01]  /*d200*/  SEL R125, R58, R89, P0 ;  /* 0x000000593a7d7207 */ /* 0x001fe20000000000 */
[----:B------:R-:W0:Y:S01]  /*d210*/  SHFL.IDX PT, R39, R39, R93, 0x1c1f ;  /* 0x001c1f5d27277589 */ /* 0x000e2200000e0000 */
[----:B------:R-:W-:Y:S02]  /*d220*/  SEL R58, R52, R37, P0 ;  /* 0x00000025343a7207 */ /* 0x000fe40000000000 */
[----:B------:R-:W-:Y:S01]  /*d230*/  SEL R105, R53, R43, P0 ;  /* 0x0000002b35697207 */ /* 0x000fe20000000000 */
[----:B------:R1:W-:Y:S01]  /*d240*/  SHFL.IDX PT, R83, R130, R93, 0x1c1f ;  /* 0x001c1f5d82537589 */ /* 0x0003e200000e0000 */
[----:B--2---:R-:W-:Y:S02]  /*d250*/  SEL R88, R86, R35, P0 ;  /* 0x0000002356587207 */ /* 0x004fe40000000000 */
[----:B------:R-:W-:Y:S01]  /*d260*/  SEL R86, R35, R86, P0 ;  /* 0x0000005623567207 */ /* 0x000fe20000000000 */
[----:B------:R-:W2:Y:S01]  /*d270*/  SHFL.IDX PT, R147, R147, R5, 0x1c1f ;  /* 0x001c1f0593937589 */ /* 0x000ea200000e0000 */
[----:B----4-:R-:W-:-:S02]  /*d280*/  SEL R43, R32, R13, P0 ;  /* 0x0000000d202b7207 */ /* 0x010fc40000000000 */
[----:B------:R-:W-:Y:S01]  /*d290*/  SEL R35, R24, R10, P0 ;  /* 0x0000000a18237207 */ /* 0x000fe20000000000 */
[----:B------:R3:W-:Y:S01]  /*d2a0*/  SHFL.IDX PT, R7, R97, R5, 0x1c1f ;  /* 0x001c1f0561077589 */ /* 0x0007e200000e0000 */
[----:B-----5:R-:W-:Y:S02]  /*d2b0*/  SEL R96, R141, R94, P0 ;  /* 0x0000005e8d607207 */ /* 0x020fe40000000000 */
[----:B-1----:R-:W-:Y:S01]  /*d2c0*/  SEL R130, R131, R63, P0 ;  /* 0x0000003f83827207 */ /* 0x002fe20000000000 */
[----:B------:R1:W-:Y:S01]  /*d2d0*/  SHFL.IDX PT, R4, R101, R5, 0x1c1f ;  /* 0x001c1f0565047589 */ /* 0x0003e200000e0000 */
[----:B------:R-:W-:Y:S02]  /*d2e0*/  SEL R131, R91, R62, P0 ;  /* 0x0000003e5b837207 */ /* 0x000fe40000000000 */
[----:B------:R-:W-:Y:S01]  /*d2f0*/  SEL R91, R60, R46, P0 ;  /* 0x0000002e3c5b7207 */ /* 0x000fe20000000000 */
[----:B------:R-:W-:Y:S01]  /*d300*/  SHFL.IDX PT, R157, R157, R5, 0x1c1f ;  /* 0x001c1f059d9d7589 */ /* 0x000fe200000e0000 */
[----:B------:R-:W-:-:S02]  /*d310*/  SEL R62, R34, R159, P0 ;  /* 0x0000009f223e7207 */ /* 0x000fc40000000000 */
[----:B---3--:R-:W-:Y:S01]  /*d320*/  SEL R97, R31, R38, P0 ;  /* 0x000000261f617207 */ /* 0x008fe20000000000 */
[----:B------:R-:W-:Y:S01]  /*d330*/  SHFL.IDX PT, R161, R161, R5, 0x1c1f ;  /* 0x001c1f05a1a17589 */ /* 0x000fe200000e0000 */
[----:B------:R-:W-:Y:S02]  /*d340*/  SEL R34, R28, R11, P0 ;  /* 0x0000000b1c227207 */ /* 0x000fe40000000000 */
[----:B-1----:R-:W-:Y:S01]  /*d350*/  SEL R101, R47, R67, P0 ;  /* 0x000000432f657207 */ /* 0x002fe20000000000 */
[----:B------:R-:W-:Y:S01]  /*d360*/  SHFL.IDX PT, R163, R163, R5, 0x1c1f ;  /* 0x001c1f05a3a37589 */ /* 0x000fe200000e0000 */
[----:B------:R-:W-:Y:S02]  /*d370*/  SEL R67, R56, R33, P0 ;  /* 0x0000002138437207 */ /* 0x000fe40000000000 */
[----:B------:R-:W-:Y:S01]  /*d380*/  SEL R31, R26, R25, P0 ;  /* 0x000000191a1f7207 */ /* 0x000fe20000000000 */
        /* <DEDUP_REMOVED lines=9> */
[----:B------:R-:W-:Y:S04]  /*d420*/  SHFL.IDX PT, R170, R170, R5, 0x1c1f ;  /* 0x001c1f05aaaa7589 */ /* 0x000fe800000e0000 */
[----:B------:R-:W-:Y:S04]  /*d430*/  SHFL.IDX PT, R171, R171, R5, 0x1c1f ;  /* 0x001c1f05abab7589 */ /* 0x000fe800000e0000 */
[----:B------:R-:W-:Y:S04]  /*d440*/  SHFL.IDX PT, R172, R172, R5, 0x1c1f ;  /* 0x001c1f05acac7589 */ /* 0x000fe800000e0000 */
[----:B------:R0:W-:Y:S04]  /*d450*/  SHFL.IDX PT, R20, R111, R5, 0x1c1f ;  /* 0x001c1f056f147589 */ /* 0x0001e800000e0000 */
[----:B------:R-:W-:Y:S04]  /*d460*/  SHFL.IDX PT, R134, R174, R5, 0x1c1f ;  /* 0x001c1f05ae867589 */ /* 0x000fe800000e0000 */
[----:B------:R-:W-:Y:S01]  /*d470*/  SHFL.IDX PT, R175, R175, R5, 0x1c1f ;  /* 0x001c1f05afaf7589 */ /* 0x000fe200000e0000 */
[----:B0-----:R-:W-:-:S03]  /*d480*/  SEL R111, R84, R57, P0 ;  /* 0x00000039546f7207 */ /* 0x001fc60000000000 */
[----:B------:R0:W-:Y:S01]  /*d490*/  SHFL.IDX PT, R144, R114, R93, 0x1c1f ;  /* 0x001c1f5d72907589 */ /* 0x0001e200000e0000 */
[----:B------:R-:W-:Y:S02]  /*d4a0*/  SEL R84, R29, R66, P0 ;  /* 0x000000421d547207 */ /* 0x000fe40000000000 */
[----:B------:R-:W-:Y:S01]  /*d4b0*/  SEL R66, R66, R29, P0 ;  /* 0x0000001d42427207 */ /* 0x000fe20000000000 */
[----:B------:R1:W-:Y:S01]  /*d4c0*/  SHFL.IDX PT, R5, R148, R93, 0x1c1f ;  /* 0x001c1f5d94057589 */ /* 0x0003e200000e0000 */
[----:B------:R-:W-:-:S03]  /*d4d0*/  SEL R29, R9, R21, P0 ;  /* 0x00000015091d7207 */ /* 0x000fc60000000000 */
[----:B------:R-:W3:Y:S01]  /*d4e0*/  SHFL.IDX PT, R173, R173, R93, 0x1c1f ;  /* 0x001c1f5dadad7589 */ /* 0x000ee200000e0000 */
[----:B0-----:R-:W-:-:S03]  /*d4f0*/  SEL R114, R115, R55, P0 ;  /* 0x0000003773727207 */ /* 0x001fc60000000000 */
[----:B------:R-:W0:Y:S01]  /*d500*/  SHFL.IDX PT, R145, R145, R93, 0x1c1f ;  /* 0x001c1f5d91917589 */ /* 0x000e2200000e0000 */
[----:B------:R-:W-:Y:S02]  /*d510*/  SEL R115, R87, R54, P0 ;  /* 0x0000003657737207 */ /* 0x000fe40000000000 */
[----:B-1----:R-:W-:Y:S01]  /*d520*/  SEL R148, R146, R149, P0 ;  /* 0x0000009592947207 */ /* 0x002fe20000000000 */
[----:B------:R-:W1:Y:S01]  /*d530*/  SHFL.IDX PT, R156, R156, R93, 0x1c1f ;  /* 0x001c1f5d9c9c7589 */ /* 0x000e6200000e0000 */
[----:B------:R-:W-:Y:S02]  /*d540*/  SEL R146, R149, R146, P0 ;  /* 0x0000009295927207 */ /* 0x000fe40000000000 */
[----:B--2---:R-:W-:Y:S01]  /*d550*/  SEL R149, R147, R153, P0 ;  /* 0x0000009993957207 */ /* 0x004fe20000000000 */
[----:B------:R-:W2:Y:S01]  /*d560*/  SHFL.IDX PT, R160, R160, R93, 0x1c1f ;  /* 0x001c1f5da0a07589 */ /* 0x000ea200000e0000 */
[----:B------:R-:W-:-:S03]  /*d570*/  SEL R147, R153, R147, P0 ;  /* 0x0000009399937207 */ /* 0x000fc60000000000 */
[----:B------:R-:W4:Y:S04]  /*d580*/  SHFL.IDX PT, R158, R158, R93, 0x1c1f ;  /* 0x001c1f5d9e9e7589 */ /* 0x000f2800000e0000 */
[----:B------:R-:W5:Y:S04]  /*d590*/  SHFL.IDX PT, R164, R164, R93, 0x1c1f ;  /* 0x001c1f5da4a47589 */ /* 0x000f6800000e0000 */
[----:B------:R-:W-:Y:S01]  /*d5a0*/  SHFL.IDX PT, R162, R162, R93, 0x1c1f ;  /* 0x001c1f5da2a27589 */ /* 0x000fe200000e0000 */
[----:B---3--:R-:W-:-:S03]  /*d5b0*/  SEL R137, R175, R173, P0 ;  /* 0x000000adaf897207 */ /* 0x008fc60000000000 */
[----:B------:R-:W-:Y:S01]  /*d5c0*/  SHFL.IDX PT, R167, R167, R93, 0x1c1f ;  /* 0x001c1f5da7a77589 */ /* 0x000fe200000e0000 */
[----:B0-----:R-:W-:Y:S02]  /*d5d0*/  SEL R89, R157, R145, P0 ;  /* 0x000000919d597207 */ /* 0x001fe40000000000 */
[----:B------:R-:W-:Y:S01]  /*d5e0*/  SEL R87, R145, R157, P0 ;  /* 0x0000009d91577207 */ /* 0x000fe20000000000 */
[----:B------:R-:W-:Y:S01]  /*d5f0*/  SHFL.IDX PT, R165, R165, R93, 0x1c1f ;  /* 0x001c1f5da5a57589 */ /* 0x000fe200000e0000 */
[----:B-1----:R-:W-:Y:S02]  /*d600*/  SEL R65, R161, R156, P0 ;  /* 0x0000009ca1417207 */ /* 0x002fe40000000000 */
[----:B------:R-:W-:Y:S01]  /*d610*/  SEL R63, R156, R161, P0 ;  /* 0x000000a19c3f7207 */ /* 0x000fe20000000000 */
[----:B------:R0:W-:Y:S01]  /*d620*/  SHFL.IDX PT, R30, R106, R93, 0x1c1f ;  /* 0x001c1f5d6a1e7589 */ /* 0x0001e200000e0000 */
[----:B--2---:R-:W-:Y:S02]  /*d630*/  SEL R57, R166, R160, P0 ;  /* 0x000000a0a6397207 */ /* 0x004fe40000000000 */
[----:B------:R-:W-:Y:S01]  /*d640*/  SEL R55, R160, R166, P0 ;  /* 0x000000a6a0377207 */ /* 0x000fe20000000000 */
[----:B------:R-:W1:Y:S01]  /*d650*/  SHFL.IDX PT, R82, R135, R93, 0x1c1f ;  /* 0x001c1f5d87527589 */ /* 0x000e6200000e0000 */
[----:B----4-:R-:W-:-:S02]  /*d660*/  SEL R54, R158, R163, P0 ;  /* 0x000000a39e367207 */ /* 0x010fc40000000000 */
[----:B------:R-:W-:Y:S01]  /*d670*/  SEL R156, R136, R7, P0 ;  /* 0x00000007889c7207 */ /* 0x000fe20000000000 */
[----:B------:R-:W-:Y:S01]  /*d680*/  SHFL.IDX PT, R154, R143, R93, 0x1c1f ;  /* 0x001c1f5d8f9a7589 */ /* 0x000fe200000e0000 */
[----:B-----5:R-:W-:Y:S02]  /*d690*/  SEL R47, R164, R169, P0 ;  /* 0x000000a9a42f7207 */ /* 0x020fe40000000000 */
[----:B0-----:R-:W-:Y:S01]  /*d6a0*/  SEL R106, R107, R51, P0 ;  /* 0x000000336b6a7207 */ /* 0x001fe20000000000 */
[----:B------:R0:W2:Y:S01]  /*d6b0*/  SHFL.IDX PT, R155, R139, R93, 0x1c1f ;  /* 0x001c1f5d8b9b7589 */ /* 0x0000a200000e0000 */
[----:B------:R-:W-:Y:S02]  /*d6c0*/  SEL R107, R85, R50, P0 ;  /* 0x00000032556b7207 */ /* 0x000fe40000000000 */
[----:B------:R-:W-:Y:S01]  /*d6d0*/  SEL R50, R44, R45, P0 ;  /* 0x0000002d2c327207 */ /* 0x000fe20000000000 */
[----:B------:R3:W4:Y:S01]  /*d6e0*/  SHFL.IDX PT, R6, R176, R93, 0x1c1f ;  /* 0x001c1f5db0067589 */ /* 0x00072200000e0000 */
[----:B------:R-:W-:-:S02]  /*d6f0*/  SEL R85, R33, R56, P0 ;  /* 0x0000003821557207 */ /* 0x000fc40000000000 */
[----:B------:R-:W-:Y:S02]  /*d700*/  SEL R33, R25, R26, P0 ;  /* 0x0000001a19217207 */ /* 0x000fe40000000000 */
[----:B------:R-:W-:Y:S02]  /*d710*/  SEL R26, R27, R69, P0 ;  /* 0x000000451b1a7207 */ /* 0x000fe40000000000 */
[----:B------:R-:W-:Y:S02]  /*d720*/  SEL R25, R71, R140, P0 ;  /* 0x0000008c47197207 */ /* 0x000fe40000000000 */
[----:B0-----:R-:W-:Y:S02]  /*d730*/  SEL R139, R78, R77, P0 ;  /* 0x0000004d4e8b7207 */ /* 0x001fe40000000000 */
[----:B---3--:R-:W-:Y:S02]  /*d740*/  SEL R93, R46, R60, P0 ;  /* 0x0000003c2e5d7207 */ /* 0x008fe40000000000 */
        /* <DEDUP_REMOVED lines=15> */
[----:B------:R-:W-:Y:S02]  /*d840*/  F2FP.BF16.F32.PACK_AB R68, R133, R132 ;  /* 0x000000848544723e */ /* 0x000fe400000010ff */
[----:B------:R-:W-:Y:S02]  /*d850*/  F2FP.BF16.F32.PACK_AB R69, R129, R128 ;  /* 0x000000808145723e */ /* 0x000fe400000010ff */
[----:B------:R-:W-:Y:S02]  /*d860*/  F2FP.BF16.F32.PACK_AB R70, R131, R130 ;  /* 0x000000828346723e */ /* 0x000fe400000010ff */
[----:B------:R-:W-:-:S02]  /*d870*/  F2FP.BF16.F32.PACK_AB R71, R127, R126 ;  /* 0x0000007e7f47723e */ /* 0x000fc400000010ff */
[----:B------:R-:W-:Y:S02]  /*d880*/  SEL R11, R74, R73, P0 ;  /* 0x000000494a0b7207 */ /* 0x000fe40000000000 */
[----:B------:R-:W-:Y:S01]  /*d890*/  SEL R9, R73, R74, P0 ;  /* 0x0000004a49097207 */ /* 0x000fe20000000000 */
[----:B------:R0:W-:Y:S01]  /*d8a0*/  STSM.16.M88.4 [R72], R68 ;  /* 0x0000004448007844 */ /* 0x0001e20000000200 */
[----:B------:R-:W-:Y:S02]  /*d8b0*/  F2FP.BF16.F32.PACK_AB R73, R121, R120 ;  /* 0x000000787949723e */ /* 0x000fe400000010ff */
[----:B------:R-:W-:Y:S02]  /*d8c0*/  F2FP.BF16.F32.PACK_AB R74, R123, R122 ;  /* 0x0000007a7b4a723e */ /* 0x000fe400000010ff */
[----:B------:R-:W-:Y:S02]  /*d8d0*/  F2FP.BF16.F32.PACK_AB R75, R119, R118 ;  /* 0x00000076774b723e */ /* 0x000fe400000010ff */
[----:B------:R-:W-:-:S02]  /*d8e0*/  SEL R140, R138, R79, P0 ;  /* 0x0000004f8a8c7207 */ /* 0x000fc40000000000 */
[----:B------:R-:W-:Y:S02]  /*d8f0*/  SEL R138, R79, R138, P0 ;  /* 0x0000008a4f8a7207 */ /* 0x000fe40000000000 */
[----:B------:R-:W-:Y:S02]  /*d900*/  F2FP.BF16.F32.PACK_AB R77, R113, R112 ;  /* 0x00000070714d723e */ /* 0x000fe400000010ff */
[----:B------:R-:W-:Y:S02]  /*d910*/  F2FP.BF16.F32.PACK_AB R78, R115, R114 ;  /* 0x00000072734e723e */ /* 0x000fe400000010ff */
[----:B------:R-:W-:Y:S02]  /*d920*/  F2FP.BF16.F32.PACK_AB R79, R111, R110 ;  /* 0x0000006e6f4f723e */ /* 0x000fe400000010ff */
[----:B0-----:R-:W-:Y:S02]  /*d930*/  F2FP.BF16.F32.PACK_AB R72, R125, R124 ;  /* 0x0000007c7d48723e */ /* 0x001fe400000010ff */
[----:B------:R-:W-:-:S02]  /*d940*/  SEL R24, R20, R144, P0 ;  /* 0x0000009014187207 */ /* 0x000fc40000000000 */
[----:B------:R-:W-:Y:S01]  /*d950*/  SEL R20, R144, R20, P0 ;  /* 0x0000001490147207 */ /* 0x000fe20000000000 */
[----:B------:R0:W-:Y:S01]  /*d960*/  STSM.16.M88.4 [R76], R72 ;  /* 0x000000484c007844 */ /* 0x0001e20000000200 */
[----:B------:R-:W-:Y:S02]  /*d970*/  SEL R144, R142, R83, P0 ;  /* 0x000000538e907207 */ /* 0x000fe40000000000 */
[----:B------:R-:W-:Y:S02]  /*d980*/  SEL R142, R83, R142, P0 ;  /* 0x0000008e538e7207 */ /* 0x000fe40000000000 */
[----:B-1----:R-:W-:Y:S02]  /*d990*/  SEL R145, R81, R82, P0 ;  /* 0x0000005251917207 */ /* 0x002fe40000000000 */
[----:B------:R-:W-:Y:S02]  /*d9a0*/  SEL R143, R82, R81, P0 ;  /* 0x00000051528f7207 */ /* 0x000fe40000000000 */
[----:B------:R-:W-:-:S02]  /*d9b0*/  F2FP.BF16.F32.PACK_AB R82, R107, R106 ;  /* 0x0000006a6b52723e */ /* 0x000fc400000010ff */
[----:B------:R-:W-:Y:S02]  /*d9c0*/  F2FP.BF16.F32.PACK_AB R83, R103, R102 ;  /* 0x000000666753723e */ /* 0x000fe400000010ff */
[----:B------:R-:W-:Y:S02]  /*d9d0*/  F2FP.BF16.F32.PACK_AB R81, R105, R104 ;  /* 0x000000686951723e */ /* 0x000fe400000010ff */
[----:B------:R-:W-:Y:S02]  /*d9e0*/  SEL R56, R163, R158, P0 ;  /* 0x0000009ea3387207 */ /* 0x000fe40000000000 */
[----:B0-----:R-:W-:Y:S02]  /*d9f0*/  F2FP.BF16.F32.PACK_AB R76, R117, R116 ;  /* 0x00000074754c723e */ /* 0x001fe400000010ff */
[----:B------:R-:W-:Y:S02]  /*da00*/  F2FP.BF16.F32.PACK_AB R68, R101, R100 ;  /* 0x000000646544723e */ /* 0x000fe400000010ff */
[----:B------:R-:W-:Y:S01]  /*da10*/  F2FP.BF16.F32.PACK_AB R70, R99, R98 ;  /* 0x000000626346723e */ /* 0x000fe200000010ff */
[----:B------:R0:W-:Y:S01]  /*da20*/  STSM.16.M88.4 [R80], R76 ;  /* 0x0000004c50007844 */ /* 0x0001e20000000200 */
[----:B------:R-:W-:-:S02]  /*da30*/  F2FP.BF16.F32.PACK_AB R71, R95, R94 ;  /* 0x0000005e5f47723e */ /* 0x000fc400000010ff */
[----:B------:R-:W-:Y:S02]  /*da40*/  F2FP.BF16.F32.PACK_AB R69, R97, R96 ;  /* 0x000000606145723e */ /* 0x000fe400000010ff */
[----:B------:R-:W-:Y:S02]  /*da50*/  SEL R51, R40, R49, P0 ;  /* 0x0000003128337207 */ /* 0x000fe40000000000 */
[----:B------:R-:W-:Y:S02]  /*da60*/  F2FP.BF16.F32.PACK_AB R72, R93, R92 ;  /* 0x0000005c5d48723e */ /* 0x000fe400000010ff */
[----:B------:R-:W-:Y:S02]  /*da70*/  F2FP.BF16.F32.PACK_AB R74, R91, R90 ;  /* 0x0000005a5b4a723e */ /* 0x000fe400000010ff */
[----:B------:R-:W-:Y:S02]  /*da80*/  F2FP.BF16.F32.PACK_AB R75, R87, R86 ;  /* 0x00000056574b723e */ /* 0x000fe400000010ff */
[----:B------:R-:W-:-:S02]  /*da90*/  F2FP.BF16.F32.PACK_AB R73, R89, R88 ;  /* 0x000000585949723e */ /* 0x000fc400000010ff */
[----:B------:R-:W-:Y:S02]  /*daa0*/  SEL R48, R168, R162, P0 ;  /* 0x000000a2a8307207 */ /* 0x000fe40000000000 */
[----:B0-----:R-:W-:Y:S02]  /*dab0*/  F2FP.BF16.F32.PACK_AB R80, R109, R108 ;  /* 0x0000006c6d50723e */ /* 0x001fe400000010ff */
[----:B------:R-:W-:Y:S02]  /*dac0*/  SEL R46, R162, R168, P0 ;  /* 0x000000a8a22e7207 */ /* 0x000fe40000000000 */
[----:B------:R-:W-:Y:S01]  /*dad0*/  SEL R49, R169, R164, P0 ;  /* 0x000000a4a9317207 */ /* 0x000fe20000000000 */
[----:B------:R0:W-:Y:S01]  /*dae0*/  STSM.16.M88.4 [R152], R80 ;  /* 0x0000005098007844 */ /* 0x0001e20000000200 */
[----:B------:R-:W-:Y:S02]  /*daf0*/  F2FP.BF16.F32.PACK_AB R76, R85, R84 ;  /* 0x00000054554c723e */ /* 0x000fe400000010ff */
[----:B------:R-:W-:Y:S01]  /*db00*/  F2FP.BF16.F32.PACK_AB R78, R67, R66 ;  /* 0x00000042434e723e */ /* 0x000fe200000010ff */
[----:B------:R1:W-:Y:S01]  /*db10*/  STSM.16.M88.4 [R151], R68 ;  /* 0x0000004497007844 */ /* 0x0003e20000000200 */
[----:B------:R-:W-:-:S02]  /*db20*/  F2FP.BF16.F32.PACK_AB R79, R63, R62 ;  /* 0x0000003e3f4f723e */ /* 0x000fc400000010ff */
[----:B------:R-:W-:Y:S01]  /*db30*/  F2FP.BF16.F32.PACK_AB R77, R65, R64 ;  /* 0x00000040414d723e */ /* 0x000fe200000010ff */
[----:B------:R3:W-:Y:S01]  /*db40*/  STSM.16.M88.4 [R177], R72 ;  /* 0x00000048b1007844 */ /* 0x0007e20000000200 */
[----:B------:R-:W-:Y:S02]  /*db50*/  SEL R40, R170, R165, P0 ;  /* 0x000000a5aa287207 */ /* 0x000fe40000000000 */
[----:B------:R-:W-:Y:S01]  /*db60*/  SEL R38, R165, R170, P0 ;  /* 0x000000aaa5267207 */ /* 0x000fe20000000000 */
[----:B------:R5:W-:Y:S01]  /*db70*/  STSM.16.M88.4 [R178], R76 ;  /* 0x0000004cb2007844 */ /* 0x000be20000000200 */
[----:B------:R-:W-:Y:S02]  /*db80*/  SEL R41, R171, R167, P0 ;  /* 0x000000a7ab297207 */ /* 0x000fe40000000000 */
[----:B------:R-:W-:Y:S02]  /*db90*/  SEL R39, R167, R171, P0 ;  /* 0x000000aba7277207 */ /* 0x000fe40000000000 */
[----:B------:R-:W-:-:S02]  /*dba0*/  SEL R32, R172, R30, P0 ;  /* 0x0000001eac207207 */ /* 0x000fc40000000000 */
[----:B------:R-:W-:Y:S02]  /*dbb0*/  SEL R30, R30, R172, P0 ;  /* 0x000000ac1e1e7207 */ /* 0x000fe40000000000 */
[----:B0-----:R-:W-:Y:S02]  /*dbc0*/  F2FP.BF16.F32.PACK_AB R80, R61, R60 ;  /* 0x0000003c3d50723e */ /* 0x001fe400000010ff */
[----:B------:R-:W-:Y:S02]  /*dbd0*/  F2FP.BF16.F32.PACK_AB R82, R59, R58 ;  /* 0x0000003a3b52723e */ /* 0x000fe400000010ff */
[----:B------:R-:W-:Y:S02]  /*dbe0*/  F2FP.BF16.F32.PACK_AB R83, R55, R54 ;  /* 0x000000363753723e */ /* 0x000fe400000010ff */
[----:B------:R-:W-:Y:S02]  /*dbf0*/  F2FP.BF16.F32.PACK_AB R81, R57, R56 ;  /* 0x000000383951723e */ /* 0x000fe400000010ff */
[----:B-1----:R-:W-:-:S02]  /*dc00*/  F2FP.BF16.F32.PACK_AB R68, R53, R52 ;  /* 0x000000343544723e */ /* 0x002fc400000010ff */
[----:B------:R-:W-:Y:S01]  /*dc10*/  F2FP.BF16.F32.PACK_AB R70, R51, R50 ;  /* 0x000000323346723e */ /* 0x000fe200000010ff */
[----:B------:R0:W-:Y:S01]  /*dc20*/  STSM.16.M88.4 [R179], R80 ;  /* 0x00000050b3007844 */ /* 0x0001e20000000200 */
[----:B------:R-:W-:Y:S02]  /*dc30*/  F2FP.BF16.F32.PACK_AB R71, R47, R46 ;  /* 0x0000002e2f47723e */ /* 0x000fe400000010ff */
[----:B------:R-:W-:Y:S02]  /*dc40*/  F2FP.BF16.F32.PACK_AB R69, R49, R48 ;  /* 0x000000303145723e */ /* 0x000fe400000010ff */
[----:B---3--:R-:W-:Y:S02]  /*dc50*/  F2FP.BF16.F32.PACK_AB R72, R45, R44 ;  /* 0x0000002c2d48723e */ /* 0x008fe400000010ff */
[----:B------:R-:W-:Y:S01]  /*dc60*/  F2FP.BF16.F32.PACK_AB R74, R43, R42 ;  /* 0x0000002a2b4a723e */ /* 0x000fe200000010ff */
[----:B------:R1:W-:Y:S01]  /*dc70*/  STSM.16.M88.4 [R180], R68 ;  /* 0x00000044b4007844 */ /* 0x0003e20000000200 */
[----:B------:R-:W-:-:S02]  /*dc80*/  F2FP.BF16.F32.PACK_AB R75, R39, R38 ;  /* 0x00000026274b723e */ /* 0x000fc400000010ff */
[----:B------:R-:W-:Y:S02]  /*dc90*/  F2FP.BF16.F32.PACK_AB R73, R41, R40 ;  /* 0x000000282949723e */ /* 0x000fe400000010ff */
[----:B--2---:R-:W-:Y:S02]  /*dca0*/  SEL R152, R150, R155, P0 ;  /* 0x0000009b96987207 */ /* 0x004fe40000000000 */
[----:B------:R-:W-:Y:S01]  /*dcb0*/  SEL R153, R134, R154, P0 ;  /* 0x0000009a86997207 */ /* 0x000fe20000000000 */
[----:B------:R2:W-:Y:S01]  /*dcc0*/  STSM.16.M88.4 [R181], R72 ;  /* 0x00000048b5007844 */ /* 0x0005e20000000200 */
[----:B------:R-:W-:Y:S02]  /*dcd0*/  SEL R151, R154, R134, P0 ;  /* 0x000000869a977207 */ /* 0x000fe40000000000 */
[----:B-----5:R-:W-:Y:S02]  /*dce0*/  F2FP.BF16.F32.PACK_AB R76, R37, R36 ;  /* 0x00000024254c723e */ /* 0x020fe400000010ff */
[----:B------:R-:W-:-:S02]  /*dcf0*/  F2FP.BF16.F32.PACK_AB R78, R35, R34 ;  /* 0x00000022234e723e */ /* 0x000fc400000010ff */
[----:B------:R-:W-:Y:S02]  /*dd00*/  F2FP.BF16.F32.PACK_AB R79, R31, R30 ;  /* 0x0000001e1f4f723e */ /* 0x000fe400000010ff */
[----:B------:R-:W-:Y:S02]  /*dd10*/  F2FP.BF16.F32.PACK_AB R77, R33, R32 ;  /* 0x00000020214d723e */ /* 0x000fe400000010ff */
[----:B------:R-:W-:Y:S02]  /*dd20*/  SEL R150, R155, R150, P0 ;  /* 0x000000969b967207 */ /* 0x000fe40000000000 */
[----:B------:R-:W-:Y:S01]  /*dd30*/  SEL R154, R7, R136, P0 ;  /* 0x00000088079a7207 */ /* 0x000fe20000000000 */
[----:B------:R3:W-:Y:S01]  /*dd40*/  STSM.16.M88.4 [R182], R76 ;  /* 0x0000004cb6007844 */ /* 0x0007e20000000200 */
[----:B------:R-:W-:Y:S02]  /*dd50*/  SEL R135, R173, R175, P0 ;  /* 0x000000afad877207 */ /* 0x000fe40000000000 */
[----:B------:R-:W-:-:S02]  /*dd60*/  SEL R155, R4, R5, P0 ;  /* 0x00000005049b7207 */ /* 0x000fc40000000000 */
[----:B------:R-:W-:Y:S02]  /*dd70*/  SEL R157, R5, R4, P0 ;  /* 0x00000004059d7207 */ /* 0x000fe40000000000 */
[----:B----4-:R-:W-:Y:S02]  /*dd80*/  SEL R136, R3, R6, P0 ;  /* 0x0000000603887207 */ /* 0x010fe40000000000 */
[----:B------:R-:W-:Y:S02]  /*dd90*/  SEL R134, R6, R3, P0 ;  /* 0x0000000306867207 */ /* 0x000fe40000000000 */
[----:B0-----:R-:W-:Y:S02]  /*dda0*/  F2FP.BF16.F32.PACK_AB R80, R29, R28 ;  /* 0x0000001c1d50723e */ /* 0x001fe400000010ff */
[----:B------:R-:W-:Y:S02]  /*ddb0*/  F2FP.BF16.F32.PACK_AB R82, R27, R26 ;  /* 0x0000001a1b52723e */ /* 0x000fe400000010ff */
[----:B------:R-:W-:-:S02]  /*ddc0*/  F2FP.BF16.F32.PACK_AB R83, R21, R20 ;  /* 0x000000141553723e */ /* 0x000fc400000010ff */
[----:B------:R-:W-:Y:S02]  /*ddd0*/  F2FP.BF16.F32.PACK_AB R81, R25, R24 ;  /* 0x000000181951723e */ /* 0x000fe400000010ff */
[----:B------:R-:W-:Y:S02]  /*dde0*/  F2FP.BF16.F32.PACK_AB R4, R15, R14 ;  /* 0x0000000e0f04723e */ /* 0x000fe400000010ff */
[----:B------:R-:W-:Y:S01]  /*ddf0*/  F2FP.BF16.F32.PACK_AB R6, R13, R12 ;  /* 0x0000000c0d06723e */ /* 0x000fe200000010ff */
[----:B------:R-:W-:Y:S01]  /*de00*/  STSM.16.M88.4 [R183], R80 ;  /* 0x00000050b7007844 */ /* 0x000fe20000000200 */
[----:B------:R-:W-:Y:S02]  /*de10*/  F2FP.BF16.F32.PACK_AB R7, R9, R8 ;  /* 0x000000080907723e */ /* 0x000fe400000010ff */
[----:B------:R-:W-:Y:S02]  /*de20*/  F2FP.BF16.F32.PACK_AB R5, R11, R10 ;  /* 0x0000000a0b05723e */ /* 0x000fe400000010ff */
[----:B-1----:R-:W-:-:S02]  /*de30*/  F2FP.BF16.F32.PACK_AB R68, R141, R140 ;  /* 0x0000008c8d44723e */ /* 0x002fc400000010ff */
[----:B------:R-:W-:Y:S01]  /*de40*/  F2FP.BF16.F32.PACK_AB R70, R139, R138 ;  /* 0x0000008a8b46723e */ /* 0x000fe200000010ff */
[----:B------:R0:W-:Y:S01]  /*de50*/  STSM.16.M88.4 [R184], R4 ;  /* 0x00000004b8007844 */ /* 0x0001e20000000200 */
[----:B------:R-:W-:Y:S02]  /*de60*/  F2FP.BF16.F32.PACK_AB R71, R143, R142 ;  /* 0x0000008e8f47723e */ /* 0x000fe400000010ff */
[----:B------:R-:W-:Y:S02]  /*de70*/  F2FP.BF16.F32.PACK_AB R69, R145, R144 ;  /* 0x000000909145723e */ /* 0x000fe400000010ff */
[----:B--2---:R-:W-:Y:S02]  /*de80*/  F2FP.BF16.F32.PACK_AB R72, R149, R148 ;  /* 0x000000949548723e */ /* 0x004fe400000010ff */
[----:B------:R-:W-:Y:S01]  /*de90*/  F2FP.BF16.F32.PACK_AB R74, R147, R146 ;  /* 0x00000092934a723e */ /* 0x000fe200000010ff */
[----:B------:R-:W-:Y:S01]  /*dea0*/  STSM.16.M88.4 [R185], R68 ;  /* 0x00000044b9007844 */ /* 0x000fe20000000200 */
[----:B------:R-:W-:-:S02]  /*deb0*/  F2FP.BF16.F32.PACK_AB R75, R151, R150 ;  /* 0x00000096974b723e */ /* 0x000fc400000010ff */
[----:B------:R-:W-:Y:S02]  /*dec0*/  F2FP.BF16.F32.PACK_AB R73, R153, R152 ;  /* 0x000000989949723e */ /* 0x000fe400000010ff */
[----:B---3--:R-:W-:Y:S02]  /*ded0*/  F2FP.BF16.F32.PACK_AB R77, R137, R136 ;  /* 0x00000088894d723e */ /* 0x008fe400000010ff */
[----:B------:R-:W-:Y:S01]  /*dee0*/  F2FP.BF16.F32.PACK_AB R78, R157, R156 ;  /* 0x0000009c9d4e723e */ /* 0x000fe200000010ff */
[----:B------:R1:W-:Y:S01]  /*def0*/  STSM.16.M88.4 [R186], R72 ;  /* 0x00000048ba007844 */ /* 0x0003e20000000200 */
[----:B------:R-:W-:Y:S01]  /*df00*/  F2FP.BF16.F32.PACK_AB R79, R135, R134 ;  /* 0x00000086874f723e */ /* 0x000fe200000010ff */
[----:B0-----:R-:W-:Y:S01]  /*df10*/  IMAD.U32 R4, RZ, RZ, UR12 ;  /* 0x0000000cff047e24 */ /* 0x001fe2000f8e00ff */
[----:B------:R-:W-:Y:S01]  /*df20*/  F2FP.BF16.F32.PACK_AB R76, R155, R154 ;  /* 0x0000009a9b4c723e */ /* 0x000fe200000010ff */
[----:B------:R-:W-:Y:S01]  /*df30*/  IMAD.U32 R5, RZ, RZ, UR13 ;  /* 0x0000000dff057e24 */ /* 0x000fe2000f8e00ff */
[----:B------:R-:W-:-:S03]  /*df40*/  ISETP.NE.U32.AND P0, PT, RZ, UR16, PT ;  /* 0x00000010ff007c0c */ /* 0x000fc6000bf05070 */
[----:B------:R0:W-:Y:S01]  /*df50*/  STSM.16.M88.4 [R187], R76 ;  /* 0x0000004cbb007844 */ /* 0x0001e20000000200 */
[----:B------:R-:W-:Y:S01]  /*df60*/  BAR.SYNC.DEFER_BLOCKING 0x1, 0x100 ;  /* 0x0044000000007b1d */ /* 0x000fe20000010000 */
[----:B------:R-:W-:Y:S01]  /*df70*/  ISETP.NE.AND.EX P0, PT, RZ, UR17, PT, P0 ;  /* 0x00000011ff007c0c */ /* 0x000fe2000bf05300 */
[----:B------:R-:W-:-:S04]  /*df80*/  UISETP.NE.U32.AND UP0, UPT, UR14, URZ, UPT ;  /* 0x0000003f0e00728c */ /* 0x000fc8000bf05070 */
[----:B------:R-:W-:-:S08]  /*df90*/  UISETP.NE.AND.EX UP0, UPT, UR15, URZ, UPT, UP0 ;  /* 0x0000003f0f00728c */ /* 0x000fd0000bf05300 */
[----:B------:R2:W3:Y:S03]  /*dfa0*/  @P0 LDG.E R3, desc[UR54][R4.64] ;  /* 0x0000003604030981 */ /* 0x0004e6000c1e1900 */
[----:B------:R-:W-:Y:S01]  /*dfb0*/  @UP0 ULEA UR14, UP1, UR36, UR14, 0x2 ;  /* 0x0000000e240e0291 */ /* 0x000fe2000f82103f */
[----:B------:R-:W-:-:S03]  /*dfc0*/  PLOP3.LUT P4, PT, PT, PT, UP0, 0x80, 0x0 ;  /* 0x000000000000781c */ /* 0x000fc60003f8f008 */
[----:B------:R-:W-:Y:S02]  /*dfd0*/  @UP0 ULEA.HI.X UR15, UR36, UR15, UR37, 0x2, UP1 ;  /* 0x0000000f240f0291 */ /* 0x000fe400088f1425 */
[----:B--2---:R-:W-:-:S04]  /*dfe0*/  IMAD.U32 R4, RZ, RZ, UR14 ;  /* 0x0000000eff047e24 */ /* 0x004fc8000f8e00ff */
[----:B------:R-:W-:-:S05]  /*dff0*/  IMAD.U32 R5, RZ, RZ, UR15 ;  /* 0x0000000fff057e24 */ /* 0x000fca000f8e00ff */
[----:B------:R2:W4:Y:S01]  /*e000*/  @P4 LDG.E R6, desc[UR54][R4.64] ;  /* 0x0000003604064981 */ /* 0x000522000c1e1900 */
[----:B------:R-:W-:Y:S01]  /*e010*/  UISETP.NE.AND UP2, UPT, UR9, 0x1, UPT ;  /* 0x000000010900788c */ /* 0x000fe2000bf45270 */
[----:B-1----:R-:W-:Y:S01]  /*e020*/  VIADD R72, R17, UR39 ;  /* 0x0000002711487c36 */ /* 0x002fe20008000000 */
[----:B------:R-:W-:Y:S01]  /*e030*/  UISETP.GT.AND UP1, UPT, UR43, 0x1, UPT ;  /* 0x000000012b00788c */ /* 0x000fe2000bf24270 */
[----:B------:R-:W-:Y:S01]  /*e040*/  UMOV UR23, 0x9b8 ;  /* 0x000009b800177882 */ /* 0x000fe20000000000 */
[----:B------:R-:W-:Y:S02]  /*e050*/  UISETP.NE.U32.AND UP0, UPT, UR16, URZ, UPT ;  /* 0x0000003f1000728c */ /* 0x000fe4000bf05070 */
[----:B------:R-:W-:Y:S01]  /*e060*/  PLOP3.LUT P1, PT, PT, PT, UP2, 0x80, 0x0 ;  /* 0x000000000000781c */ /* 0x000fe20003f2f028 */
[----:B------:R-:W-:Y:S02]  /*e070*/  USEL UR23, UR23, 0x978, UP1 ;  /* 0x0000097817177887 */ /* 0x000fe40008800000 */
[----:B------:R-:W-:Y:S01]  /*e080*/  UISETP.NE.AND.EX UP0, UPT, UR17, URZ, UPT, UP0 ;  /* 0x0000003f1100728c */ /* 0x000fe2000bf05300 */
[----:B------:R-:W-:Y:S01]  /*e090*/  UMOV UR4, URZ ;  /* 0x0000003f00047c82 */ /* 0x000fe20008000000 */
[----:B------:R-:W-:-:S02]  /*e0a0*/  USEL UR22, UR40, URZ, UP1 ;  /* 0x0000003f28167287 */ /* 0x000fc40008800000 */
[----:B------:R-:W-:Y:S01]  /*e0b0*/  USEL UR36, UR36, URZ, !UP0 ;  /* 0x0000003f24247287 */ /* 0x000fe2000c000000 */
[----:B------:R-:W-:Y:S01]  /*e0c0*/  @UP2 ULDC UR26, c[0x0][0xbec] ;  /* 0x0002fb00001a2ab9 */ /* 0x000fe20000000800 */
[----:B------:R-:W-:-:S04]  /*e0d0*/  USEL UR37, UR37, URZ, !UP0 ;  /* 0x0000003f25257287 */ /* 0x000fc8000c000000 */
[----:B------:R-:W-:Y:S01]  /*e0e0*/  ULDC.64 UR16, c[0x0][UR23+0x220] ;  /* 0x0000880017107abb */ /* 0x000fe20008000a00 */
[----:B------:R-:W-:Y:S01]  /*e0f0*/  ULDC.64 UR20, c[0x0][UR23+0x218] ;  /* 0x0000860017147abb */ /* 0x000fe20008000a00 */
[----:B------:R-:W-:Y:S01]  /*e100*/  ULDC.64 UR18, c[0x0][UR23+0x228] ;  /* 0x00008a0017127abb */ /* 0x000fe20008000a00 */
[----:B--2---:R-:W-:Y:S01]  /*e110*/  @P1 IMAD.HI.U32 R4, R72, UR26, RZ ;  /* 0x0000001a48041c27 */ /* 0x004fe2000f8e00ff */
[----:B------:R-:W-:Y:S02]  /*e120*/  UIMAD UR17, UR17, UR36, URZ ;  /* 0x00000024111172a4 */ /* 0x000fe4000f8e023f */
[----:B------:R-:W-:Y:S02]  /*e130*/  UIMAD.WIDE.U32 UR14, UR20, UR38, URZ ;  /* 0x00000026140e72a5 */ /* 0x000fe4000f8e003f */
[----:B------:R-:W-:Y:S01]  /*e140*/  UIMAD.WIDE.U32 UR24, UR18, UR22, URZ ;  /* 0x00000016121872a5 */ /* 0x000fe2000f8e003f */
[----:B------:R-:W-:Y:S01]  /*e150*/  @UP2 ULDC UR27, c[0x0][0xbf0] ;  /* 0x0002fc00001b2ab9 */ /* 0x000fe20000000800 */
[----:B------:R-:W-:-:S02]  /*e160*/  UIMAD UR20, UR21, UR38, URZ ;  /* 0x00000026151472a4 */ /* 0x000fc4000f8e023f */
[----:B------:R-:W-:Y:S02]  /*e170*/  UIMAD UR22, UR19, UR22, URZ ;  /* 0x00000016131672a4 */ /* 0x000fe4000f8e023f */
[----:B------:R-:W-:Y:S02]  /*e180*/  UIMAD.WIDE.U32 UR18, UR16, UR36, URZ ;  /* 0x00000024101272a5 */ /* 0x000fe4000f8e003f */
[----:B------:R-:W-:Y:S02]  /*e190*/  UIMAD UR17, UR16, UR37, UR17 ;  /* 0x00000025101172a4 */ /* 0x000fe4000f8e0211 */
[----:B------:R-:W-:Y:S02]  /*e1a0*/  UIADD3 UR16, UR15, UR20, URZ ;  /* 0x000000140f107290 */ /* 0x000fe4000fffe03f */
[----:B------:R-:W-:Y:S02]  /*e1b0*/  UIADD3 UR22, UR25, UR22, URZ ;  /* 0x0000001619167290 */ /* 0x000fe4000fffe03f */
[----:B------:R-:W-:-:S04]  /*e1c0*/  UIADD3 UR15, UR19, UR17, URZ ;  /* 0x00000011130f7290 */ /* 0x000fc8000fffe03f */
[----:B------:R-:W-:Y:S01]  /*e1d0*/  IMAD.U32 R70, RZ, RZ, UR22 ;  /* 0x00000016ff467e24 */ /* 0x000fe2000f8e00ff */
[----:B---3--:R-:W-:Y:S01]  /*e1e0*/  @P0 R2UR UR4, R3 ;  /* 0x00000000030402ca */ /* 0x008fe200000e0000 */
[----:B------:R-:W-:Y:S01]  /*e1f0*/  IMAD.MOV.U32 R3, RZ, RZ, R72 ;  /* 0x000000ffff037224 */ /* 0x000fe200078e0048 */
[----:B------:R-:W-:Y:S01]  /*e200*/  @P1 SHF.R.U32.HI R3, RZ, UR27, R4 ;  /* 0x0000001bff031c19 */ /* 0x000fe20008011604 */
[----:B------:R-:W-:-:S03]  /*e210*/  IMAD.U32 R4, RZ, RZ, UR24 ;  /* 0x00000018ff047e24 */ /* 0x000fc6000f8e00ff */
[--C-:B------:R-:W-:Y:S01]  /*e220*/  SHF.R.S32.HI R5, RZ, 0x1f, R3.reuse ;  /* 0x0000001fff057819 */ /* 0x100fe20000011403 */
[----:B------:R-:W-:-:S04]  /*e230*/  IMAD.MOV R7, RZ, RZ, -R3 ;  /* 0x000000ffff077224 */ /* 0x000fc800078e0a03 */
[----:B------:R-:W-:Y:S02]  /*e240*/  IMAD R7, R7, UR9, R72 ;  /* 0x0000000907077c24 */ /* 0x000fe4000f8e0248 */
[----:B------:R-:W-:Y:S02]  /*e250*/  UIADD3 UR14, UP0, UP3, UR18, UR14, UR4 ;  /* 0x0000000e120e7290 */ /* 0x000fe4000fb1e004 */
[----:B------:R-:W-:Y:S01]  /*e260*/  USHF.R.S32.HI UR17, URZ, 0x1f, UR4 ;  /* 0x0000001f3f117899 */ /* 0x000fe20008011404 */
[----:B------:R-:W-:Y:S01]  /*e270*/  ULDC.64 UR18, c[0x0][0xba8] ;  /* 0x0002ea0000127ab9 */ /* 0x000fe20000000a00 */
[----:B------:R-:W-:Y:S02]  /*e280*/  @!UP1 ULDC UR18, c[0x0][0xb50] ;  /* 0x0002d40000129ab9 */ /* 0x000fe40000000800 */
[----:B------:R-:W-:Y:S01]  /*e290*/  UIADD3.X UR16, UR15, UR16, UR17, UP0, UP3 ;  /* 0x000000100f107290 */ /* 0x000fe200087e6411 */
[----:B------:R-:W-:Y:S01]  /*e2a0*/  IADD3 R4, P2, P3, R3, UR14, R4 ;  /* 0x0000000e03047c10 */ /* 0x000fe2000fb5e004 */
[----:B------:R-:W-:Y:S01]  /*e2b0*/  @!UP1 ULDC UR19, c[0x0][0xb54] ;  /* 0x0002d50000139ab9 */ /* 0x000fe20000000800 */
[----:B------:R-:W-:Y:S01]  /*e2c0*/  ULDC.64 UR14, c[0x0][UR23+0x210] ;  /* 0x00008400170e7abb */ /* 0x000fe20008000a00 */
[----:B------:R-:W-:Y:S01]  /*e2d0*/  SHF.R.S32.HI R3, RZ, 0x1f, R7 ;  /* 0x0000001fff037819 */ /* 0x000fe20000011407 */
[----:B------:R-:W-:Y:S01]  /*e2e0*/  IMAD R68, R7, UR15, RZ ;  /* 0x0000000f07447c24 */ /* 0x000fe2000f8e02ff */
[----:B------:R-:W-:-:S03]  /*e2f0*/  IADD3.X R5, R5, UR16, R70, P2, P3 ;  /* 0x0000001005057c10 */ /* 0x000fc600097e6446 */
[----:B------:R-:W-:Y:S02]  /*e300*/  IMAD R3, R3, UR14, R68 ;  /* 0x0000000e03037c24 */ /* 0x000fe4000f8e0244 */
[----:B------:R-:W-:Y:S01]  /*e310*/  IMAD.WIDE.U32 R4, R7, UR14, R4 ;  /* 0x0000000e07047c25 */ /* 0x000fe2000f8e0004 */
[----:B------:R-:W-:Y:S01]  /*e320*/  ULDC UR14, c[0x0][0xa88] ;  /* 0x0002a200000e7ab9 */ /* 0x000fe20000000800 */
[----:B----4-:R-:W-:Y:S02]  /*e330*/  @P4 R2UR UR14, R6 ;  /* 0x00000000060e42ca */ /* 0x010fe400000e0000 */
[----:B------:R-:W-:Y:S01]  /*e340*/  IMAD.IADD R3, R5, 0x1, R3 ;  /* 0x0000000105037824 */ /* 0x000fe200078e0203 */
[----:B------:R-:W-:-:S04]  /*e350*/  LEA R68, P2, R4, UR18, 0x2 ;  /* 0x0000001204447c11 */ /* 0x000fc8000f8410ff */
[----:B------:R-:W-:Y:S01]  /*e360*/  LEA.HI.X R69, R4, UR19, R3, 0x2, P2 ;  /* 0x0000001304457c11 */ /* 0x000fe200090f1403 */
[----:B0-----:R-:W-:Y:S08]  /*e370*/  @P4 BRA `(.L_x_2810) ;  /* 0x0000000000284947 */ /* 0x001ff00003800000 */
        /* <DEDUP_REMOVED lines=10> */
.L_x_2810:
[----:B------:R-:W2:Y:S04]  /*e420*/  LDL R70, [R1+0x30] ;  /* 0x0000300001467983 */ /* 0x000ea80000100800 */
[----:B------:R-:W3:Y:S01]  /*e430*/  LDL R3, [R1+0x2c] ;  /* 0x00002c0001037983 */ /* 0x000ee20000100800 */
[----:B------:R-:W-:Y:S01]  /*e440*/  UIMAD UR16, UR14, UR9, URZ ;  /* 0x000000090e1072a4 */ /* 0x000fe2000f8e023f */
[----:B------:R-:W-:Y:S02]  /*e450*/  PLOP3.LUT P3, PT, PT, PT, UP1, 0x80, 0x0 ;  /* 0x000000000000781c */ /* 0x000fe40003f6f018 */
[----:B------:R-:W-:Y:S04]  /*e460*/  SHFL.IDX PT, R4, R68, RZ, 0x1c1f ;  /* 0x001c1fff44047589 */ /* 0x000fe800000e0000 */
[----:B------:R-:W0:Y:S04]  /*e470*/  SHFL.IDX PT, R5, R69, RZ, 0x1c1f ;  /* 0x001c1fff45057589 */ /* 0x000e2800000e0000 */
[----:B------:R-:W-:Y:S04]  /*e480*/  SHFL.IDX PT, R6, R68, 0x1, 0x1c1f ;  /* 0x003c1f0044067f89 */ /* 0x000fe800000e0000 */
[----:B------:R-:W1:Y:S01]  /*e490*/  SHFL.IDX PT, R7, R69, 0x1, 0x1c1f ;  /* 0x003c1f0045077f89 */ /* 0x000e6200000e0000 */
[----:B--2---:R-:W-:Y:S01]  /*e4a0*/  VIADD R70, R70, UR39 ;  /* 0x0000002746467c36 */ /* 0x004fe20008000000 */
        /* <DEDUP_REMOVED lines=22> */
[----:B------:R-:W-:Y:S02]  /*e610*/  LOP3.LUT R24, R25, 0x380, RZ, 0xc0, !PT ;  /* 0x0000038019187812 */ /* 0x000fe400078ec0ff */
[----:B------:R-:W-:Y:S02]  /*e620*/  IADD3 R13, P3, R2, 0x2000, RZ ;  /* 0x00002000020d7810 */ /* 0x000fe40007f7e0ff */
[----:B------:R-:W-:Y:S02]  /*e630*/  SHF.R.U64 R24, R24, 0x3, RZ ;  /* 0x0000000318187819 */ /* 0x000fe400000012ff */
[----:B------:R-:W-:-:S02]  /*e640*/  LOP3.LUT R8, R9, 0x380, RZ, 0xc0, !PT ;  /* 0x0000038009087812 */ /* 0x000fc400078ec0ff */
[----:B------:R-:W-:Y:S02]  /*e650*/  LOP3.LUT R12, R13, 0x380, RZ, 0xc0, !PT ;  /* 0x000003800d0c7812 */ /* 0x000fe400078ec0ff */
[----:B------:R-:W-:Y:S01]  /*e660*/  LOP3.LUT R24, R24, R25, RZ, 0x3c, !PT ;  /* 0x0000001918187212 */ /* 0x000fe200078e3cff */
[--C-:B------:R-:W-:Y:S01]  /*e670*/  IMAD.X R25, RZ, RZ, R3.reuse, P2 ;  /* 0x000000ffff197224 */ /* 0x100fe200010e0603 */
[----:B------:R-:W-:Y:S02]  /*e680*/  IADD3 R49, P2, R2, 0x9000, RZ ;  /* 0x0000900002317810 */ /* 0x000fe40007f5e0ff */
[----:B------:R-:W-:Y:S02]  /*e690*/  SHF.R.U64 R8, R8, 0x3, RZ ;  /* 0x0000000308087819 */ /* 0x000fe400000012ff */
[----:B------:R-:W-:Y:S01]  /*e6a0*/  SHF.R.U64 R12, R12, 0x3, RZ ;  /* 0x000000030c0c7819 */ /* 0x000fe200000012ff */
[----:B------:R-:W-:Y:S01]  /*e6b0*/  UIMAD UR12, UR17, UR14, URZ ;  /* 0x0000000e110c72a4 */ /* 0x000fe2000f8e023f */
[----:B------:R-:W-:Y:S01]  /*e6c0*/  LOP3.LUT R48, R49, 0x380, RZ, 0xc0, !PT ;  /* 0x0000038031307812 */ /* 0x000fe200078ec0ff */
[----:B------:R-:W-:Y:S01]  /*e6d0*/  UIMAD.WIDE.U32 UR10, UR4, UR14, URZ ;  /* 0x0000000e040a72a5 */ /* 0x000fe2000f8e003f */
[----:B------:R-:W-:Y:S01]  /*e6e0*/  LOP3.LUT R8, R8, R9, RZ, 0x3c, !PT ;  /* 0x0000000908087212 */ /* 0x000fe200078e3cff */
[--C-:B------:R-:W-:Y:S01]  /*e6f0*/  IMAD.X R9, RZ, RZ, R3.reuse, P4 ;  /* 0x000000ffff097224 */ /* 0x100fe200020e0603 */
[----:B------:R-:W-:Y:S01]  /*e700*/  LOP3.LUT R12, R12, R13, RZ, 0x3c, !PT ;  /* 0x0000000d0c0c7212 */ /* 0x000fe200078e3cff */
[----:B------:R-:W-:Y:S01]  /*e710*/  IMAD.X R13, RZ, RZ, R3, P3 ;  /* 0x000000ffff0d7224 */ /* 0x000fe200018e0603 */
[----:B------:R-:W-:-:S02]  /*e720*/  IADD3 R29, P0, R2, 0x4000, RZ ;  /* 0x00004000021d7810 */ /* 0x000fc40007f1e0ff */
[C---:B------:R-:W-:Y:S02]  /*e730*/  IADD3 R33, P6, R2.reuse, 0x5000, RZ ;  /* 0x0000500002217810 */ /* 0x040fe40007fde0ff */
[C---:B------:R-:W-:Y:S02]  /*e740*/  IADD3 R37, P5, R2.reuse, 0x6000, RZ ;  /* 0x0000600002257810 */ /* 0x040fe40007fbe0ff */
[C---:B------:R-:W-:Y:S01]  /*e750*/  LOP3.LUT R7, R2.reuse, 0x380, RZ, 0xc0, !PT ;  /* 0x0000038002077812 */ /* 0x040fe200078ec0ff */
[----:B------:R-:W-:Y:S01]  /*e760*/  UIMAD UR12, UR4, UR15, UR12 ;  /* 0x0000000f040c72a4 */ /* 0x000fe2000f8e020c */
[C---:B------:R-:W-:Y:S01]  /*e770*/  IADD3 R41, P4, R2.reuse, 0x7000, RZ ;  /* 0x0000700002297810 */ /* 0x040fe20007f9e0ff */
[----:B------:R-:W-:Y:S01]  /*e780*/  @UP2 ULDC UR14, c[0x0][0xbec] ;  /* 0x0002fb00000e2ab9 */ /* 0x000fe20000000800 */
[----:B------:R-:W-:Y:S01]  /*e790*/  IADD3 R45, P3, R2, 0x8000, RZ ;  /* 0x00008000022d7810 */ /* 0x000fe20007f7e0ff */
[----:B------:R-:W5:Y:S01]  /*e7a0*/  LD.E.128 R8, desc[UR54][R8.64] ;  /* 0x0000003608087980 */ /* 0x000f62000c101d00 */
[----:B------:R-:W-:-:S02]  /*e7b0*/  SHF.R.U64 R48, R48, 0x3, RZ ;  /* 0x0000000330307819 */ /* 0x000fc400000012ff */
[----:B------:R-:W-:Y:S01]  /*e7c0*/  LOP3.LUT R28, R29, 0x380, RZ, 0xc0, !PT ;  /* 0x000003801d1c7812 */ /* 0x000fe200078ec0ff */
[----:B------:R-:W5:Y:S01]  /*e7d0*/  LD.E.128 R12, desc[UR54][R12.64] ;  /* 0x000000360c0c7980 */ /* 0x000f62000c101d00 */
[----:B------:R-:W-:Y:S02]  /*e7e0*/  LOP3.LUT R32, R33, 0x380, RZ, 0xc0, !PT ;  /* 0x0000038021207812 */ /* 0x000fe400078ec0ff */
[----:B------:R-:W-:Y:S01]  /*e7f0*/  LOP3.LUT R36, R37, 0x380, RZ, 0xc0, !PT ;  /* 0x0000038025247812 */ /* 0x000fe200078ec0ff */
[----:B------:R-:W5:Y:S01]  /*e800*/  LD.E.128 R24, desc[UR54][R24.64] ;  /* 0x0000003618187980 */ /* 0x000f62000c101d00 */
[----:B------:R-:W-:Y:S02]  /*e810*/  LOP3.LUT R40, R41, 0x380, RZ, 0xc0, !PT ;  /* 0x0000038029287812 */ /* 0x000fe400078ec0ff */
[----:B------:R-:W-:Y:S02]  /*e820*/  LOP3.LUT R44, R45, 0x380, RZ, 0xc0, !PT ;  /* 0x000003802d2c7812 */ /* 0x000fe400078ec0ff */
[----:B------:R-:W-:Y:S01]  /*e830*/  LOP3.LUT R48, R48, R49, RZ, 0x3c, !PT ;  /* 0x0000003130307212 */ /* 0x000fe200078e3cff */
[----:B------:R-:W-:Y:S01]  /*e840*/  IMAD.X R49, RZ, RZ, R3, P2 ;  /* 0x000000ffff317224 */ /* 0x000fe200010e0603 */
[----:B------:R-:W-:-:S02]  /*e850*/  IADD3 R5, P2, R2, 0xf000, RZ ;  /* 0x0000f00002057810 */ /* 0x000fc40007f5e0ff */
[----:B------:R-:W-:Y:S02]  /*e860*/  SHF.R.U64 R28, R28, 0x3, RZ ;  /* 0x000000031c1c7819 */ /* 0x000fe400000012ff */
[----:B------:R-:W-:Y:S02]  /*e870*/  SHF.R.U64 R32, R32, 0x3, RZ ;  /* 0x0000000320207819 */ /* 0x000fe400000012ff */
[----:B------:R-:W-:Y:S01]  /*e880*/  SHF.R.U64 R7, R7, 0x3, RZ ;  /* 0x0000000307077819 */ /* 0x000fe200000012ff */
[----:B------:R-:W-:Y:S01]  /*e890*/  UIADD3 UR11, UR11, UR12, URZ ;  /* 0x0000000c0b0b7290 */ /* 0x000fe2000fffe03f */
[----:B------:R-:W-:Y:S01]  /*e8a0*/  SHF.R.U64 R36, R36, 0x3, RZ ;  /* 0x0000000324247819 */ /* 0x000fe200000012ff */
[----:B------:R-:W-:Y:S01]  /*e8b0*/  USHF.R.S32.HI UR4, URZ, 0x1f, UR36 ;  /* 0x0000001f3f047899 */ /* 0x000fe20008011424 */
[----:B------:R-:W-:Y:S01]  /*e8c0*/  SHF.R.U64 R40, R40, 0x3, RZ ;  /* 0x0000000328287819 */ /* 0x000fe200000012ff */
[----:B------:R-:W-:Y:S01]  /*e8d0*/  ULDC.64 UR12, c[0x0][0xae8] ;  /* 0x0002ba00000c7ab9 */ /* 0x000fe20000000a00 */
[----:B------:R-:W-:Y:S01]  /*e8e0*/  SHF.R.U64 R44, R44, 0x3, RZ ;  /* 0x000000032c2c7819 */ /* 0x000fe200000012ff */
[--C-:B------:R-:W-:Y:S01]  /*e8f0*/  IMAD.X R73, RZ, RZ, R3.reuse, P2 ;  /* 0x000000ffff497224 */ /* 0x100fe200010e0603 */
[----:B------:R-:W-:Y:S01]  /*e900*/  LOP3.LUT R4, R5, 0x380, RZ, 0xc0, !PT ;  /* 0x0000038005047812 */ /* 0x000fe200078ec0ff */
[----:B------:R-:W5:Y:S01]  /*e910*/  LD.E.128 R48, desc[UR54][R48.64] ;  /* 0x0000003630307980 */ /* 0x000f62000c101d00 */
        /* <DEDUP_REMOVED lines=10> */
[C---:B------:R-:W-:Y:S01]  /*e9c0*/  IADD3 R53, P0, R2.reuse, 0xa000, RZ ;  /* 0x0000a00002357810 */ /* 0x040fe20007f1e0ff */
[----:B------:R-:W-:Y:S01]  /*e9d0*/  UIMAD.WIDE.U32 UR10, UR38, UR12, UR10 ;  /* 0x0000000c260a72a5 */ /* 0x000fe2000f8e000a */
[C---:B------:R-:W-:Y:S01]  /*e9e0*/  IADD3 R57, P6, R2.reuse, 0xb000, RZ ;  /* 0x0000b00002397810 */ /* 0x040fe20007fde0ff */
[----:B------:R-:W5:Y:S01]  /*e9f0*/  LD.E.128 R28, desc[UR54][R28.64] ;  /* 0x000000361c1c7980 */ /* 0x000f62000c101d00 */
[----:B------:R-:W-:-:S02]  /*ea00*/  IADD3 R61, P5, R2, 0xc000, RZ ;  /* 0x0000c000023d7810 */ /* 0x000fc40007fbe0ff */
[C---:B------:R-:W-:Y:S01]  /*ea10*/  IADD3 R65, P4, R2.reuse, 0xd000, RZ ;  /* 0x0000d00002417810 */ /* 0x040fe20007f9e0ff */
[----:B------:R-:W5:Y:S01]  /*ea20*/  LD.E.128 R32, desc[UR54][R32.64] ;  /* 0x0000003620207980 */ /* 0x000f62000c101d00 */
[----:B------:R-:W-:Y:S02]  /*ea30*/  IADD3 R69, P3, R2, 0xe000, RZ ;  /* 0x0000e00002457810 */ /* 0x000fe40007f7e0ff */
[----:B------:R-:W-:Y:S01]  /*ea40*/  SHF.R.U64 R4, R4, 0x3, RZ ;  /* 0x0000000304047819 */ /* 0x000fe200000012ff */
[----:B------:R-:W5:Y:S01]  /*ea50*/  LD.E.128 R36, desc[UR54][R36.64] ;  /* 0x0000003624247980 */ /* 0x000f62000c101d00 */
[----:B------:R-:W-:Y:S02]  /*ea60*/  LOP3.LUT R2, R7, R2, RZ, 0x3c, !PT ;  /* 0x0000000207027212 */ /* 0x000fe400078e3cff */
[----:B------:R-:W-:Y:S01]  /*ea70*/  LOP3.LUT R72, R4, R5, RZ, 0x3c, !PT ;  /* 0x0000000504487212 */ /* 0x000fe200078e3cff */
[----:B------:R-:W-:Y:S01]  /*ea80*/  UIMAD UR11, UR38, UR13, UR11 ;  /* 0x0000000d260b72a4 */ /* 0x000fe2000f8e020b */
[----:B------:R-:W-:Y:S01]  /*ea90*/  LOP3.LUT R52, R53, 0x380, RZ, 0xc0, !PT ;  /* 0x0000038035347812 */ /* 0x000fe200078ec0ff */
[----:B------:R0:W5:Y:S01]  /*eaa0*/  LD.E.128 R4, desc[UR54][R2.64] ;  /* 0x0000003602047980 */ /* 0x000162000c101d00 */
[----:B------:R-:W-:Y:S01]  /*eab0*/  ULDC.64 UR12, c[0x0][0xaf0] ;  /* 0x0002bc00000c7ab9 */ /* 0x000fe20000000a00 */
[----:B------:R-:W-:Y:S01]  /*eac0*/  LOP3.LUT R56, R57, 0x380, RZ, 0xc0, !PT ;  /* 0x0000038039387812 */ /* 0x000fe200078ec0ff */
[----:B------:R-:W-:Y:S01]  /*ead0*/  UIMAD UR4, UR4, UR12, URZ ;  /* 0x0000000c040472a4 */ /* 0x000fe2000f8e023f */
[----:B------:R-:W-:Y:S01]  /*eae0*/  LOP3.LUT R60, R61, 0x380, RZ, 0xc0, !PT ;  /* 0x000003803d3c7812 */ /* 0x000fe200078ec0ff */
[----:B------:R-:W5:Y:S01]  /*eaf0*/  LD.E.128 R40, desc[UR54][R40.64] ;  /* 0x0000003628287980 */ /* 0x000f62000c101d00 */
[----:B------:R-:W-:-:S02]  /*eb00*/  LOP3.LUT R64, R65, 0x380, RZ, 0xc0, !PT ;  /* 0x0000038041407812 */ /* 0x000fc400078ec0ff */
[----:B------:R-:W-:Y:S01]  /*eb10*/  LOP3.LUT R68, R69, 0x380, RZ, 0xc0, !PT ;  /* 0x0000038045447812 */ /* 0x000fe200078ec0ff */
[----:B------:R-:W5:Y:S01]  /*eb20*/  LD.E.128 R44, desc[UR54][R44.64] ;  /* 0x000000362c2c7980 */ /* 0x000f62000c101d00 */
[----:B0-----:R-:W-:Y:S01]  /*eb30*/  IMAD R2, R20, 0x20, R21 ;  /* 0x0000002014027824 */ /* 0x001fe200078e0215 */
[----:B------:R-:W-:Y:S01]  /*eb40*/  UIMAD UR4, UR36, UR13, UR4 ;  /* 0x0000000d240472a4 */ /* 0x000fe2000f8e0204 */
[----:B------:R-:W-:Y:S01]  /*eb50*/  SHF.R.U64 R52, R52, 0x3, RZ ;  /* 0x0000000334347819 */ /* 0x000fe200000012ff */
[----:B------:R-:W5:Y:S01]  /*eb60*/  LD.E.128 R72, desc[UR54][R72.64] ;  /* 0x0000003648487980 */ /* 0x000f62000c101d00 */
[----:B------:R-:W-:Y:S01]  /*eb70*/  VIADD R76, R2, UR39 ;  /* 0x00000027024c7c36 */ /* 0x000fe20008000000 */
[----:B------:R-:W-:Y:S01]  /*eb80*/  UIMAD.WIDE.U32 UR36, UR36, UR12, UR10 ;  /* 0x0000000c242472a5 */ /* 0x000fe2000f8e000a */
[----:B------:R-:W-:Y:S02]  /*eb90*/  SHF.R.U64 R56, R56, 0x3, RZ ;  /* 0x0000000338387819 */ /* 0x000fe400000012ff */
[----:B------:R-:W-:Y:S01]  /*eba0*/  @P1 IMAD.HI.U32 R2, R76, UR14, RZ ;  /* 0x0000000e4c021c27 */ /* 0x000fe2000f8e00ff */
[----:B------:R-:W-:Y:S01]  /*ebb0*/  @UP2 ULDC UR10, c[0x0][0xbf0] ;  /* 0x0002fc00000a2ab9 */ /* 0x000fe20000000800 */
[----:B------:R-:W-:-:S02]  /*ebc0*/  SHF.R.U64 R60, R60, 0x3, RZ ;  /* 0x000000033c3c7819 */ /* 0x000fc400000012ff */
[----:B------:R-:W-:Y:S01]  /*ebd0*/  IMAD.MOV.U32 R77, RZ, RZ, R76 ;  /* 0x000000ffff4d7224 */ /* 0x000fe200078e004c */
[----:B------:R-:W-:Y:S01]  /*ebe0*/  @P1 SHF.R.U32.HI R77, RZ, UR10, R2 ;  /* 0x0000000aff4d1c19 */ /* 0x000fe20008011602 */
[----:B------:R-:W-:Y:S01]  /*ebf0*/  UIADD3 UR4, UR37, UR4, URZ ;  /* 0x0000000425047290 */ /* 0x000fe2000fffe03f */
[----:B------:R-:W-:Y:S01]  /*ec00*/  SHF.R.U64 R64, R64, 0x3, RZ ;  /* 0x0000000340407819 */ /* 0x000fe200000012ff */
[----:B------:R-:W-:Y:S01]  /*ec10*/  ULDC.64 UR10, c[0x0][0xae0] ;  /* 0x0002b800000a7ab9 */ /* 0x000fe20000000a00 */
[----:B------:R-:W-:Y:S01]  /*ec20*/  SHF.R.U64 R68, R68, 0x3, RZ ;  /* 0x0000000344447819 */ /* 0x000fe200000012ff */
[--C-:B------:R-:W-:Y:S01]  /*ec30*/  IMAD.MOV R79, RZ, RZ, -R77.reuse ;  /* 0x000000ffff4f7224 */ /* 0x100fe200078e0a4d */
[----:B------:R-:W-:Y:S02]  /*ec40*/  SHF.R.S32.HI R20, RZ, 0x1f, R77 ;  /* 0x0000001fff147819 */ /* 0x000fe4000001144d */
        /* <DEDUP_REMOVED lines=10> */
[----:B------:R-:W5:Y:S01]  /*ecf0*/  LD.E.128 R52, desc[UR54][R52.64] ;  /* 0x0000003634347980 */ /* 0x000f62000c101d00 */
[----:B------:R-:W-:-:S02]  /*ed00*/  IMAD R20, R20, UR10, RZ ;  /* 0x0000000a14147c24 */ /* 0x000fc4000f8e02ff */
[----:B------:R-:W-:Y:S01]  /*ed10*/  IMAD R79, R79, UR9, R76 ;  /* 0x000000094f4f7c24 */ /* 0x000fe2000f8e024c */
[----:B------:R-:W5:Y:S01]  /*ed20*/  LD.E.128 R56, desc[UR54][R56.64] ;  /* 0x0000003638387980 */ /* 0x000f62000c101d00 */
[----:B------:R-:W-:Y:S02]  /*ed30*/  IMAD.U32 R3, RZ, RZ, UR37 ;  /* 0x00000025ff037e24 */ /* 0x000fe4000f8e00ff */
[----:B------:R-:W-:Y:S01]  /*ed40*/  IMAD.U32 R2, RZ, RZ, UR36 ;  /* 0x00000024ff027e24 */ /* 0x000fe2000f8e00ff */
[----:B------:R-:W5:Y:S01]  /*ed50*/  LD.E.128 R60, desc[UR54][R60.64] ;  /* 0x000000363c3c7980 */ /* 0x000f62000c101d00 */
[----:B------:R-:W-:Y:S02]  /*ed60*/  IMAD.U32 R3, RZ, RZ, UR4 ;  /* 0x00000004ff037e24 */ /* 0x000fe4000f8e00ff */
[C---:B------:R-:W-:Y:S01]  /*ed70*/  IMAD R81, R77.reuse, UR11, R20 ;  /* 0x0000000b4d517c24 */ /* 0x040fe2000f8e0214 */
[----:B------:R-:W-:Y:S01]  /*ed80*/  SHF.R.S32.HI R20, RZ, 0x1f, R79 ;  /* 0x0000001fff147819 */ /* 0x000fe2000001144f */
[----:B------:R-:W-:Y:S01]  /*ed90*/  IMAD.WIDE.U32 R2, R77, UR10, R2 ;  /* 0x0000000a4d027c25 */ /* 0x000fe2000f8e0002 */
[----:B------:R-:W-:Y:S01]  /*eda0*/  ULDC.64 UR10, c[0x0][0xad8] ;  /* 0x0002b600000a7ab9 */ /* 0x000fe20000000a00 */
[----:B------:R-:W5:Y:S02]  /*edb0*/  LD.E.128 R64, desc[UR54][R64.64] ;  /* 0x0000003640407980 */ /* 0x000f64000c101d00 */
[----:B------:R-:W-:-:S02]  /*edc0*/  IMAD.IADD R3, R3, 0x1, R81 ;  /* 0x0000000103037824 */ /* 0x000fc400078e0251 */
[----:B------:R-:W-:Y:S01]  /*edd0*/  IMAD R20, R20, UR10, RZ ;  /* 0x0000000a14147c24 */ /* 0x000fe2000f8e02ff */
[----:B------:R-:W5:Y:S01]  /*ede0*/  LD.E.128 R68, desc[UR54][R68.64] ;  /* 0x0000003644447980 */ /* 0x000f62000c101d00 */
[----:B------:R-:W-:Y:S01]  /*edf0*/  VIADD R82, R21, UR39 ;  /* 0x0000002715527c36 */ /* 0x000fe20008000000 */
[----:B------:R-:W-:Y:S01]  /*ee00*/  @!PT LDS RZ, [RZ] ;  /* 0x00000000fffff984 */ /* 0x000fe20000000800 */
[----:B------:R-:W-:Y:S01]  /*ee10*/  @!PT LDS RZ, [RZ] ;  /* 0x00000000fffff984 */ /* 0x000fe20000000800 */
[----:B------:R-:W-:Y:S01]  /*ee20*/  @!PT LDS RZ, [RZ] ;  /* 0x00000000fffff984 */ /* 0x000fe20000000800 */
[----:B------:R-:W-:Y:S01]  /*ee30*/  @!PT LDS RZ, [RZ] ;  /* 0x00000000fffff984 */ /* 0x000fe20000000800 */
[----:B------:R0:W-:Y:S06]  /*ee40*/  MEMBAR.ALL.CTA ;  /* 0x0000000000007992 */ /* 0x0001ec0000008000 */
[----:B0-----:R-:W0:Y:S01]  /*ee50*/  FENCE.VIEW.ASYNC.S ;  /* 0x00000000000073c6 */ /* 0x001e220000000000 */
[----:B------:R-:W-:-:S02]  /*ee60*/  IMAD R21, R79, UR11, R20 ;  /* 0x0000000b4f157c24 */ /* 0x000fc4000f8e0214 */
        /* <DEDUP_REMOVED lines=41> */
.L_x_2813:
[----:B------:R-:W-:Y:S05]  /*f100*/  BSYNC B1 ;  /* 0x0000000000017941 */ /* 0x000fea0003800000 */
.L_x_2812:
        /* <DEDUP_REMOVED lines=21> */
.L_x_2815:
[----:B------:R-:W-:Y:S05]  /*f260*/  BSYNC B1 ;  /* 0x0000000000017941 */ /* 0x000fea0003800000 */
.L_x_2814:
        /* <DEDUP_REMOVED lines=21> */
.L_x_2817:
[----:B------:R-:W-:Y:S05]  /*f3c0*/  BSYNC B1 ;  /* 0x0000000000017941 */ /* 0x000fea0003800000 */
.L_x_2816:
        /* <DEDUP_REMOVED lines=24> */
.L_x_2811:
        /* <DEDUP_REMOVED lines=14> */
[----:B------:R-:W-:Y:S01]  /*f630*/  UIMAD UR4, UR4, UR14, URZ ;  /* 0x0000000e040472a4 */ /* 0x000fe2000f8e023f */
[C---:B------:R-:W-:Y:S01]  /*f640*/  VIADD R176, R16.reuse, 0x28 ;  /* 0x0000002810b07836 */ /* 0x040fe20000000000 */
[----:B------:R-:W-:Y:S01]  /*f650*/  UIMAD.WIDE.U32 UR10, UR38, UR12, UR10 ;  /* 0x0000000c260a72a5 */ /* 0x000fe2000f8e000a */
[C---:B------:R-:W-:Y:S01]  /*f660*/  VIADD R178, R16.reuse, 0x20 ;  /* 0x0000002010b27836 */ /* 0x040fe20000000000 */
[----:B------:R-:W-:Y:S01]  /*f670*/  UIMAD UR4, UR36, UR15, UR4 ;  /* 0x0000000f240472a4 */ /* 0x000fe2000f8e0204 */
[C---:B------:R-:W-:Y:S01]  /*f680*/  VIADD R180, R16.reuse, 0x18 ;  /* 0x0000001810b47836 */ /* 0x040fe20000000000 */
[----:B------:R-:W-:Y:S01]  /*f690*/  UIMAD UR11, UR38, UR13, UR11 ;  /* 0x0000000d260b72a4 */ /* 0x000fe2000f8e020b */
[C---:B------:R-:W-:Y:S01]  /*f6a0*/  VIADD R182, R16.reuse, 0x10 ;  /* 0x0000001010b67836 */ /* 0x040fe20000000000 */
[----:B------:R-:W-:Y:S01]  /*f6b0*/  UIADD3 UR8, UR8, 0x38820, URZ ;  /* 0x0003882008087890 */ /* 0x000fe2000fffe03f */
[----:B------:R-:W-:Y:S01]  /*f6c0*/  VIADD R184, R16, 0x8 ;  /* 0x0000000810b87836 */ /* 0x000fe20000000000 */
[----:B------:R-:W-:Y:S01]  /*f6d0*/  UIMAD.WIDE.U32 UR36, UR36, UR14, UR10 ;  /* 0x0000000e242472a5 */ /* 0x000fe2000f8e000a */
[----:B------:R-:W-:Y:S01]  /*f6e0*/  BSSY B1, `(.L_x_2819) ;  /* 0x00000cf000017945 */ /* 0x000fe20003800000 */
        /* <DEDUP_REMOVED lines=10> */
[----:B------:R-:W-:Y:S01]  /*f790*/  SHF.R.S32.HI R76, RZ, 0x1f, R23 ;  /* 0x0000001fff4c7819 */ /* 0x000fe20000011417 */
[----:B------:R-:W-:Y:S01]  /*f7a0*/  VIADD R165, R16, 0x50 ;  /* 0x0000005010a57836 */ /* 0x000fe20000000000 */
[--C-:B------:R-:W-:Y:S01]  /*f7b0*/  SHF.R.S32.HI R0, RZ, 0x1f, R5.reuse ;  /* 0x0000001fff007819 */ /* 0x100fe20000011405 */
[----:B------:R-:W-:Y:S01]  /*f7c0*/  IMAD.MOV R7, RZ, RZ, -R5 ;  /* 0x000000ffff077224 */ /* 0x000fe200078e0a05 */
[----:B------:R-:W-:-:S02]  /*f7d0*/  UIMAD UR40, UR40, UR13, UR11 ;  /* 0x0000000d282872a4 */ /* 0x000fc4000f8e020b */
[----:B------:R-:W-:Y:S01]  /*f7e0*/  IMAD.U32 R3, RZ, RZ, UR11 ;  /* 0x0000000bff037e24 */ /* 0x000fe2000f8e00ff */
[----:B------:R-:W-:Y:S01]  /*f7f0*/  SYNCS.ARRIVE.TRANS64.RED.A1T0 RZ, [UR8], RZ ;  /* 0x000000ffffff79a7 */ /* 0x000fe20008100408 */
[----:B------:R-:W-:Y:S01]  /*f800*/  ULDC.64 UR12, c[0x0][0xb30] ;  /* 0x0002cc00000c7ab9 */ /* 0x000fe20000000a00 */
        /* <DEDUP_REMOVED lines=11> */
[----:B------:R-:W-:-:S02]  /*f8c0*/  SHF.R.S32.HI R80, RZ, 0x1f, R219 ;  /* 0x0000001fff507819 */ /* 0x000fc400000114db */
[----:B------:R-:W-:Y:S01]  /*f8d0*/  SHF.R.S32.HI R81, RZ, 0x1f, R220 ;  /* 0x0000001fff517819 */ /* 0x000fe200000114dc */
        /* <DEDUP_REMOVED lines=132> */
[----:B------:R-:W-:Y:S01]  /*10120*/  @!P6 ST.E.64 desc[UR54][R52.64], R34 ;  /* 0x000000223400e985 */ /* 0x000fe2000c101b36 */
[-C--:B0-----:R-:W-:Y:S01]  /*10130*/  @!P2 LEA R6, P5, R217, R2.reuse, 0x2 ;  /* 0x00000002d906a211 */ /* 0x081fe200078a10ff */
[----:B--2---:R-:W-:Y:S01]  /*10140*/  VIADD R43, R16, 0xe8 ;  /* 0x000000e8102b7836 */ /* 0x004fe20000000000 */
[----:B------:R-:W-:Y:S01]  /*10150*/  @!P4 LEA R4, P6, R216, R2, 0x2 ;  /* 0x00000002d804c211 */ /* 0x000fe200078c10ff */
[----:B------:R0:W-:Y:S01]  /*10160*/  @!P3 ST.E.64 desc[UR54][R50.64], R28 ;  /* 0x0000001c3200b985 */ /* 0x0001e2000c101b36 */
[----:B------:R-:W-:-:S02]  /*10170*/  ISETP.GE.AND P3, PT, R22, UR4, PT ;  /* 0x0000000416007c0c */ /* 0x000fc4000bf66270 */
[-C--:B------:R-:W-:Y:S02]  /*10180*/  @!P2 LEA.HI.X R7, R217, R3.reuse, R78, 0x2, P5 ;  /* 0x00000003d907a211 */ /* 0x080fe400028f144e */
[----:B------:R-:W-:-:S03]  /*10190*/  @!P4 LEA.HI.X R5, R216, R3, R77, 0x2, P6 ;  /* 0x00000003d805c211 */ /* 0x000fc600030f144d */
[----:B------:R1:W-:Y:S01]  /*101a0*/  @!P2 ST.E.64 desc[UR54][R6.64], R26 ;  /* 0x0000001a0600a985 */ /* 0x0003e2000c101b36 */
[----:B---3--:R-:W-:-:S03]  /*101b0*/  @!P1 LEA R36, P2, R23, R2, 0x2 ;  /* 0x0000000217249211 */ /* 0x008fc600078410ff */
[----:B------:R2:W-:Y:S01]  /*101c0*/  @!P4 ST.E.64 desc[UR54][R4.64], R14 ;  /* 0x0000000e0400c985 */ /* 0x0005e2000c101b36 */
[----:B------:R-:W-:Y:S01]  /*101d0*/  ISETP.GE.AND P4, PT, R19, UR4, PT ;  /* 0x0000000413007c0c */ /* 0x000fe2000bf86270 */
[----:B0-----:R-:W-:Y:S01]  /*101e0*/  VIADD R29, R16, 0xf0 ;  /* 0x000000f0101d7836 */ /* 0x001fe20000000000 */
[-C--:B------:R-:W-:Y:S02]  /*101f0*/  @!P1 LEA.HI.X R37, R23, R3.reuse, R76, 0x2, P2 ;  /* 0x0000000317259211 */ /* 0x080fe400010f144c */
[----:B------:R-:W-:Y:S02]  /*10200*/  @!P3 LEA R34, P5, R22, R2, 0x2 ;  /* 0x000000021622b211 */ /* 0x000fe400078a10ff */
[----:B------:R-:W-:Y:S01]  /*10210*/  ISETP.GE.AND P2, PT, R18, UR4, PT ;  /* 0x0000000412007c0c */ /* 0x000fe2000bf46270 */
[----:B------:R0:W-:Y:S01]  /*10220*/  @!P1 ST.E.64 desc[UR54][R36.64], R12 ;  /* 0x0000000c24009985 */ /* 0x0001e2000c101b36 */
[----:B------:R-:W-:Y:S01]  /*10230*/  @!P3 LEA.HI.X R35, R22, R3, R73, 0x2, P5 ;  /* 0x000000031623b211 */ /* 0x000fe200028f1449 */
[----:B-1----:R-:W-:Y:S01]  /*10240*/  VIADD R27, R16, 0xf8 ;  /* 0x000000f8101b7836 */ /* 0x002fe20000000000 */
[----:B------:R-:W-:-:S02]  /*10250*/  ISETP.GE.AND P1, PT, R43, UR4, PT ;  /* 0x000000042b007c0c */ /* 0x000fc4000bf26270 */
[----:B------:R-:W-:Y:S01]  /*10260*/  SHF.R.S32.HI R7, RZ, 0x1f, R18 ;  /* 0x0000001fff077819 */ /* 0x000fe20000011412 */
[----:B------:R1:W-:Y:S01]  /*10270*/  @!P3 ST.E.64 desc[UR54][R34.64], R140 ;  /* 0x0000008c2200b985 */ /* 0x0003e2000c101b36 */
[----:B--2---:R-:W-:Y:S02]  /*10280*/  SHF.R.S32.HI R5, RZ, 0x1f, R19 ;  /* 0x0000001fff057819 */ /* 0x004fe40000011413 */
[-C--:B------:R-:W-:Y:S02]  /*10290*/  @!P4 LEA R4, P6, R19, R2.reuse, 0x2 ;  /* 0x000000021304c211 */ /* 0x080fe400078c10ff */
[----:B------:R-:W-:Y:S02]  /*102a0*/  ISETP.GE.AND P3, PT, R29, UR4, PT ;  /* 0x000000041d007c0c */ /* 0x000fe4000bf66270 */
[----:B------:R-:W-:Y:S02]  /*102b0*/  @!P2 LEA R6, P5, R18, R2, 0x2 ;  /* 0x000000021206a211 */ /* 0x000fe400078a10ff */
[----:B------:R-:W-:-:S02]  /*102c0*/  @!P4 LEA.HI.X R5, R19, R3, R5, 0x2, P6 ;  /* 0x000000031305c211 */ /* 0x000fc400030f1405 */
[----:B------:R-:W-:Y:S02]  /*102d0*/  ISETP.GE.AND P6, PT, R27, UR4, PT ;  /* 0x000000041b007c0c */ /* 0x000fe4000bfc6270 */
[-C--:B------:R-:W-:Y:S01]  /*102e0*/  @!P2 LEA.HI.X R7, R18, R3.reuse, R7, 0x2, P5 ;  /* 0x000000031207a211 */ /* 0x080fe200028f1407 */
[----:B------:R1:W-:Y:S01]  /*102f0*/  @!P4 ST.E.64 desc[UR54][R4.64], R138 ;  /* 0x0000008a0400c985 */ /* 0x0003e2000c101b36 */
[----:B0-----:R-:W-:Y:S02]  /*10300*/  SHF.R.S32.HI R13, RZ, 0x1f, R43 ;  /* 0x0000001fff0d7819 */ /* 0x001fe4000001142b */
[C---:B------:R-:W-:Y:S01]  /*10310*/  @!P1 LEA R12, P5, R43.reuse, R2, 0x2 ;  /* 0x000000022b0c9211 */ /* 0x040fe200078a10ff */
[----:B------:R1:W-:Y:S01]  /*10320*/  @!P2 ST.E.64 desc[UR54][R6.64], R148 ;  /* 0x000000940600a985 */ /* 0x0003e2000c101b36 */
[----:B------:R-:W-:Y:S02]  /*10330*/  SHF.R.S32.HI R15, RZ, 0x1f, R29 ;  /* 0x0000001fff0f7819 */ /* 0x000fe4000001141d */
[----:B------:R-:W-:-:S02]  /*10340*/  @!P1 LEA.HI.X R13, R43, R3, R13, 0x2, P5 ;  /* 0x000000032b0d9211 */ /* 0x000fc400028f140d */
        /* <DEDUP_REMOVED lines=8> */
.L_x_2820:
[----:B------:R-:W-:Y:S05]  /*103d0*/  BSYNC B1 ;  /* 0x0000000000017941 */ /* 0x000fea0003800000 */
.L_x_2819:
[----:B-1----:R0:W1:Y:S04]  /*103e0*/  SHFL.IDX PT, R3, R72, 0x1, 0x1c1f ;  /* 0x003c1f0048037f89 */ /* 0x00206800000e0000 */
[----:B------:R0:W2:Y:S01]  /*103f0*/  SHFL.IDX PT, R2, R0, 0x1, 0x1c1f ;  /* 0x003c1f0000027f89 */ /* 0x0000a200000e0000 */
[----:B------:R-:W-:Y:S05]  /*10400*/  @P0 BRA `(.L_x_2818) ;  /* 0x0000001400ec0947 */ /* 0x000fea0003800000 */
[----:B------:R-:W-:Y:S01]  /*10410*/  ULDC UR4, c[0x0][0xac8] ;  /* 0x0002b20000047ab9 */ /* 0x000fe20000000800 */
[C---:B------:R-:W-:Y:S01]  /*10420*/  VIADD R35, R16.reuse, 0xe8 ;  /* 0x000000e810237836 */ /* 0x040fe20000000000 */
[----:B------:R-:W-:Y:S02]  /*10430*/  ISETP.GE.AND P4, PT, R183, UR4, PT ;  /* 0x00000004b7007c0c */ /* 0x000fe4000bf86270 */
[----:B------:R-:W-:Y:S02]  /*10440*/  ISETP.GE.AND P6, PT, R16, UR4, PT ;  /* 0x0000000410007c0c */ /* 0x000fe4000bfc6270 */
[----:B------:R-:W-:Y:S02]  /*10450*/  ISETP.GE.AND P0, PT, R181, UR4, PT ;  /* 0x00000004b5007c0c */ /* 0x000fe4000bf06270 */
[----:B------:R-:W-:Y:S02]  /*10460*/  ISETP.GE.AND P2, PT, R179, UR4, PT ;  /* 0x00000004b3007c0c */ /* 0x000fe4000bf46270 */
[----:B------:R-:W-:-:S02]  /*10470*/  ISETP.GE.AND P1, PT, R177, UR4, PT ;  /* 0x00000004b1007c0c */ /* 0x000fc4000bf26270 */
[----:B0-----:R-:W-:-:S03]  /*10480*/  SHF.R.S32.HI R0, RZ, 0x1f, R35 ;  /* 0x0000001fff007819 */ /* 0x001fc60000011423 */
[CC--:B--2---:R-:W-:Y:S02]  /*10490*/  @!P4 LEA R6, P3, R183.reuse, R2.reuse, 0x2 ;  /* 0x00000002b706c211 */ /* 0x0c4fe400078610ff */
        /* <DEDUP_REMOVED lines=31> */
[-C--:B---3--:R-:W-:Y:S02]  /*10690*/  @!P1 LEA R14, P0, R167, R2.reuse, 0x2 ;  /* 0x00000002a70e9211 */ /* 0x088fe400078010ff */
        /* <DEDUP_REMOVED lines=42> */
[----:B------:R0:W-:Y:S01]  /*10940*/  @!P0 ST.E.64 desc[UR54][R4.64], R40 ;  /* 0x0000002804008985 */ /* 0x0001e2000c101b36 */
        /* <DEDUP_REMOVED lines=11> */
[----:B------:R-:W-:Y:S01]  /*10a00*/  @!P3 ST.E.64 desc[UR54][R14.64], R30 ;  /* 0x0000001e0e00b985 */ /* 0x000fe2000c101b36 */
[----:B--2---:R-:W-:-:S03]  /*10a10*/  @!P0 LEA R28, P6, R217, R2, 0x2 ;  /* 0x00000002d91c8211 */ /* 0x004fc600078c10ff */
[----:B------:R-:W-:Y:S01]  /*10a20*/  @!P2 ST.E.64 desc[UR54][R26.64], R24 ;  /* 0x000000181a00a985 */ /* 0x000fe2000c101b36 */
[-C--:B0-----:R-:W-:Y:S01]  /*10a30*/  @!P4 LEA R4, P2, R216, R2.reuse, 0x2 ;  /* 0x00000002d804c211 */ /* 0x081fe200078410ff */
[----:B---3--:R-:W-:Y:S01]  /*10a40*/  VIADD R33, R16, 0xf0 ;  /* 0x000000f010217836 */ /* 0x008fe20000000000 */
[-C--:B------:R-:W-:Y:S02]  /*10a50*/  @!P0 LEA.HI.X R29, R217, R3.reuse, R78, 0x2, P6 ;  /* 0x00000003d91d8211 */ /* 0x080fe400030f144e */
[-C--:B------:R-:W-:Y:S02]  /*10a60*/  @!P4 LEA.HI.X R5, R216, R3.reuse, R77, 0x2, P2 ;  /* 0x00000003d805c211 */ /* 0x080fe400010f144d */
[C---:B------:R-:W-:Y:S01]  /*10a70*/  @!P1 LEA R6, P3, R23.reuse, R2, 0x2 ;  /* 0x0000000217069211 */ /* 0x040fe200078610ff */
[----:B------:R-:W-:Y:S01]  /*10a80*/  @!P0 ST.E.64 desc[UR54][R28.64], R20 ;  /* 0x000000141c008985 */ /* 0x000fe2000c101b36 */
[----:B------:R-:W-:Y:S02]  /*10a90*/  ISETP.GE.AND P2, PT, R22, UR4, PT ;  /* 0x0000000416007c0c */ /* 0x000fe4000bf46270 */
[----:B------:R-:W-:Y:S01]  /*10aa0*/  @!P1 LEA.HI.X R7, R23, R3, R76, 0x2, P3 ;  /* 0x0000000317079211 */ /* 0x000fe200018f144c */
[----:B------:R0:W-:Y:S01]  /*10ab0*/  @!P4 ST.E.64 desc[UR54][R4.64], R10 ;  /* 0x0000000a0400c985 */ /* 0x0001e2000c101b36 */
[----:B------:R-:W-:-:S02]  /*10ac0*/  ISETP.GE.AND P4, PT, R19, UR4, PT ;  /* 0x0000000413007c0c */ /* 0x000fc4000bf86270 */
[----:B------:R-:W-:Y:S01]  /*10ad0*/  ISETP.GE.AND P0, PT, R35, UR4, PT ;  /* 0x0000000423007c0c */ /* 0x000fe2000bf06270 */
[----:B------:R1:W-:Y:S01]  /*10ae0*/  @!P1 ST.E.64 desc[UR54][R6.64], R8 ;  /* 0x0000000806009985 */ /* 0x0003e2000c101b36 */
[----:B------:R-:W-:Y:S02]  /*10af0*/  ISETP.GE.AND P1, PT, R18, UR4, PT ;  /* 0x0000000412007c0c */ /* 0x000fe4000bf26270 */
[----:B------:R-:W-:-:S03]  /*10b00*/  ISETP.GE.AND P3, PT, R33, UR4, PT ;  /* 0x0000000421007c0c */ /* 0x000fc6000bf66270 */
[----:B------:R-:W-:-:S04]  /*10b10*/  @!P2 LEA R12, P5, R22, R2, 0x2 ;  /* 0x00000002160ca211 */ /* 0x000fc800078a10ff */
[-C--:B------:R-:W-:Y:S02]  /*10b20*/  @!P2 LEA.HI.X R13, R22, R3.reuse, R73, 0x2, P5 ;  /* 0x00000003160da211 */ /* 0x080fe400028f1449 */
[----:B0-----:R-:W-:Y:S02]  /*10b30*/  SHF.R.S32.HI R5, RZ, 0x1f, R19 ;  /* 0x0000001fff057819 */ /* 0x001fe40000011413 */
[-C--:B------:R-:W-:Y:S01]  /*10b40*/  @!P4 LEA R4, P5, R19, R2.reuse, 0x2 ;  /* 0x000000021304c211 */ /* 0x080fe200078a10ff */
[----:B------:R0:W-:Y:S01]  /*10b50*/  @!P2 ST.E.64 desc[UR54][R12.64], R144 ;  /* 0x000000900c00a985 */ /* 0x0001e2000c101b36 */
[----:B------:R-:W-:Y:S01]  /*10b60*/  @!P0 LEA R14, P6, R35, R2, 0x2 ;  /* 0x00000002230e8211 */ /* 0x000fe200078c10ff */
[----:B-1----:R-:W-:Y:S01]  /*10b70*/  VIADD R9, R16, 0xf8 ;  /* 0x000000f810097836 */ /* 0x002fe20000000000 */
[----:B------:R-:W-:Y:S02]  /*10b80*/  @!P4 LEA.HI.X R5, R19, R3, R5, 0x2, P5 ;  /* 0x000000031305c211 */ /* 0x000fe400028f1405 */
[----:B------:R-:W-:-:S02]  /*10b90*/  SHF.R.S32.HI R7, RZ, 0x1f, R18 ;  /* 0x0000001fff077819 */ /* 0x000fc40000011412 */
[CC--:B------:R-:W-:Y:S01]  /*10ba0*/  @!P1 LEA R6, P5, R18.reuse, R2.reuse, 0x2 ;  /* 0x0000000212069211 */ /* 0x0c0fe200078a10ff */
[----:B------:R0:W-:Y:S01]  /*10bb0*/  @!P4 ST.E.64 desc[UR54][R4.64], R142 ;  /* 0x0000008e0400c985 */ /* 0x0001e2000c101b36 */
[-C--:B------:R-:W-:Y:S02]  /*10bc0*/  @!P0 LEA.HI.X R15, R35, R3.reuse, R0, 0x2, P6 ;  /* 0x00000003230f8211 */ /* 0x080fe400030f1400 */
[----:B------:R-:W-:Y:S02]  /*10bd0*/  SHF.R.S32.HI R0, RZ, 0x1f, R33 ;  /* 0x0000001fff007819 */ /* 0x000fe40000011421 */
[C---:B------:R-:W-:Y:S02]  /*10be0*/  @!P3 LEA R10, P6, R33.reuse, R2, 0x2 ;  /* 0x00000002210ab211 */ /* 0x040fe400078c10ff */
[-C--:B------:R-:W-:Y:S02]  /*10bf0*/  @!P1 LEA.HI.X R7, R18, R3.reuse, R7, 0x2, P5 ;  /* 0x0000000312079211 */ /* 0x080fe400028f1407 */
[----:B------:R-:W-:-:S03]  /*10c00*/  @!P3 LEA.HI.X R11, R33, R3, R0, 0x2, P6 ;  /* 0x00000003210bb211 */ /* 0x000fc600030f1400 */
        /* <DEDUP_REMOVED lines=10> */
.L_x_2809:
        /* <DEDUP_REMOVED lines=31> */
.L_x_2821:
[----:B------:R-:W-:Y:S01]  /*10ea0*/  USEL UR36, UR36, URZ, !UP0 ;  /* 0x0000003f24247287 */ /* 0x000fe2000c000000 */
[----:B------:R-:W-:Y:S01]  /*10eb0*/  BSSY B1, `(.L_x_2822) ;  /* 0x0000037000017945 */ /* 0x000fe20003800000 */
[----:B------:R-:W-:-:S03]  /*10ec0*/  USEL UR37, UR37, URZ, !UP0 ;  /* 0x0000003f25257287 */ /* 0x000fc6000c000000 */
[----:B------:R-:W-:Y:S09]  /*10ed0*/  @P0 BRA `(.L_x_2823) ;  /* 0x0000000000d00947 */ /* 0x000ff20003800000 */
        /* <DEDUP_REMOVED lines=52> */
.L_x_2823:
[----:B------:R-:W-:Y:S05]  /*11220*/  BSYNC B1 ;  /* 0x0000000000017941 */ /* 0x000fea0003800000 */
.L_x_2822:
        /* <DEDUP_REMOVED lines=43> */
[----:B------:R-:W-:Y:S01]  /*114e0*/  ULDC.64 UR8, c[0x0][0xad8] ;  /* 0x0002b60000087ab9 */ /* 0x000fe20000000a00 */
[----:B-----5:R-:W-:Y:S02]  /*114f0*/  IMAD R11, R0, R11, RZ ;  /* 0x0000000b000b7224 */ /* 0x020fe400078e02ff */
[----:B------:R-:W-:-:S02]  /*11500*/  IMAD.IADD R3, R3, 0x1, R9 ;  /* 0x0000000103037824 */ /* 0x000fc400078e0209 */
[----:B------:R-:W-:Y:S02]  /*11510*/  IMAD R4, R4, UR8, RZ ;  /* 0x0000000804047c24 */ /* 0x000fe4000f8e02ff */
[----:B------:R-:W-:-:S04]  /*11520*/  IMAD.WIDE.U32 R2, R7, UR8, R2 ;  /* 0x0000000807027c25 */ /* 0x000fc8000f8e0002 */
[----:B------:R-:W-:Y:S01]  /*11530*/  IMAD R5, R7, UR9, R4 ;  /* 0x0000000907057c24 */ /* 0x000fe2000f8e0204 */
[----:B------:R-:W-:Y:S01]  /*11540*/  ULDC.64 UR8, c[0x0][0xa80] ;  /* 0x0002a00000087ab9 */ /* 0x000fe20000000a00 */
[----:B------:R-:W-:Y:S02]  /*11550*/  VIADD R4, R6, 0x40 ;  /* 0x0000004006047836 */ /* 0x000fe40000000000 */
[----:B------:R-:W-:Y:S01]  /*11560*/  IMAD.IADD R3, R3, 0x1, R5 ;  /* 0x0000000103037824 */ /* 0x000fe200078e0205 */
[----:B------:R-:W-:Y:S01]  /*11570*/  LEA R5, P2, R2, UR8, 0x1 ;  /* 0x0000000802057c11 */ /* 0x000fe2000f8408ff */
        /* <DEDUP_REMOVED lines=33> */
.L_x_2825:
[----:B------:R-:W-:Y:S05]  /*11790*/  BSYNC B1 ;  /* 0x0000000000017941 */ /* 0x000fea0003800000 */
.L_x_2824:
        /* <DEDUP_REMOVED lines=21> */
.L_x_2827:
[----:B------:R-:W-:Y:S05]  /*118f0*/  BSYNC B1 ;  /* 0x0000000000017941 */ /* 0x000fea0003800000 */
.L_x_2826:
        /* <DEDUP_REMOVED lines=21> */
.L_x_2829:
[----:B------:R-:W-:Y:S05]  /*11a50*/  BSYNC B1 ;  /* 0x0000000000017941 */ /* 0x000fea0003800000 */
.L_x_2828:
[----:B0-----:R-:W-:Y:S01]  /*11a60*/  VIADD R0, R6, 0x60 ;  /* 0x0000006006007836 */ /* 0x001fe20000000000 */
[----:B--2-4-:R-:W2:Y:S04]  /*11a70*/  SHFL.IDX PT, R4, R4, 0x3, 0x181f ;  /* 0x00781f0004047f89 */ /* 0x014ea800000e0000 */
[----:B------:R-:W-:Y:S01]  /*11a80*/  ISETP.GE.AND P0, PT, R0, R11, PT ;  /* 0x0000000b0000720c */ /* 0x000fe20003f06270 */
[----:B-1-3--:R1:W3:-:S12]  /*11a90*/  SHFL.IDX PT, R2, R5, 0x3, 0x181f ;  /* 0x00781f0005027f89 */ /* 0x00a2d800000e0000 */
[----:B-1----:R-:W-:Y:S05]  /*11aa0*/  @P0 BRA `(.L_x_2818) ;  /* 0x0000000000440947 */ /* 0x002fea0003800000 */
[----:B------:R-:W-:Y:S02]  /*11ab0*/  ULDC UR4, c[0x0][0xac8] ;  /* 0x0002b20000047ab9 */ /* 0x000fe40000000800 */
[----:B------:R-:W-:Y:S02]  /*11ac0*/  ISETP.GE.AND P3, PT, R7, UR4, PT ;  /* 0x0000000407007c0c */ /* 0x000fe4000bf66270 */
[----:B------:R-:W-:Y:S02]  /*11ad0*/  ISETP.GE.AND P2, PT, R13, UR4, PT ;  /* 0x000000040d007c0c */ /* 0x000fe4000bf46270 */
[----:B------:R-:W-:Y:S02]  /*11ae0*/  ISETP.GE.AND P1, PT, R9, UR4, PT ;  /* 0x0000000409007c0c */ /* 0x000fe4000bf26270 */
[----:B------:R-:W-:-:S07]  /*11af0*/  ISETP.GE.AND P0, PT, R15, UR4, PT ;  /* 0x000000040f007c0c */ /* 0x000fce000bf06270 */
[----:B---3--:R-:W-:-:S04]  /*11b00*/  @!P3 LEA R6, P4, R7, R2, 0x1 ;  /* 0x000000020706b211 */ /* 0x008fc800078808ff */
[----:B--2---:R-:W-:Y:S02]  /*11b10*/  @!P3 LEA.HI.X R7, R7, R4, R8, 0x1, P4 ;  /* 0x000000040707b211 */ /* 0x004fe400020f0c08 */
        /* <DEDUP_REMOVED lines=10> */
.L_x_2818:
[----:B------:R-:W-:Y:S05]  /*11bc0*/  BSYNC B0 ;  /* 0x0000000000007941 */ /* 0x000fea0003800000 */
.L_x_2808:
[----:B------:R-:W-:Y:S02]  /*11bd0*/  ULDC UR4, c[0x0][0xc3c] ;  /* 0x00030f0000047ab9 */ /* 0x000fe40000000800 */
[----:B------:R-:W-:-:S06]  /*11be0*/  UISETP.GE.AND UP0, UPT, UR7, UR4, UPT ;  /* 0x000000040700728c */ /* 0x000fcc000bf06270 */
[----:B------:R-:W-:-:S13]  /*11bf0*/  PLOP3.LUT P0, PT, PT, PT, UP0, 0x80, 0x0 ;  /* 0x000000000000781c */ /* 0x000fda0003f0f008 */
[----:B------:R-:W-:Y:S05]  /*11c00*/  @!P0 BRA `(.L_x_2830) ;  /* 0xfffffef4001c8947 */ /* 0x000fea000383ffff */
[----:B------:R-:W-:Y:S05]  /*11c10*/  EXIT ;  /* 0x000000000000794d */ /* 0x000fea0003800000 */
.L_x_2765:
        /* <DEDUP_REMOVED lines=62> */
.L_x_2834:
        /* <DEDUP_REMOVED lines=36> */
.L_x_2832:
[----:B------:R-:W-:-:S04]  /*12240*/  IMAD.IADD R8, R11, 0x1, -R8 ;  /* 0x000000010b087824 */ /* 0x000fc800078e0a08 */
[----:B------:R-:W-:-:S05]  /*12250*/  IMAD R3, R5, R4, R8 ;  /* 0x0000000405037224 */ /* 0x000fca00078e0208 */
[----:B------:R-:W-:Y:S01]  /*12260*/  ISETP.GT.AND P0, PT, R3, R6, PT ;  /* 0x000000060300720c */ /* 0x000fe20003f04270 */
[----:B------:R-:W-:-:S12]  /*12270*/  IMAD.MOV.U32 R3, RZ, RZ, RZ ;  /* 0x000000ffff037224 */ /* 0x000fd800078e00ff */
        /* <DEDUP_REMOVED lines=13> */
.L_x_2835:
[----:B01----:R-:W-:-:S04]  /*12350*/  IMAD R2, R3, R4, R8 ;  /* 0x0000000403027224 */ /* 0x003fc800078e0208 */
[----:B------:R-:W-:Y:S01]  /*12360*/  IMAD.IADD R5, R6, 0x1, -R2 ;  /* 0x0000000106057824 */ /* 0x000fe200078e0a02 */
[----:B------:R0:W-:Y:S01]  /*12370*/  STL [R1], R2 ;  /* 0x0000000201007387 */ /* 0x0001e20000100800 */
[----:B------:R-:W-:Y:S05]  /*12380*/  @!P1 BRA `(.L_x_2836) ;  /* 0x0000000000ec9947 */ /* 0x000fea0003800000 */
        /* <DEDUP_REMOVED lines=40> */
[----:B------:R-:W-:Y:S02]  /*12610*/  IMAD R3, R2, R6, R3 ;  /* 0x0000000602037224 */ /* 0x000fe400078e0203 */
[----:B------:R-:W-:-:S03]  /*12620*/  IMAD.MOV R6, RZ, RZ, -R8 ;  /* 0x000000ffff067224 */ /* 0x000fc600078e0a08 */
        /* <DEDUP_REMOVED lines=13> */
[----:B------:R-:W-:Y:S02]  /*12700*/  IMAD R2, R0, R6, R5 ;  /* 0x0000000600027224 */ /* 0x000fe400078e0205 */
[----:B------:R-:W-:-:S05]  /*12710*/  IMAD R3, R3, 0x10000, R4 ;  /* 0x0001000003037824 */ /* 0x000fca00078e0204 */
[----:B------:R1:W-:Y:S01]  /*12720*/  STL [R1+0x8], R3 ;  /* 0x0000080301007387 */ /* 0x0003e20000100800 */
[----:B------:R-:W-:Y:S05]  /*12730*/  BRA `(.L_x_2837) ;  /* 0x0000000400007947 */ /* 0x000fea0003800000 */
.L_x_2836:
        /* <DEDUP_REMOVED lines=40> */
[----:B0-----:R-:W-:-:S02]  /*129c0*/  VIADD R3, R4, 0xffffffe ;  /* 0x0ffffffe04037836 */ /* 0x001fc40000000000 */
[----:B------:R-:W-:-:S04]  /*129d0*/  IMAD.MOV R4, RZ, RZ, -R13 ;  /* 0x000000ffff047224 */ /* 0x000fc800078e0a0d */
        /* <DEDUP_REMOVED lines=20> */
[----:B------:R-:W-:-:S05]  /*12b20*/  IMAD R3, R2, R4, R3 ;  /* 0x0000000402037224 */ /* 0x000fca00078e0203 */
[----:B------:R0:W-:Y:S02]  /*12b30*/  STL [R1+0x8], R3 ;  /* 0x0000080301007387 */ /* 0x0001e40000100800 */
.L_x_2837:
[----:B01----:R-:W-:-:S05]  /*12b40*/  LOP3.LUT R3, RZ, R2, RZ, 0x33, !PT ;  /* 0x00000002ff037212 */ /* 0x003fca00078e33ff */
[----:B------:R-:W-:-:S05]  /*12b50*/  IMAD.IADD R0, R0, 0x1, R3 ;  /* 0x0000000100007824 */ /* 0x000fca00078e0203 */
[----:B------:R1:W-:Y:S01]  /*12b60*/  STL [R1+0x4], R0 ;  /* 0x0000040001007387 */ /* 0x0003e20000100800 */
[----:B------:R-:W-:Y:S05]  /*12b70*/  BRA `(.L_x_2838) ;  /* 0x0000000000107947 */ /* 0x000fea0003800000 */
.L_x_2833:
[----:B------:R0:W-:Y:S01]  /*12b80*/  STL [R1], R6 ;  /* 0x0000000601007387 */ /* 0x0001e20000100800 */
[----:B------:R-:W-:-:S03]  /*12b90*/  ULDC UR39, c[0x0][0xc3c] ;  /* 0x00030f0000277ab9 */ /* 0x000fc60000000800 */
[----:B------:R0:W-:Y:S04]  /*12ba0*/  STL [R1+0x4], RZ ;  /* 0x000004ff01007387 */ /* 0x0001e80000100800 */
[----:B------:R0:W-:Y:S02]  /*12bb0*/  STL [R1+0x8], RZ ;  /* 0x000008ff01007387 */ /* 0x0001e40000100800 */
.L_x_2838:
[----:B------:R-:W2:Y:S04]  /*12bc0*/  LDL R8, [R1] ;  /* 0x0000000001087983 */ /* 0x000ea80000100800 */
[----:B------:R-:W2:Y:S04]  /*12bd0*/  LDL R9, [R1+0x4] ;  /* 0x0000040001097983 */ /* 0x000ea80000100800 */
[----:B------:R-:W2:Y:S01]  /*12be0*/  LDL R10, [R1+0x8] ;  /* 0x00000800010a7983 */ /* 0x000ea20000100800 */
[----:B------:R-:W-:Y:S01]  /*12bf0*/  ISETP.NE.AND P0, PT, R7, RZ, PT ;  /* 0x000000ff0700720c */ /* 0x000fe20003f05270 */
[----:B------:R-:W-:-:S12]  /*12c00*/  IMAD.U32 R2, RZ, RZ, UR39 ;  /* 0x00000027ff027e24 */ /* 0x000fd8000f8e00ff */
[----:B------:R-:W3:Y:S01]  /*12c10*/  @!P0 S2R R3, SR_CgaCtaId ;  /* 0x0000000000038919 */ /* 0x000ee20000008800 */
[----:B-1----:R-:W-:Y:S01]  /*12c20*/  @!P0 MOV R0, 0x400 ;  /* 0x0000040000008802 */ /* 0x002fe20000000f00 */
[----:B------:R-:W-:-:S03]  /*12c30*/  @!P0 IMAD.MOV.U32 R11, RZ, RZ, R2 ;  /* 0x000000ffff0b8224 */ /* 0x000fc600078e0002 */
[----:B---3--:R-:W-:-:S05]  /*12c40*/  @!P0 LEA R0, R3, R0, 0x18 ;  /* 0x0000000003008211 */ /* 0x008fca00078ec0ff */
[----:B--2---:R1:W-:Y:S01]  /*12c50*/  @!P0 STS.128 [R0+0x388d0], R8 ;  /* 0x0388d00800008388 */ /* 0x0043e20000000c00 */
[----:B------:R-:W-:Y:S06]  /*12c60*/  BAR.ARV 0x5, 0x180 ;  /* 0x0146000000007b1d */ /* 0x000fec0000002000 */
.L_x_2831:
        /* <DEDUP_REMOVED lines=50> */
.L_x_2915:
[----:B------:R-:W-:Y:S01]  /*12f90*/  ULDC.64 UR4, c[0x0][0xc88] ;  /* 0x0003220000047ab9 */ /* 0x000fe20000000a00 */
[----:B------:R-:W-:Y:S01]  /*12fa0*/  ULDC.64 UR6, c[0x0][0xa18] ;  /* 0x0002860000067ab9 */ /* 0x000fe20000000a00 */
[----:B------:R-:W-:Y:S01]  /*12fb0*/  UIMAD.WIDE UR4, UR39, 0x4, UR4 ;  /* 0x00000004270478a5 */ /* 0x000fe2000f8e0204 */
[----:B------:R-:W-:Y:S01]  /*12fc0*/  IMAD.MOV.U32 R24, RZ, RZ, RZ ;  /* 0x000000ffff187224 */ /* 0x000fe200078e00ff */
[----:B01-3--:R-:W1:Y:S04]  /*12fd0*/  LDC.64 R4, c[0x0][0x418] ;  /* 0x00010600ff047b82 */ /* 0x00be680000000a00 */
[----:B------:R-:W-:Y:S02]  /*12fe0*/  IMAD.U32 R2, RZ, RZ, UR4 ;  /* 0x00000004ff027e24 */ /* 0x000fe4000f8e00ff */
[----:B------:R-:W-:Y:S01]  /*12ff0*/  IMAD.U32 R3, RZ, RZ, UR5 ;  /* 0x00000005ff037e24 */ /* 0x000fe2000f8e00ff */
        /* <DEDUP_REMOVED lines=45> */
.L_x_2840:
        /* <DEDUP_REMOVED lines=16> */
.L_x_2841:
        /* <DEDUP_REMOVED lines=9> */
.L_x_2842:
[----:B------:R-:W3:Y:S01]  /*13460*/  LDL R0, [R1+0x4] ;  /* 0x0000040001007983 */ /* 0x000ee20000100800 */
[----:B------:R-:W4:Y:S03]  /*13470*/  LDC R22, c[0x0][0x448] ;  /* 0x00011200ff167b82 */ /* 0x000f260000000800 */
[----:B------:R-:W3:Y:S01]  /*13480*/  LDL R23, [R1+0x8] ;  /* 0x0000080001177983 */ /* 0x000ee20000100800 */
[----:B-----5:R-:W-:Y:S01]  /*13490*/  IMAD.IADD R17, R17, 0x1, -R24 ;  /* 0x0000000111117824 */ /* 0x020fe200078e0a18 */
[----:B------:R-:W-:Y:S02]  /*134a0*/  LOP3.LUT R28, R28, 0xfffffeff, RZ, 0xc0, !PT ;  /* 0xfffffeff1c1c7812 */ /* 0x000fe400078ec0ff */
[----:B----4-:R-:W-:-:S13]  /*134b0*/  ISETP.NE.AND P0, PT, R22, 0x1, PT ;  /* 0x000000011600780c */ /* 0x010fda0003f05270 */
[----:B-12---:R-:W1:Y:S01]  /*134c0*/  @P0 LDC R3, c[0x0][0x44c] ;  /* 0x00011300ff030b82 */ /* 0x006e620000000800 */
[----:B------:R-:W-:-:S07]  /*134d0*/  @P0 LOP3.LUT R28, R28, 0x100, RZ, 0xfc, !PT ;  /* 0x000001001c1c0812 */ /* 0x000fce00078efcff */
[----:B------:R-:W2:Y:S01]  /*134e0*/  @P0 LDC R5, c[0x0][0x450] ;  /* 0x00011400ff050b82 */ /* 0x000ea20000000800 */
[----:B---3--:R-:W-:-:S04]  /*134f0*/  IMAD.SHL.U32 R0, R0, 0x80, RZ ;  /* 0x0000008000007824 */ /* 0x008fc800078e00ff */
[----:B------:R-:W-:-:S04]  /*13500*/  VIADD R0, R0, 0x7f ;  /* 0x0000007f00007836 */ /* 0x000fc80000000000 */
[----:B-1----:R-:W-:Y:S01]  /*13510*/  @P0 IMAD.HI.U32 R2, R0, R3, RZ ;  /* 0x0000000300020227 */ /* 0x002fe200078e00ff */
[----:B0-----:R-:W-:-:S04]  /*13520*/  IADD3 R3, R17, 0x80, -R18 ;  /* 0x0000008011037810 */ /* 0x001fc80007ffe812 */
[----:B--2---:R-:W-:-:S05]  /*13530*/  @P0 SHF.R.U32.HI R0, RZ, R5, R2 ;  /* 0x00000005ff000219 */ /* 0x004fca0000011602 */
[----:B------:R-:W-:Y:S02]  /*13540*/  IMAD.IADD R2, R3, 0x1, R0 ;  /* 0x0000000103027824 */ /* 0x000fe400078e0200 */
[----:B------:R-:W-:-:S03]  /*13550*/  VIADD R0, R17, 0x7f ;  /* 0x0000007f11007836 */ /* 0x000fc60000000000 */
[----:B------:R-:W-:Y:S02]  /*13560*/  SHF.R.S32.HI R5, RZ, 0x1f, R2 ;  /* 0x0000001fff057819 */ /* 0x000fe40000011402 */
[----:B------:R-:W-:Y:S02]  /*13570*/  SHF.R.S32.HI R3, RZ, 0x1f, R0 ;  /* 0x0000001fff037819 */ /* 0x000fe40000011400 */
[----:B------:R-:W-:Y:S02]  /*13580*/  LEA.HI R5, R5, R2, RZ, 0x7 ;  /* 0x0000000205057211 */ /* 0x000fe400078f38ff */
[----:B------:R-:W-:Y:S02]  /*13590*/  LEA.HI R3, R3, R0, RZ, 0x7 ;  /* 0x0000000003037211 */ /* 0x000fe400078f38ff */
[----:B------:R-:W-:Y:S02]  /*135a0*/  SHF.R.S32.HI R5, RZ, 0x7, R5 ;  /* 0x00000007ff057819 */ /* 0x000fe40000011405 */
[----:B------:R-:W-:-:S02]  /*135b0*/  SHF.R.S32.HI R0, RZ, 0x7, R3 ;  /* 0x00000007ff007819 */ /* 0x000fc40000011403 */
[C---:B------:R-:W-:Y:S02]  /*135c0*/  LOP3.LUT R2, R23.reuse, 0xff000000, RZ, 0xc0, !PT ;  /* 0xff00000017027812 */ /* 0x040fe400078ec0ff */
[----:B------:R-:W-:Y:S02]  /*135d0*/  VIMNMX R0, R0, R5, PT ;  /* 0x0000000500007248 */ /* 0x000fe40003fe0100 */
[----:B------:R-:W-:Y:S02]  /*135e0*/  SHF.R.U32.HI R2, RZ, 0x8, R2 ;  /* 0x00000008ff027819 */ /* 0x000fe40000011602 */
[----:B------:R-:W-:Y:S02]  /*135f0*/  ISETP.GE.AND P0, PT, R0, 0x1, PT ;  /* 0x000000010000780c */ /* 0x000fe40003f06270 */
[----:B------:R-:W-:-:S04]  /*13600*/  LOP3.LUT R3, R23, 0xff0000, RZ, 0xc0, !PT ;  /* 0x00ff000017037812 */ /* 0x000fc800078ec0ff */
[----:B------:R-:W-:Y:S01]  /*13610*/  LEA.HI R3, R3, R2, RZ, 0x10 ;  /* 0x0000000203037211 */ /* 0x000fe200078f80ff */
[----:B------:R-:W-:-:S03]  /*13620*/  IMAD.MOV.U32 R2, RZ, RZ, RZ ;  /* 0x000000ffff027224 */ /* 0x000fc600078e00ff */
[----:B------:R-:W-:-:S03]  /*13630*/  LOP3.LUT R37, R3, 0xff, RZ, 0xc0, !PT ;  /* 0x000000ff03257812 */ /* 0x000fc600078ec0ff */
[----:B------:R-:W-:Y:S05]  /*13640*/  @!P0 BRA `(.L_x_2843) ;  /* 0x0000000000708947 */ /* 0x000fea0003800000 */
[----:B------:R-:W-:-:S04]  /*13650*/  SHF.R.U32.HI R5, RZ, 0x10, R3 ;  /* 0x00000010ff057819 */ /* 0x000fc80000011603 */
[----:B------:R-:W-:-:S13]  /*13660*/  ISETP.NE.AND P0, PT, R5, RZ, PT ;  /* 0x000000ff0500720c */ /* 0x000fda0003f05270 */
[----:B------:R-:W0:Y:S02]  /*13670*/  @!P0 LDC R5, c[0x0][0x9f0] ;  /* 0x00027c00ff058b82 */ /* 0x000e240000000800 */
[-C--:B0-----:R-:W-:Y:S02]  /*13680*/  IABS R4, R5.reuse ;  /* 0x0000000500047213 */ /* 0x081fe40000000000 */
[----:B------:R-:W-:Y:S02]  /*13690*/  IADD3 R6, R5, -0x1, R0 ;  /* 0xffffffff05067810 */ /* 0x000fe40007ffe000 */
[----:B------:R-:W0:Y:S02]  /*136a0*/  I2F.RP R7, R4 ;  /* 0x0000000400077306 */ /* 0x000e240000209400 */
[----:B------:R-:W-:-:S04]  /*136b0*/  LOP3.LUT R2, R6, R5, RZ, 0x3c, !PT ;  /* 0x0000000506027212 */ /* 0x000fc800078e3cff */
[----:B------:R-:W-:Y:S01]  /*136c0*/  ISETP.GE.AND P2, PT, R2, RZ, PT ;  /* 0x000000ff0200720c */ /* 0x000fe20003f46270 */
[----:B------:R-:W-:Y:S01]  /*136d0*/  IMAD.MOV.U32 R2, RZ, RZ, RZ ;  /* 0x000000ffff027224 */ /* 0x000fe200078e00ff */
        /* <DEDUP_REMOVED lines=19> */
.L_x_2843:
[-C--:B------:R-:W-:Y:S01]  /*13810*/  IMAD R37, R37, R2.reuse, RZ ;  /* 0x0000000225257224 */ /* 0x080fe200078e02ff */
[----:B------:R-:W-:Y:S04]  /*13820*/  BSSY B7, `(.L_x_2844) ;  /* 0x0000491000077945 */ /* 0x000fe80003800000 */
[----:B------:R-:W-:-:S04]  /*13830*/  VIADDMNMX R19, R37, R2, R0, PT ;  /* 0x0000000225137246 */ /* 0x000fc80003800100 */
[----:B------:R-:W-:-:S13]  /*13840*/  ISETP.GT.AND P0, PT, R19, R37, PT ;  /* 0x000000251300720c */ /* 0x000fda0003f04270 */
        /* <DEDUP_REMOVED lines=16> */
[----:B0-----:R-:W-:-:S05]  /*13950*/  IADD3 R0, R0, UR46, R7 ;  /* 0x0000002e00007c10 */ /* 0x001fca000fffe007 */
[----:B------:R0:W-:Y:S01]  /*13960*/  STL [R1], R0 ;  /* 0x0000000001007387 */ /* 0x0001e20000100800 */
[----:B------:R-:W-:Y:S05]  /*13970*/  BRA `(.L_x_2846) ;  /* 0x0000004400ec7947 */ /* 0x000fea0003800000 */
.L_x_2845:
        /* <DEDUP_REMOVED lines=20> */
.L_x_2848:
[----:B------:R-:W-:Y:S05]  /*13ac0*/  BSYNC B6 ;  /* 0x0000000000067941 */ /* 0x000fea0003800000 */
.L_x_2847:
        /* <DEDUP_REMOVED lines=22> */
.L_x_2850:
[----:B------:R-:W-:Y:S05]  /*13c30*/  BSYNC B6 ;  /* 0x0000000000067941 */ /* 0x000fea0003800000 */
.L_x_2849:
        /* <DEDUP_REMOVED lines=20> */
.L_x_2852:
[----:B------:R-:W-:Y:S05]  /*13d80*/  BSYNC B6 ;  /* 0x0000000000067941 */ /* 0x000fea0003800000 */
.L_x_2851:
        /* <DEDUP_REMOVED lines=19> */
.L_x_2854:
[----:B------:R-:W-:Y:S05]  /*13ec0*/  BSYNC B6 ;  /* 0x0000000000067941 */ /* 0x000fea0003800000 */
.L_x_2853:
[----:B------:R-:W-:Y:S01]  /*13ed0*/  ULDC.64 UR4, c[0x0][0x9f8] ;  /* 0x00027e0000047ab9 */ /* 0x000fe20000000a00 */
[----:B------:R-:W0:Y:S01]  /*13ee0*/  S2R R20, SR_TID.X ;  /* 0x0000000000147919 */ /* 0x000e220000002100 */
[----:B------:R-:W-:Y:S01]  /*13ef0*/  UISETP.NE.U32.AND UP0, UPT, UR4, URZ, UPT ;  /* 0x0000003f0400728c */ /* 0x000fe2000bf05070 */
[----:B------:R-:W1:Y:S03]  /*13f00*/  LDC R8, c[0x0][0x430] ;  /* 0x00010c00ff087b82 */ /* 0x000e660000000800 */
[----:B------:R-:W-:-:S06]  /*13f10*/  UISETP.NE.AND.EX UP0, UPT, UR5, URZ, UPT, UP0 ;  /* 0x0000003f0500728c */ /* 0x000fcc000bf05300 */
[----:B------:R-:W-:-:S05]  /*13f20*/  PLOP3.LUT P0, PT, PT, PT, UP0, 0x80, 0x0 ;  /* 0x000000000000781c */ /* 0x000fca0003f0f008 */
[----:B------:R-:W-:-:S04]  /*13f30*/  @UP0 UIADD3 UR4, UP1, UR37, UR4, URZ ;  /* 0x0000000425040290 */ /* 0x000fc8000ff3e03f */
[----:B------:R-:W-:Y:S02]  /*13f40*/  @UP0 UIADD3.X UR5, UR36, UR5, URZ, UP1, !UPT ;  /* 0x0000000524050290 */ /* 0x000fe40008ffe43f */
[----:B------:R-:W-:-:S04]  /*13f50*/  IMAD.U32 R2, RZ, RZ, UR4 ;  /* 0x00000004ff027e24 */ /* 0x000fc8000f8e00ff */
[----:B------:R-:W-:-:S05]  /*13f60*/  IMAD.U32 R3, RZ, RZ, UR5 ;  /* 0x00000005ff037e24 */ /* 0x000fca000f8e00ff */
[----:B------:R2:W3:Y:S01]  /*13f70*/  @P0 LDG.E R34, desc[UR54][R2.64] ;  /* 0x0000003602220981 */ /* 0x0004e2000c1e1900 */
[----:B0-----:R-:W-:Y:S02]  /*13f80*/  LOP3.LUT R21, R20, 0x7f, RZ, 0xc0, !PT ;  /* 0x0000007f14157812 */ /* 0x001fe400078ec0ff */
[----:B-1----:R-:W-:Y:S01]  /*13f90*/  ISETP.NE.AND P1, PT, R8, 0x1, PT ;  /* 0x000000010800780c */ /* 0x002fe20003f25270 */
[----:B------:R-:W-:Y:S01]  /*13fa0*/  IMAD.SHL.U32 R20, R20, 0x10, RZ ;  /* 0x0000001014147824 */ /* 0x000fe200078e00ff */
[----:B------:R-:W-:Y:S02]  /*13fb0*/  SHF.R.U32.HI R21, RZ, 0x3, R21 ;  /* 0x00000003ff157819 */ /* 0x000fe40000011615 */
[----:B------:R-:W-:Y:S02]  /*13fc0*/  LEA R7, R19, 0xffffff80, 0x7 ;  /* 0xffffff8013077811 */ /* 0x000fe400078e38ff */
[----:B------:R-:W-:-:S04]  /*13fd0*/  LOP3.LUT R20, R21, 0x70, R20, 0xf8, !PT ;  /* 0x0000007015147812 */ /* 0x000fc800078ef814 */
[----:B------:R-:W-:-:S03]  /*13fe0*/  LOP3.LUT R6, R20, R7, RZ, 0xfc, !PT ;  /* 0x0000000714067212 */ /* 0x000fc600078efcff */
[----:B------:R-:W0:Y:S01]  /*13ff0*/  @P1 LDC R4, c[0x0][0x434] ;  /* 0x00010d00ff041b82 */ /* 0x000e220000000800 */
[----:B------:R-:W-:-:S07]  /*14000*/  ISETP.GE.AND P0, PT, R6, R17, PT ;  /* 0x000000110600720c */ /* 0x000fce0003f06270 */
[----:B------:R-:W1:Y:S01]  /*14010*/  @P1 LDC R0, c[0x0][0x438] ;  /* 0x00010e00ff001b82 */ /* 0x000e620000000800 */
[----:B------:R-:W-:-:S07]  /*14020*/  IMAD.IADD R5, R6, 0x1, R24 ;  /* 0x0000000106057824 */ /* 0x000fce00078e0218 */
[----:B--2---:R-:W2:Y:S01]  /*14030*/  @!P0 LDC.64 R2, c[0x0][0x428] ;  /* 0x00010a00ff028b82 */ /* 0x004ea20000000a00 */
[----:B0-----:R-:W-:-:S04]  /*14040*/  @P1 IMAD.HI.U32 R9, R5, R4, RZ ;  /* 0x0000000405091227 */ /* 0x001fc800078e00ff */
[----:B------:R-:W-:Y:S01]  /*14050*/  IMAD.MOV.U32 R4, RZ, RZ, R5 ;  /* 0x000000ffff047224 */ /* 0x000fe200078e0005 */
[----:B-1----:R-:W-:-:S05]  /*14060*/  @P1 SHF.R.U32.HI R4, RZ, R0, R9 ;  /* 0x00000000ff041219 */ /* 0x002fca0000011609 */
[----:B------:R-:W-:-:S04]  /*14070*/  IMAD.MOV R0, RZ, RZ, -R4 ;  /* 0x000000ffff007224 */ /* 0x000fc800078e0a04 */
[----:B------:R-:W-:Y:S01]  /*14080*/  IMAD R0, R8, R0, R5 ;  /* 0x0000000008007224 */ /* 0x000fe200078e0205 */
[----:B------:R-:W-:Y:S01]  /*14090*/  @!P0 SHF.R.S32.HI R5, RZ, 0x1f, R4 ;  /* 0x0000001fff058819 */ /* 0x000fe20000011404 */
[----:B------:R-:W0:Y:S01]  /*140a0*/  LDC R8, c[0x0][0x2f4] ;  /* 0x0000bd00ff087b82 */ /* 0x000e220000000800 */
[----:B------:R-:W-:-:S04]  /*140b0*/  LOP3.LUT R28, R28, 0xfffffff7, RZ, 0xc0, !PT ;  /* 0xfffffff71c1c7812 */ /* 0x000fc800078ec0ff */
[----:B------:R-:W-:Y:S02]  /*140c0*/  @P1 LOP3.LUT R28, R28, 0x8, RZ, 0xfc, !PT ;  /* 0x000000081c1c1812 */ /* 0x000fe400078efcff */
[----:B------:R-:W-:Y:S02]  /*140d0*/  LOP3.LUT R20, R32, 0x80, RZ, 0xfc, !PT ;  /* 0x0000008020147812 */ /* 0x000fe400078efcff */
[----:B------:R-:W-:Y:S01]  /*140e0*/  LOP3.LUT R28, R28, 0xfffffffd, RZ, 0xc0, !PT ;  /* 0xfffffffd1c1c7812 */ /* 0x000fe200078ec0ff */
[----:B------:R-:W-:-:S05]  /*140f0*/  IMAD.U32 R9, RZ, RZ, UR44 ;  /* 0x0000002cff097e24 */ /* 0x000fca000f8e00ff */
[----:B------:R-:W-:Y:S01]  /*14100*/  ISETP.NE.AND P2, PT, R9, 0x3, PT ;  /* 0x000000030900780c */ /* 0x000fe20003f45270 */
[----:B------:R-:W-:Y:S01]  /*14110*/  UMOV UR4, 0xffffffff ;  /* 0xffffffff00047882 */ /* 0x000fe20000000000 */
[----:B---3--:R-:W-:-:S05]  /*14120*/  SHF.R.S32.HI R6, RZ, 0x1f, R34 ;  /* 0x0000001fff067819 */ /* 0x008fca0000011422 */
[----:B------:R1:W-:Y:S01]  /*14130*/  STL [R1+0x10], R6 ;  /* 0x0000100601007387 */ /* 0x0003e20000100800 */
[----:B--2---:R-:W-:-:S04]  /*14140*/  @!P0 IMAD.WIDE.U32 R4, R34, R2, R4 ;  /* 0x0000000222048225 */ /* 0x004fc800078e0004 */
[----:B-1----:R-:W-:-:S04]  /*14150*/  @!P0 IMAD R6, R6, R2, RZ ;  /* 0x0000000206068224 */ /* 0x002fc800078e02ff */
[----:B------:R-:W-:Y:S02]  /*14160*/  @!P0 IMAD R6, R34, R3, R6 ;  /* 0x0000000322068224 */ /* 0x000fe400078e0206 */
[----:B------:R-:W1:Y:S02]  /*14170*/  @!P0 LDC.64 R2, c[0x0][0x418] ;  /* 0x00010600ff028b82 */ /* 0x000e640000000a00 */
[----:B------:R-:W-:Y:S01]  /*14180*/  @!P0 IMAD.IADD R6, R5, 0x1, R6 ;  /* 0x0000000105068824 */ /* 0x000fe200078e0206 */
[----:B-1----:R-:W-:-:S04]  /*14190*/  @!P0 LEA R2, P1, R4, R2, 0x2 ;  /* 0x0000000204028211 */ /* 0x002fc800078210ff */
[----:B------:R-:W-:Y:S02]  /*141a0*/  @!P0 LEA.HI.X R3, R4, R3, R6, 0x2, P1 ;  /* 0x0000000304038211 */ /* 0x000fe400008f1406 */
[----:B0-----:R-:W-:Y:S01]  /*141b0*/  ISETP.GE.AND P1, PT, R32, R8, PT ;  /* 0x000000082000720c */ /* 0x001fe20003f26270 */
        /* <DEDUP_REMOVED lines=8> */
[----:B0-----:R-:W-:Y:S06]  /*14240*/  BRA.DIV UR4, `(.L_x_2855) ;  /* 0x0000005604ac7947 */ /* 0x001fec000b800000 */
.L_x_2935:
[----:B------:R-:W-:Y:S01]  /*14250*/  LOP3.LUT R29, R23, 0xffff, RZ, 0xc0, !PT ;  /* 0x0000ffff171d7812 */ /* 0x000fe200078ec0ff */
[----:B------:R-:W-:Y:S06]  /*14260*/  @!P2 BRA `(.L_x_2856) ;  /* 0x000000000004a947 */ /* 0x000fec0003800000 */
[----:B------:R-:W-:Y:S01]  /*14270*/  BPT.TRAP 0x1 ;  /* 0x000000040000795c */ /* 0x000fe20000300000 */
.L_x_2856:
        /* <DEDUP_REMOVED lines=10> */
.L_x_2936:
[----:B------:R-:W-:Y:S05]  /*14320*/  BSYNC B0 ;  /* 0x0000000000007941 */ /* 0x000fea0003800000 */
.L_x_2857:
[----:B------:R-:W2:Y:S01]  /*14330*/  LDL R11, [R1+0x18] ;  /* 0x00001800010b7983 */ /* 0x000ea20000100800 */
[----:B------:R-:W-:Y:S01]  /*14340*/  ULDC.64 UR4, c[0x0][0x328] ;  /* 0x0000ca0000047ab9 */ /* 0x000fe20000000a00 */
[----:B-----5:R-:W-:Y:S01]  /*14350*/  SHF.R.S32.HI R10, RZ, 0x1f, R4 ;  /* 0x0000001fff0a7819 */ /* 0x020fe20000011404 */
        /* <DEDUP_REMOVED lines=16> */
[----:B------:R-:W-:Y:S02]  /*14460*/  IADD3.X R8, R8, UR7, RZ, P0, !PT ;  /* 0x0000000708087c10 */ /* 0x000fe400087fe4ff */
[----:B------:R-:W-:-:S13]  /*14470*/  ISETP.GE.AND P0, PT, R17, 0x1, PT ;  /* 0x000000011100780c */ /* 0x000fda0003f06270 */
[----:B------:R-:W-:Y:S01]  /*14480*/  @P0 LOP3.LUT R28, R28, 0x80, RZ, 0xfc, !PT ;  /* 0x000000801c1c0812 */ /* 0x000fe200078efcff */
[----:B--2---:R-:W-:Y:S01]  /*14490*/  IMAD R5, R30, 0x8000, R11 ;  /* 0x000080001e057824 */ /* 0x004fe200078e020b */
[----:B------:R-:W-:Y:S06]  /*144a0*/  BRA.DIV UR4, `(.L_x_2859) ;  /* 0x0000005604547947 */ /* 0x000fec000b800000 */
[----:B------:R-:W1:Y:S01]  /*144b0*/  LDC R12, c[0x0][0x2f4] ;  /* 0x0000bd00ff0c7b82 */ /* 0x000e620000000800 */
[----:B------:R-:W2:Y:S01]  /*144c0*/  SHFL.IDX PT, R2, R7, RZ, 0x181f ;  /* 0x00181fff07027589 */ /* 0x000ea200000e0000 */
[----:B------:R-:W-:Y:S01]  /*144d0*/  LOP3.LUT R11, R32, 0x80, RZ, 0xfc, !PT ;  /* 0x00000080200b7812 */ /* 0x000fe200078efcff */
[----:B------:R-:W-:Y:S01]  /*144e0*/  IMAD.IADD R5, R16, 0x1, R5 ;  /* 0x0000000110057824 */ /* 0x000fe200078e0205 */
[C---:B------:R-:W-:Y:S01]  /*144f0*/  ISETP.GE.AND P3, PT, R17.reuse, 0x11, PT ;  /* 0x000000111100780c */ /* 0x040fe20003f66270 */
[----:B------:R-:W3:Y:S01]  /*14500*/  SHFL.IDX PT, R3, R8, RZ, 0x181f ;  /* 0x00181fff08037589 */ /* 0x000ee200000e0000 */
[----:B------:R-:W-:Y:S02]  /*14510*/  LOP3.LUT R28, R28, 0xffffffdf, RZ, 0xc0, !PT ;  /* 0xffffffdf1c1c7812 */ /* 0x000fe400078ec0ff */
[C---:B------:R-:W-:Y:S02]  /*14520*/  ISETP.GE.AND P6, PT, R17.reuse, 0x71, PT ;  /* 0x000000711100780c */ /* 0x040fe40003fc6270 */
[----:B------:R-:W-:-:S02]  /*14530*/  ISETP.GE.AND P5, PT, R17, 0x31, PT ;  /* 0x000000311100780c */ /* 0x000fc40003fa6270 */
[----:B------:R-:W-:-:S05]  /*14540*/  ISETP.GE.AND P4, PT, R17, 0x41, PT ;  /* 0x000000411100780c */ /* 0x000fca0003f86270 */
[----:B------:R-:W-:Y:S02]  /*14550*/  @P3 LOP3.LUT R28, R28, 0x20, RZ, 0xfc, !PT ;  /* 0x000000201c1c3812 */ /* 0x000fe400078efcff */
[C---:B------:R-:W-:Y:S02]  /*14560*/  ISETP.GE.AND P3, PT, R17.reuse, 0x51, PT ;  /* 0x000000511100780c */ /* 0x040fe40003f66270 */
[----:B------:R-:W-:Y:S02]  /*14570*/  LOP3.LUT R28, R28, 0xffffffef, RZ, 0xc0, !PT ;  /* 0xffffffef1c1c7812 */ /* 0x000fe400078ec0ff */
[C---:B-1----:R-:W-:Y:S02]  /*14580*/  ISETP.GE.AND P1, PT, R32.reuse, R12, PT ;  /* 0x0000000c2000720c */ /* 0x042fe40003f26270 */
[----:B--2---:R-:W-:Y:S02]  /*14590*/  IADD3 R2, P0, R32, R2, RZ ;  /* 0x0000000220027210 */ /* 0x004fe40007f1e0ff */
        /* <DEDUP_REMOVED lines=57> */
[----:B-1----:R1:W2:Y:S10]  /*14930*/  SHFL.IDX PT, R2, R7, 0x7, 0x181f ;  /* 0x00f81f0007027f89 */ /* 0x0022b400000e0000 */
[----:B------:R-:W-:-:S02]  /*14940*/  @P2 LOP3.LUT R28, R28, 0x10, RZ, 0xfc, !PT ;  /* 0x000000101c1c2812 */ /* 0x000fc400078efcff */
[----:B------:R-:W-:Y:S02]  /*14950*/  ISETP.GE.AND P2, PT, R17, 0x61, PT ;  /* 0x000000611100780c */ /* 0x000fe40003f46270 */
[----:B------:R-:W-:-:S04]  /*14960*/  LOP3.LUT R28, R28, 0xffffffbf, RZ, 0xc0, !PT ;  /* 0xffffffbf1c1c7812 */ /* 0x000fc800078ec0ff */
[----:B-1-3--:R-:W-:-:S07]  /*14970*/  @P6 LOP3.LUT R28, R28, 0x40, RZ, 0xfc, !PT ;  /* 0x000000401c1c6812 */ /* 0x00afce00078efcff */
.L_x_2954:
        /* <DEDUP_REMOVED lines=11> */
.L_x_2860:
[----:B------:R-:W-:Y:S02]  /*14a30*/  PLOP3.LUT P1, PT, P1, P0, PT, 0xa2, 0x0 ;  /* 0x000000000000781c */ /* 0x000fe40000f21472 */
[----:B------:R-:W-:-:S08]  /*14a40*/  @P0 R2UR P1, UR4, R6 ;  /* 0x00000000060402ca */ /* 0x000fd00000020000 */
[----:B------:R-:W-:-:S05]  /*14a50*/  @P0 PLOP3.LUT P0, PT, P1, PT, PT, 0x80, 0x0 ;  /* 0x000000000000081c */ /* 0x000fca0000f0f070 */
[----:B------:R-:W-:Y:S01]  /*14a60*/  @!P1 SYNCS.ARRIVE.TRANS64.RED.A0T1 RZ, [UR4+0x38870], RZ ;  /* 0x038870ffffff99a7 */ /* 0x000fe20008200404 */
[----:B------:R-:W-:Y:S07]  /*14a70*/  @!P1 ARRIVES.LDGSTSBAR.64.TRANSCNT [UR4+0x38870] ;  /* 0x03887000ff0099b0 */ /* 0x000fee0008000a84 */
[----:B------:R-:W-:Y:S05]  /*14a80*/  @P0 BRA.U.ANY `(.L_x_2860) ;  /* 0xfffffffd00e80947 */ /* 0x000fea000393ffff */
[----:B------:R-:W-:Y:S01]  /*14a90*/  NOP ;  /* 0x0000000000007918 */ /* 0x000fe20000000000 */
[----:B-1----:R-:W-:-:S05]  /*14aa0*/  IMAD.U32 R2, RZ, RZ, UR44 ;  /* 0x0000002cff027e24 */ /* 0x002fca000f8e00ff */
[----:B------:R-:W-:-:S13]  /*14ab0*/  ISETP.NE.AND P6, PT, R2, 0x3, PT ;  /* 0x000000030200780c */ /* 0x000fda0003fc5270 */
[----:B------:R-:W-:Y:S05]  /*14ac0*/  @!P6 BRA `(.L_x_2861) ;  /* 0x000000000004e947 */ /* 0x000fea0003800000 */
[----:B------:R-:W-:Y:S01]  /*14ad0*/  BPT.TRAP 0x1 ;  /* 0x000000040000795c */ /* 0x000fe20000300000 */
.L_x_2861:
[----:B------:R1:W-:Y:S01]  /*14ae0*/  SYNCS.ARRIVE.TRANS64.A1T0 RZ, [R6+URZ+0x38870], RZ ;  /* 0x038870ff06ff79a7 */ /* 0x0003e2000810003f */
[----:B------:R-:W-:Y:S05]  /*14af0*/  @!P6 BRA `(.L_x_2862) ;  /* 0x000000000004e947 */ /* 0x000fea0003800000 */
[----:B------:R-:W-:Y:S01]  /*14b00*/  BPT.TRAP 0x1 ;  /* 0x000000040000795c */ /* 0x000fe20000300000 */
.L_x_2862:
[----:B------:R-:W2:Y:S01]  /*14b10*/  SYNCS.PHASECHK.TRANS64.TRYWAIT P0, [R6+URZ+0x38840], R20 ;  /* 0x03884014060075a7 */ /* 0x000ea2000800017f */
[----:B------:R-:W-:Y:S04]  /*14b20*/  BSSY B0, `(.L_x_2863) ;  /* 0x0000002000007945 */ /* 0x000fe80003800000 */
[----:B--2---:R-:W-:Y:S05]  /*14b30*/  @!P0 BRA `(.L_x_2864) ;  /* 0x0000005800808947 */ /* 0x004fea0003800000 */
.L_x_2955:
[----:B------:R-:W-:Y:S05]  /*14b40*/  BSYNC B0 ;  /* 0x0000000000007941 */ /* 0x000fea0003800000 */
.L_x_2863:
[----:B------:R-:W-:Y:S01]  /*14b50*/  ULDC.64 UR4, c[0x0][0x300] ;  /* 0x0000c00000047ab9 */ /* 0x000fe20000000a00 */
[----:B------:R-:W3:Y:S01]  /*14b60*/  LDC R8, c[0x0][0x2f4] ;  /* 0x0000bd00ff087b82 */ /* 0x000ee20000000800 */
        /* <DEDUP_REMOVED lines=14> */
[----:B---3--:R-:W-:Y:S02]  /*14c50*/  ISETP.GE.AND P1, PT, R11, R8, PT ;  /* 0x000000080b00720c */ /* 0x008fe40003f26270 */
[----:B------:R-:W-:Y:S01]  /*14c60*/  IMAD R0, R29, UR5, R3 ;  /* 0x000000051d007c24 */ /* 0x000fe2000f8e0203 */
[----:B------:R-:W-:-:S04]  /*14c70*/  IADD3 R4, P0, R2, UR6, RZ ;  /* 0x0000000602047c10 */ /* 0x000fc8000ff1e0ff */
[----:B------:R-:W-:Y:S01]  /*14c80*/  IADD3.X R0, R0, UR7, RZ, P0, !PT ;  /* 0x0000000700007c10 */ /* 0x000fe200087fe4ff */
[----:B------:R-:W-:Y:S08]  /*14c90*/  BRA.DIV UR4, `(.L_x_2865) ;  /* 0x0000005a043c7947 */ /* 0x000ff0000b800000 */
[----:B------:R-:W3:Y:S01]  /*14ca0*/  SHFL.IDX PT, R3, R4, RZ, 0x181f ;  /* 0x00181fff04037589 */ /* 0x000ee200000e0000 */
[----:B------:R-:W-:Y:S02]  /*14cb0*/  LOP3.LUT R28, R28, 0xffffefff, RZ, 0xc0, !PT ;  /* 0xffffefff1c1c7812 */ /* 0x000fe400078ec0ff */
[----:B------:R-:W-:Y:S01]  /*14cc0*/  ISETP.GE.AND P6, PT, R32, R8, PT ;  /* 0x000000082000720c */ /* 0x000fe20003fc6270 */
[----:B------:R-:W4:Y:S01]  /*14cd0*/  SHFL.IDX PT, R2, R0, RZ, 0x181f ;  /* 0x00181fff00027589 */ /* 0x000f2200000e0000 */
[----:B------:R-:W-:-:S03]  /*14ce0*/  @P4 LOP3.LUT R28, R28, 0x1000, RZ, 0xfc, !PT ;  /* 0x000010001c1c4812 */ /* 0x000fc600078efcff */
[----:B------:R-:W-:Y:S01]  /*14cf0*/  SHFL.IDX PT, R14, R4, 0x7, 0x181f ;  /* 0x00f81f00040e7f89 */ /* 0x000fe200000e0000 */
[C---:B------:R-:W-:Y:S02]  /*14d00*/  LOP3.LUT P4, RZ, R28.reuse, 0x80, RZ, 0xc0, !PT ;  /* 0x000000801cff7812 */ /* 0x040fe4000788c0ff */
[----:B------:R-:W-:-:S04]  /*14d10*/  LOP3.LUT R28, R28, 0xfffff7ff, RZ, 0xc0, !PT ;  /* 0xfffff7ff1c1c7812 */ /* 0x000fc800078ec0ff */
[----:B------:R-:W-:-:S04]  /*14d20*/  @P3 LOP3.LUT R28, R28, 0x800, RZ, 0xfc, !PT ;  /* 0x000008001c1c3812 */ /* 0x000fc800078efcff */
[C---:B------:R-:W-:Y:S02]  /*14d30*/  LOP3.LUT P3, RZ, R28.reuse, 0x20, RZ, 0xc0, !PT ;  /* 0x000000201cff7812 */ /* 0x040fe4000786c0ff */
[----:B------:R-:W-:Y:S02]  /*14d40*/  LOP3.LUT R28, R28, 0xfffffbff, RZ, 0xc0, !PT ;  /* 0xfffffbff1c1c7812 */ /* 0x000fe400078ec0ff */
[----:B---3--:R-:W-:Y:S02]  /*14d50*/  @P4 IADD3 R3, P0, R32, R3, RZ ;  /* 0x0000000320034210 */ /* 0x008fe40007f1e0ff */
[----:B------:R-:W-:-:S03]  /*14d60*/  @P2 LOP3.LUT R28, R28, 0x400, RZ, 0xfc, !PT ;  /* 0x000004001c1c2812 */ /* 0x000fc600078efcff */
[----:B----4-:R-:W-:Y:S01]  /*14d70*/  @P4 IMAD.X R2, RZ, RZ, R2, P0 ;  /* 0x000000ffff024224 */ /* 0x010fe200000e0602 */
[----:B------:R-:W-:-:S04]  /*14d80*/  LOP3.LUT P2, RZ, R28, 0x10, RZ, 0xc0, !PT ;  /* 0x000000101cff7812 */ /* 0x000fc8000784c0ff */
[----:B------:R-:W-:-:S04]  /*14d90*/  @P4 LOP3.LUT R3, R3, R2, RZ, 0x3c, !PT ;  /* 0x0000000203034212 */ /* 0x000fc800078e3cff */
[----:B------:R-:W-:-:S04]  /*14da0*/  @P4 LOP3.LUT R2, R3, R2, RZ, 0x3c, !PT ;  /* 0x0000000203024212 */ /* 0x000fc800078e3cff */
[----:B------:R-:W-:-:S05]  /*14db0*/  @P4 LOP3.LUT R3, R3, R2, RZ, 0x3c, !PT ;  /* 0x0000000203034212 */ /* 0x000fca00078e3cff */
[----:B------:R-:W-:Y:S04]  /*14dc0*/  @P4 LDGSTS.E.BYPASS.LTC128B.128 [R5+0x28400], desc[UR54][R2.64], !P6 ;  /* 0x2840000002054fae */ /* 0x000fe8000f101d76 */
[----:B------:R3:W-:Y:S01]  /*14dd0*/  @P4 LDGSTS.E.BYPASS.LTC128B.128 [R5+0x2c400], desc[UR54][R2.64+0x80], !P1 ;  /* 0x2c40008002054fae */ /* 0x0007e2000c901d76 */
[----:B------:R-:W-:-:S03]  /*14de0*/  LOP3.LUT P4, RZ, R28, 0x1000, RZ, 0xc0, !PT ;  /* 0x000010001cff7812 */ /* 0x000fc6000788c0ff */
[----:B---3--:R-:W3:Y:S04]  /*14df0*/  SHFL.IDX PT, R3, R4, 0x1, 0x181f ;  /* 0x00381f0004037f89 */ /* 0x008ee800000e0000 */
[----:B------:R-:W4:Y:S01]  /*14e00*/  SHFL.IDX PT, R2, R0, 0x1, 0x181f ;  /* 0x00381f0000027f89 */ /* 0x000f2200000e0000 */
[----:B---3--:R-:W-:-:S05]  /*14e10*/  @P3 IADD3 R3, P0, R32, R3, RZ ;  /* 0x0000000320033210 */ /* 0x008fca0007f1e0ff */
[----:B----4-:R-:W-:-:S05]  /*14e20*/  @P3 IMAD.X R2, RZ, RZ, R2, P0 ;  /* 0x000000ffff023224 */ /* 0x010fca00000e0602 */
        /* <DEDUP_REMOVED lines=24> */
[----:B------:R3:W-:Y:S04]  /*14fb0*/  @P5 LDGSTS.E.BYPASS.LTC128B.128 [R5+0x2dc00], desc[UR54][R2.64+0x80], !P1 ;  /* 0x2dc0008002055fae */ /* 0x0007e8000c901d76 */
        /* <DEDUP_REMOVED lines=19> */
[----:B------:R-:W4:Y:S04]  /*150f0*/  SHFL.IDX PT, R2, R0, 0x6, 0x181f ;  /* 0x00d81f0000027f89 */ /* 0x000f2800000e0000 */
[----:B------:R-:W0:Y:S01]  /*15100*/  SHFL.IDX PT, R0, R0, 0x7, 0x181f ;  /* 0x00f81f0000007f89 */ /* 0x000e2200000e0000 */
[----:B---3--:R-:W-:-:S05]  /*15110*/  @P2 IADD3 R3, P0, R32, R3, RZ ;  /* 0x0000000320032210 */ /* 0x008fca0007f1e0ff */
[----:B----4-:R-:W-:-:S05]  /*15120*/  @P2 IMAD.X R2, RZ, RZ, R2, P0 ;  /* 0x000000ffff022224 */ /* 0x010fca00000e0602 */
[----:B------:R-:W-:-:S04]  /*15130*/  @P2 LOP3.LUT R3, R3, R2, RZ, 0x3c, !PT ;  /* 0x0000000203032212 */ /* 0x000fc800078e3cff */
[----:B------:R-:W-:-:S04]  /*15140*/  @P2 LOP3.LUT R2, R3, R2, RZ, 0x3c, !PT ;  /* 0x0000000203022212 */ /* 0x000fc800078e3cff */
[----:B------:R-:W-:-:S05]  /*15150*/  @P2 LOP3.LUT R3, R3, R2, RZ, 0x3c, !PT ;  /* 0x0000000203032212 */ /* 0x000fca00078e3cff */
[----:B------:R3:W-:Y:S04]  /*15160*/  @P2 LDGSTS.E.BYPASS.LTC128B.128 [R5+0x2b400], desc[UR54][R2.64], !P6 ;  /* 0x2b40000002052fae */ /* 0x0007e8000f101d76 */
[----:B0-----:R3:W-:Y:S02]  /*15170*/  @P2 LDGSTS.E.BYPASS.LTC128B.128 [R5+0x2f400], desc[UR54][R2.64+0x80], !P1 ;  /* 0x2f40008002052fae */ /* 0x0017e4000c901d76 */
.L_x_2973:
[----:B------:R-:W-:Y:S02]  /*15180*/  LOP3.LUT P2, RZ, R28, 0x40, RZ, 0xc0, !PT ;  /* 0x000000401cff7812 */ /* 0x000fe4000784c0ff */
[----:B------:R-:W-:-:S11]  /*15190*/  ISETP.GE.AND P3, PT, R32, R8, PT ;  /* 0x000000082000720c */ /* 0x000fd60003f66270 */
[----:B---3--:R-:W-:-:S05]  /*151a0*/  @P2 IADD3 R2, P0, R32, R14, RZ ;  /* 0x0000000e20022210 */ /* 0x008fca0007f1e0ff */
        /* <DEDUP_REMOVED lines=8> */
.L_x_2866:
        /* <DEDUP_REMOVED lines=11> */
.L_x_2867:
        /* <DEDUP_REMOVED lines=23> */
[----:B-123--:R-:W-:Y:S02]  /*15450*/  IMAD.U32 R6, RZ, RZ, UR8 ;  /* 0x00000008ff067e24 */ /* 0x00efe4000f8e00ff */
        /* <DEDUP_REMOVED lines=8> */
.L_x_2869:
[----:B------:R-:W-:Y:S05]  /*154e0*/  BSYNC B6 ;  /* 0x0000000000067941 */ /* 0x000fea0003800000 */
.L_x_2868:
[----:B0-----:R-:W0:Y:S01]  /*154f0*/  S2R R2, SR_TID.X ;  /* 0x0000000000027919 */ /* 0x001e220000002100 */
[----:B------:R-:W-:Y:S01]  /*15500*/  ISETP.NE.AND P6, PT, R22, 0x1, PT ;  /* 0x000000011600780c */ /* 0x000fe20003fc5270 */
[----:B------:R-:W4:Y:S01]  /*15510*/  LDC R5, c[0x0][0x448] ;  /* 0x00011200ff057b82 */ /* 0x000f220000000800 */
[----:B-123--:R1:W5:Y:S01]  /*15520*/  LDL R6, [R1+0x24] ;  /* 0x0000240001067983 */ /* 0x00e3620000100800 */
[----:B------:R-:W-:Y:S01]  /*15530*/  R2UR UR8, R29 ;  /* 0x000000001d0872ca */ /* 0x000fe200000e0000 */
[----:B------:R-:W-:-:S09]  /*15540*/  ULDC.64 UR6, c[0x0][0x2d8] ;  /* 0x0000b60000067ab9 */ /* 0x000fd20000000a00 */
[----:B------:R-:W2:Y:S08]  /*15550*/  @P6 LDC R3, c[0x0][0x44c] ;  /* 0x00011300ff036b82 */ /* 0x000eb00000000800 */
[----:B------:R-:W3:Y:S01]  /*15560*/  @P6 LDC R4, c[0x0][0x450] ;  /* 0x00011400ff046b82 */ /* 0x000ee20000000800 */
[----:B0-----:R-:W-:-:S04]  /*15570*/  LOP3.LUT R17, R2, 0x7f, RZ, 0xc0, !PT ;  /* 0x0000007f02117812 */ /* 0x001fc800078ec0ff */
[----:B------:R-:W-:Y:S02]  /*15580*/  SHF.R.U32.HI R20, RZ, 0x3, R17 ;  /* 0x00000003ff147819 */ /* 0x000fe40000011611 */
[----:B------:R-:W4:Y:S01]  /*15590*/  LDL R17, [R1+0x4] ;  /* 0x0000040001117983 */ /* 0x000f220000100800 */
[----:B------:R-:W-:Y:S01]  /*155a0*/  IMAD.SHL.U32 R2, R2, 0x10, RZ ;  /* 0x0000001002027824 */ /* 0x000fe200078e00ff */
[----:B------:R-:W-:-:S04]  /*155b0*/  R2UR UR10, R29 ;  /* 0x000000001d0a72ca */ /* 0x000fc800000e0000 */
[----:B------:R-:W-:Y:S01]  /*155c0*/  LOP3.LUT R2, R20, 0x70, R2, 0xf8, !PT ;  /* 0x0000007014027812 */ /* 0x000fe200078ef802 */
[----:B------:R-:W-:Y:S01]  /*155d0*/  UMOV UR4, UR36 ;  /* 0x0000002400047c82 */ /* 0x000fe20008000000 */
[----:B------:R-:W-:Y:S02]  /*155e0*/  UMOV UR5, UR43 ;  /* 0x0000002b00057c82 */ /* 0x000fe40008000000 */
[----:B------:R-:W-:-:S03]  /*155f0*/  UIMAD.WIDE.U32 UR4, UR8, UR6, UR4 ;  /* 0x00000006080472a5 */ /* 0x000fc6000f8e0004 */
[----:B------:R-:W-:Y:S02]  /*15600*/  ULDC.64 UR8, c[0x0][0x2e0] ;  /* 0x0000b80000087ab9 */ /* 0x000fe40000000a00 */
[----:B------:R-:W-:Y:S02]  /*15610*/  UIMAD UR6, UR40, UR8, URZ ;  /* 0x00000008280672a4 */ /* 0x000fe4000f8e023f */
[----:B------:R-:W-:Y:S01]  /*15620*/  UIMAD UR5, UR10, UR7, UR5 ;  /* 0x000000070a0572a4 */ /* 0x000fe2000f8e0205 */
[----:B------:R-:W0:Y:S01]  /*15630*/  S2R R8, SR_TID.X ;  /* 0x0000000000087919 */ /* 0x000e220000002100 */
[----:B------:R-:W-:Y:S02]  /*15640*/  UIMAD UR6, UR41, UR9, UR6 ;  /* 0x00000009290672a4 */ /* 0x000fe4000f8e0206 */
[----:B------:R-:W-:-:S03]  /*15650*/  UIMAD.WIDE.U32 UR4, UR41, UR8, UR4 ;  /* 0x00000008290472a5 */ /* 0x000fc6000f8e0004 */
[----:B------:R-:W-:Y:S01]  /*15660*/  ULDC.64 UR8, c[0x0][0x2d0] ;  /* 0x0000b40000087ab9 */ /* 0x000fe20000000a00 */
[----:B------:R-:W-:Y:S01]  /*15670*/  UIADD3 UR5, UR5, UR6, URZ ;  /* 0x0000000605057290 */ /* 0x000fe2000fffe03f */
[----:B------:R-:W-:Y:S02]  /*15680*/  LOP3.LUT R9, R32, 0x80, RZ, 0xfc, !PT ;  /* 0x0000008020097812 */ /* 0x000fe400078efcff */
[----:B0-----:R-:W-:-:S04]  /*15690*/  LOP3.LUT R20, R8, 0x7f, RZ, 0xc0, !PT ;  /* 0x0000007f08147812 */ /* 0x001fc800078ec0ff */
[----:B------:R-:W-:Y:S01]  /*156a0*/  SHF.R.U32.HI R8, RZ, 0x3, R20 ;  /* 0x00000003ff087819 */ /* 0x000fe20000011614 */
[----:B----4-:R-:W-:-:S04]  /*156b0*/  IMAD R0, R17, 0x80, R2 ;  /* 0x0000008011007824 */ /* 0x010fc800078e0202 */
[----:B--2---:R-:W-:-:S04]  /*156c0*/  @P6 IMAD.HI.U32 R3, R0, R3, RZ ;  /* 0x0000000300036227 */ /* 0x004fc800078e00ff */
[----:B------:R-:W-:Y:S01]  /*156d0*/  IMAD.MOV.U32 R2, RZ, RZ, R0 ;  /* 0x000000ffff027224 */ /* 0x000fe200078e0000 */
[----:B---3--:R-:W-:-:S04]  /*156e0*/  @P6 SHF.R.U32.HI R2, RZ, R4, R3 ;  /* 0x00000004ff026219 */ /* 0x008fc80000011603 */
[--C-:B------:R-:W-:Y:S01]  /*156f0*/  SHF.R.S32.HI R3, RZ, 0x1f, R2.reuse ;  /* 0x0000001fff037819 */ /* 0x100fe20000011402 */
[----:B------:R-:W-:-:S04]  /*15700*/  IMAD.MOV R4, RZ, RZ, -R2 ;  /* 0x000000ffff047224 */ /* 0x000fc800078e0a02 */
[----:B------:R-:W-:Y:S02]  /*15710*/  IMAD R7, R3, UR8, RZ ;  /* 0x0000000803077c24 */ /* 0x000fe4000f8e02ff */
[----:B------:R-:W-:Y:S02]  /*15720*/  IMAD.U32 R3, RZ, RZ, UR8 ;  /* 0x00000008ff037e24 */ /* 0x000fe4000f8e00ff */
[----:B------:R-:W-:Y:S02]  /*15730*/  IMAD R0, R5, R4, R0 ;  /* 0x0000000405007224 */ /* 0x000fe400078e0200 */
[C---:B------:R-:W-:Y:S02]  /*15740*/  IMAD R7, R2.reuse, UR9, R7 ;  /* 0x0000000902077c24 */ /* 0x040fe4000f8e0207 */
[----:B------:R-:W-:Y:S01]  /*15750*/  IMAD.WIDE.U32 R2, R2, R3, UR4 ;  /* 0x0000000402027e25 */ /* 0x000fe2000f8e0003 */
[----:B------:R-:W-:Y:S01]  /*15760*/  SHF.R.S32.HI R4, RZ, 0x1f, R0 ;  /* 0x0000001fff047819 */ /* 0x000fe20000011400 */
[----:B------:R-:W-:-:S02]  /*15770*/  ULDC.64 UR4, c[0x0][0x2c8] ;  /* 0x0000b20000047ab9 */ /* 0x000fc40000000a00 */
        /* <DEDUP_REMOVED lines=11> */
[----:B-1----:R-:W-:Y:S09]  /*15830*/  BRA.DIV UR4, `(.L_x_2870) ;  /* 0x0000005a04147947 */ /* 0x002ff2000b800000 */
[----:B------:R-:W0:Y:S01]  /*15840*/  SHFL.IDX PT, R14, R0, RZ, 0x181f ;  /* 0x00181fff000e7589 */ /* 0x000e2200000e0000 */
[----:B------:R-:W-:Y:S02]  /*15850*/  IMAD R18, R18, R5, RZ ;  /* 0x0000000512127224 */ /* 0x000fe400078e02ff */
[----:B------:R-:W-:Y:S01]  /*15860*/  IMAD R5, R17, 0x80, R8 ;  /* 0x0000008011057824 */ /* 0x000fe200078e0208 */
        /* <DEDUP_REMOVED lines=69> */
.L_x_2990:
[----:B------:R-:W-:Y:S01]  /*15cc0*/  VIADD R5, R5, 0x70 ;  /* 0x0000007005057836 */ /* 0x000fe20000000000 */
[----:B------:R-:W-:Y:S04]  /*15cd0*/  BSSY B0, `(.L_x_2871) ;  /* 0x000000a000007945 */ /* 0x000fe80003800000 */
[----:B------:R-:W-:-:S13]  /*15ce0*/  ISETP.GE.AND P2, PT, R5, R18, PT ;  /* 0x000000120500720c */ /* 0x000fda0003f46270 */
[----:B------:R-:W-:Y:S05]  /*15cf0*/  @P2 BRA `(.L_x_2872) ;  /* 0x00000000001c2947 */ /* 0x000fea0003800000 */
[----:B-12---:R-:W-:-:S05]  /*15d00*/  IADD3 R2, P2, R32, R14, RZ ;  /* 0x0000000e20027210 */ /* 0x006fca0007f5e0ff */
[----:B------:R-:W-:-:S05]  /*15d10*/  IMAD.X R3, RZ, RZ, R4, P2 ;  /* 0x000000ffff037224 */ /* 0x000fca00010e0604 */
[----:B------:R-:W-:Y:S01]  /*15d20*/  @!PT LDS RZ, [RZ] ;  /* 0x00000000fffff984 */ /* 0x000fe20000000800 */
[----:B------:R-:W-:Y:S01]  /*15d30*/  @!PT LDS RZ, [RZ] ;  /* 0x00000000fffff984 */ /* 0x000fe20000000800 */
[----:B------:R-:W-:Y:S01]  /*15d40*/  @!PT LDS RZ, [RZ] ;  /* 0x00000000fffff984 */ /* 0x000fe20000000800 */
[----:B------:R0:W-:Y:S04]  /*15d50*/  LDGSTS.E.BYPASS.LTC128B.128 [R6+0x23c00], desc[UR54][R2.64], !P0 ;  /* 0x23c0000002067fae */ /* 0x0001e8000c101d76 */
[----:B------:R0:W-:Y:S02]  /*15d60*/  LDGSTS.E.BYPASS.LTC128B.128 [R6+0x27c00], desc[UR54][R2.64+0x80], !P1 ;  /* 0x27c0008002067fae */ /* 0x0001e4000c901d76 */
.L_x_2872:
[----:B------:R-:W-:Y:S05]  /*15d70*/  BSYNC B0 ;  /* 0x0000000000007941 */ /* 0x000fea0003800000 */
.L_x_2871:
[----:B------:R-:W-:Y:S01]  /*15d80*/  NOP ;  /* 0x0000000000007918 */ /* 0x000fe20000000000 */
[----:B------:R-:W-:-:S13]  /*15d90*/  PLOP3.LUT P0, PT, PT, PT, PT, 0x80, 0x0 ;  /* 0x000000000000781c */ /* 0x000fda0003f0f070 */
.L_x_2873:
[----:B------:R-:W-:Y:S02]  /*15da0*/  PLOP3.LUT P1, PT, P1, P0, PT, 0xa2, 0x0 ;  /* 0x000000000000781c */ /* 0x000fe40000f21472 */
[----:B------:R-:W-:-:S08]  /*15db0*/  @P0 R2UR P1, UR4, R16 ;  /* 0x00000000100402ca */ /* 0x000fd00000020000 */
[----:B------:R-:W-:-:S05]  /*15dc0*/  @P0 PLOP3.LUT P0, PT, P1, PT, PT, 0x80, 0x0 ;  /* 0x000000000000081c */ /* 0x000fca0000f0f070 */
[----:B------:R-:W-:Y:S01]  /*15dd0*/  @!P1 SYNCS.ARRIVE.TRANS64.RED.A0T1 RZ, [UR4+0x38800], RZ ;  /* 0x038800ffffff99a7 */ /* 0x000fe20008200404 */
[----:B------:R-:W-:Y:S07]  /*15de0*/  @!P1 ARRIVES.LDGSTSBAR.64.TRANSCNT [UR4+0x38800] ;  /* 0x03880000ff0099b0 */ /* 0x000fee0008000a84 */
[----:B------:R-:W-:Y:S05]  /*15df0*/  @P0 BRA.U.ANY `(.L_x_2873) ;  /* 0xfffffffd00e80947 */ /* 0x000fea000393ffff */
[----:B01----:R-:W3:Y:S02]  /*15e00*/  LDL.LU R2, [R1+0x28] ;  /* 0x0000280001027983 */ /* 0x003ee40000300800 */
        /* <DEDUP_REMOVED lines=13> */
.L_x_2991:
[----:B------:R-:W-:Y:S05]  /*15ee0*/  BSYNC B0 ;  /* 0x0000000000007941 */ /* 0x000fea0003800000 */
.L_x_2874:
[----:B------:R-:W-:Y:S05]  /*15ef0*/  @!P0 BRA `(.L_x_2876) ;  /* 0x0000001400f08947 */ /* 0x000fea0003800000 */
[----:B------:R-:W-:Y:S02]  /*15f00*/  IMAD.MOV.U32 R10, RZ, RZ, R33 ;  /* 0x000000ffff0a7224 */ /* 0x000fe400078e0021 */
[----:B------:R-:W-:-:S07]  /*15f10*/  IMAD.MOV.U32 R9, RZ, RZ, R30 ;  /* 0x000000ffff097224 */ /* 0x000fce00078e001e */
.L_x_2896:
        /* <DEDUP_REMOVED lines=41> */
.L_x_2877:
[----:B------:R-:W-:Y:S01]  /*161b0*/  IMAD R0, R30, 0x8, R16 ;  /* 0x000000081e007824 */ /* 0x000fe200078e0210 */
[----:B------:R-:W-:Y:S01]  /*161c0*/  SHF.L.U32 R19, R33, 0x1f, RZ ;  /* 0x0000001f21137819 */ /* 0x000fe200000006ff */
[----:B------:R-:W-:Y:S01]  /*161d0*/  BSSY B0, `(.L_x_2878) ;  /* 0x0000004000007945 */ /* 0x000fe20003800000 */
[----:B------:R-:W-:Y:S02]  /*161e0*/  SHF.R.S32.HI R17, RZ, 0x1f, R6 ;  /* 0x0000001fff117819 */ /* 0x000fe40000011406 */
[----:B------:R-:W0:Y:S02]  /*161f0*/  SYNCS.PHASECHK.TRANS64.TRYWAIT P0, [R0+URZ+0x38880], R19 ;  /* 0x03888013000075a7 */ /* 0x000e24000800017f */
[----:B0-----:R-:W-:Y:S05]  /*16200*/  @!P0 BRA `(.L_x_2879) ;  /* 0x0000005800348947 */ /* 0x001fea0003800000 */
.L_x_2992:
[----:B------:R-:W-:Y:S05]  /*16210*/  BSYNC B0 ;  /* 0x0000000000007941 */ /* 0x000fea0003800000 */
.L_x_2878:
        /* <DEDUP_REMOVED lines=70> */
.L_x_3010:
        /* <DEDUP_REMOVED lines=9> */
.L_x_2881:
        /* <DEDUP_REMOVED lines=11> */
.L_x_2882:
[----:B------:R3:W-:Y:S01]  /*167c0*/  SYNCS.ARRIVE.TRANS64.A1T0 RZ, [R0+URZ+0x38870], RZ ;  /* 0x038870ff00ff79a7 */ /* 0x0007e2000810003f */
[----:B------:R-:W-:Y:S05]  /*167d0*/  @!P3 BRA `(.L_x_2883) ;  /* 0x000000000004b947 */ /* 0x000fea0003800000 */
[----:B------:R-:W-:Y:S01]  /*167e0*/  BPT.TRAP 0x1 ;  /* 0x000000040000795c */ /* 0x000fe20000300000 */
.L_x_2883:
[----:B------:R-:W4:Y:S01]  /*167f0*/  SYNCS.PHASECHK.TRANS64.TRYWAIT P0, [R0+URZ+0x38840], R19 ;  /* 0x03884013000075a7 */ /* 0x000f22000800017f */
[----:B------:R-:W-:Y:S04]  /*16800*/  BSSY B0, `(.L_x_2884) ;  /* 0x0000002000007945 */ /* 0x000fe80003800000 */
[----:B----4-:R-:W-:Y:S05]  /*16810*/  @!P0 BRA `(.L_x_2885) ;  /* 0x0000005c000c8947 */ /* 0x010fea0003800000 */
.L_x_3011:
[----:B------:R-:W-:Y:S05]  /*16820*/  BSYNC B0 ;  /* 0x0000000000007941 */ /* 0x000fea0003800000 */
.L_x_2884:
        /* <DEDUP_REMOVED lines=66> */
.L_x_3029:
        /* <DEDUP_REMOVED lines=9> */
.L_x_2887:
        /* <DEDUP_REMOVED lines=11> */
.L_x_2888:
[----:B------:R3:W-:Y:S02]  /*16d90*/  SYNCS.ARRIVE.TRANS64.A1T0 RZ, [R0+URZ+0x38830], RZ ;  /* 0x038830ff00ff79a7 */ /* 0x0007e4000810003f */
[----:B---34-:R-:W-:-:S05]  /*16da0*/  IMAD.U32 R0, RZ, RZ, UR45 ;  /* 0x0000002dff007e24 */ /* 0x018fca000f8e00ff */
[----:B------:R-:W-:-:S13]  /*16db0*/  ISETP.NE.AND P0, PT, R0, 0x3, PT ;  /* 0x000000030000780c */ /* 0x000fda0003f05270 */
[----:B------:R-:W-:Y:S05]  /*16dc0*/  @!P0 BRA `(.L_x_2889) ;  /* 0x0000000000048947 */ /* 0x000fea0003800000 */
[----:B------:R-:W-:Y:S01]  /*16dd0*/  BPT.TRAP 0x1 ;  /* 0x000000040000795c */ /* 0x000fe20000300000 */
.L_x_2889:
[----:B------:R-:W-:Y:S01]  /*16de0*/  LOP3.LUT R3, R10, 0x1, RZ, 0x3c, !PT ;  /* 0x000000010a037812 */ /* 0x000fe200078e3cff */
[----:B------:R-:W-:Y:S01]  /*16df0*/  IMAD R0, R9, 0x8, R16 ;  /* 0x0000000809007824 */ /* 0x000fe200078e0210 */
[----:B------:R-:W-:Y:S02]  /*16e00*/  BSSY B0, `(.L_x_2890) ;  /* 0x0000004000007945 */ /* 0x000fe40003800000 */
[----:B------:R-:W-:-:S04]  /*16e10*/  SHF.L.U32 R3, R3, 0x1f, RZ ;  /* 0x0000001f03037819 */ /* 0x000fc800000006ff */
[----:B------:R-:W0:Y:S02]  /*16e20*/  SYNCS.PHASECHK.TRANS64.TRYWAIT P2, [R0+URZ+0x38870], R3 ;  /* 0x03887003000075a7 */ /* 0x000e24000804017f */
[----:B0-----:R-:W-:Y:S05]  /*16e30*/  @!P2 BRA `(.L_x_2891) ;  /* 0x0000005c00bca947 */ /* 0x001fea0003800000 */
.L_x_3030:
[----:B------:R-:W-:Y:S05]  /*16e40*/  BSYNC B0 ;  /* 0x0000000000007941 */ /* 0x000fea0003800000 */
.L_x_2890:
[----:B------:R-:W-:-:S05]  /*16e50*/  IMAD.U32 R2, RZ, RZ, UR44 ;  /* 0x0000002cff027e24 */ /* 0x000fca000f8e00ff */
[----:B------:R-:W-:-:S13]  /*16e60*/  ISETP.NE.AND P2, PT, R2, 0x3, PT ;  /* 0x000000030200780c */ /* 0x000fda0003f45270 */
[----:B------:R-:W-:Y:S05]  /*16e70*/  @!P2 BRA `(.L_x_2892) ;  /* 0x000000000004a947 */ /* 0x000fea0003800000 */
[----:B------:R-:W-:Y:S01]  /*16e80*/  BPT.TRAP 0x1 ;  /* 0x000000040000795c */ /* 0x000fe20000300000 */
.L_x_2892:
[----:B0-----:R-:W-:Y:S01]  /*16e90*/  SHF.L.U32 R3, R10, 0x1f, RZ ;  /* 0x0000001f0a037819 */ /* 0x001fe200000006ff */
[----:B------:R-:W-:-:S03]  /*16ea0*/  IMAD.SHL.U32 R17, R9, 0x8000, RZ ;  /* 0x0000800009117824 */ /* 0x000fc600078e00ff */
[----:B------:R-:W0:Y:S02]  /*16eb0*/  SYNCS.PHASECHK.TRANS64.TRYWAIT P2, [R0+URZ+0x38860], R3 ;  /* 0x03886003000075a7 */ /* 0x000e24000804017f */
[----:B0-----:R-:W-:Y:S05]  /*16ec0*/  @!P2 BRA `(.L_x_2893) ;  /* 0x0000005c00aca947 */ /* 0x001fea0003800000 */
.L_x_3031:
        /* <DEDUP_REMOVED lines=116> */
.L_x_2894:
[----:B-1----:R1:W-:Y:S01]  /*17610*/  SYNCS.ARRIVE.TRANS64.A1T0 RZ, [R0+URZ+0x38850], RZ ;  /* 0x038850ff00ff79a7 */ /* 0x0023e2000810003f */
[----:B------:R-:W-:Y:S06]  /*17620*/  BAR.SYNC.DEFER_BLOCKING 0x2, 0x80 ;  /* 0x0082000000007b1d */ /* 0x000fec0000010000 */
[----:B------:R-:W-:Y:S05]  /*17630*/  @!P0 BRA `(.L_x_2895) ;  /* 0x0000000000048947 */ /* 0x000fea0003800000 */
[----:B------:R-:W-:Y:S01]  /*17640*/  BPT.TRAP 0x1 ;  /* 0x000000040000795c */ /* 0x000fe20000300000 */
.L_x_2895:
[----:B------:R-:W2:Y:S01]  /*17650*/  LDL R2, [R1+0x14] ;  /* 0x0000140001027983 */ /* 0x000ea20000100800 */
[----:B-1----:R-:W-:Y:S02]  /*17660*/  VIADD R0, R0, 0x38880 ;  /* 0x0003888000007836 */ /* 0x002fe40000000000 */
[----:B0-----:R-:W-:Y:S02]  /*17670*/  IMAD.MOV.U32 R10, RZ, RZ, R33 ;  /* 0x000000ffff0a7224 */ /* 0x001fe400078e0021 */
[----:B------:R-:W-:Y:S01]  /*17680*/  IMAD.MOV.U32 R9, RZ, RZ, R30 ;  /* 0x000000ffff097224 */ /* 0x000fe200078e001e */
[----:B--2---:R-:W-:-:S04]  /*17690*/  PRMT R0, R2, 0x654, R0 ;  /* 0x0000065402007816 */ /* 0x004fc80000000000 */
[----:B------:R1:W-:Y:S01]  /*176a0*/  SYNCS.ARRIVE.TRANS64.RED.A1T0 RZ, [R0+URZ], RZ ;  /* 0x000000ff00ff79a7 */ /* 0x0003e2000810043f */
[----:B------:R-:W-:Y:S05]  /*176b0*/  @P1 BRA `(.L_x_2896) ;  /* 0xffffffe800181947 */ /* 0x000fea000383ffff */
.L_x_2876:
        /* <DEDUP_REMOVED lines=20> */
.L_x_2898:
[----:B------:R-:W-:Y:S05]  /*17800*/  BSYNC B0 ;  /* 0x0000000000007941 */ /* 0x000fea0003800000 */
.L_x_2897:
[----:B------:R-:W-:Y:S05]  /*17810*/  @!P0 BRA `(.L_x_2899) ;  /* 0x0000000000048947 */ /* 0x000fea0003800000 */
[----:B------:R-:W-:Y:S01]  /*17820*/  BPT.TRAP 0x1 ;  /* 0x000000040000795c */ /* 0x000fe20000300000 */
.L_x_2899:
[----:B0-----:R-:W-:Y:S01]  /*17830*/  LOP3.LUT R3, R33, 0x1, RZ, 0x3c, !PT ;  /* 0x0000000121037812 */ /* 0x001fe200078e3cff */
[----:B------:R-:W-:Y:S01]  /*17840*/  IMAD R18, R30, 0x8, R16 ;  /* 0x000000081e127824 */ /* 0x000fe200078e0210 */
[----:B------:R-:W-:Y:S02]  /*17850*/  BSSY B0, `(.L_x_2900) ;  /* 0x0000004000007945 */ /* 0x000fe40003800000 */
[----:B------:R-:W-:-:S04]  /*17860*/  SHF.L.U32 R3, R3, 0x1f, RZ ;  /* 0x0000001f03037819 */ /* 0x000fc800000006ff */
[----:B------:R-:W0:Y:S02]  /*17870*/  SYNCS.PHASECHK.TRANS64.TRYWAIT P1, [R18+URZ+0x38870], R3 ;  /* 0x03887003120075a7 */ /* 0x000e24000802017f */
[----:B0-----:R-:W-:Y:S05]  /*17880*/  @!P1 BRA `(.L_x_2901) ;  /* 0x0000005400509947 */ /* 0x001fea0003800000 */
.L_x_3032:
[----:B------:R-:W-:Y:S05]  /*17890*/  BSYNC B0 ;  /* 0x0000000000007941 */ /* 0x000fea0003800000 */
.L_x_2900:
[----:B-1----:R-:W-:-:S05]  /*178a0*/  IMAD.U32 R0, RZ, RZ, UR44 ;  /* 0x0000002cff007e24 */ /* 0x002fca000f8e00ff */
[----:B------:R-:W-:-:S13]  /*178b0*/  ISETP.NE.AND P1, PT, R0, 0x3, PT ;  /* 0x000000030000780c */ /* 0x000fda0003f25270 */
[----:B------:R-:W-:Y:S05]  /*178c0*/  @!P1 BRA `(.L_x_2902) ;  /* 0x0000000000049947 */ /* 0x000fea0003800000 */
[----:B------:R-:W-:Y:S01]  /*178d0*/  BPT.TRAP 0x1 ;  /* 0x000000040000795c */ /* 0x000fe20000300000 */
.L_x_2902:
[----:B0-----:R-:W-:-:S04]  /*178e0*/  SHF.L.U32 R3, R33, 0x1f, RZ ;  /* 0x0000001f21037819 */ /* 0x001fc800000006ff */
[----:B------:R-:W0:Y:S02]  /*178f0*/  SYNCS.PHASECHK.TRANS64.TRYWAIT P1, [R18+URZ+0x38860], R3 ;  /* 0x03886003120075a7 */ /* 0x000e24000802017f */
[----:B0-----:R-:W-:Y:S05]  /*17900*/  @!P1 BRA `(.L_x_2903) ;  /* 0x0000005400449947 */ /* 0x001fea0003800000 */
.L_x_3033:
        /* <DEDUP_REMOVED lines=117> */
.L_x_2904:
[----:B-1----:R1:W-:Y:S01]  /*18060*/  SYNCS.ARRIVE.TRANS64.A1T0 RZ, [R18+URZ+0x38850], RZ ;  /* 0x038850ff12ff79a7 */ /* 0x0023e2000810003f */
[----:B------:R-:W-:Y:S06]  /*18070*/  BAR.SYNC.DEFER_BLOCKING 0x2, 0x80 ;  /* 0x0082000000007b1d */ /* 0x000fec0000010000 */
[----:B------:R-:W-:Y:S05]  /*18080*/  @!P0 BRA `(.L_x_2905) ;  /* 0x0000000000048947 */ /* 0x000fea0003800000 */
[----:B------:R-:W-:Y:S01]  /*18090*/  BPT.TRAP 0x1 ;  /* 0x000000040000795c */ /* 0x000fe20000300000 */
.L_x_2905:
        /* <DEDUP_REMOVED lines=9> */
.L_x_2846:
[----:B------:R-:W-:Y:S05]  /*18130*/  BSYNC B7 ;  /* 0x0000000000077941 */ /* 0x000fea0003800000 */
.L_x_2844:
[----:B------:R-:W-:-:S13]  /*18140*/  LOP3.LUT P0, RZ, R28, 0x200, RZ, 0xc0, !PT ;  /* 0x000002001cff7812 */ /* 0x000fda000780c0ff */
[----:B------:R-:W-:Y:S05]  /*18150*/  @!P0 BRA `(.L_x_2906) ;  /* 0x0000000000348947 */ /* 0x000fea0003800000 */
[----:B------:R-:W0:Y:S08]  /*18160*/  S2UR UR4, SR_CgaCtaId ;  /* 0x00000000000479c3 */ /* 0x000e300000008800 */
[----:B------:R-:W-:Y:S01]  /*18170*/  BAR.SYNC.DEFER_BLOCKING 0x5, 0x180 ;  /* 0x0146000000007b1d */ /* 0x000fe20000010000 */
[----:B------:R-:W-:Y:S01]  /*18180*/  MOV R16, 0x400 ;  /* 0x0000040000107802 */ /* 0x000fe20000000f00 */
[----:B0-----:R-:W-:-:S05]  /*18190*/  IMAD.U32 R0, RZ, RZ, UR4 ;  /* 0x00000004ff007e24 */ /* 0x001fca000f8e00ff */
[----:B------:R-:W-:Y:S01]  /*181a0*/  LEA R16, R0, R16, 0x18 ;  /* 0x0000001000107211 */ /* 0x000fe200078ec0ff */
[----:B------:R-:W-:Y:S04]  /*181b0*/  STL [R1+0x14], R0 ;  /* 0x0000140001007387 */ /* 0x000fe80000100800 */
[----:B------:R-:W0:Y:S04]  /*181c0*/  LDS.128 R4, [R16+0x388d0] ;  /* 0x0388d00010047984 */ /* 0x000e280000000c00 */
[----:B0-----:R0:W-:Y:S01]  /*181d0*/  STL.64 [R1], R4 ;  /* 0x0000000401007387 */ /* 0x0011e20000100a00 */
[----:B------:R-:W-:-:S03]  /*181e0*/  IMAD.MOV.U32 R0, RZ, RZ, R7 ;  /* 0x000000ffff007224 */ /* 0x000fc600078e0007 */
[----:B------:R0:W-:Y:S02]  /*181f0*/  STL [R1+0x8], R6 ;  /* 0x0000080601007387 */ /* 0x0001e40000100800 */
[----:B------:R-:W-:Y:S01]  /*18200*/  R2UR UR39, R0 ;  /* 0x00000000002772ca */ /* 0x000fe200000e0000 */
[----:B------:R-:W-:Y:S06]  /*18210*/  BAR.ARV 0x4, 0x180 ;  /* 0x0106000000007b1d */ /* 0x000fec0000002000 */
[----:B------:R-:W-:Y:S08]  /*18220*/  BRA `(.L_x_2907) ;  /* 0x0000000c00f47947 */ /* 0x000ff00003800000 */
.L_x_2906:
[----:B0-----:R-:W2:Y:S01]  /*18230*/  LDL.LU R0, [R1] ;  /* 0x0000000001007983 */ /* 0x001ea20000300800 */
        /* <DEDUP_REMOVED lines=46> */
.L_x_2910:
        /* <DEDUP_REMOVED lines=40> */
.L_x_2908:
        /* <DEDUP_REMOVED lines=14> */
.L_x_2911:
[----:B0-----:R-:W-:Y:S01]  /*18880*/  IMAD R2, R7, R4, R2 ;  /* 0x0000000407027224 */ /* 0x001fe200078e0202 */
[----:B--2---:R-:W-:Y:S01]  /*18890*/  ISETP.NE.AND P0, PT, R8, 0x1, PT ;  /* 0x000000010800780c */ /* 0x004fe20003f05270 */
[----:B------:R-:W-:Y:S02]  /*188a0*/  UIADD3 UR39, UR4, UR39, URZ ;  /* 0x0000002704277290 */ /* 0x000fe4000fffe03f */
[----:B------:R-:W-:Y:S01]  /*188b0*/  IMAD.IADD R5, R6, 0x1, -R2 ;  /* 0x0000000106057824 */ /* 0x000fe200078e0a02 */
[----:B------:R0:W-:Y:S09]  /*188c0*/  STL [R1], R2 ;  /* 0x0000000201007387 */ /* 0x0001f20000100800 */
[----:B------:R-:W-:Y:S05]  /*188d0*/  @!P0 BRA `(.L_x_2912) ;  /* 0x0000000000e08947 */ /* 0x000fea0003800000 */
[----:B---3--:R-:W-:Y:S02]  /*188e0*/  IABS R4, R0 ;  /* 0x0000000000047213 */ /* 0x008fe40000000000 */
[----:B------:R-:W-:Y:S02]  /*188f0*/  IABS R6, R8 ;  /* 0x0000000800067213 */ /* 0x000fe40000000000 */
[----:B------:R-:W2:Y:S08]  /*18900*/  I2F.RP R7, R4 ;  /* 0x0000000400077306 */ /* 0x000eb00000209400 */
[----:B----4-:R-:W3:Y:S08]  /*18910*/  I2F.RP R10, R6 ;  /* 0x00000006000a7306 */ /* 0x010ef00000209400 */
[----:B--2---:R-:W0:Y:S08]  /*18920*/  MUFU.RCP R7, R7 ;  /* 0x0000000700077308 */ /* 0x004e300000001000 */
[----:B---3--:R-:W-:Y:S01]  /*18930*/  MUFU.RCP R10, R10 ;  /* 0x0000000a000a7308 */ /* 0x008fe20000001000 */
[----:B0-----:R-:W-:Y:S01]  /*18940*/  VIADD R2, R7, 0xffffffe ;  /* 0x0ffffffe07027836 */ /* 0x001fe20000000000 */
[----:B------:R-:W-:-:S06]  /*18950*/  IABS R7, R0 ;  /* 0x0000000000077213 */ /* 0x000fcc0000000000 */
[----:B------:R0:W2:Y:S02]  /*18960*/  F2I.FTZ.U32.TRUNC.NTZ R3, R2 ;  /* 0x0000000200037305 */ /* 0x0000a4000021f000 */
[----:B0-----:R-:W-:Y:S02]  /*18970*/  IMAD.MOV.U32 R2, RZ, RZ, RZ ;  /* 0x000000ffff027224 */ /* 0x001fe400078e00ff */
[----:B--2---:R-:W-:-:S04]  /*18980*/  IMAD.MOV R9, RZ, RZ, -R3 ;  /* 0x000000ffff097224 */ /* 0x004fc800078e0a03 */
[----:B------:R-:W-:-:S04]  /*18990*/  IMAD R9, R9, R4, RZ ;  /* 0x0000000409097224 */ /* 0x000fc800078e02ff */
[----:B------:R-:W-:Y:S01]  /*189a0*/  IMAD.HI.U32 R3, R3, R9, R2 ;  /* 0x0000000903037227 */ /* 0x000fe200078e0002 */
[----:B------:R-:W-:-:S03]  /*189b0*/  IABS R2, R5 ;  /* 0x0000000500027213 */ /* 0x000fc60000000000 */
[----:B------:R-:W-:Y:S02]  /*189c0*/  IMAD.MOV R9, RZ, RZ, -R7 ;  /* 0x000000ffff097224 */ /* 0x000fe400078e0a07 */
[----:B------:R-:W-:-:S04]  /*189d0*/  IMAD.HI.U32 R7, R3, R2, RZ ;  /* 0x0000000203077227 */ /* 0x000fc800078e00ff */
[----:B------:R-:W-:Y:S02]  /*189e0*/  IMAD R9, R7, R9, R2 ;  /* 0x0000000907097224 */ /* 0x000fe400078e0202 */
[----:B------:R-:W-:Y:S02]  /*189f0*/  VIADD R3, R10, 0xffffffe ;  /* 0x0ffffffe0a037836 */ /* 0x000fe40000000000 */
[----:B------:R-:W-:Y:S01]  /*18a00*/  IMAD.MOV.U32 R2, RZ, RZ, RZ ;  /* 0x000000ffff027224 */ /* 0x000fe200078e00ff */
[----:B------:R-:W-:-:S03]  /*18a10*/  ISETP.GT.U32.AND P1, PT, R4, R9, PT ;  /* 0x000000090400720c */ /* 0x000fc60003f24070 */
        /* <DEDUP_REMOVED lines=28> */
[--C-:B------:R-:W-:Y:S02]  /*18be0*/  IMAD.MOV R2, RZ, RZ, -R4.reuse ;  /* 0x000000ffff027224 */ /* 0x100fe400078e0a04 */
[C---:B------:R-:W-:Y:S02]  /*18bf0*/  IMAD R3, R8.reuse, 0x1000000, R4 ;  /* 0x0100000008037824 */ /* 0x040fe400078e0204 */
[--C-:B------:R-:W-:Y:S02]  /*18c00*/  IMAD R8, R8, R2, R7.reuse ;  /* 0x0000000208087224 */ /* 0x100fe400078e0207 */
[----:B------:R-:W-:Y:S02]  /*18c10*/  IMAD.MOV R2, RZ, RZ, -R7 ;  /* 0x000000ffff027224 */ /* 0x000fe400078e0a07 */
[----:B------:R-:W-:Y:S02]  /*18c20*/  IMAD R3, R8, 0x10000, R3 ;  /* 0x0001000008037824 */ /* 0x000fe400078e0203 */
[----:B------:R-:W-:-:S03]  /*18c30*/  IMAD R2, R0, R2, R5 ;  /* 0x0000000200027224 */ /* 0x000fc600078e0205 */
[----:B------:R0:W-:Y:S01]  /*18c40*/  STL [R1+0x8], R3 ;  /* 0x0000080301007387 */ /* 0x0001e20000100800 */
[----:B------:R-:W-:Y:S05]  /*18c50*/  BRA `(.L_x_2913) ;  /* 0x0000000000fc7947 */ /* 0x000fea0003800000 */
.L_x_2912:
[----:B------:R-:W-:Y:S02]  /*18c60*/  ULDC.64 UR4, c[0x0][0xc90] ;  /* 0x0003240000047ab9 */ /* 0x000fe40000000a00 */
[----:B------:R-:W-:-:S06]  /*18c70*/  UIMAD.WIDE UR4, UR39, 0x4, UR4 ;  /* 0x00000004270478a5 */ /* 0x000fcc000f8e0204 */
[----:B0-----:R-:W-:Y:S02]  /*18c80*/  IMAD.U32 R2, RZ, RZ, UR4 ;  /* 0x00000004ff027e24 */ /* 0x001fe4000f8e00ff */
[----:B----4-:R-:W-:-:S05]  /*18c90*/  IMAD.U32 R3, RZ, RZ, UR5 ;  /* 0x00000005ff037e24 */ /* 0x010fca000f8e00ff */
        /* <DEDUP_REMOVED lines=57> */
[----:B------:R-:W-:-:S05]  /*19030*/  IMAD R3, R2, R4, R5 ;  /* 0x0000000402037224 */ /* 0x000fca00078e0205 */
[----:B------:R2:W-:Y:S02]  /*19040*/  STL [R1+0x8], R3 ;  /* 0x0000080301007387 */ /* 0x0005e40000100800 */
.L_x_2913:
[----:B0-2---:R-:W-:-:S05]  /*19050*/  LOP3.LUT R3, RZ, R2, RZ, 0x33, !PT ;  /* 0x00000002ff037212 */ /* 0x005fca00078e33ff */
[----:B------:R-:W-:-:S05]  /*19060*/  IMAD.IADD R0, R0, 0x1, R3 ;  /* 0x0000000100007824 */ /* 0x000fca00078e0203 */
[----:B------:R2:W-:Y:S01]  /*19070*/  STL [R1+0x4], R0 ;  /* 0x0000040001007387 */ /* 0x0005e20000100800 */
[----:B------:R-:W-:Y:S05]  /*19080*/  BRA `(.L_x_2914) ;  /* 0x0000000000107947 */ /* 0x000fea0003800000 */
.L_x_2909:
[----:B------:R0:W-:Y:S01]  /*19090*/  STL [R1], R6 ;  /* 0x0000000601007387 */ /* 0x0001e20000100800 */
[----:B------:R-:W-:-:S03]  /*190a0*/  ULDC UR39, c[0x0][0xc3c] ;  /* 0x00030f0000277ab9 */ /* 0x000fc60000000800 */
[----:B------:R0:W-:Y:S04]  /*190b0*/  STL [R1+0x4], RZ ;  /* 0x000004ff01007387 */ /* 0x0001e80000100800 */
[----:B------:R0:W-:Y:S02]  /*190c0*/  STL [R1+0x8], RZ ;  /* 0x000008ff01007387 */ /* 0x0001e40000100800 */
.L_x_2914:
[----:B------:R-:W3:Y:S04]  /*190d0*/  LDL R3, [R1+0x4] ;  /* 0x0000040001037983 */ /* 0x000ee80000100800 */
[----:B------:R-:W4:Y:S04]  /*190e0*/  LDL R2, [R1+0x8] ;  /* 0x0000080001027983 */ /* 0x000f280000100800 */
[----:B------:R-:W5:Y:S01]  /*190f0*/  LDL R4, [R1] ;  /* 0x0000000001047983 */ /* 0x000f620000100800 */
[----:B--2---:R-:W2:Y:S01]  /*19100*/  S2R R0, SR_TID.X ;  /* 0x0000000000007919 */ /* 0x004ea20000002100 */
[----:B------:R-:W-:Y:S01]  /*19110*/  BAR.SYNC.DEFER_BLOCKING 0x4, 0x180 ;  /* 0x0106000000007b1d */ /* 0x000fe20000010000 */
[----:B---3--:R-:W-:-:S02]  /*19120*/  IMAD.MOV.U32 R5, RZ, RZ, R3 ;  /* 0x000000ffff057224 */ /* 0x008fc400078e0003 */
[----:B----4-:R-:W-:-:S03]  /*19130*/  IMAD.MOV.U32 R3, RZ, RZ, R2 ;  /* 0x000000ffff037224 */ /* 0x010fc600078e0002 */
[----:B------:R3:W4:Y:S01]  /*19140*/  LDL R2, [R1+0x14] ;  /* 0x0000140001027983 */ /* 0x0007220000100800 */
[----:B--2---:R-:W-:Y:S01]  /*19150*/  LOP3.LUT R0, R0, 0x1f, RZ, 0xc0, !PT ;  /* 0x0000001f00007812 */ /* 0x004fe200078ec0ff */
[----:B0-----:R-:W-:-:S03]  /*19160*/  IMAD.MOV.U32 R6, RZ, RZ, R3 ;  /* 0x000000ffff067224 */ /* 0x001fc600078e0003 */
[----:B------:R-:W-:-:S13]  /*19170*/  ISETP.NE.AND P0, PT, R0, RZ, PT ;  /* 0x000000ff0000720c */ /* 0x000fda0003f05270 */
[----:B------:R-:W-:Y:S01]  /*19180*/  @!P0 MOV R0, 0x400 ;  /* 0x0000040000008802 */ /* 0x000fe20000000f00 */
[----:B----4-:R-:W0:Y:S03]  /*19190*/  @!P0 S2R R2, SR_CgaCtaId ;  /* 0x0000000000028919 */ /* 0x010e260000008800 */
[----:B0-----:R-:W-:Y:S01]  /*191a0*/  @!P0 LEA R16, R2, R0, 0x18 ;  /* 0x0000000002108211 */ /* 0x001fe200078ec0ff */
[----:B------:R-:W-:Y:S01]  /*191b0*/  IMAD.U32 R0, RZ, RZ, UR39 ;  /* 0x00000027ff007e24 */ /* 0x000fe2000f8e00ff */
[----:B------:R3:W-:Y:S03]  /*191c0*/  @!P0 STL [R1+0x14], R2 ;  /* 0x0000140201008387 */ /* 0x0007e60000100800 */
[----:B------:R-:W-:-:S05]  /*191d0*/  @!P0 IMAD.MOV.U32 R7, RZ, RZ, R0 ;  /* 0x000000ffff078224 */ /* 0x000fca00078e0000 */
[----:B-----5:R3:W-:Y:S01]  /*191e0*/  @!P0 STS.128 [R16+0x388d0], R4 ;  /* 0x0388d00410008388 */ /* 0x0207e20000000c00 */
[----:B------:R-:W-:Y:S06]  /*191f0*/  BAR.ARV 0x5, 0x180 ;  /* 0x0146000000007b1d */ /* 0x000fec0000002000 */
.L_x_2907:
[----:B------:R-:W-:Y:S02]  /*19200*/  ULDC UR4, c[0x0][0xc3c] ;  /* 0x00030f0000047ab9 */ /* 0x000fe40000000800 */
[----:B------:R-:W-:-:S06]  /*19210*/  UISETP.GE.AND UP0, UPT, UR39, UR4, UPT ;  /* 0x000000042700728c */ /* 0x000fcc000bf06270 */
[----:B------:R-:W-:-:S13]  /*19220*/  PLOP3.LUT P0, PT, PT, PT, UP0, 0x80, 0x0 ;  /* 0x000000000000781c */ /* 0x000fda0003f0f008 */
[----:B------:R-:W-:Y:S05]  /*19230*/  @!P0 BRA `(.L_x_2915) ;  /* 0xffffff9c00548947 */ /* 0x000fea000383ffff */
.L_x_2839:
[----:B-1----:R-:W2:Y:S01]  /*19240*/  LDL.LU R0, [R1+0x28] ;  /* 0x0000280001007983 */ /* 0x002ea20000300800 */
[----:B------:R-:W-:Y:S01]  /*19250*/  BSSY B0, `(.L_x_2916) ;  /* 0x000000b000007945 */ /* 0x000fe20003800000 */
[----:B0--3--:R-:W0:Y:S01]  /*19260*/  S2R R5, SR_CgaCtaId ;  /* 0x0000000000057919 */ /* 0x009e220000008800 */
        /* <DEDUP_REMOVED lines=9> */
.L_x_3034:
[----:B------:R-:W-:Y:S05]  /*19300*/  BSYNC B0 ;  /* 0x0000000000007941 */ /* 0x000fea0003800000 */
.L_x_2916:
[----:B------:R-:W-:-:S03]  /*19310*/  UMOV UR4, 0xffffffff ;  /* 0xffffffff00047882 */ /* 0x000fc60000000000 */
[----:B------:R-:W-:Y:S05]  /*19320*/  BRA.DIV UR4, `(.L_x_2918) ;  /* 0x0000003a04e47947 */ /* 0x000fea000b800000 */
[----:B0-----:R-:W0:Y:S02]  /*19330*/  S2R R0, SR_TID.X ;  /* 0x0000000000007919 */ /* 0x001e240000002100 */
[----:B0-----:R-:W-:-:S04]  /*19340*/  SHF.R.U32.HI R0, RZ, 0x5, R0 ;  /* 0x00000005ff007819 */ /* 0x001fc80000011600 */
[----:B------:R-:W-:-:S05]  /*19350*/  LOP3.LUT R0, R0, 0x3, RZ, 0xc0, !PT ;  /* 0x0000000300007812 */ /* 0x000fca00078ec0ff */
[----:B------:R0:W1:Y:S02]  /*19360*/  SHFL.IDX PT, R14, R0, RZ, 0x1f ;  /* 0x00001fff000e7589 */ /* 0x00006400000e0000 */
.L_x_3037:
[----:B-1----:R-:W-:Y:S01]  /*19370*/  ISETP.NE.AND P0, PT, R14, RZ, PT ;  /* 0x000000ff0e00720c */ /* 0x002fe20003f05270 */
[----:B------:R-:W-:-:S12]  /*19380*/  BSSY B0, `(.L_x_2919) ;  /* 0x000002c000007945 */ /* 0x000fd80003800000 */
[----:B------:R-:W-:Y:S05]  /*19390*/  @P0 BRA `(.L_x_2920) ;  /* 0x0000000000a80947 */ /* 0x000fea0003800000 */
[----:B------:R-:W-:-:S03]  /*193a0*/  UMOV UR4, 0xffffffff ;  /* 0xffffffff00047882 */ /* 0x000fc60000000000 */
[----:B------:R-:W-:Y:S05]  /*193b0*/  BRA.DIV UR4, `(.L_x_2921) ;  /* 0x0000003a04f47947 */ /* 0x000fea000b800000 */
[----:B------:R-:W-:-:S13]  /*193c0*/  ELECT P6, URZ, PT ;  /* 0x00000000003f782f */ /* 0x000fda00038c0000 */
.L_x_3040:
[----:B------:R-:W-:Y:S05]  /*193d0*/  @!P6 BRA `(.L_x_2920) ;  /* 0x000000000098e947 */ /* 0x000fea0003800000 */
[----:B------:R-:W-:-:S06]  /*193e0*/  ULOP3.LUT UR4, UR42, 0x2, URZ, 0xfc, !UPT ;  /* 0x000000022a047892 */ /* 0x000fcc000f8efc3f */
[----:B0-----:R-:W-:-:S05]  /*193f0*/  IMAD.U32 R0, RZ, RZ, UR4 ;  /* 0x00000004ff007e24 */ /* 0x001fca000f8e00ff */
[----:B------:R-:W-:-:S13]  /*19400*/  ISETP.NE.AND P0, PT, R0, 0x3, PT ;  /* 0x000000030000780c */ /* 0x000fda0003f05270 */
[----:B------:R-:W-:Y:S05]  /*19410*/  @!P0 BRA `(.L_x_2922) ;  /* 0x0000000000048947 */ /* 0x000fea0003800000 */
[----:B------:R-:W-:Y:S01]  /*19420*/  BPT.TRAP 0x1 ;  /* 0x000000040000795c */ /* 0x000fe20000300000 */
.L_x_2922:
[C---:B------:R-:W-:Y:S01]  /*19430*/  IMAD R3, R30.reuse, 0x8, R5 ;  /* 0x000000081e037824 */ /* 0x040fe200078e0205 */
[----:B------:R-:W-:Y:S01]  /*19440*/  SHF.L.U32 R2, R33, 0x1f, RZ ;  /* 0x0000001f21027819 */ /* 0x000fe200000006ff */
[----:B------:R-:W-:-:S03]  /*19450*/  VIADD R30, R30, 0x1 ;  /* 0x000000011e1e7836 */ /* 0x000fc60000000000 */
[----:B------:R-:W0:Y:S02]  /*19460*/  SYNCS.PHASECHK.TRANS64.TRYWAIT P1, [R3+URZ+0x38840], R2 ;  /* 0x03884002030075a7 */ /* 0x000e24000802017f */
[----:B------:R-:W-:-:S04]  /*19470*/  ISETP.NE.AND P2, PT, R30, 0x2, PT ;  /* 0x000000021e00780c */ /* 0x000fc80003f45270 */
[----:B------:R-:W-:Y:S01]  /*19480*/  SEL R0, RZ, 0x1, P2 ;  /* 0x00000001ff007807 */ /* 0x000fe20001000000 */
[----:B0-----:R-:W-:Y:S08]  /*19490*/  @!P1 BRA `(.L_x_2923) ;  /* 0x0000003800dc9947 */ /* 0x001ff00003800000 */
.L_x_3041:
[----:B------:R-:W-:Y:S02]  /*194a0*/  SEL R30, R30, RZ, P2 ;  /* 0x000000ff1e1e7207 */ /* 0x000fe40001000000 */
[----:B------:R-:W-:Y:S01]  /*194b0*/  LOP3.LUT R0, R33, R0, RZ, 0x3c, !PT ;  /* 0x0000000021007212 */ /* 0x000fe200078e3cff */
[----:B------:R-:W-:Y:S06]  /*194c0*/  @!P0 BRA `(.L_x_2924) ;  /* 0x0000000000048947 */ /* 0x000fec0003800000 */
[----:B------:R-:W-:Y:S01]  /*194d0*/  BPT.TRAP 0x1 ;  /* 0x000000040000795c */ /* 0x000fe20000300000 */
.L_x_2924:
[----:B------:R-:W-:Y:S01]  /*194e0*/  IMAD R5, R30, 0x8, R5 ;  /* 0x000000081e057824 */ /* 0x000fe200078e0205 */
[----:B------:R-:W-:-:S04]  /*194f0*/  SHF.L.U32 R0, R0, 0x1f, RZ ;  /* 0x0000001f00007819 */ /* 0x000fc800000006ff */
[----:B------:R-:W1:Y:S02]  /*19500*/  SYNCS.PHASECHK.TRANS64.TRYWAIT P1, [R5+URZ+0x38840], R0 ;  /* 0x03884000050075a7 */ /* 0x000e64000802017f */
[----:B-1----:R-:W-:Y:S05]  /*19510*/  @!P1 BRA `(.L_x_2925) ;  /* 0x0000003800d09947 */ /* 0x002fea0003800000 */
.L_x_3042:
[----:B------:R-:W-:Y:S05]  /*19520*/  @!P0 BRA `(.L_x_2926) ;  /* 0x0000000000048947 */ /* 0x000fea0003800000 */
[----:B------:R-:W-:Y:S01]  /*19530*/  BPT.TRAP 0x1 ;  /* 0x000000040000795c */ /* 0x000fe20000300000 */
.L_x_2926:
[----:B------:R-:W2:Y:S02]  /*19540*/  SYNCS.PHASECHK.TRANS64.TRYWAIT P1, [R3+URZ+0x38860], R2 ;  /* 0x03886002030075a7 */ /* 0x000ea4000802017f */
[----:B--2---:R-:W-:Y:S05]  /*19550*/  @!P1 BRA `(.L_x_2927) ;  /* 0x0000003800d49947 */ /* 0x004fea0003800000 */
.L_x_3043:
[----:B------:R-:W-:Y:S05]  /*19560*/  @!P0 BRA `(.L_x_2928) ;  /* 0x0000000000048947 */ /* 0x000fea0003800000 */
[----:B------:R-:W-:Y:S01]  /*19570*/  BPT.TRAP 0x1 ;  /* 0x000000040000795c */ /* 0x000fe20000300000 */
.L_x_2928:
[----:B------:R-:W3:Y:S02]  /*19580*/  SYNCS.PHASECHK.TRANS64.TRYWAIT P1, [R5+URZ+0x38860], R0 ;  /* 0x03886000050075a7 */ /* 0x000ee4000802017f */
[----:B---3--:R-:W-:Y:S05]  /*19590*/  @!P1 BRA `(.L_x_2929) ;  /* 0x0000003800d89947 */ /* 0x008fea0003800000 */
.L_x_3044:
[----:B------:R-:W-:Y:S05]  /*195a0*/  @!P0 BRA `(.L_x_2930) ;  /* 0x0000000000048947 */ /* 0x000fea0003800000 */
[----:B------:R-:W-:Y:S01]  /*195b0*/  BPT.TRAP 0x1 ;  /* 0x000000040000795c */ /* 0x000fe20000300000 */
.L_x_2930:
[----:B------:R-:W4:Y:S02]  /*195c0*/  SYNCS.PHASECHK.TRANS64.TRYWAIT P1, [R3+URZ+0x38880], R2 ;  /* 0x03888002030075a7 */ /* 0x000f24000802017f */
[----:B----4-:R-:W-:Y:S05]  /*195d0*/  @!P1 BRA `(.L_x_2931) ;  /* 0x0000003800dc9947 */ /* 0x010fea0003800000 */
.L_x_3045:
[----:B------:R-:W-:Y:S05]  /*195e0*/  @!P0 BRA `(.L_x_2932) ;  /* 0x0000000000048947 */ /* 0x000fea0003800000 */
[----:B------:R-:W-:Y:S01]  /*195f0*/  BPT.TRAP 0x1 ;  /* 0x000000040000795c */ /* 0x000fe20000300000 */
.L_x_2932:
[----:B------:R0:W0:Y:S02]  /*19600*/  SYNCS.PHASECHK.TRANS64.TRYWAIT P0, [R5+URZ+0x38880], R0 ;  /* 0x03888000050075a7 */ /* 0x000024000800017f */
[----:B0-----:R-:W-:Y:S05]  /*19610*/  @!P0 NANOSLEEP.SYNCS 0x989680 ;  /* 0x009896800000895d */ /* 0x001fea0003900000 */
[----:B------:R-:W0:Y:S02]  /*19620*/  @!P0 SYNCS.PHASECHK.TRANS64 P0, [R5+URZ+0x38880], R0 ;  /* 0x03888000050085a7 */ /* 0x000e24000800007f */
[----:B0-----:R-:W-:Y:S05]  /*19630*/  @!P0 BRA `(.L_x_2932) ;  /* 0xfffffffc00f08947 */ /* 0x001fea000383ffff */
.L_x_2920:
[----:B------:R-:W-:Y:S05]  /*19640*/  BSYNC B0 ;  /* 0x0000000000007941 */ /* 0x000fea0003800000 */
.L_x_2919:
[----:B------:R-:W-:Y:S05]  /*19650*/  EXIT ;  /* 0x000000000000794d */ /* 0x000fea0003800000 */
.L_x_2773:
[----:B0-----:R-:W-:-:S04]  /*19660*/  IMAD.U32 R3, RZ, RZ, UR52 ;  /* 0x00000034ff037e24 */ /* 0x001fc8000f8e00ff */
[----:B------:R0:W1:Y:S03]  /*19670*/  SYNCS.PHASECHK.TRANS64.TRYWAIT P0, [R3+URZ+0x38800], R2 ;  /* 0x03880002030075a7 */ /* 0x000066000800017f */
[----:B-1----:R-:W-:Y:S05]  /*19680*/  @!P0 NANOSLEEP.SYNCS 0x989680 ;  /* 0x009896800000895d */ /* 0x002fea0003900000 */
[----:B------:R-:W1:Y:S02]  /*19690*/  @!P0 SYNCS.PHASECHK.TRANS64 P0, [R3+URZ+0x38800], R2 ;  /* 0x03880002030085a7 */ /* 0x000e64000800007f */
[----:B-1----:R-:W-:Y:S05]  /*196a0*/  @!P0 BRA `(.L_x_2773) ;  /* 0xfffffffc00ec8947 */ /* 0x002fea000383ffff */
[----:B------:R-:W-:Y:S05]  /*196b0*/  BRA `(.L_x_2933) ;  /* 0xfffffe8c000c7947 */ /* 0x000fea000383ffff */
.L_x_2777:
[----:B0-----:R-:W-:-:S04]  /*196c0*/  IMAD.U32 R3, RZ, RZ, UR57 ;  /* 0x00000039ff037e24 */ /* 0x001fc8000f8e00ff */
[----:B------:R0:W2:Y:S03]  /*196d0*/  SYNCS.PHASECHK.TRANS64.TRYWAIT P1, [R3+URZ+0x38830], R6 ;  /* 0x03883006030075a7 */ /* 0x0000a6000802017f */
[----:B--2---:R-:W-:Y:S05]  /*196e0*/  @!P1 NANOSLEEP.SYNCS 0x989680 ;  /* 0x009896800000995d */ /* 0x004fea0003900000 */
[----:B------:R-:W2:Y:S02]  /*196f0*/  @!P1 SYNCS.PHASECHK.TRANS64 P1, [R3+URZ+0x38830], R6 ;  /* 0x03883006030095a7 */ /* 0x000ea4000802007f */
[----:B--2---:R-:W-:Y:S05]  /*19700*/  @!P1 BRA `(.L_x_2777) ;  /* 0xfffffffc00ec9947 */ /* 0x004fea000383ffff */
[----:B------:R-:W-:Y:S05]  /*19710*/  BRA `(.L_x_2776) ;  /* 0xfffffe8c00307947 */ /* 0x000fea000383ffff */
.L_x_2782:
[----:B-1----:R-:W-:-:S04]  /*19720*/  IMAD.U32 R7, RZ, RZ, UR57 ;  /* 0x00000039ff077e24 */ /* 0x002fc8000f8e00ff */
[----:B------:R1:W2:Y:S03]  /*19730*/  SYNCS.PHASECHK.TRANS64.TRYWAIT P1, [R7+URZ+0x38850], R6 ;  /* 0x03885006070075a7 */ /* 0x0002a6000802017f */
[----:B--2---:R-:W-:Y:S05]  /*19740*/  @!P1 NANOSLEEP.SYNCS 0x989680 ;  /* 0x009896800000995d */ /* 0x004fea0003900000 */
[----:B------:R-:W2:Y:S02]  /*19750*/  @!P1 SYNCS.PHASECHK.TRANS64 P1, [R7+URZ+0x38850], R6 ;  /* 0x03885006070095a7 */ /* 0x000ea4000802007f */
[----:B--2---:R-:W-:Y:S05]  /*19760*/  @!P1 BRA `(.L_x_2782) ;  /* 0xfffffffc00ec9947 */ /* 0x004fea000383ffff */
[----:B------:R-:W-:Y:S05]  /*19770*/  BRA `(.L_x_2781) ;  /* 0xfffffeb4004c7947 */ /* 0x000fea000383ffff */
.L_x_2788:
[----:B-1----:R-:W-:-:S04]  /*19780*/  IMAD.U32 R4, RZ, RZ, UR56 ;  /* 0x00000038ff047e24 */ /* 0x002fc8000f8e00ff */
[----:B------:R1:W2:Y:S03]  /*19790*/  SYNCS.PHASECHK.TRANS64.TRYWAIT P1, [R4+URZ+0x38830], R5 ;  /* 0x03883005040075a7 */ /* 0x0002a6000802017f */
[----:B--2---:R-:W-:Y:S05]  /*197a0*/  @!P1 NANOSLEEP.SYNCS 0x989680 ;  /* 0x009896800000995d */ /* 0x004fea0003900000 */
[----:B------:R-:W2:Y:S02]  /*197b0*/  @!P1 SYNCS.PHASECHK.TRANS64 P1, [R4+URZ+0x38830], R5 ;  /* 0x03883005040095a7 */ /* 0x000ea4000802007f */
[----:B--2---:R-:W-:Y:S05]  /*197c0*/  @!P1 BRA `(.L_x_2788) ;  /* 0xfffffffc00ec9947 */ /* 0x004fea000383ffff */
[----:B------:R-:W-:Y:S05]  /*197d0*/  BRA `(.L_x_2787) ;  /* 0xfffffeb800547947 */ /* 0x000fea000383ffff */
.L_x_2793:
[----:B-1----:R-:W-:-:S04]  /*197e0*/  IMAD.U32 R6, RZ, RZ, UR56 ;  /* 0x00000038ff067e24 */ /* 0x002fc8000f8e00ff */
[----:B------:R1:W2:Y:S03]  /*197f0*/  SYNCS.PHASECHK.TRANS64.TRYWAIT P1, [R6+URZ+0x38850], R5 ;  /* 0x03885005060075a7 */ /* 0x0002a6000802017f */
[----:B--2---:R-:W-:Y:S05]  /*19800*/  @!P1 NANOSLEEP.SYNCS 0x989680 ;  /* 0x009896800000995d */ /* 0x004fea0003900000 */
[----:B------:R-:W2:Y:S02]  /*19810*/  @!P1 SYNCS.PHASECHK.TRANS64 P1, [R6+URZ+0x38850], R5 ;  /* 0x03885005060095a7 */ /* 0x000ea4000802007f */
[----:B--2---:R-:W-:Y:S05]  /*19820*/  @!P1 BRA `(.L_x_2793) ;  /* 0xfffffffc00ec9947 */ /* 0x004fea000383ffff */
[----:B------:R-:W-:Y:S05]  /*19830*/  BRA `(.L_x_2792) ;  /* 0xfffffee800487947 */ /* 0x000fea000383ffff */
.L_x_2800:
[----:B-1----:R-:W-:-:S04]  /*19840*/  IMAD.U32 R4, RZ, RZ, UR50 ;  /* 0x00000032ff047e24 */ /* 0x002fc8000f8e00ff */
[----:B------:R1:W2:Y:S03]  /*19850*/  SYNCS.PHASECHK.TRANS64.TRYWAIT P1, [R4+URZ+0x38830], R5 ;  /* 0x03883005040075a7 */ /* 0x0002a6000802017f */
[----:B--2---:R-:W-:Y:S05]  /*19860*/  @!P1 NANOSLEEP.SYNCS 0x989680 ;  /* 0x009896800000995d */ /* 0x004fea0003900000 */
[----:B------:R-:W2:Y:S02]  /*19870*/  @!P1 SYNCS.PHASECHK.TRANS64 P1, [R4+URZ+0x38830], R5 ;  /* 0x03883005040095a7 */ /* 0x000ea4000802007f */
[----:B--2---:R-:W-:Y:S05]  /*19880*/  @!P1 BRA `(.L_x_2800) ;  /* 0xfffffffc00ec9947 */ /* 0x004fea000383ffff */
[----:B------:R-:W-:Y:S05]  /*19890*/  BRA `(.L_x_2799) ;  /* 0xfffffeec00307947 */ /* 0x000fea000383ffff */
.L_x_2805:
[----:B---3--:R-:W-:-:S04]  /*198a0*/  IMAD.U32 R6, RZ, RZ, UR50 ;  /* 0x00000032ff067e24 */ /* 0x008fc8000f8e00ff */
[----:B------:R3:W4:Y:S03]  /*198b0*/  SYNCS.PHASECHK.TRANS64.TRYWAIT P1, [R6+URZ+0x38850], R5 ;  /* 0x03885005060075a7 */ /* 0x000726000802017f */
[----:B----4-:R-:W-:Y:S05]  /*198c0*/  @!P1 NANOSLEEP.SYNCS 0x989680 ;  /* 0x009896800000995d */ /* 0x010fea0003900000 */
[----:B------:R-:W4:Y:S02]  /*198d0*/  @!P1 SYNCS.PHASECHK.TRANS64 P1, [R6+URZ+0x38850], R5 ;  /* 0x03885005060095a7 */ /* 0x000f24000802007f */
[----:B----4-:R-:W-:Y:S05]  /*198e0*/  @!P1 BRA `(.L_x_2805) ;  /* 0xfffffffc00ec9947 */ /* 0x010fea000383ffff */
[----:B------:R-:W-:Y:S05]  /*198f0*/  BRA `(.L_x_2804) ;  /* 0xffffff1000c87947 */ /* 0x000fea000383ffff */
.L_x_2855:
        /* <DEDUP_REMOVED lines=10> */
.L_x_2934:
[----:B------:R-:W-:Y:S05]  /*199a0*/  BRA `(.L_x_2935) ;  /* 0xffffffa800287947 */ /* 0x000fea000383ffff */
.L_x_2858:
[----:B0-----:R0:W1:Y:S02]  /*199b0*/  SYNCS.PHASECHK.TRANS64.TRYWAIT P0, [R6+URZ+0x38880], R20 ;  /* 0x03888014060075a7 */ /* 0x001064000800017f */
[----:B-1----:R-:W-:Y:S05]  /*199c0*/  @!P0 NANOSLEEP.SYNCS 0x989680 ;  /* 0x009896800000895d */ /* 0x002fea0003900000 */
[----:B------:R-:W1:Y:S02]  /*199d0*/  @!P0 SYNCS.PHASECHK.TRANS64 P0, [R6+URZ+0x38880], R20 ;  /* 0x03888014060085a7 */ /* 0x000e64000800007f */
[----:B-1----:R-:W-:Y:S05]  /*199e0*/  @!P0 BRA `(.L_x_2858) ;  /* 0xfffffffc00f08947 */ /* 0x002fea000383ffff */
[----:B------:R-:W-:Y:S05]  /*199f0*/  BRA `(.L_x_2936) ;  /* 0xffffffa800487947 */ /* 0x000fea000383ffff */
.L_x_2859:
        /* <DEDUP_REMOVED lines=8> */
.L_x_2938:
[----:B------:R-:W-:Y:S05]  /*19a80*/  BSYNC B0 ;  /* 0x0000000000007941 */ /* 0x000fea0003800000 */
.L_x_2937:
        /* <DEDUP_REMOVED lines=14> */
.L_x_2939:
        /* <DEDUP_REMOVED lines=12> */
.L_x_2940:
        /* <DEDUP_REMOVED lines=14> */
.L_x_2941:
[----:B------:R-:W-:Y:S02]  /*19d10*/  IMAD.MOV.U32 R13, RZ, RZ, R8 ;  /* 0x000000ffff0d7224 */ /* 0x000fe400078e0008 */
[----:B------:R-:W-:Y:S02]  /*19d20*/  IMAD.MOV.U32 R12, RZ, RZ, 0x2 ;  /* 0x00000002ff0c7424 */ /* 0x000fe400078e00ff */
[----:B------:R-:W-:-:S07]  /*19d30*/  IMAD.MOV.U32 R2, RZ, RZ, R14 ;  /* 0x000000ffff027224 */ /* 0x000fce00078e000e */
[----:B------:R-:W-:Y:S05]  /*19d40*/  WARPSYNC.COLLECTIVE R15, `(.L_x_2942) ;  /* 0x000000000f087348 */ /* 0x000fea0003c00000 */
[----:B------:R0:W1:Y:S02]  /*19d50*/  SHFL.IDX P6, R14, R13, R12, R11 ;  /* 0x0000000c0d0e7389 */ /* 0x00006400000c000b */
[----:B01----:R-:W-:Y:S01]  /*19d60*/  ENDCOLLECTIVE ;  /* 0x000000000000791b */ /* 0x003fe20003800000 */
.L_x_2942:
        /* <DEDUP_REMOVED lines=14> */
.L_x_2943:
[----:B------:R-:W-:Y:S02]  /*19e50*/  IMAD.MOV.U32 R13, RZ, RZ, R8 ;  /* 0x000000ffff0d7224 */ /* 0x000fe400078e0008 */
[----:B------:R-:W-:Y:S02]  /*19e60*/  IMAD.MOV.U32 R12, RZ, RZ, 0x3 ;  /* 0x00000003ff0c7424 */ /* 0x000fe400078e00ff */
[----:B------:R-:W-:-:S07]  /*19e70*/  IMAD.MOV.U32 R2, RZ, RZ, R14 ;  /* 0x000000ffff027224 */ /* 0x000fce00078e000e */
[----:B------:R-:W-:Y:S05]  /*19e80*/  WARPSYNC.COLLECTIVE R15, `(.L_x_2944) ;  /* 0x000000000f087348 */ /* 0x000fea0003c00000 */
[----:B------:R0:W1:Y:S02]  /*19e90*/  SHFL.IDX P6, R14, R13, R12, R11 ;  /* 0x0000000c0d0e7389 */ /* 0x00006400000c000b */
[----:B01----:R-:W-:Y:S01]  /*19ea0*/  ENDCOLLECTIVE ;  /* 0x000000000000791b */ /* 0x003fe20003800000 */
.L_x_2944:
        /* <DEDUP_REMOVED lines=14> */
.L_x_2945:
[----:B------:R-:W-:Y:S02]  /*19f90*/  IMAD.MOV.U32 R13, RZ, RZ, R8 ;  /* 0x000000ffff0d7224 */ /* 0x000fe400078e0008 */
[----:B------:R-:W-:Y:S02]  /*19fa0*/  IMAD.MOV.U32 R12, RZ, RZ, 0x4 ;  /* 0x00000004ff0c7424 */ /* 0x000fe400078e00ff */
[----:B------:R-:W-:-:S07]  /*19fb0*/  IMAD.MOV.U32 R2, RZ, RZ, R14 ;  /* 0x000000ffff027224 */ /* 0x000fce00078e000e */
[----:B------:R-:W-:Y:S05]  /*19fc0*/  WARPSYNC.COLLECTIVE R15, `(.L_x_2946) ;  /* 0x000000000f087348 */ /* 0x000fea0003c00000 */
[----:B------:R0:W1:Y:S02]  /*19fd0*/  SHFL.IDX P6, R14, R13, R12, R11 ;  /* 0x0000000c0d0e7389 */ /* 0x00006400000c000b */
[----:B01----:R-:W-:Y:S01]  /*19fe0*/  ENDCOLLECTIVE ;  /* 0x000000000000791b */ /* 0x003fe20003800000 */
.L_x_2946:
        /* <DEDUP_REMOVED lines=14> */
.L_x_2947:
[----:B------:R-:W-:Y:S02]  /*1a0d0*/  IMAD.MOV.U32 R13, RZ, RZ, R8 ;  /* 0x000000ffff0d7224 */ /* 0x000fe400078e0008 */
[----:B------:R-:W-:Y:S02]  /*1a0e0*/  IMAD.MOV.U32 R12, RZ, RZ, 0x5 ;  /* 0x00000005ff0c7424 */ /* 0x000fe400078e00ff */
[----:B------:R-:W-:-:S07]  /*1a0f0*/  IMAD.MOV.U32 R2, RZ, RZ, R14 ;  /* 0x000000ffff027224 */ /* 0x000fce00078e000e */
[----:B------:R-:W-:Y:S05]  /*1a100*/  WARPSYNC.COLLECTIVE R15, `(.L_x_2948) ;  /* 0x000000000f087348 */ /* 0x000fea0003c00000 */
[----:B------:R0:W1:Y:S02]  /*1a110*/  SHFL.IDX P6, R14, R13, R12, R11 ;  /* 0x0000000c0d0e7389 */ /* 0x00006400000c000b */
[----:B01----:R-:W-:Y:S01]  /*1a120*/  ENDCOLLECTIVE ;  /* 0x000000000000791b */ /* 0x003fe20003800000 */
.L_x_2948:
        /* <DEDUP_REMOVED lines=14> */
.L_x_2949:
[----:B------:R-:W-:Y:S02]  /*1a210*/  IMAD.MOV.U32 R13, RZ, RZ, R8 ;  /* 0x000000ffff0d7224 */ /* 0x000fe400078e0008 */
[----:B------:R-:W-:Y:S02]  /*1a220*/  IMAD.MOV.U32 R12, RZ, RZ, 0x6 ;  /* 0x00000006ff0c7424 */ /* 0x000fe400078e00ff */
[----:B------:R-:W-:-:S07]  /*1a230*/  IMAD.MOV.U32 R2, RZ, RZ, R14 ;  /* 0x000000ffff027224 */ /* 0x000fce00078e000e */
[----:B------:R-:W-:Y:S05]  /*1a240*/  WARPSYNC.COLLECTIVE R15, `(.L_x_2950) ;  /* 0x000000000f087348 */ /* 0x000fea0003c00000 */
[----:B------:R0:W1:Y:S02]  /*1a250*/  SHFL.IDX P6, R14, R13, R12, R11 ;  /* 0x0000000c0d0e7389 */ /* 0x00006400000c000b */
[----:B01----:R-:W-:Y:S01]  /*1a260*/  ENDCOLLECTIVE ;  /* 0x000000000000791b */ /* 0x003fe20003800000 */
.L_x_2950:
        /* <DEDUP_REMOVED lines=14> */
.L_x_2951:
[----:B------:R-:W-:Y:S02]  /*1a350*/  IMAD.MOV.U32 R13, RZ, RZ, R8 ;  /* 0x000000ffff0d7224 */ /* 0x000fe400078e0008 */
[----:B------:R-:W-:Y:S02]  /*1a360*/  IMAD.MOV.U32 R12, RZ, RZ, 0x7 ;  /* 0x00000007ff0c7424 */ /* 0x000fe400078e00ff */
[----:B------:R-:W-:-:S07]  /*1a370*/  IMAD.MOV.U32 R2, RZ, RZ, R14 ;  /* 0x000000ffff027224 */ /* 0x000fce00078e000e */
[----:B------:R-:W-:Y:S05]  /*1a380*/  WARPSYNC.COLLECTIVE R15, `(.L_x_2952) ;  /* 0x000000000f087348 */ /* 0x000fea0003c00000 */
[----:B------:R0:W1:Y:S02]  /*1a390*/  SHFL.IDX P6, R14, R13, R12, R11 ;  /* 0x0000000c0d0e7389 */ /* 0x00006400000c000b */
[----:B01----:R-:W-:Y:S01]  /*1a3a0*/  ENDCOLLECTIVE ;  /* 0x000000000000791b */ /* 0x003fe20003800000 */
.L_x_2952:
        /* <DEDUP_REMOVED lines=13> */
.L_x_2953:
        /* <DEDUP_REMOVED lines=12> */
.L_x_2864:
[----:B--2---:R2:W3:Y:S02]  /*1a540*/  SYNCS.PHASECHK.TRANS64.TRYWAIT P0, [R6+URZ+0x38840], R20 ;  /* 0x03884014060075a7 */ /* 0x0044e4000800017f */
[----:B---3--:R-:W-:Y:S05]  /*1a550*/  @!P0 NANOSLEEP.SYNCS 0x989680 ;  /* 0x009896800000895d */ /* 0x008fea0003900000 */
[----:B------:R-:W3:Y:S02]  /*1a560*/  @!P0 SYNCS.PHASECHK.TRANS64 P0, [R6+URZ+0x38840], R20 ;  /* 0x03884014060085a7 */ /* 0x000ee4000800007f */
[----:B---3--:R-:W-:Y:S05]  /*1a570*/  @!P0 BRA `(.L_x_2864) ;  /* 0xfffffffc00f08947 */ /* 0x008fea000383ffff */
[----:B------:R-:W-:Y:S05]  /*1a580*/  BRA `(.L_x_2955) ;  /* 0xffffffa4006c7947 */ /* 0x000fea000383ffff */
.L_x_2865:
[----:B------:R-:W-:Y:S01]  /*1a590*/  BSSY B0, `(.L_x_2956) ;  /* 0x0000008000007945 */ /* 0x000fe20003800000 */
[----:B------:R-:W-:Y:S02]  /*1a5a0*/  IMAD.MOV.U32 R13, RZ, RZ, R0 ;  /* 0x000000ffff0d7224 */ /* 0x000fe400078e0000 */
[----:B------:R-:W-:Y:S02]  /*1a5b0*/  IMAD.MOV.U32 R12, RZ, RZ, RZ ;  /* 0x000000ffff0c7224 */ /* 0x000fe400078e00ff */
[----:B------:R-:W-:Y:S02]  /*1a5c0*/  IMAD.MOV.U32 R11, RZ, RZ, 0x181f ;  /* 0x0000181fff0b7424 */ /* 0x000fe400078e00ff */
[----:B------:R-:W-:-:S07]  /*1a5d0*/  IMAD.MOV.U32 R15, RZ, RZ, -0x1 ;  /* 0xffffffffff0f7424 */ /* 0x000fce00078e00ff */
[----:B012---:R-:W-:Y:S05]  /*1a5e0*/  WARPSYNC.COLLECTIVE R15, `(.L_x_2957) ;  /* 0x000000000f087348 */ /* 0x007fea0003c00000 */
[----:B------:R3:W4:Y:S02]  /*1a5f0*/  SHFL.IDX P6, R14, R13, R12, R11 ;  /* 0x0000000c0d0e7389 */ /* 0x00072400000c000b */
[----:B01234-:R-:W-:Y:S01]  /*1a600*/  ENDCOLLECTIVE ;  /* 0x000000000000791b */ /* 0x01ffe20003800000 */
.L_x_2957:
[----:B------:R-:W-:Y:S05]  /*1a610*/  BSYNC B0 ;  /* 0x0000000000007941 */ /* 0x000fea0003800000 */
.L_x_2956:
        /* <DEDUP_REMOVED lines=8> */
.L_x_2958:
[----:B------:R-:W-:Y:S02]  /*1a6a0*/  IMAD.MOV.U32 R13, RZ, RZ, R0 ;  /* 0x000000ffff0d7224 */ /* 0x000fe400078e0000 */
[----:B------:R-:W-:Y:S01]  /*1a6b0*/  IMAD.MOV.U32 R12, RZ, RZ, 0x1 ;  /* 0x00000001ff0c7424 */ /* 0x000fe200078e00ff */
        /* <DEDUP_REMOVED lines=16> */
.L_x_2959:
[----:B------:R-:W-:Y:S02]  /*1a7c0*/  IMAD.MOV.U32 R13, RZ, RZ, R4 ;  /* 0x000000ffff0d7224 */ /* 0x000fe400078e0004 */
[----:B------:R-:W-:-:S07]  /*1a7d0*/  IMAD.MOV.U32 R2, RZ, RZ, R14 ;  /* 0x000000ffff027224 */ /* 0x000fce00078e000e */
[----:B------:R-:W-:Y:S05]  /*1a7e0*/  WARPSYNC.COLLECTIVE R15, `(.L_x_2960) ;  /* 0x000000000f087348 */ /* 0x000fea0003c00000 */
[----:B------:R0:W1:Y:S02]  /*1a7f0*/  SHFL.IDX P6, R14, R13, R12, R11 ;  /* 0x0000000c0d0e7389 */ /* 0x00006400000c000b */
[----:B01----:R-:W-:Y:S01]  /*1a800*/  ENDCOLLECTIVE ;  /* 0x000000000000791b */ /* 0x003fe20003800000 */
.L_x_2960:
        /* <DEDUP_REMOVED lines=18> */
.L_x_2961:
[----:B------:R-:W-:Y:S02]  /*1a930*/  IMAD.MOV.U32 R13, RZ, RZ, R4 ;  /* 0x000000ffff0d7224 */ /* 0x000fe400078e0004 */
[----:B------:R-:W-:-:S07]  /*1a940*/  IMAD.MOV.U32 R2, RZ, RZ, R14 ;  /* 0x000000ffff027224 */ /* 0x000fce00078e000e */
[----:B------:R-:W-:Y:S05]  /*1a950*/  WARPSYNC.COLLECTIVE R15, `(.L_x_2962) ;  /* 0x000000000f087348 */ /* 0x000fea0003c00000 */
[----:B------:R0:W1:Y:S02]  /*1a960*/  SHFL.IDX P6, R14, R13, R12, R11 ;  /* 0x0000000c0d0e7389 */ /* 0x00006400000c000b */
[----:B01----:R-:W-:Y:S01]  /*1a970*/  ENDCOLLECTIVE ;  /* 0x000000000000791b */ /* 0x003fe20003800000 */
.L_x_2962:
        /* <DEDUP_REMOVED lines=18> */
.L_x_2963:
[----:B------:R-:W-:Y:S02]  /*1aaa0*/  IMAD.MOV.U32 R13, RZ, RZ, R4 ;  /* 0x000000ffff0d7224 */ /* 0x000fe400078e0004 */
[----:B------:R-:W-:-:S07]  /*1aab0*/  IMAD.MOV.U32 R2, RZ, RZ, R14 ;  /* 0x000000ffff027224 */ /* 0x000fce00078e000e */
[----:B------:R-:W-:Y:S05]  /*1aac0*/  WARPSYNC.COLLECTIVE R15, `(.L_x_2964) ;  /* 0x000000000f087348 */ /* 0x000fea0003c00000 */
[----:B------:R0:W1:Y:S02]  /*1aad0*/  SHFL.IDX P6, R14, R13, R12, R11 ;  /* 0x0000000c0d0e7389 */ /* 0x00006400000c000b */
[----:B01----:R-:W-:Y:S01]  /*1aae0*/  ENDCOLLECTIVE ;  /* 0x000000000000791b */ /* 0x003fe20003800000 */
.L_x_2964:
        /* <DEDUP_REMOVED lines=16> */
.L_x_2965:
        /* <DEDUP_REMOVED lines=10> */
.L_x_2966:
[----:B------:R-:W-:Y:S02]  /*1ac90*/  IMAD.MOV.U32 R13, RZ, RZ, R0 ;  /* 0x000000ffff0d7224 */ /* 0x000fe400078e0000 */
[----:B------:R-:W-:Y:S02]  /*1aca0*/  IMAD.MOV.U32 R12, RZ, RZ, 0x5 ;  /* 0x00000005ff0c7424 */ /* 0x000fe400078e00ff */
[----:B------:R-:W-:-:S07]  /*1acb0*/  IMAD.MOV.U32 R3, RZ, RZ, R14 ;  /* 0x000000ffff037224 */ /* 0x000fce00078e000e */
[----:B------:R-:W-:Y:S05]  /*1acc0*/  WARPSYNC.COLLECTIVE R15, `(.L_x_2967) ;  /* 0x000000000f087348 */ /* 0x000fea0003c00000 */
[----:B------:R0:W1:Y:S02]  /*1acd0*/  SHFL.IDX P6, R14, R13, R12, R11 ;  /* 0x0000000c0d0e7389 */ /* 0x00006400000c000b */
[----:B01----:R-:W-:Y:S01]  /*1ace0*/  ENDCOLLECTIVE ;  /* 0x000000000000791b */ /* 0x003fe20003800000 */
.L_x_2967:
        /* <DEDUP_REMOVED lines=15> */
.L_x_2968:
[----:B------:R-:W-:Y:S02]  /*1ade0*/  IMAD.MOV.U32 R13, RZ, RZ, R0 ;  /* 0x000000ffff0d7224 */ /* 0x000fe400078e0000 */
[----:B------:R-:W-:Y:S02]  /*1adf0*/  IMAD.MOV.U32 R12, RZ, RZ, 0x6 ;  /* 0x00000006ff0c7424 */ /* 0x000fe400078e00ff */
[----:B------:R-:W-:-:S07]  /*1ae00*/  IMAD.MOV.U32 R3, RZ, RZ, R14 ;  /* 0x000000ffff037224 */ /* 0x000fce00078e000e */
[----:B------:R-:W-:Y:S05]  /*1ae10*/  WARPSYNC.COLLECTIVE R15, `(.L_x_2969) ;  /* 0x000000000f087348 */ /* 0x000fea0003c00000 */
[----:B------:R0:W1:Y:S02]  /*1ae20*/  SHFL.IDX P6, R14, R13, R12, R11 ;  /* 0x0000000c0d0e7389 */ /* 0x00006400000c000b */
[----:B01----:R-:W-:Y:S01]  /*1ae30*/  ENDCOLLECTIVE ;  /* 0x000000000000791b */ /* 0x003fe20003800000 */
.L_x_2969:
        /* <DEDUP_REMOVED lines=15> */
.L_x_2970:
[----:B------:R-:W-:Y:S02]  /*1af30*/  IMAD.MOV.U32 R13, RZ, RZ, R0 ;  /* 0x000000ffff0d7224 */ /* 0x000fe400078e0000 */
[----:B------:R-:W-:Y:S02]  /*1af40*/  IMAD.MOV.U32 R12, RZ, RZ, 0x7 ;  /* 0x00000007ff0c7424 */ /* 0x000fe400078e00ff */
[----:B------:R-:W-:-:S07]  /*1af50*/  IMAD.MOV.U32 R3, RZ, RZ, R14 ;  /* 0x000000ffff037224 */ /* 0x000fce00078e000e */
[----:B------:R-:W-:Y:S05]  /*1af60*/  WARPSYNC.COLLECTIVE R15, `(.L_x_2971) ;  /* 0x000000000f087348 */ /* 0x000fea0003c00000 */
[----:B------:R0:W1:Y:S02]  /*1af70*/  SHFL.IDX P6, R14, R13, R12, R11 ;  /* 0x0000000c0d0e7389 */ /* 0x00006400000c000b */
[----:B01----:R-:W-:Y:S01]  /*1af80*/  ENDCOLLECTIVE ;  /* 0x000000000000791b */ /* 0x003fe20003800000 */
.L_x_2971:
[----:B------:R-:W-:-:S05]  /*1af90*/  @P2 IADD3 R3, P0, R32, R3, RZ ;  /* 0x0000000320032210 */ /* 0x000fca0007f1e0ff */
[----:B------:R-:W-:-:S05]  /*1afa0*/  @P2 IMAD.X R2, RZ, RZ, R2, P0 ;  /* 0x000000ffff022224 */ /* 0x000fca00000e0602 */
[----:B------:R-:W-:Y:S01]  /*1afb0*/  @P2 LOP3.LUT R3, R3, R2, RZ, 0x3c, !PT ;  /* 0x0000000203032212 */ /* 0x000fe200078e3cff */
[----:B------:R-:W-:-:S03]  /*1afc0*/  IMAD.MOV.U32 R13, RZ, RZ, R4 ;  /* 0x000000ffff0d7224 */ /* 0x000fc600078e0004 */
[----:B------:R-:W-:-:S04]  /*1afd0*/  @P2 LOP3.LUT R2, R3, R2, RZ, 0x3c, !PT ;  /* 0x0000000203022212 */ /* 0x000fc800078e3cff */
[----:B------:R-:W-:Y:S01]  /*1afe0*/  @P2 LOP3.LUT R3, R3, R2, RZ, 0x3c, !PT ;  /* 0x0000000203032212 */ /* 0x000fe200078e3cff */
[----:B------:R-:W-:-:S04]  /*1aff0*/  IMAD.MOV.U32 R0, RZ, RZ, R14 ;  /* 0x000000ffff007224 */ /* 0x000fc800078e000e */
        /* <DEDUP_REMOVED lines=8> */
.L_x_2972:
[----:B------:R-:W-:Y:S05]  /*1b080*/  BRA `(.L_x_2973) ;  /* 0xffffffa0003c7947 */ /* 0x000fea000383ffff */
.L_x_2870:
[----:B------:R-:W-:Y:S02]  /*1b090*/  IMAD.MOV.U32 R13, RZ, RZ, R4 ;  /* 0x000000ffff0d7224 */ /* 0x000fe400078e0004 */
[----:B------:R-:W-:Y:S02]  /*1b0a0*/  IMAD.MOV.U32 R12, RZ, RZ, RZ ;  /* 0x000000ffff0c7224 */ /* 0x000fe400078e00ff */
[----:B------:R-:W-:Y:S02]  /*1b0b0*/  IMAD.MOV.U32 R11, RZ, RZ, 0x181f ;  /* 0x0000181fff0b7424 */ /* 0x000fe400078e00ff */
[----:B------:R-:W-:Y:S02]  /*1b0c0*/  IMAD.MOV.U32 R15, RZ, RZ, -0x1 ;  /* 0xffffffffff0f7424 */ /* 0x000fe400078e00ff */
[----:B------:R-:W-:Y:S02]  /*1b0d0*/  IMAD R18, R18, R5, RZ ;  /* 0x0000000512127224 */ /* 0x000fe400078e02ff */
[----:B------:R-:W-:-:S07]  /*1b0e0*/  IMAD R5, R17, 0x80, R8 ;  /* 0x0000008011057824 */ /* 0x000fce00078e0208 */
[----:B-----5:R-:W-:Y:S05]  /*1b0f0*/  WARPSYNC.COLLECTIVE R15, `(.L_x_2974) ;  /* 0x000000000f087348 */ /* 0x020fea0003c00000 */
[----:B------:R0:W1:Y:S02]  /*1b100*/  SHFL.IDX P6, R14, R13, R12, R11 ;  /* 0x0000000c0d0e7389 */ /* 0x00006400000c000b */
[----:B01---5:R-:W-:Y:S01]  /*1b110*/  ENDCOLLECTIVE ;  /* 0x000000000000791b */ /* 0x023fe20003800000 */
.L_x_2974:
[C---:B------:R-:W-:Y:S01]  /*1b120*/  VIADD R7, R5.reuse, 0x10 ;  /* 0x0000001005077836 */ /* 0x040fe20000000000 */
[----:B------:R-:W-:Y:S01]  /*1b130*/  ISETP.GE.AND P2, PT, R5, R18, PT ;  /* 0x000000120500720c */ /* 0x000fe20003f46270 */
[----:B------:R-:W-:Y:S02]  /*1b140*/  IMAD.MOV.U32 R13, RZ, RZ, R0 ;  /* 0x000000ffff0d7224 */ /* 0x000fe400078e0000 */
[----:B------:R-:W-:-:S10]  /*1b150*/  IMAD.MOV.U32 R2, RZ, RZ, R14 ;  /* 0x000000ffff027224 */ /* 0x000fd400078e000e */
[----:B------:R-:W-:Y:S05]  /*1b160*/  WARPSYNC.COLLECTIVE R15, `(.L_x_2975) ;  /* 0x000000000f087348 */ /* 0x000fea0003c00000 */
[----:B------:R0:W1:Y:S02]  /*1b170*/  SHFL.IDX P6, R14, R13, R12, R11 ;  /* 0x0000000c0d0e7389 */ /* 0x00006400000c000b */
[----:B01----:R-:W-:Y:S01]  /*1b180*/  ENDCOLLECTIVE ;  /* 0x000000000000791b */ /* 0x003fe20003800000 */
.L_x_2975:
        /* <DEDUP_REMOVED lines=8> */
.L_x_2976:
        /* <DEDUP_REMOVED lines=11> */
.L_x_2977:
        /* <DEDUP_REMOVED lines=8> */
.L_x_2978:
        /* <DEDUP_REMOVED lines=13> */
.L_x_2979:
        /* <DEDUP_REMOVED lines=8> */
.L_x_2980:
        /* <DEDUP_REMOVED lines=13> */
.L_x_2981:
        /* <DEDUP_REMOVED lines=8> */
.L_x_2982:
        /* <DEDUP_REMOVED lines=13> */
.L_x_2983:
        /* <DEDUP_REMOVED lines=8> */
.L_x_2984:
        /* <DEDUP_REMOVED lines=13> */
.L_x_2985:
        /* <DEDUP_REMOVED lines=8> */
.L_x_2986:
        /* <DEDUP_REMOVED lines=13> */
.L_x_2987:
        /* <DEDUP_REMOVED lines=8> */
.L_x_2988:
        /* <DEDUP_REMOVED lines=11> */
.L_x_2989:
[----:B------:R-:W-:Y:S05]  /*1ba80*/  BRA `(.L_x_2990) ;  /* 0xffffffa0008c7947 */ /* 0x000fea000383ffff */
.L_x_2875:
[----:B0-----:R0:W1:Y:S02]  /*1ba90*/  SYNCS.PHASECHK.TRANS64.TRYWAIT P1, [R16+URZ+0x38820], R3 ;  /* 0x03882003100075a7 */ /* 0x001064000802017f */
[----:B-1----:R-:W-:Y:S05]  /*1baa0*/  @!P1 NANOSLEEP.SYNCS 0x989680 ;  /* 0x009896800000995d */ /* 0x002fea0003900000 */
[----:B------:R-:W1:Y:S02]  /*1bab0*/  @!P1 SYNCS.PHASECHK.TRANS64 P1, [R16+URZ+0x38820], R3 ;  /* 0x03882003100095a7 */ /* 0x000e64000802007f */
[----:B-1----:R-:W-:Y:S05]  /*1bac0*/  @!P1 BRA `(.L_x_2875) ;  /* 0xfffffffc00f09947 */ /* 0x002fea000383ffff */
[----:B------:R-:W-:Y:S05]  /*1bad0*/  BRA `(.L_x_2991) ;  /* 0xffffffa400007947 */ /* 0x000fea000383ffff */
.L_x_2879:
[----:B0-----:R0:W1:Y:S02]  /*1bae0*/  SYNCS.PHASECHK.TRANS64.TRYWAIT P0, [R0+URZ+0x38880], R19 ;  /* 0x03888013000075a7 */ /* 0x001064000800017f */
[----:B-1----:R-:W-:Y:S05]  /*1baf0*/  @!P0 NANOSLEEP.SYNCS 0x989680 ;  /* 0x009896800000895d */ /* 0x002fea0003900000 */
[----:B------:R-:W1:Y:S02]  /*1bb00*/  @!P0 SYNCS.PHASECHK.TRANS64 P0, [R0+URZ+0x38880], R19 ;  /* 0x03888013000085a7 */ /* 0x000e64000800007f */
[----:B-1----:R-:W-:Y:S05]  /*1bb10*/  @!P0 BRA `(.L_x_2879) ;  /* 0xfffffffc00f08947 */ /* 0x002fea000383ffff */
[----:B------:R-:W-:Y:S05]  /*1bb20*/  BRA `(.L_x_2992) ;  /* 0xffffffa400b87947 */ /* 0x000fea000383ffff */
.L_x_2880:
        /* <DEDUP_REMOVED lines=8> */
.L_x_2994:
[----:B------:R-:W-:Y:S05]  /*1bbb0*/  BSYNC B0 ;  /* 0x0000000000007941 */ /* 0x000fea0003800000 */
.L_x_2993:
        /* <DEDUP_REMOVED lines=9> */
.L_x_2995:
[----:B------:R-:W-:Y:S02]  /*1bc50*/  IMAD.MOV.U32 R13, RZ, RZ, R7 ;  /* 0x000000ffff0d7224 */ /* 0x000fe400078e0007 */
[----:B------:R-:W-:Y:S02]  /*1bc60*/  IMAD.MOV.U32 R12, RZ, RZ, 0x1 ;  /* 0x00000001ff0c7424 */ /* 0x000fe400078e00ff */
[----:B------:R-:W-:-:S07]  /*1bc70*/  IMAD.MOV.U32 R2, RZ, RZ, R14 ;  /* 0x000000ffff027224 */ /* 0x000fce00078e000e */
[----:B------:R-:W-:Y:S05]  /*1bc80*/  WARPSYNC.COLLECTIVE R15, `(.L_x_2996) ;  /* 0x000000000f087348 */ /* 0x000fea0003c00000 */
[----:B------:R0:W1:Y:S02]  /*1bc90*/  SHFL.IDX P6, R14, R13, R12, R11 ;  /* 0x0000000c0d0e7389 */ /* 0x00006400000c000b */
[----:B01----:R-:W-:Y:S01]  /*1bca0*/  ENDCOLLECTIVE ;  /* 0x000000000000791b */ /* 0x003fe20003800000 */
.L_x_2996:
        /* <DEDUP_REMOVED lines=12> */
.L_x_2997:
[----:B------:R-:W-:Y:S02]  /*1bd70*/  IMAD.MOV.U32 R13, RZ, RZ, R7 ;  /* 0x000000ffff0d7224 */ /* 0x000fe400078e0007 */
[----:B------:R-:W-:Y:S02]  /*1bd80*/  IMAD.MOV.U32 R12, RZ, RZ, 0x2 ;  /* 0x00000002ff0c7424 */ /* 0x000fe400078e00ff */
[----:B------:R-:W-:-:S07]  /*1bd90*/  IMAD.MOV.U32 R2, RZ, RZ, R14 ;  /* 0x000000ffff027224 */ /* 0x000fce00078e000e */
[----:B------:R-:W-:Y:S05]  /*1bda0*/  WARPSYNC.COLLECTIVE R15, `(.L_x_2998) ;  /* 0x000000000f087348 */ /* 0x000fea0003c00000 */
[----:B------:R0:W1:Y:S02]  /*1bdb0*/  SHFL.IDX P6, R14, R13, R12, R11 ;  /* 0x0000000c0d0e7389 */ /* 0x00006400000c000b */
[----:B01----:R-:W-:Y:S01]  /*1bdc0*/  ENDCOLLECTIVE ;  /* 0x000000000000791b */ /* 0x003fe20003800000 */
.L_x_2998:
        /* <DEDUP_REMOVED lines=12> */
.L_x_2999:
[----:B------:R-:W-:Y:S02]  /*1be90*/  IMAD.MOV.U32 R13, RZ, RZ, R7 ;  /* 0x000000ffff0d7224 */ /* 0x000fe400078e0007 */
[----:B------:R-:W-:Y:S02]  /*1bea0*/  IMAD.MOV.U32 R12, RZ, RZ, 0x3 ;  /* 0x00000003ff0c7424 */ /* 0x000fe400078e00ff */
[----:B------:R-:W-:-:S07]  /*1beb0*/  IMAD.MOV.U32 R2, RZ, RZ, R14 ;  /* 0x000000ffff027224 */ /* 0x000fce00078e000e */
[----:B------:R-:W-:Y:S05]  /*1bec0*/  WARPSYNC.COLLECTIVE R15, `(.L_x_3000) ;  /* 0x000000000f087348 */ /* 0x000fea0003c00000 */
[----:B------:R0:W1:Y:S02]  /*1bed0*/  SHFL.IDX P6, R14, R13, R12, R11 ;  /* 0x0000000c0d0e7389 */ /* 0x00006400000c000b */
[----:B01----:R-:W-:Y:S01]  /*1bee0*/  ENDCOLLECTIVE ;  /* 0x000000000000791b */ /* 0x003fe20003800000 */
.L_x_3000:
        /* <DEDUP_REMOVED lines=12> */
.L_x_3001:
[----:B------:R-:W-:Y:S02]  /*1bfb0*/  IMAD.MOV.U32 R13, RZ, RZ, R7 ;  /* 0x000000ffff0d7224 */ /* 0x000fe400078e0007 */
[----:B------:R-:W-:Y:S02]  /*1bfc0*/  IMAD.MOV.U32 R12, RZ, RZ, 0x4 ;  /* 0x00000004ff0c7424 */ /* 0x000fe400078e00ff */
[----:B------:R-:W-:-:S07]  /*1bfd0*/  IMAD.MOV.U32 R2, RZ, RZ, R14 ;  /* 0x000000ffff027224 */ /* 0x000fce00078e000e */
[----:B------:R-:W-:Y:S05]  /*1bfe0*/  WARPSYNC.COLLECTIVE R15, `(.L_x_3002) ;  /* 0x000000000f087348 */ /* 0x000fea0003c00000 */
[----:B------:R0:W1:Y:S02]  /*1bff0*/  SHFL.IDX P6, R14, R13, R12, R11 ;  /* 0x0000000c0d0e7389 */ /* 0x00006400000c000b */
[----:B01----:R-:W-:Y:S01]  /*1c000*/  ENDCOLLECTIVE ;  /* 0x000000000000791b */ /* 0x003fe20003800000 */
.L_x_3002:
        /* <DEDUP_REMOVED lines=12> */
.L_x_3003:
[----:B------:R-:W-:Y:S02]  /*1c0d0*/  IMAD.MOV.U32 R13, RZ, RZ, R7 ;  /* 0x000000ffff0d7224 */ /* 0x000fe400078e0007 */
[----:B------:R-:W-:Y:S02]  /*1c0e0*/  IMAD.MOV.U32 R12, RZ, RZ, 0x5 ;  /* 0x00000005ff0c7424 */ /* 0x000fe400078e00ff */
[----:B------:R-:W-:-:S07]  /*1c0f0*/  IMAD.MOV.U32 R2, RZ, RZ, R14 ;  /* 0x000000ffff027224 */ /* 0x000fce00078e000e */
[----:B------:R-:W-:Y:S05]  /*1c100*/  WARPSYNC.COLLECTIVE R15, `(.L_x_3004) ;  /* 0x000000000f087348 */ /* 0x000fea0003c00000 */
[----:B------:R0:W1:Y:S02]  /*1c110*/  SHFL.IDX P6, R14, R13, R12, R11 ;  /* 0x0000000c0d0e7389 */ /* 0x00006400000c000b */
[----:B01----:R-:W-:Y:S01]  /*1c120*/  ENDCOLLECTIVE ;  /* 0x000000000000791b */ /* 0x003fe20003800000 */
.L_x_3004:
        /* <DEDUP_REMOVED lines=12> */
.L_x_3005:
[----:B------:R-:W-:Y:S02]  /*1c1f0*/  IMAD.MOV.U32 R13, RZ, RZ, R7 ;  /* 0x000000ffff0d7224 */ /* 0x000fe400078e0007 */
[----:B------:R-:W-:Y:S02]  /*1c200*/  IMAD.MOV.U32 R12, RZ, RZ, 0x6 ;  /* 0x00000006ff0c7424 */ /* 0x000fe400078e00ff */
[----:B------:R-:W-:-:S07]  /*1c210*/  IMAD.MOV.U32 R2, RZ, RZ, R14 ;  /* 0x000000ffff027224 */ /* 0x000fce00078e000e */
[----:B------:R-:W-:Y:S05]  /*1c220*/  WARPSYNC.COLLECTIVE R15, `(.L_x_3006) ;  /* 0x000000000f087348 */ /* 0x000fea0003c00000 */
[----:B------:R0:W1:Y:S02]  /*1c230*/  SHFL.IDX P6, R14, R13, R12, R11 ;  /* 0x0000000c0d0e7389 */ /* 0x00006400000c000b */
[----:B01----:R-:W-:Y:S01]  /*1c240*/  ENDCOLLECTIVE ;  /* 0x000000000000791b */ /* 0x003fe20003800000 */
.L_x_3006:
        /* <DEDUP_REMOVED lines=12> */
.L_x_3007:
[----:B------:R-:W-:Y:S02]  /*1c310*/  IMAD.MOV.U32 R13, RZ, RZ, R7 ;  /* 0x000000ffff0d7224 */ /* 0x000fe400078e0007 */
[----:B------:R-:W-:Y:S02]  /*1c320*/  IMAD.MOV.U32 R12, RZ, RZ, 0x7 ;  /* 0x00000007ff0c7424 */ /* 0x000fe400078e00ff */
[----:B------:R-:W-:-:S07]  /*1c330*/  IMAD.MOV.U32 R2, RZ, RZ, R14 ;  /* 0x000000ffff027224 */ /* 0x000fce00078e000e */
[----:B------:R-:W-:Y:S05]  /*1c340*/  WARPSYNC.COLLECTIVE R15, `(.L_x_3008) ;  /* 0x000000000f087348 */ /* 0x000fea0003c00000 */
[----:B------:R0:W1:Y:S02]  /*1c350*/  SHFL.IDX P6, R14, R13, R12, R11 ;  /* 0x0000000c0d0e7389 */ /* 0x00006400000c000b */
[----:B01----:R-:W-:Y:S01]  /*1c360*/  ENDCOLLECTIVE ;  /* 0x000000000000791b */ /* 0x003fe20003800000 */
.L_x_3008:
        /* <DEDUP_REMOVED lines=12> */
.L_x_3009:
[----:B------:R-:W-:Y:S01]  /*1c430*/  IMAD.MOV.U32 R2, RZ, RZ, R14 ;  /* 0x000000ffff027224 */ /* 0x000fe200078e000e */
[----:B------:R-:W-:Y:S06]  /*1c440*/  BRA `(.L_x_3010) ;  /* 0xffffffa0008c7947 */ /* 0x000fec000383ffff */
.L_x_2885:
[----:B----4-:R4:W0:Y:S02]  /*1c450*/  SYNCS.PHASECHK.TRANS64.TRYWAIT P0, [R0+URZ+0x38840], R19 ;  /* 0x03884013000075a7 */ /* 0x010824000800017f */
[----:B0-----:R-:W-:Y:S05]  /*1c460*/  @!P0 NANOSLEEP.SYNCS 0x989680 ;  /* 0x009896800000895d */ /* 0x001fea0003900000 */
[----:B------:R-:W0:Y:S02]  /*1c470*/  @!P0 SYNCS.PHASECHK.TRANS64 P0, [R0+URZ+0x38840], R19 ;  /* 0x03884013000085a7 */ /* 0x000e24000800007f */
[----:B0-----:R-:W-:Y:S05]  /*1c480*/  @!P0 BRA `(.L_x_2885) ;  /* 0xfffffffc00f08947 */ /* 0x001fea000383ffff */
[----:B------:R-:W-:Y:S05]  /*1c490*/  BRA `(.L_x_3011) ;  /* 0xffffffa000e07947 */ /* 0x000fea000383ffff */
.L_x_2886:
        /* <DEDUP_REMOVED lines=8> */
.L_x_3013:
[----:B------:R-:W-:Y:S05]  /*1c520*/  BSYNC B0 ;  /* 0x0000000000007941 */ /* 0x000fea0003800000 */
.L_x_3012:
        /* <DEDUP_REMOVED lines=8> */
.L_x_3014:
[----:B------:R-:W-:Y:S02]  /*1c5b0*/  IMAD.MOV.U32 R13, RZ, RZ, R5 ;  /* 0x000000ffff0d7224 */ /* 0x000fe400078e0005 */
[----:B------:R-:W-:Y:S01]  /*1c5c0*/  IMAD.MOV.U32 R12, RZ, RZ, 0x1 ;  /* 0x00000001ff0c7424 */ /* 0x000fe200078e00ff */
[----:B------:R-:W-:-:S13]  /*1c5d0*/  IADD3 R2, P0, R32, R14, RZ ;  /* 0x0000000e20027210 */ /* 0x000fda0007f1e0ff */
[----:B------:R-:W-:Y:S05]  /*1c5e0*/  WARPSYNC.COLLECTIVE R15, `(.L_x_3015) ;  /* 0x000000000f087348 */ /* 0x000fea0003c00000 */
[----:B------:R0:W1:Y:S02]  /*1c5f0*/  SHFL.IDX P6, R14, R13, R12, R11 ;  /* 0x0000000c0d0e7389 */ /* 0x00006400000c000b */
[----:B01----:R-:W-:Y:S01]  /*1c600*/  ENDCOLLECTIVE ;  /* 0x000000000000791b */ /* 0x003fe20003800000 */
.L_x_3015:
        /* <DEDUP_REMOVED lines=11> */
.L_x_3016:
[----:B------:R-:W-:Y:S02]  /*1c6c0*/  IMAD.MOV.U32 R13, RZ, RZ, R5 ;  /* 0x000000ffff0d7224 */ /* 0x000fe400078e0005 */
[----:B------:R-:W-:Y:S01]  /*1c6d0*/  IMAD.MOV.U32 R12, RZ, RZ, 0x2 ;  /* 0x00000002ff0c7424 */ /* 0x000fe200078e00ff */
[----:B------:R-:W-:-:S13]  /*1c6e0*/  IADD3 R2, P0, R32, R14, RZ ;  /* 0x0000000e20027210 */ /* 0x000fda0007f1e0ff */
[----:B------:R-:W-:Y:S05]  /*1c6f0*/  WARPSYNC.COLLECTIVE R15, `(.L_x_3017) ;  /* 0x000000000f087348 */ /* 0x000fea0003c00000 */
[----:B------:R0:W1:Y:S02]  /*1c700*/  SHFL.IDX P6, R14, R13, R12, R11 ;  /* 0x0000000c0d0e7389 */ /* 0x00006400000c000b */
[----:B01----:R-:W-:Y:S01]  /*1c710*/  ENDCOLLECTIVE ;  /* 0x000000000000791b */ /* 0x003fe20003800000 */
.L_x_3017:
        /* <DEDUP_REMOVED lines=11> */
.L_x_3018:
[----:B------:R-:W-:Y:S02]  /*1c7d0*/  IMAD.MOV.U32 R13, RZ, RZ, R5 ;  /* 0x000000ffff0d7224 */ /* 0x000fe400078e0005 */
[----:B------:R-:W-:Y:S01]  /*1c7e0*/  IMAD.MOV.U32 R12, RZ, RZ, 0x3 ;  /* 0x00000003ff0c7424 */ /* 0x000fe200078e00ff */
[----:B------:R-:W-:-:S13]  /*1c7f0*/  IADD3 R2, P0, R32, R14, RZ ;  /* 0x0000000e20027210 */ /* 0x000fda0007f1e0ff */
[----:B------:R-:W-:Y:S05]  /*1c800*/  WARPSYNC.COLLECTIVE R15, `(.L_x_3019) ;  /* 0x000000000f087348 */ /* 0x000fea0003c00000 */
[----:B------:R0:W1:Y:S02]  /*1c810*/  SHFL.IDX P6, R14, R13, R12, R11 ;  /* 0x0000000c0d0e7389 */ /* 0x00006400000c000b */
[----:B01----:R-:W-:Y:S01]  /*1c820*/  ENDCOLLECTIVE ;  /* 0x000000000000791b */ /* 0x003fe20003800000 */
.L_x_3019:
        /* <DEDUP_REMOVED lines=11> */
.L_x_3020:
[----:B------:R-:W-:Y:S02]  /*1c8e0*/  IMAD.MOV.U32 R13, RZ, RZ, R5 ;  /* 0x000000ffff0d7224 */ /* 0x000fe400078e0005 */
[----:B------:R-:W-:Y:S01]  /*1c8f0*/  IMAD.MOV.U32 R12, RZ, RZ, 0x4 ;  /* 0x00000004ff0c7424 */ /* 0x000fe200078e00ff */
[----:B------:R-:W-:-:S13]  /*1c900*/  IADD3 R2, P0, R32, R14, RZ ;  /* 0x0000000e20027210 */ /* 0x000fda0007f1e0ff */
[----:B------:R-:W-:Y:S05]  /*1c910*/  WARPSYNC.COLLECTIVE R15, `(.L_x_3021) ;  /* 0x000000000f087348 */ /* 0x000fea0003c00000 */
[----:B------:R0:W1:Y:S02]  /*1c920*/  SHFL.IDX P6, R14, R13, R12, R11 ;  /* 0x0000000c0d0e7389 */ /* 0x00006400000c000b */
[----:B01----:R-:W-:Y:S01]  /*1c930*/  ENDCOLLECTIVE ;  /* 0x000000000000791b */ /* 0x003fe20003800000 */
.L_x_3021:
        /* <DEDUP_REMOVED lines=11> */
.L_x_3022:
[----:B------:R-:W-:Y:S02]  /*1c9f0*/  IMAD.MOV.U32 R13, RZ, RZ, R5 ;  /* 0x000000ffff0d7224 */ /* 0x000fe400078e0005 */
[----:B------:R-:W-:Y:S01]  /*1ca00*/  IMAD.MOV.U32 R12, RZ, RZ, 0x5 ;  /* 0x00000005ff0c7424 */ /* 0x000fe200078e00ff */
[----:B------:R-:W-:-:S13]  /*1ca10*/  IADD3 R2, P0, R32, R14, RZ ;  /* 0x0000000e20027210 */ /* 0x000fda0007f1e0ff */
[----:B------:R-:W-:Y:S05]  /*1ca20*/  WARPSYNC.COLLECTIVE R15, `(.L_x_3023) ;  /* 0x000000000f087348 */ /* 0x000fea0003c00000 */
[----:B------:R0:W1:Y:S02]  /*1ca30*/  SHFL.IDX P6, R14, R13, R12, R11 ;  /* 0x0000000c0d0e7389 */ /* 0x00006400000c000b */
[----:B01----:R-:W-:Y:S01]  /*1ca40*/  ENDCOLLECTIVE ;  /* 0x000000000000791b */ /* 0x003fe20003800000 */
.L_x_3023:
        /* <DEDUP_REMOVED lines=11> */
.L_x_3024:
[----:B------:R-:W-:Y:S02]  /*1cb00*/  IMAD.MOV.U32 R13, RZ, RZ, R5 ;  /* 0x000000ffff0d7224 */ /* 0x000fe400078e0005 */
[----:B------:R-:W-:Y:S01]  /*1cb10*/  IMAD.MOV.U32 R12, RZ, RZ, 0x6 ;  /* 0x00000006ff0c7424 */ /* 0x000fe200078e00ff */
[----:B------:R-:W-:-:S13]  /*1cb20*/  IADD3 R2, P0, R32, R14, RZ ;  /* 0x0000000e20027210 */ /* 0x000fda0007f1e0ff */
[----:B------:R-:W-:Y:S05]  /*1cb30*/  WARPSYNC.COLLECTIVE R15, `(.L_x_3025) ;  /* 0x000000000f087348 */ /* 0x000fea0003c00000 */
[----:B------:R0:W1:Y:S02]  /*1cb40*/  SHFL.IDX P6, R14, R13, R12, R11 ;  /* 0x0000000c0d0e7389 */ /* 0x00006400000c000b */
[----:B01----:R-:W-:Y:S01]  /*1cb50*/  ENDCOLLECTIVE ;  /* 0x000000000000791b */ /* 0x003fe20003800000 */
.L_x_3025:
        /* <DEDUP_REMOVED lines=11> */
.L_x_3026:
[----:B------:R-:W-:Y:S02]  /*1cc10*/  IMAD.MOV.U32 R13, RZ, RZ, R5 ;  /* 0x000000ffff0d7224 */ /* 0x000fe400078e0005 */
[----:B------:R-:W-:Y:S01]  /*1cc20*/  IMAD.MOV.U32 R12, RZ, RZ, 0x7 ;  /* 0x00000007ff0c7424 */ /* 0x000fe200078e00ff */
[----:B------:R-:W-:-:S13]  /*1cc30*/  IADD3 R2, P0, R32, R14, RZ ;  /* 0x0000000e20027210 */ /* 0x000fda0007f1e0ff */
[----:B------:R-:W-:Y:S05]  /*1cc40*/  WARPSYNC.COLLECTIVE R15, `(.L_x_3027) ;  /* 0x000000000f087348 */ /* 0x000fea0003c00000 */
[----:B------:R0:W1:Y:S02]  /*1cc50*/  SHFL.IDX P6, R14, R13, R12, R11 ;  /* 0x0000000c0d0e7389 */ /* 0x00006400000c000b */
[----:B01----:R-:W-:Y:S01]  /*1cc60*/  ENDCOLLECTIVE ;  /* 0x000000000000791b */ /* 0x003fe20003800000 */
.L_x_3027:
        /* <DEDUP_REMOVED lines=11> */
.L_x_3028:
[----:B------:R-:W-:Y:S05]  /*1cd20*/  BRA `(.L_x_3029) ;  /* 0xffffff9c00c87947 */ /* 0x000fea000383ffff */
.L_x_2891:
[----:B0-----:R0:W1:Y:S02]  /*1cd30*/  SYNCS.PHASECHK.TRANS64.TRYWAIT P2, [R0+URZ+0x38870], R3 ;  /* 0x03887003000075a7 */ /* 0x001064000804017f */
[----:B-1----:R-:W-:Y:S05]  /*1cd40*/  @!P2 NANOSLEEP.SYNCS 0x989680 ;  /* 0x009896800000a95d */ /* 0x002fea0003900000 */
[----:B------:R-:W1:Y:S02]  /*1cd50*/  @!P2 SYNCS.PHASECHK.TRANS64 P2, [R0+URZ+0x38870], R3 ;  /* 0x038870030000a5a7 */ /* 0x000e64000804007f */
[----:B-1----:R-:W-:Y:S05]  /*1cd60*/  @!P2 BRA `(.L_x_2891) ;  /* 0xfffffffc00f0a947 */ /* 0x002fea000383ffff */
[----:B------:R-:W-:Y:S05]  /*1cd70*/  BRA `(.L_x_3030) ;  /* 0xffffffa000307947 */ /* 0x000fea000383ffff */
.L_x_2893:
[----:B0-----:R0:W1:Y:S02]  /*1cd80*/  SYNCS.PHASECHK.TRANS64.TRYWAIT P2, [R0+URZ+0x38860], R3 ;  /* 0x03886003000075a7 */ /* 0x001064000804017f */
[----:B-1----:R-:W-:Y:S05]  /*1cd90*/  @!P2 NANOSLEEP.SYNCS 0x989680 ;  /* 0x009896800000a95d */ /* 0x002fea0003900000 */
[----:B------:R-:W1:Y:S02]  /*1cda0*/  @!P2 SYNCS.PHASECHK.TRANS64 P2, [R0+URZ+0x38860], R3 ;  /* 0x038860030000a5a7 */ /* 0x000e64000804007f */
[----:B-1----:R-:W-:Y:S05]  /*1cdb0*/  @!P2 BRA `(.L_x_2893) ;  /* 0xfffffffc00f0a947 */ /* 0x002fea000383ffff */
[----:B------:R-:W-:Y:S05]  /*1cdc0*/  BRA `(.L_x_3031) ;  /* 0xffffffa000407947 */ /* 0x000fea000383ffff */
.L_x_2901:
[----:B0-----:R0:W3:Y:S02]  /*1cdd0*/  SYNCS.PHASECHK.TRANS64.TRYWAIT P1, [R18+URZ+0x38870], R3 ;  /* 0x03887003120075a7 */ /* 0x0010e4000802017f */
[----:B---3--:R-:W-:Y:S05]  /*1cde0*/  @!P1 NANOSLEEP.SYNCS 0x989680 ;  /* 0x009896800000995d */ /* 0x008fea0003900000 */
[----:B------:R-:W3:Y:S02]  /*1cdf0*/  @!P1 SYNCS.PHASECHK.TRANS64 P1, [R18+URZ+0x38870], R3 ;  /* 0x03887003120095a7 */ /* 0x000ee4000802007f */
[----:B---3--:R-:W-:Y:S05]  /*1ce00*/  @!P1 BRA `(.L_x_2901) ;  /* 0xfffffffc00f09947 */ /* 0x008fea000383ffff */
[----:B------:R-:W-:Y:S05]  /*1ce10*/  BRA `(.L_x_3032) ;  /* 0xffffffa8009c7947 */ /* 0x000fea000383ffff */
.L_x_2903:
[----:B0-----:R0:W1:Y:S02]  /*1ce20*/  SYNCS.PHASECHK.TRANS64.TRYWAIT P1, [R18+URZ+0x38860], R3 ;  /* 0x03886003120075a7 */ /* 0x001064000802017f */
[----:B-1----:R-:W-:Y:S05]  /*1ce30*/  @!P1 NANOSLEEP.SYNCS 0x989680 ;  /* 0x009896800000995d */ /* 0x002fea0003900000 */
[----:B------:R-:W1:Y:S02]  /*1ce40*/  @!P1 SYNCS.PHASECHK.TRANS64 P1, [R18+URZ+0x38860], R3 ;  /* 0x03886003120095a7 */ /* 0x000e64000802007f */
[----:B-1----:R-:W-:Y:S05]  /*1ce50*/  @!P1 BRA `(.L_x_2903) ;  /* 0xfffffffc00f09947 */ /* 0x002fea000383ffff */
[----:B------:R-:W-:Y:S05]  /*1ce60*/  BRA `(.L_x_3033) ;  /* 0xffffffa800a87947 */ /* 0x000fea000383ffff */
.L_x_2917:
[----:B0-----:R0:W1:Y:S02]  /*1ce70*/  SYNCS.PHASECHK.TRANS64.TRYWAIT P0, [R5+URZ+0x38820], R0 ;  /* 0x03882000050075a7 */ /* 0x001064000800017f */
[----:B-1----:R-:W-:Y:S05]  /*1ce80*/  @!P0 NANOSLEEP.SYNCS 0x989680 ;  /* 0x009896800000895d */ /* 0x002fea0003900000 */
[----:B------:R-:W1:Y:S02]  /*1ce90*/  @!P0 SYNCS.PHASECHK.TRANS64 P0, [R5+URZ+0x38820], R0 ;  /* 0x03882000050085a7 */ /* 0x000e64000800007f */
[----:B-1----:R-:W-:Y:S05]  /*1cea0*/  @!P0 BRA `(.L_x_2917) ;  /* 0xfffffffc00f08947 */ /* 0x002fea000383ffff */
[----:B------:R-:W-:Y:S05]  /*1ceb0*/  BRA `(.L_x_3034) ;  /* 0xffffffc400107947 */ /* 0x000fea000383ffff */
.L_x_2918:
        /* <DEDUP_REMOVED lines=11> */
.L_x_3036:
[----:B------:R-:W-:Y:S05]  /*1cf70*/  BSYNC B0 ;  /* 0x0000000000007941 */ /* 0x000fea0003800000 */
.L_x_3035:
[----:B------:R-:W-:Y:S05]  /*1cf80*/  BRA `(.L_x_3037) ;  /* 0xffffffc000f87947 */ /* 0x000fea000383ffff */
.L_x_2921:
[----:B------:R-:W-:Y:S01]  /*1cf90*/  BSSY B1, `(.L_x_3038) ;  /* 0x0000006000017945 */ /* 0x000fe20003800000 */
[----:B------:R-:W-:-:S07]  /*1cfa0*/  IMAD.MOV.U32 R15, RZ, RZ, -0x1 ;  /* 0xffffffffff0f7424 */ /* 0x000fce00078e00ff */
[----:B0-----:R-:W-:Y:S05]  /*1cfb0*/  WARPSYNC.COLLECTIVE R15, `(.L_x_3039) ;  /* 0x000000000f0c7348 */ /* 0x001fea0003c00000 */
[----:B------:R-:W-:Y:S02]  /*1cfc0*/  ELECT P6, UR62, PT ;  /* 0x00000000003e782f */ /* 0x000fe400038c0000 */
[----:B------:R-:W-:Y:S01]  /*1cfd0*/  MOV R14, UR62 ;  /* 0x0000003e000e7c02 */ /* 0x000fe20008000f00 */
[----:B0-----:R-:W-:Y:S10]  /*1cfe0*/  ENDCOLLECTIVE ;  /* 0x000000000000791b */ /* 0x001ff40003800000 */
.L_x_3039:
[----:B------:R-:W-:Y:S05]  /*1cff0*/  BSYNC B1 ;  /* 0x0000000000017941 */ /* 0x000fea0003800000 */
.L_x_3038:
[----:B------:R-:W-:Y:S05]  /*1d000*/  BRA `(.L_x_3040) ;  /* 0xffffffc000f07947 */ /* 0x000fea000383ffff */
.L_x_2923:
[----:B0-----:R0:W1:Y:S02]  /*1d010*/  SYNCS.PHASECHK.TRANS64.TRYWAIT P1, [R3+URZ+0x38840], R2 ;  /* 0x03884002030075a7 */ /* 0x001064000802017f */
[----:B-1----:R-:W-:Y:S05]  /*1d020*/  @!P1 NANOSLEEP.SYNCS 0x989680 ;  /* 0x009896800000995d */ /* 0x002fea0003900000 */
[----:B------:R-:W1:Y:S02]  /*1d030*/  @!P1 SYNCS.PHASECHK.TRANS64 P1, [R3+URZ+0x38840], R2 ;  /* 0x03884002030095a7 */ /* 0x000e64000802007f */
[----:B-1----:R-:W-:Y:S05]  /*1d040*/  @!P1 BRA `(.L_x_2923) ;  /* 0xfffffffc00f09947 */ /* 0x002fea000383ffff */
[----:B------:R-:W-:Y:S05]  /*1d050*/  BRA `(.L_x_3041) ;  /* 0xffffffc400107947 */ /* 0x000fea000383ffff */
.L_x_2925:
[----:B-1----:R1:W2:Y:S02]  /*1d060*/  SYNCS.PHASECHK.TRANS64.TRYWAIT P1, [R5+URZ+0x38840], R0 ;  /* 0x03884000050075a7 */ /* 0x0022a4000802017f */
[----:B--2---:R-:W-:Y:S05]  /*1d070*/  @!P1 NANOSLEEP.SYNCS 0x989680 ;  /* 0x009896800000995d */ /* 0x004fea0003900000 */
[----:B------:R-:W2:Y:S02]  /*1d080*/  @!P1 SYNCS.PHASECHK.TRANS64 P1, [R5+URZ+0x38840], R0 ;  /* 0x03884000050095a7 */ /* 0x000ea4000802007f */
[----:B--2---:R-:W-:Y:S05]  /*1d090*/  @!P1 BRA `(.L_x_2925) ;  /* 0xfffffffc00f09947 */ /* 0x004fea000383ffff */
[----:B------:R-:W-:Y:S05]  /*1d0a0*/  BRA `(.L_x_3042) ;  /* 0xffffffc4001c7947 */ /* 0x000fea000383ffff */
.L_x_2927:
[----:B--2---:R2:W3:Y:S02]  /*1d0b0*/  SYNCS.PHASECHK.TRANS64.TRYWAIT P1, [R3+URZ+0x38860], R2 ;  /* 0x03886002030075a7 */ /* 0x0044e4000802017f */
[----:B---3--:R-:W-:Y:S05]  /*1d0c0*/  @!P1 NANOSLEEP.SYNCS 0x989680 ;  /* 0x009896800000995d */ /* 0x008fea0003900000 */
[----:B------:R-:W3:Y:S02]  /*1d0d0*/  @!P1 SYNCS.PHASECHK.TRANS64 P1, [R3+URZ+0x38860], R2 ;  /* 0x03886002030095a7 */ /* 0x000ee4000802007f */
[----:B---3--:R-:W-:Y:S05]  /*1d0e0*/  @!P1 BRA `(.L_x_2927) ;  /* 0xfffffffc00f09947 */ /* 0x008fea000383ffff */
[----:B------:R-:W-:Y:S05]  /*1d0f0*/  BRA `(.L_x_3043) ;  /* 0xffffffc400187947 */ /* 0x000fea000383ffff */
.L_x_2929:
[----:B---3--:R3:W4:Y:S02]  /*1d100*/  SYNCS.PHASECHK.TRANS64.TRYWAIT P1, [R5+URZ+0x38860], R0 ;  /* 0x03886000050075a7 */ /* 0x008724000802017f */
[----:B----4-:R-:W-:Y:S05]  /*1d110*/  @!P1 NANOSLEEP.SYNCS 0x989680 ;  /* 0x009896800000995d */ /* 0x010fea0003900000 */
[----:B------:R-:W4:Y:S02]  /*1d120*/  @!P1 SYNCS.PHASECHK.TRANS64 P1, [R5+URZ+0x38860], R0 ;  /* 0x03886000050095a7 */ /* 0x000f24000802007f */
[----:B----4-:R-:W-:Y:S05]  /*1d130*/  @!P1 BRA `(.L_x_2929) ;  /* 0xfffffffc00f09947 */ /* 0x010fea000383ffff */
[----:B------:R-:W-:Y:S05]  /*1d140*/  BRA `(.L_x_3044) ;  /* 0xffffffc400147947 */ /* 0x000fea000383ffff */
.L_x_2931:
[----:B----4-:R4:W0:Y:S02]  /*1d150*/  SYNCS.PHASECHK.TRANS64.TRYWAIT P1, [R3+URZ+0x38880], R2 ;  /* 0x03888002030075a7 */ /* 0x010824000802017f */
[----:B0-----:R-:W-:Y:S05]  /*1d160*/  @!P1 NANOSLEEP.SYNCS 0x989680 ;  /* 0x009896800000995d */ /* 0x001fea0003900000 */
[----:B------:R-:W0:Y:S02]  /*1d170*/  @!P1 SYNCS.PHASECHK.TRANS64 P1, [R3+URZ+0x38880], R2 ;  /* 0x03888002030095a7 */ /* 0x000e24000802007f */
[----:B0-----:R-:W-:Y:S05]  /*1d180*/  @!P1 BRA `(.L_x_2931) ;  /* 0xfffffffc00f09947 */ /* 0x001fea000383ffff */
[----:B------:R-:W-:Y:S05]  /*1d190*/  BRA `(.L_x_3045) ;  /* 0xffffffc400107947 */ /* 0x000fea000383ffff */
.L_x_3046:
        /* <DEDUP_REMOVED lines=14> */
.L_x_3859:


//--------------------- .text._ZN7cutlass13device_kernelIN5flash11enable_sm90INS1_16FlashAttnFwdSm90INS1_25CollectiveMainloopFwdSm90ILi2EN4cute5tupleIJNS5_1CILi1EEES8_S8_EEENS6_IJNS7_ILi128EEESA_NS7_ILi256EEEEEELi256ENS_12float_e4m3_tEfNS_4arch4Sm90ELb1ELb0ELb1ELb1ELb1ELb1ELb0ELb1ELb0ELb1ELb1ELb0EEENS1_21CollectiveEpilogueFwdINS6_IJSA_SB_SA_EEES9_NS_10bfloat16_tESF_Li256ELb1ELb1ELb1ELb1EEENS1_36VarlenDynamicPersistentTileSchedulerILi128ELi128ELi256ELi128ELb1ELb1ELb1ELb1ELb1ELb1EEEEEEEEEvNT_6ParamsE --------------------------
	.section	.text._ZN7cutlass13device_kernelIN5flash11enable_sm90INS1_16FlashAttnFwdSm90INS1_25CollectiveMainloopFwdSm90ILi2EN4cute5tupleIJNS5_1CILi1EEES8_S8_EEENS6_IJNS7_ILi128EEESA_NS7_ILi256EEEEEELi256ENS_12float_e4m3_tEfNS_4arch4Sm90ELb1ELb0ELb1ELb1ELb1ELb1ELb0ELb1ELb0ELb1ELb1ELb0EEENS1_21CollectiveEpilogueFwdINS6_IJSA_SB_SA_EEES9_NS_10bfloat16_tESF_Li256ELb1ELb1ELb1ELb1EEENS1_36VarlenDynamicPersistentTileSchedulerILi128ELi128ELi256ELi128ELb1ELb1ELb1ELb1ELb1ELb1EEEEEEEEEvNT_6ParamsE,"ax",@progbits
	.align	128
.text._ZN7cutlass13device_kernelIN5flash11enable_sm90INS1_16FlashAttnFwdSm90INS1_25CollectiveMainloopFwdSm90ILi2EN4cute5tupleIJNS5_1CILi1EEES8_S8_EEENS6_IJNS7_ILi128EEESA_NS7_ILi256EEEEEELi256ENS_12float_e4m3_tEfNS_4arch4Sm90ELb1ELb0ELb1ELb1ELb1ELb1ELb0ELb1ELb0ELb1ELb1ELb0EEENS1_21CollectiveEpilogueFwdINS6_IJSA_SB_SA_EEES9_NS_10bfloat16_tESF_Li256ELb1ELb1ELb1ELb1EEENS1_36VarlenDynamicPersistentTileSchedulerILi128ELi128ELi256ELi128ELb1ELb1ELb1ELb1ELb1ELb1EEEEEEEEEvNT_6ParamsE:
        .type           _ZN7cutlass13device_kernelIN5flash11enable_sm90INS1_16FlashAttnFwdSm90INS1_25CollectiveMainloopFwdSm90ILi2EN4cute5tupleIJNS5_1CILi1EEES8_S8_EEENS6_IJNS7_ILi128EEESA_NS7_ILi256EEEEEELi256ENS_12float_e4m3_tEfNS_4arch4Sm90ELb1ELb0ELb1ELb1ELb1ELb1ELb0ELb1ELb0ELb1ELb1ELb0EEENS1_21CollectiveEpilogueFwdINS6_IJSA_SB_SA_EEES9_NS_10bfloat16_tESF_Li256ELb1ELb1ELb1ELb1EEENS1_36VarlenDynamicPersistentTileSchedulerILi128ELi128ELi256ELi128ELb1ELb1ELb1ELb1ELb1ELb1EEEEEEEEEvNT_6ParamsE,@function
        .size           _ZN7cutlass13device_kernelIN5flash11enable_sm90INS1_16FlashAttnFwdSm90INS1_25CollectiveMainloopFwdSm90ILi2EN4cute5tupleIJNS5_1CILi1EEES8_S8_EEENS6_IJNS7_ILi128EEESA_NS7_ILi256EEEEEELi256ENS_12float_e4m3_tEfNS_4arch4Sm90ELb1ELb0ELb1ELb1ELb1ELb1ELb0ELb1ELb0ELb1ELb1ELb0EEENS1_21CollectiveEpilogueFwdINS6_IJSA_SB_SA_EEES9_NS_10bfloat16_tESF_Li256ELb1ELb1ELb1ELb1EEENS1_36VarlenDynamicPersistentTileSchedulerILi128ELi128ELi256ELi128ELb1ELb1ELb1ELb1ELb1ELb1EEEEEEEEEvNT_6ParamsE,(.L_x_3860 - _ZN7cutlass13device_kernelIN5flash11enable_sm90INS1_16FlashAttnFwdSm90INS1_25CollectiveMainloopFwdSm90ILi2EN4cute5tupleIJNS5_1CILi1EEES8_S8_EEENS6_IJNS7_ILi128EEESA_NS7_ILi256EEEEEELi256ENS_12float_e4m3_tEfNS_4arch4Sm90ELb1ELb0ELb1ELb1ELb1ELb1ELb0ELb1ELb0ELb1ELb1ELb0EEENS1_21CollectiveEpilogueFwdINS6_IJSA_SB_SA_EEES9_NS_10bfloat16_tESF_Li256ELb1ELb1ELb1ELb1EEENS1_36VarlenDynamicPersistentTileSchedulerILi128ELi128ELi256ELi128ELb1ELb1ELb1ELb1ELb1ELb1EEEEEEEEEvNT_6ParamsE)
        .other          _ZN7cutlass13device_kernelIN5flash11enable_sm90INS1_16FlashAttnFwdSm90INS1_25CollectiveMainloopFwdSm90ILi2EN4cute5tupleIJNS5_1CILi1EEES8_S8_EEENS6_IJNS7_ILi128EEESA_NS7_ILi256EEEEEELi256ENS_12float_e4m3_tEfNS_4arch4Sm90ELb1ELb0ELb1ELb1ELb1ELb1ELb0ELb1ELb0ELb1ELb1ELb0EEENS1_21CollectiveEpilogueFwdINS6_IJSA_SB_SA_EEES9_NS_10bfloat16_tESF_Li256ELb1ELb1ELb1ELb1EEENS1_36VarlenDynamicPersistentTileSchedulerILi128ELi128ELi256ELi128ELb1ELb1ELb1ELb1ELb1ELb1EEEEEEEEEvNT_6ParamsE,@"STO_CUDA_ENTRY STV_DEFAULT"
_ZN7cutlass13device_kernelIN5flash11enable_sm90INS1_16FlashAttnFwdSm90INS1_25CollectiveMainloopFwdSm90ILi2EN4cute5tupleIJNS5_1CILi1EEES8_S8_EEENS6_IJNS7_ILi128EEESA_NS7_ILi256EEEEEELi256ENS_12float_e4m3_tEfNS_4arch4Sm90ELb1ELb0ELb1ELb1ELb1ELb1ELb0ELb1ELb0ELb1ELb1ELb0EEENS1_21CollectiveEpilogueFwdINS6_IJSA_SB_SA_EEES9_NS_10bfloat16_tESF_Li256ELb1ELb1ELb1ELb1EEENS1_36VarlenDynamicPersistentTileSchedulerILi128ELi128ELi256ELi128ELb1ELb1ELb1ELb1ELb1ELb1EEEEEEEEEvNT_6ParamsE:
        /* <DEDUP_REMOVED lines=18> */
.L_x_3048:
[----:B------:R-:W-:Y:S05]  /*0120*/  BSYNC B0 ;  /* 0x0000000000007941 */ /* 0x000fea0003800000 */
.L_x_3047:
        /* <DEDUP_REMOVED lines=41> */
.L_x_3049:
        /* <DEDUP_REMOVED lines=22> */
.L_x_3050:
        /* <DEDUP_REMOVED lines=18> */
.L_x_3051:
        /* <DEDUP_REMOVED lines=22> */
.L_x_3052:
        /* <DEDUP_REMOVED lines=23> */
.L_x_3053:
[----:B------:R-:W-:Y:S01]  /*0910*/  PLOP3.LUT P0, PT, PT, PT, UP0, 0x80, 0x0 ;  /* 0x000000000000781c */ /* 0x000fe20003f0f008 */
[----:B------:R-:W-:Y:S01]  /*0920*/  UMOV UR36, 0x1 ;  /* 0x0000000100247882 */ /* 0x000fe20000000000 */
[----:B------:R-:W-:Y:S01]  /*0930*/  NOP ;  /* 0x0000000000007918 */ /* 0x000fe20000000000 */
[----:B------:R-:W-:Y:S01]  /*0940*/  USEL UR36, UR36, 0x2, !UP0 ;  /* 0x0000000224247887 */ /* 0x000fe2000c000000 */
[----:B------:R-:W-:Y:S01]  /*0950*/  BSSY B8, `(.L_x_3054) ;  /* 0x0003149000087945 */ /* 0x000fe20003800000 */
[----:B------:R-:W-:Y:S01]  /*0960*/  ULDC.64 UR46, c[0x0][0x208] ;  /* 0x00008200002e7ab9 */ /* 0x000fe20000000a00 */
[----:B01234-:R-:W-:Y:S07]  /*0970*/  BAR.SYNC.DEFER_BLOCKING 0x0 ;  /* 0x0000000000007b1d */ /* 0x01ffee0000010000 */
[----:B------:R-:W-:Y:S05]  /*0980*/  @!P0 BRA `(.L_x_3055) ;  /* 0x0000028400ac8947 */ /* 0x000fea0003800000 */
.L_x_3056:
[----:B------:R-:W-:-:S08]  /*0990*/  NOP ;  /* 0x0000000000007918 */ /* 0x000fd00000000000 */
[----:B------:R-:W0:Y:S02]  /*09a0*/  USETMAXREG.TRY_ALLOC.CTAPOOL UP0, 0xe8 ;  /* 0x000000e8000079c8 */ /* 0x000e240008000600 */
[----:B0-----:R-:W-:-:S13]  /*09b0*/  PLOP3.LUT P0, PT, PT, PT, UP0, 0x80, 0x0 ;  /* 0x000000000000781c */ /* 0x001fda0003f0f008 */
[----:B------:R-:W-:Y:S05]  /*09c0*/  @!P0 BRA `(.L_x_3056) ;  /* 0xfffffffc00f08947 */ /* 0x000fea000383ffff */
[----:B------:R-:W2:Y:S01]  /*09d0*/  LDL.LU R0, [R1] ;  /* 0x0000000001007983 */ /* 0x000ea20000300800 */
[----:B------:R-:W0:Y:S01]  /*09e0*/  S2R R2, SR_TID.X ;  /* 0x0000000000027919 */ /* 0x000e220000002100 */
[----:B------:R-:W1:Y:S01]  /*09f0*/  S2UR UR37, SR_CgaCtaId ;  /* 0x00000000002579c3 */ /* 0x000e620000008800 */
[----:B------:R-:W-:Y:S01]  /*0a00*/  UMOV UR4, 0x400 ;  /* 0x0000040000047882 */ /* 0x000fe20000000000 */
[----:B0-----:R-:W-:-:S06]  /*0a10*/  SHF.R.U32.HI R2, RZ, 0x7, R2 ;  /* 0x00000007ff027819 */ /* 0x001fcc0000011602 */
[----:B------:R-:W-:Y:S06]  /*0a20*/  BAR.ARV 0x8, 0x180 ;  /* 0x0206000000007b1d */ /* 0x000fec0000002000 */
[----:B------:R-:W-:-:S13]  /*0a30*/  ISETP.NE.AND P0, PT, R2, 0x1, PT ;  /* 0x000000010200780c */ /* 0x000fda0003f05270 */
[----:B------:R-:W-:Y:S08]  /*0a40*/  @!P0 BAR.ARV 0x9, 0x100 ;  /* 0x0244000000008b1d */ /* 0x000ff00000002000 */
[----:B------:R-:W-:Y:S01]  /*0a50*/  BAR.SYNC.DEFER_BLOCKING 0x5, 0x180 ;  /* 0x0146000000007b1d */ /* 0x000fe20000010000 */
[----:B-1----:R-:W-:-:S06]  /*0a60*/  ULEA UR4, UR37, UR4, 0x18 ;  /* 0x0000000425047291 */ /* 0x002fcc000f8ec03f */
[----:B------:R-:W-:Y:S01]  /*0a70*/  IMAD.U32 R23, RZ, RZ, UR4 ;  /* 0x00000004ff177e24 */ /* 0x000fe2000f8e00ff */
[----:B------:R-:W-:-:S04]  /*0a80*/  ULDC UR4, c[0x0][0xc3c] ;  /* 0x00030f0000047ab9 */ /* 0x000fc80000000800 */
[----:B------:R-:W0:Y:S01]  /*0a90*/  LDS.128 R32, [R23+0x388d0] ;  /* 0x0388d00017207984 */ /* 0x000e220000000c00 */
[----:B------:R-:W-:Y:S06]  /*0aa0*/  BAR.ARV 0x4, 0x180 ;  /* 0x0106000000007b1d */ /* 0x000fec0000002000 */
[----:B--2---:R-:W-:-:S04]  /*0ab0*/  LOP3.LUT R0, R0, 0xfffffff7, RZ, 0xc0, !PT ;  /* 0xfffffff700007812 */ /* 0x004fc800078ec0ff */
[----:B------:R-:W-:-:S05]  /*0ac0*/  @P0 LOP3.LUT R0, R0, 0x8, RZ, 0xfc, !PT ;  /* 0x0000000800000812 */ /* 0x000fca00078efcff */
[----:B------:R1:W-:Y:S01]  /*0ad0*/  STL [R1], R0 ;  /* 0x0000000001007387 */ /* 0x0003e20000100800 */
[----:B0-----:R-:W-:-:S13]  /*0ae0*/  ISETP.GE.AND P0, PT, R35, UR4, PT ;  /* 0x0000000423007c0c */ /* 0x001fda000bf06270 */
[----:B-1----:R-:W-:Y:S05]  /*0af0*/  @P0 BRA `(.L_x_3057) ;  /* 0x0000031000b80947 */ /* 0x002fea0003800000 */
[----:B------:R-:W0:Y:S01]  /*0b00*/  S2R R0, SR_TID.X ;  /* 0x0000000000007919 */ /* 0x000e220000002100 */
[----:B------:R-:W-:Y:S01]  /*0b10*/  IMAD.MOV.U32 R216, RZ, RZ, RZ ;  /* 0x000000ffffd87224 */ /* 0x000fe200078e00ff */
[----:B------:R-:W-:Y:S01]  /*0b20*/  CS2R R222, SRZ ;  /* 0x0000000000de7805 */ /* 0x000fe2000001ff00 */
[----:B------:R-:W-:Y:S01]  /*0b30*/  IMAD.MOV.U32 R221, RZ, RZ, RZ ;  /* 0x000000ffffdd7224 */ /* 0x000fe200078e00ff */
[----:B------:R-:W-:Y:S01]  /*0b40*/  ULOP3.LUT UR44, UR36, 0x1, URZ, 0xfc, !UPT ;  /* 0x00000001242c7892 */ /* 0x000fe2000f8efc3f */
[----:B0-----:R-:W-:-:S05]  /*0b50*/  VIADD R0, R0, 0xffffff80 ;  /* 0xffffff8000007836 */ /* 0x001fca0000000000 */
[----:B------:R-:W-:-:S04]  /*0b60*/  SHF.R.S32.HI R3, RZ, 0x1f, R0 ;  /* 0x0000001fff037819 */ /* 0x000fc80000011400 */
[CC--:B------:R-:W-:Y:S02]  /*0b70*/  LEA.HI R2, R3.reuse, R0.reuse, RZ, 0x7 ;  /* 0x0000000003027211 */ /* 0x0c0fe400078f38ff */
[CC--:B------:R-:W-:Y:S02]  /*0b80*/  LEA.HI R4, R3.reuse, R0.reuse, RZ, 0x4 ;  /* 0x0000000003047211 */ /* 0x0c0fe400078f20ff */
[----:B------:R-:W-:Y:S02]  /*0b90*/  LOP3.LUT R5, R2, 0xffffff80, RZ, 0xc0, !PT ;  /* 0xffffff8002057812 */ /* 0x000fe400078ec0ff */
[----:B------:R-:W-:Y:S02]  /*0ba0*/  SHF.R.S32.HI R7, RZ, 0x4, R4 ;  /* 0x00000004ff077819 */ /* 0x000fe40000011404 */
[CC--:B------:R-:W-:Y:S01]  /*0bb0*/  LEA.HI R219, R3.reuse, R0.reuse, RZ, 0x3 ;  /* 0x0000000003db7211 */ /* 0x0c0fe200078f18ff */
[----:B------:R-:W-:Y:S01]  /*0bc0*/  IMAD.IADD R14, R0, 0x1, -R5 ;  /* 0x00000001000e7824 */ /* 0x000fe200078e0a05 */
[----:B------:R-:W-:-:S04]  /*0bd0*/  LEA.HI R5, R3, R0, RZ, 0x5 ;  /* 0x0000000003057211 */ /* 0x000fc800078f28ff */
[----:B------:R-:W-:Y:S01]  /*0be0*/  SHF.R.S32.HI R8, RZ, 0x1f, R14 ;  /* 0x0000001fff087819 */ /* 0x000fe2000001140e */
[----:B------:R-:W-:Y:S01]  /*0bf0*/  IMAD.SHL.U32 R6, R5, 0x20, RZ ;  /* 0x0000002005067824 */ /* 0x000fe200078e00ff */
[----:B------:R-:W-:Y:S01]  /*0c00*/  LOP3.LUT R5, R4, 0x3fffff0, RZ, 0xc0, !PT ;  /* 0x03fffff004057812 */ /* 0x000fe200078ec0ff */
[----:B------:R-:W-:Y:S01]  /*0c10*/  STL [R1+0x124], R14 ;  /* 0x0001240e01007387 */ /* 0x000fe20000100800 */
[----:B------:R-:W-:Y:S02]  /*0c20*/  LEA.HI R10, R8, R14, RZ, 0x2 ;  /* 0x0000000e080a7211 */ /* 0x000fe400078f10ff */
[----:B------:R-:W-:Y:S02]  /*0c30*/  LOP3.LUT R6, R6, 0xfffffc00, RZ, 0xc0, !PT ;  /* 0xfffffc0006067812 */ /* 0x000fe400078ec0ff */
[----:B------:R-:W-:Y:S02]  /*0c40*/  IADD3 R5, R0, -R5, RZ ;  /* 0x8000000500057210 */ /* 0x000fe40007ffe0ff */
[----:B------:R-:W-:-:S02]  /*0c50*/  LEA.HI R4, R4, R7, RZ, 0x1 ;  /* 0x0000000704047211 */ /* 0x000fc400078f08ff */
[----:B------:R-:W-:Y:S01]  /*0c60*/  SHF.R.S32.HI R11, RZ, 0x2, R10 ;  /* 0x00000002ff0b7819 */ /* 0x000fe2000001140a */
[----:B------:R-:W-:Y:S01]  /*0c70*/  IMAD R9, R5, 0x40, R6 ;  /* 0x0000004005097824 */ /* 0x000fe200078e0206 */
[----:B------:R-:W-:Y:S02]  /*0c80*/  SHF.R.S32.HI R5, RZ, 0x7, R2 ;  /* 0x00000007ff057819 */ /* 0x000fe40000011402 */
[----:B------:R-:W-:Y:S02]  /*0c90*/  SHF.R.S32.HI R12, RZ, 0x1f, R10 ;  /* 0x0000001fff0c7819 */ /* 0x000fe4000001140a */
[----:B------:R-:W-:Y:S02]  /*0ca0*/  LEA.HI R2, R2, R5, RZ, 0x1 ;  /* 0x0000000502027211 */ /* 0x000fe400078f08ff */
[----:B------:R-:W-:Y:S02]  /*0cb0*/  LOP3.LUT R4, R4, 0x1ffffffe, RZ, 0xc0, !PT ;  /* 0x1ffffffe04047812 */ /* 0x000fe400078ec0ff */
[----:B------:R-:W-:-:S02]  /*0cc0*/  LOP3.LUT R2, R2, 0x3fffffe, RZ, 0xc0, !PT ;  /* 0x03fffffe02027812 */ /* 0x000fc400078ec0ff */
[----:B------:R-:W-:Y:S01]  /*0cd0*/  LEA.HI R6, R3, R0, RZ, 0x2 ;  /* 0x0000000003067211 */ /* 0x000fe200078f10ff */
[----:B------:R-:W-:Y:S01]  /*0ce0*/  IMAD.IADD R4, R7, 0x1, -R4 ;  /* 0x0000000107047824 */ /* 0x000fe200078e0a04 */
[----:B------:R-:W-:Y:S01]  /*0cf0*/  LEA.HI R12, R12, R11, RZ, 0x3 ;  /* 0x0000000b0c0c7211 */ /* 0x000fe200078f18ff */
[----:B------:R-:W-:Y:S01]  /*0d00*/  IMAD.IADD R2, R5, 0x1, -R2 ;  /* 0x0000000105027824 */ /* 0x000fe200078e0a02 */
[----:B------:R-:W-:Y:S02]  /*0d10*/  LOP3.LUT R7, R6, 0xfffffffc, RZ, 0xc0, !PT ;  /* 0xfffffffc06077812 */ /* 0x000fe400078ec0ff */
[----:B------:R-:W-:Y:S02]  /*0d20*/  LOP3.LUT R5, R219, 0xfffffff8, RZ, 0xc0, !PT ;  /* 0xfffffff8db057812 */ /* 0x000fe400078ec0ff */
[----:B------:R-:W-:Y:S01]  /*0d30*/  LOP3.LUT R12, R12, 0xfffffff8, RZ, 0xc0, !PT ;  /* 0xfffffff80c0c7812 */ /* 0x000fe200078ec0ff */
[----:B------:R-:W-:Y:S01]  /*0d40*/  IMAD.IADD R7, R0, 0x1, -R7 ;  /* 0x0000000100077824 */ /* 0x000fe200078e0a07 */
[----:B------:R-:W-:Y:S01]  /*0d50*/  LEA.HI R8, R8, R14, RZ, 0x5 ;  /* 0x0000000e08087211 */ /* 0x000fe200078f28ff */
[----:B------:R-:W-:Y:S01]  /*0d60*/  IMAD.IADD R5, R0, 0x1, -R5 ;  /* 0x0000000100057824 */ /* 0x000fe200078e0a05 */
[----:B------:R-:W-:Y:S01]  /*0d70*/  LEA.HI R3, R3, R0, RZ, 0x6 ;  /* 0x0000000003037211 */ /* 0x000fe200078f30ff */
[----:B------:R-:W-:Y:S01]  /*0d80*/  IMAD R0, R4, 0x8, R9 ;  /* 0x0000000804007824 */ /* 0x000fe200078e0209 */
[----:B------:R-:W-:Y:S01]  /*0d90*/  SHF.R.S32.HI R219, RZ, 0x3, R219 ;  /* 0x00000003ffdb7819 */ /* 0x000fe200000114db */
[----:B------:R-:W-:Y:S01]  /*0da0*/  IMAD.IADD R11, R11, 0x1, -R12 ;  /* 0x000000010b0b7824 */ /* 0x000fe200078e0a0c */
[----:B------:R-:W-:Y:S01]  /*0db0*/  SHF.R.S32.HI R8, RZ, 0x5, R8 ;  /* 0x00000005ff087819 */ /* 0x000fe20000011408 */
[----:B------:R-:W-:Y:S01]  /*0dc0*/  IMAD.SHL.U32 R18, R5, 0x8, RZ ;  /* 0x0000000805127824 */ /* 0x000fe200078e00ff */
[----:B------:R-:W-:Y:S01]  /*0dd0*/  LEA.HI R6, R7, R7, RZ, 0x1 ;  /* 0x0000000707067211 */ /* 0x000fe200078f08ff */
[----:B------:R0:W-:Y:S01]  /*0de0*/  STL [R1+0x1b4], R0 ;  /* 0x0001b40001007387 */ /* 0x0001e20000100800 */
[----:B------:R-:W-:Y:S01]  /*0df0*/  LEA R11, R8, R11, 0x4 ;  /* 0x0000000b080b7211 */ /* 0x000fe200078e20ff */
[----:B------:R-:W-:Y:S01]  /*0e00*/  VIADD R12, R219, 0x20 ;  /* 0x00000020db0c7836 */ /* 0x000fe20000000000 */
[----:B------:R-:W-:Y:S01]  /*0e10*/  SHF.L.U32 R3, R3, 0x4, RZ ;  /* 0x0000000403037819 */ /* 0x000fe200000006ff */
[C---:B------:R-:W-:Y:S01]  /*0e20*/  VIADD R9, R219.reuse, 0x40 ;  /* 0x00000040db097836 */ /* 0x040fe20000000000 */
[----:B------:R-:W-:Y:S01]  /*0e30*/  LOP3.LUT R6, R6, 0x1ffffffe, RZ, 0xc0, !PT ;  /* 0x1ffffffe06067812 */ /* 0x000fe200078ec0ff */
[----:B------:R-:W-:Y:S01]  /*0e40*/  VIADD R8, R219, 0x60 ;  /* 0x00000060db087836 */ /* 0x000fe20000000000 */
[----:B------:R-:W-:Y:S01]  /*0e50*/  LOP3.LUT R13, R3, 0xfffffc00, RZ, 0xc0, !PT ;  /* 0xfffffc00030d7812 */ /* 0x000fe200078ec0ff */
[----:B------:R-:W-:Y:S01]  /*0e60*/  IMAD R11, R2, 0x40, R11 ;  /* 0x00000040020b7824 */ /* 0x000fe200078e020b */
[----:B------:R-:W-:Y:S01]  /*0e70*/  SHF.R.S32.HI R2, RZ, 0x1f, R12 ;  /* 0x0000001fff027819 */ /* 0x000fe2000001140c */
[----:B0-----:R-:W-:Y:S01]  /*0e80*/  IMAD.SHL.U32 R0, R219, 0x80, RZ ;  /* 0x00000080db007824 */ /* 0x001fe200078e00ff */
[----:B------:R-:W-:Y:S01]  /*0e90*/  SHF.R.S32.HI R4, RZ, 0x1f, R9 ;  /* 0x0000001fff047819 */ /* 0x000fe20000011409 */
[----:B------:R-:W-:Y:S01]  /*0ea0*/  IMAD.SHL.U32 R3, R9, 0x80, RZ ;  /* 0x0000008009037824 */ /* 0x000fe200078e00ff */
[----:B------:R-:W-:Y:S01]  /*0eb0*/  SHF.L.U32 R16, R5, 0x4, RZ ;  /* 0x0000000405107819 */ /* 0x000fe200000006ff */
[----:B------:R-:W-:Y:S01]  /*0ec0*/  IMAD.IADD R6, R7, 0x1, -R6 ;  /* 0x0000000107067824 */ /* 0x000fe200078e0a06 */
[----:B------:R-:W-:Y:S01]  /*0ed0*/  LOP3.LUT R15, R0, 0x380, RZ, 0xc0, !PT ;  /* 0x00000380000f7812 */ /* 0x000fe200078ec0ff */
[----:B------:R-:W-:Y:S01]  /*0ee0*/  IMAD.SHL.U32 R0, R12, 0x80, RZ ;  /* 0x000000800c007824 */ /* 0x000fe200078e00ff */
[----:B------:R-:W-:Y:S01]  /*0ef0*/  SHF.R.S32.HI R7, RZ, 0x1f, R8 ;  /* 0x0000001fff077819 */ /* 0x000fe20000011408 */
[----:B------:R-:W-:Y:S01]  /*0f00*/  VIADD R218, R18, 0x40 ;  /* 0x0000004012da7836 */ /* 0x000fe20000000000 */
[----:B------:R-:W-:Y:S01]  /*0f10*/  LEA.HI R2, R2, R12, RZ, 0x3 ;  /* 0x0000000c02027211 */ /* 0x000fe200078f18ff */
[----:B------:R-:W-:Y:S01]  /*0f20*/  VIADD R20, R18, 0x80 ;  /* 0x0000008012147836 */ /* 0x000fe20000000000 */
[----:B------:R-:W-:Y:S01]  /*0f30*/  LEA.HI R4, R4, R9, RZ, 0x3 ;  /* 0x0000000904047211 */ /* 0x000fe200078f18ff */
[----:B------:R-:W-:Y:S01]  /*0f40*/  IMAD.SHL.U32 R5, R8, 0x80, RZ ;  /* 0x0000008008057824 */ /* 0x000fe200078e00ff */
[----:B------:R-:W-:Y:S01]  /*0f50*/  LOP3.LUT R12, R0, 0x380, RZ, 0xc0, !PT ;  /* 0x00000380000c7812 */ /* 0x000fe200078ec0ff */
[----:B------:R-:W-:Y:S01]  /*0f60*/  STL [R1+0x1b0], R11 ;  /* 0x0001b00b01007387 */ /* 0x000fe20000100800 */
[----:B------:R-:W-:Y:S01]  /*0f70*/  LOP3.LUT R9, R3, 0x380, RZ, 0xc0, !PT ;  /* 0x0000038003097812 */ /* 0x000fe200078ec0ff */
[----:B------:R-:W-:Y:S01]  /*0f80*/  IMAD.SHL.U32 R2, R2, 0x80, RZ ;  /* 0x0000008002027824 */ /* 0x000fe200078e00ff */
[----:B------:R-:W-:Y:S01]  /*0f90*/  LOP3.LUT R0, R15, 0x70, R16, 0xf8, !PT ;  /* 0x000000700f007812 */ /* 0x000fe200078ef810 */
[----:B------:R-:W-:Y:S01]  /*0fa0*/  STL [R1+0x98], RZ ;  /* 0x000098ff01007387 */ /* 0x000fe20000100800 */
[----:B------:R-:W-:Y:S01]  /*0fb0*/  SHF.R.U32.HI R3, RZ, 0x3, R15 ;  /* 0x00000003ff037819 */ /* 0x000fe2000001160f */
[----:B------:R-:W-:Y:S01]  /*0fc0*/  VIADD R15, R18, 0xc0 ;  /* 0x000000c0120f7836 */ /* 0x000fe20000000000 */
[----:B------:R-:W-:Y:S01]  /*0fd0*/  LEA.HI R7, R7, R8, RZ, 0x3 ;  /* 0x0000000807077211 */ /* 0x000fe200078f18ff */
[----:B------:R0:W-:Y:S01]  /*0fe0*/  STL [R1+0x4c], R13 ;  /* 0x00004c0d01007387 */ /* 0x0001e20000100800 */
[----:B------:R-:W-:Y:S01]  /*0ff0*/  IMAD.SHL.U32 R4, R4, 0x80, RZ ;  /* 0x0000008004047824 */ /* 0x000fe200078e00ff */
[----:B------:R-:W-:-:S02]  /*1000*/  SHF.R.S32.HI R21, RZ, 0x1f, R218 ;  /* 0x0000001fff157819 */ /* 0x000fc400000114da */
[----:B------:R1:W-:Y:S01]  /*1010*/  STL [R1+0x60], R20 ;  /* 0x0000601401007387 */ /* 0x0003e20000100800 */
[----:B------:R-:W-:Y:S01]  /*1020*/  LOP3.LUT R8, R5, 0x380, RZ, 0xc0, !PT ;  /* 0x0000038005087812 */ /* 0x000fe200078ec0ff */
[----:B------:R-:W-:Y:S01]  /*1030*/  IMAD.SHL.U32 R7, R7, 0x80, RZ ;  /* 0x0000008007077824 */ /* 0x000fe200078e00ff */
[----:B------:R-:W-:Y:S01]  /*1040*/  LOP3.LUT R10, R10, 0x7ffffffc, RZ, 0xc0, !PT ;  /* 0x7ffffffc0a0a7812 */ /* 0x000fe200078ec0ff */
[----:B------:R2:W-:Y:S01]  /*1050*/  STL [R1+0x64], R15 ;  /* 0x0000640f01007387 */ /* 0x0005e20000100800 */
[----:B------:R-:W-:Y:S02]  /*1060*/  LOP3.LUT R0, R13, R0, R3, 0xf6, !PT ;  /* 0x000000000d007212 */ /* 0x000fe400078ef603 */
[----:B0-----:R-:W-:Y:S01]  /*1070*/  SHF.R.U32.HI R13, RZ, 0x3, R12 ;  /* 0x00000003ff0d7819 */ /* 0x001fe2000001160c */
[----:B------:R-:W-:Y:S01]  /*1080*/  STL [R1+0x84], R21 ;  /* 0x0000841501007387 */ /* 0x000fe20000100800 */
[----:B------:R-:W-:Y:S02]  /*1090*/  LOP3.LUT R3, R12, 0x70, R16, 0xf8, !PT ;  /* 0x000000700c037812 */ /* 0x000fe400078ef810 */
[----:B-1----:R-:W-:-:S02]  /*10a0*/  SHF.R.S32.HI R20, RZ, 0x1f, R20 ;  /* 0x0000001fff147819 */ /* 0x002fc40000011414 */
[----:B------:R-:W-:Y:S02]  /*10b0*/  LOP3.LUT R2, R2, 0xfffffc00, RZ, 0xc0, !PT ;  /* 0xfffffc0002027812 */ /* 0x000fe400078ec0ff */
[----:B--2---:R-:W-:Y:S01]  /*10c0*/  SHF.R.S32.HI R15, RZ, 0x1f, R15 ;  /* 0x0000001fff0f7819 */ /* 0x004fe2000001140f */
[----:B------:R-:W-:Y:S01]  /*10d0*/  STL [R1+0xa0], R20 ;  /* 0x0000a01401007387 */ /* 0x000fe20000100800 */
[----:B------:R-:W-:Y:S02]  /*10e0*/  SHF.R.U32.HI R12, RZ, 0x3, R9 ;  /* 0x00000003ff0c7819 */ /* 0x000fe40000011609 */
[----:B------:R-:W-:Y:S01]  /*10f0*/  LOP3.LUT R5, R9, 0x70, R16, 0xf8, !PT ;  /* 0x0000007009057812 */ /* 0x000fe200078ef810 */
[----:B------:R-:W-:Y:S01]  /*1100*/  STL [R1+0x9c], R15 ;  /* 0x00009c0f01007387 */ /* 0x000fe20000100800 */
[----:B------:R-:W-:Y:S02]  /*1110*/  SHF.R.U32.HI R9, RZ, 0x3, R8 ;  /* 0x00000003ff097819 */ /* 0x000fe40000011608 */
[----:B------:R-:W-:Y:S01]  /*1120*/  IADD3 R10, R14, -R10, RZ ;  /* 0x8000000a0e0a7210 */ /* 0x000fe20007ffe0ff */
[----:B------:R-:W-:Y:S01]  /*1130*/  IMAD.IADD R14, R23, 0x1, R0 ;  /* 0x00000001170e7824 */ /* 0x000fe200078e0200 */
[----:B------:R-:W-:Y:S01]  /*1140*/  LOP3.LUT R4, R4, 0xfffffc00, RZ, 0xc0, !PT ;  /* 0xfffffc0004047812 */ /* 0x000fe200078ec0ff */
[----:B------:R0:W-:Y:S01]  /*1150*/  STL [R1+0x74], R2 ;  /* 0x0000740201007387 */ /* 0x0001e20000100800 */
[----:B------:R-:W-:Y:S01]  /*1160*/  LOP3.LUT R8, R8, 0x70, R16, 0xf8, !PT ;  /* 0x0000007008087812 */ /* 0x000fe200078ef810 */
[----:B------:R-:W-:Y:S01]  /*1170*/  IMAD.SHL.U32 R44, R10, 0x2, RZ ;  /* 0x000000020a2c7824 */ /* 0x000fe200078e00ff */
[----:B------:R-:W-:Y:S01]  /*1180*/  LOP3.LUT R7, R7, 0xfffffc00, RZ, 0xc0, !PT ;  /* 0xfffffc0007077812 */ /* 0x000fe200078ec0ff */
[----:B------:R-:W-:Y:S01]  /*1190*/  STL [R1+0x78], R14 ;  /* 0x0000780e01007387 */ /* 0x000fe20000100800 */
[----:B------:R-:W-:Y:S01]  /*11a0*/  LOP3.LUT R0, R2, R3, R13, 0xf6, !PT ;  /* 0x0000000302007212 */ /* 0x000fe200078ef60d */
[C---:B------:R-:W-:Y:S01]  /*11b0*/  VIADD R42, R44.reuse, 0x10 ;  /* 0x000000102c2a7836 */ /* 0x040fe20000000000 */
[----:B------:R-:W-:Y:S01]  /*11c0*/  LOP3.LUT R8, R7, R8, R9, 0xf6, !PT ;  /* 0x0000000807087212 */ /* 0x000fe200078ef609 */
[----:B------:R-:W-:Y:S01]  /*11d0*/  STL [R1+0x70], R4 ;  /* 0x0000700401007387 */ /* 0x000fe20000100800 */
[----:B------:R-:W-:Y:S01]  /*11e0*/  IADD3 R43, R44, 0x8, RZ ;  /* 0x000000082c2b7810 */ /* 0x000fe20007ffe0ff */
[C---:B------:R-:W-:Y:S01]  /*11f0*/  IMAD.IADD R3, R23.reuse, 0x1, R0 ;  /* 0x0000000117037824 */ /* 0x040fe200078e0200 */
[----:B0-----:R-:W-:Y:S01]  /*1200*/  LOP3.LUT R2, R4, R5, R12, 0xf6, !PT ;  /* 0x0000000504027212 */ /* 0x001fe200078ef60c */
[C---:B------:R-:W-:Y:S01]  /*1210*/  IMAD.IADD R0, R23.reuse, 0x1, R8 ;  /* 0x0000000117007824 */ /* 0x040fe200078e0208 */
        /* <DEDUP_REMOVED lines=16> */
[----:B------:R0:W-:Y:S01]  /*1320*/  STL [R1+0x1a4], R0 ;  /* 0x0001a40001007387 */ /* 0x0001e20000100800 */
[C---:B------:R-:W-:Y:S01]  /*1330*/  VIADD R30, R44.reuse, 0x58 ;  /* 0x000000582c1e7836 */ /* 0x040fe20000000000 */
[----:B------:R-:W-:Y:S01]  /*1340*/  SHF.R.S32.HI R8, RZ, 0x1f, R43 ;  /* 0x0000001fff087819 */ /* 0x000fe2000001142b */
[C---:B------:R-:W-:Y:S01]  /*1350*/  VIADD R29, R44.reuse, 0x60 ;  /* 0x000000602c1d7836 */ /* 0x040fe20000000000 */
[----:B------:R-:W-:Y:S01]  /*1360*/  STL [R1+0x120], R43 ;  /* 0x0001202b01007387 */ /* 0x000fe20000100800 */
[----:B------:R-:W-:Y:S01]  /*1370*/  VIADD R27, R44, 0x70 ;  /* 0x000000702c1b7836 */ /* 0x000fe20000000000 */
[----:B------:R-:W-:Y:S01]  /*1380*/  IADD3 R22, R16, 0x80, RZ ;  /* 0x0000008010167810 */ /* 0x000fe20007ffe0ff */
[C---:B------:R-:W-:Y:S01]  /*1390*/  VIADD R26, R44.reuse, 0x78 ;  /* 0x000000782c1a7836 */ /* 0x040fe20000000000 */
[----:B------:R1:W-:Y:S01]  /*13a0*/  STL [R1+0x11c], R42 ;  /* 0x00011c2a01007387 */ /* 0x0003e20000100800 */
        /* <DEDUP_REMOVED lines=9> */
[----:B-1----:R-:W-:Y:S01]  /*1440*/  SHF.R.S32.HI R42, RZ, 0x1f, R42 ;  /* 0x0000001fff2a7819 */ /* 0x002fe2000001142a */
        /* <DEDUP_REMOVED lines=9> */
[----:B------:R0:W-:Y:S01]  /*14e0*/  STL [R1+0x108], R37 ;  /* 0x0001082501007387 */ /* 0x0001e20000100800 */
[C---:B------:R-:W-:Y:S01]  /*14f0*/  VIADD R4, R44.reuse, 0xe0 ;  /* 0x000000e02c047836 */ /* 0x040fe20000000000 */
[----:B------:R-:W-:Y:S01]  /*1500*/  SHF.R.S32.HI R217, RZ, 0x1f, R22 ;  /* 0x0000001fffd97819 */ /* 0x000fe20000011416 */
[C---:B------:R-:W-:Y:S01]  /*1510*/  VIADD R3, R44.reuse, 0xe8 ;  /* 0x000000e82c037836 */ /* 0x040fe20000000000 */
[----:B------:R-:W-:Y:S01]  /*1520*/  STL [R1+0x104], R36 ;  /* 0x0001042401007387 */ /* 0x000fe20000100800 */
[----:B------:R-:W-:Y:S01]  /*1530*/  VIADD R2, R44, 0xf0 ;  /* 0x000000f02c027836 */ /* 0x000fe20000000000 */
[----:B-1----:R-:W-:-:S02]  /*1540*/  SHF.R.S32.HI R38, RZ, 0x1f, R38 ;  /* 0x0000001fff267819 */ /* 0x002fc40000011426 */
[----:B------:R1:W-:Y:S01]  /*1550*/  STL [R1+0x100], R32 ;  /* 0x0001002001007387 */ /* 0x0003e20000100800 */
[----:B0-----:R-:W-:-:S03]  /*1560*/  SHF.R.S32.HI R37, RZ, 0x1f, R37 ;  /* 0x0000001fff257819 */ /* 0x001fc60000011425 */
[----:B------:R0:W-:Y:S04]  /*1570*/  STL [R1+0xfc], R31 ;  /* 0x0000fc1f01007387 */ /* 0x0001e80000100800 */
[----:B------:R-:W-:Y:S01]  /*1580*/  STL [R1+0xf8], R30 ;  /* 0x0000f81e01007387 */ /* 0x000fe20000100800 */
[----:B-1----:R-:W-:-:S03]  /*1590*/  SHF.R.S32.HI R32, RZ, 0x1f, R32 ;  /* 0x0000001fff207819 */ /* 0x002fc60000011420 */
        /* <DEDUP_REMOVED lines=25> */
[----:B------:R-:W-:Y:S01]  /*1730*/  STL [R1+0xb8], R5 ;  /* 0x0000b80501007387 */ /* 0x000fe20000100800 */
[----:B0-----:R-:W-:-:S03]  /*1740*/  SHF.R.S32.HI R9, RZ, 0x1f, R9 ;  /* 0x0000001fff097819 */ /* 0x001fc60000011409 */
[----:B------:R-:W-:Y:S04]  /*1750*/  STL [R1+0xb4], R4 ;  /* 0x0000b40401007387 */ /* 0x000fe80000100800 */
[----:B------:R-:W-:Y:S04]  /*1760*/  STL [R1+0xb0], R3 ;  /* 0x0000b00301007387 */ /* 0x000fe80000100800 */
[----:B------:R0:W-:Y:S04]  /*1770*/  STL [R1+0x1a0], R8 ;  /* 0x0001a00801007387 */ /* 0x0001e80000100800 */
        /* <DEDUP_REMOVED lines=38> */
[----:B------:R-:W-:Y:S02]  /*19e0*/  SHF.R.S32.HI R4, RZ, 0x1f, R3 ;  /* 0x0000001fff047819 */ /* 0x000fe40000011403 */
[----:B------:R-:W-:Y:S01]  /*19f0*/  SHF.R.S32.HI R3, RZ, 0x1f, R2 ;  /* 0x0000001fff037819 */ /* 0x000fe20000011402 */
[----:B------:R1:W-:Y:S01]  /*1a00*/  STL [R1+0x138], R7 ;  /* 0x0001380701007387 */ /* 0x0003e20000100800 */
[----:B------:R-:W-:Y:S01]  /*1a10*/  SHF.R.S32.HI R2, RZ, 0x1f, R0 ;  /* 0x0000001fff027819 */ /* 0x000fe20000011400 */
[----:B------:R-:W-:Y:S02]  /*1a20*/  IMAD R0, R6, 0x8, R11 ;  /* 0x0000000806007824 */ /* 0x000fe400078e020b */
[----:B------:R1:W-:Y:S04]  /*1a30*/  STL [R1+0x134], R5 ;  /* 0x0001340501007387 */ /* 0x0003e80000100800 */
[----:B------:R1:W-:Y:S04]  /*1a40*/  STL [R1+0x130], R4 ;  /* 0x0001300401007387 */ /* 0x0003e80000100800 */
[----:B------:R1:W-:Y:S04]  /*1a50*/  STL [R1+0x12c], R3 ;  /* 0x00012c0301007387 */ /* 0x0003e80000100800 */
[----:B------:R1:W-:Y:S04]  /*1a60*/  STL [R1+0x7c], R0 ;  /* 0x00007c0001007387 */ /* 0x0003e80000100800 */
[----:B------:R1:W-:Y:S02]  /*1a70*/  STL [R1+0x128], R2 ;  /* 0x0001280201007387 */ /* 0x0003e40000100800 */
.L_x_3293:
[----:B01----:R-:W0:Y:S02]  /*1a80*/  LDC.64 R2, c[0x0][0xc88] ;  /* 0x00032200ff027b82 */ /* 0x003e240000000a00 */
[----:B0-----:R-:W-:-:S05]  /*1a90*/  IMAD.WIDE R2, R35, 0x4, R2 ;  /* 0x0000000423027825 */ /* 0x001fca00078e0202 */
[----:B--2--5:R-:W2:Y:S01]  /*1aa0*/  LDG.E R29, desc[UR46][R2.64] ;  /* 0x0000002e021d7981 */ /* 0x024ea2000c1e1900 */
[----:B------:R-:W-:Y:S05]  /*1ab0*/  YIELD ;  /* 0x0000000000007946 */ /* 0x000fea0003800000 */
[----:B------:R-:W-:Y:S01]  /*1ac0*/  ULDC.64 UR4, c[0x0][0xa28] ;  /* 0x00028a0000047ab9 */ /* 0x000fe20000000a00 */
[----:B------:R-:W-:Y:S01]  /*1ad0*/  ULDC.64 UR8, c[0x0][0xa18] ;  /* 0x0002860000087ab9 */ /* 0x000fe20000000a00 */
[----:B------:R-:W-:Y:S01]  /*1ae0*/  ISETP.NE.U32.AND P1, PT, RZ, UR4, PT ;  /* 0x00000004ff007c0c */ /* 0x000fe2000bf25070 */
[----:B---3--:R-:W-:Y:S01]  /*1af0*/  IMAD.MOV.U32 R9, RZ, RZ, RZ ;  /* 0x000000ffff097224 */ /* 0x008fe200078e00ff */
[----:B------:R-:W-:Y:S01]  /*1b00*/  ULDC.64 UR6, c[0x0][0xa08] ;  /* 0x0002820000067ab9 */ /* 0x000fe20000000a00 */
[----:B------:R-:W-:Y:S01]  /*1b10*/  IMAD.MOV.U32 R27, RZ, RZ, RZ ;  /* 0x000000ffff1b7224 */ /* 0x000fe200078e00ff */
[----:B------:R-:W-:-:S02]  /*1b20*/  ISETP.NE.AND.EX P1, PT, RZ, UR5, PT, P1 ;  /* 0x00000005ff007c0c */ /* 0x000fc4000bf25310 */
[----:B------:R-:W-:-:S04]  /*1b30*/  ISETP.NE.U32.AND P0, PT, RZ, UR6, PT ;  /* 0x00000006ff007c0c */ /* 0x000fc8000bf05070 */
[----:B------:R-:W-:Y:S02]  /*1b40*/  ISETP.NE.AND.EX P0, PT, RZ, UR7, PT, P0 ;  /* 0x00000007ff007c0c */ /* 0x000fe4000bf05300 */
[----:B--2---:R-:W-:Y:S01]  /*1b50*/  SHF.R.S32.HI R0, RZ, 0x1f, R29 ;  /* 0x0000001fff007819 */ /* 0x004fe2000001141d */
[----:B------:R-:W-:-:S04]  /*1b60*/  IMAD.SHL.U32 R31, R29, 0x4, RZ ;  /* 0x000000041d1f7824 */ /* 0x000fc800078e00ff */
[C---:B------:R-:W-:Y:S01]  /*1b70*/  @P1 LEA R6, P2, R29.reuse, UR4, 0x2 ;  /* 0x000000041d061c11 */ /* 0x040fe2000f8410ff */
[----:B------:R-:W-:Y:S01]  /*1b80*/  STL [R1+0x80], R29 ;  /* 0x0000801d01007387 */ /* 0x000fe20000100800 */
[C-C-:B------:R-:W-:Y:S02]  /*1b90*/  SHF.L.U64.HI R30, R29.reuse, 0x2, R0.reuse ;  /* 0x000000021d1e7819 */ /* 0x140fe40000010200 */
[----:B------:R-:W-:Y:S01]  /*1ba0*/  @P1 LEA.HI.X R7, R29, UR5, R0, 0x2, P2 ;  /* 0x000000051d071c11 */ /* 0x000fe200090f1400 */
[----:B------:R-:W-:Y:S01]  /*1bb0*/  ULDC UR4, c[0x0][0x288] ;  /* 0x0000a20000047ab9 */ /* 0x000fe20000000800 */
[----:B------:R-:W-:Y:S01]  /*1bc0*/  ISETP.NE.U32.AND P2, PT, RZ, UR8, PT ;  /* 0x00000008ff007c0c */ /* 0x000fe2000bf45070 */
[----:B------:R0:W-:Y:S01]  /*1bd0*/  STL [R1+0x94], R0 ;  /* 0x0000940001007387 */ /* 0x0001e20000100800 */
[----:B------:R-:W-:Y:S02]  /*1be0*/  IADD3 R4, P3, R31, UR6, RZ ;  /* 0x000000061f047c10 */ /* 0x000fe4000ff7e0ff */
[----:B------:R-:W-:Y:S01]  /*1bf0*/  ISETP.NE.AND.EX P2, PT, RZ, UR9, PT, P2 ;  /* 0x00000009ff007c0c */ /* 0x000fe2000bf45320 */
[----:B------:R-:W5:Y:S01]  /*1c00*/  @P1 LDG.E R9, desc[UR46][R6.64] ;  /* 0x0000002e06091981 */ /* 0x000f62000c1e1900 */
[----:B------:R-:W-:-:S03]  /*1c10*/  IADD3.X R5, R30, UR7, RZ, P3, !PT ;  /* 0x000000071e057c10 */ /* 0x000fc60009ffe4ff */
[----:B------:R1:W-:Y:S01]  /*1c20*/  STL [R1+0x8c], R31 ;  /* 0x00008c1f01007387 */ /* 0x0003e20000100800 */
[----:B0-----:R-:W-:Y:S01]  /*1c30*/  IMAD.U32 R0, RZ, RZ, UR4 ;  /* 0x00000004ff007e24 */ /* 0x001fe2000f8e00ff */
[----:B------:R-:W-:Y:S02]  /*1c40*/  ULDC.64 UR4, c[0x0][0x418] ;  /* 0x0001060000047ab9 */ /* 0x000fe40000000a00 */
[----:B------:R-:W5:Y:S04]  /*1c50*/  @P0 LDG.E R27, desc[UR46][R4.64] ;  /* 0x0000002e041b0981 */ /* 0x000f68000c1e1900 */
[----:B------:R-:W-:Y:S01]  /*1c60*/  @P2 IADD3 R2, P1, R31, UR8, RZ ;  /* 0x000000081f022c10 */ /* 0x000fe2000ff3e0ff */
[----:B------:R1:W-:Y:S03]  /*1c70*/  STL [R1+0x90], R30 ;  /* 0x0000901e01007387 */ /* 0x0003e60000100800 */
        /* <DEDUP_REMOVED lines=9> */
[----:B0-----:R-:W-:Y:S02]  /*1d10*/  IMAD.U32 R2, RZ, RZ, UR5 ;  /* 0x00000005ff027e24 */ /* 0x001fe4000f8e00ff */
[----:B------:R-:W-:Y:S01]  /*1d20*/  IMAD.U32 R28, RZ, RZ, UR4 ;  /* 0x00000004ff1c7e24 */ /* 0x000fe2000f8e00ff */
[----:B--2---:R1:W-:Y:S01]  /*1d30*/  STL [R1+0x48], R0 ;  /* 0x0000480001007387 */ /* 0x0043e20000100800 */
[----:B------:R-:W-:Y:S01]  /*1d40*/  MOV R10, R0 ;  /* 0x00000000000a7202 */ /* 0x000fe20000000f00 */
[----:B----4-:R-:W-:Y:S06]  /*1d50*/  @P2 BRA `(.L_x_3058) ;  /* 0x0000000000282947 */ /* 0x010fec0003800000 */
[----:B------:R-:W-:Y:S02]  /*1d60*/  ULDC.64 UR4, c[0x0][0xa00] ;  /* 0x0002800000047ab9 */ /* 0x000fe40000000a00 */
[----:B------:R-:W-:-:S04]  /*1d70*/  ISETP.NE.U32.AND P1, PT, RZ, UR4, PT ;  /* 0x00000004ff007c0c */ /* 0x000fc8000bf25070 */
[----:B------:R-:W-:-:S13]  /*1d80*/  ISETP.NE.AND.EX P1, PT, RZ, UR5, PT, P1 ;  /* 0x00000005ff007c0c */ /* 0x000fda000bf25310 */
[----:B------:R-:W-:Y:S05]  /*1d90*/  @!P1 BRA `(.L_x_3058) ;  /* 0x0000000000189947 */ /* 0x000fea0003800000 */
[----:B------:R-:W0:Y:S02]  /*1da0*/  LDC.64 R6, c[0x0][0xa00] ;  /* 0x00028000ff067b82 */ /* 0x000e240000000a00 */
[----:B0-----:R-:W-:-:S05]  /*1db0*/  IMAD.WIDE R6, R29, 0x4, R6 ;  /* 0x000000041d067825 */ /* 0x001fca00078e0206 */
[----:B-1----:R-:W2:Y:S04]  /*1dc0*/  LDG.E R0, desc[UR46][R6.64] ;  /* 0x0000002e06007981 */ /* 0x002ea8000c1e1900 */
[----:B------:R-:W2:Y:S02]  /*1dd0*/  LDG.E R3, desc[UR46][R6.64+0x4] ;  /* 0x0000042e06037981 */ /* 0x000ea4000c1e1900 */
[----:B--2---:R-:W-:-:S05]  /*1de0*/  IMAD.IADD R10, R3, 0x1, -R0 ;  /* 0x00000001030a7824 */ /* 0x004fca00078e0a00 */
[----:B------:R0:W-:Y:S02]  /*1df0*/  STL [R1+0x48], R10 ;  /* 0x0000480a01007387 */ /* 0x0001e40000100800 */
.L_x_3058:
[----:B------:R-:W-:Y:S01]  /*1e00*/  ULDC.64 UR4, c[0x0][0xa20] ;  /* 0x0002880000047ab9 */ /* 0x000fe20000000a00 */
[C---:B------:R-:W-:Y:S02]  /*1e10*/  LOP3.LUT R3, R34.reuse, 0xff000000, RZ, 0xc0, !PT ;  /* 0xff00000022037812 */ /* 0x040fe400078ec0ff */
[----:B------:R-:W-:Y:S02]  /*1e20*/  ISETP.NE.U32.AND P1, PT, RZ, UR4, PT ;  /* 0x00000004ff007c0c */ /* 0x000fe4000bf25070 */
[C---:B-1----:R-:W-:Y:S02]  /*1e30*/  LOP3.LUT R0, R34.reuse, 0xff0000, RZ, 0xc0, !PT ;  /* 0x00ff000022007812 */ /* 0x042fe400078ec0ff */
[----:B------:R-:W-:Y:S02]  /*1e40*/  ISETP.NE.AND.EX P1, PT, RZ, UR5, PT, P1 ;  /* 0x00000005ff007c0c */ /* 0x000fe4000bf25310 */
[----:B------:R-:W-:Y:S02]  /*1e50*/  SHF.R.U32.HI R3, RZ, 0x8, R3 ;  /* 0x00000008ff037819 */ /* 0x000fe40000011603 */
[----:B------:R-:W-:-:S02]  /*1e60*/  LOP3.LUT R220, R34, 0xffff, RZ, 0xc0, !PT ;  /* 0x0000ffff22dc7812 */ /* 0x000fc400078ec0ff */
[----:B------:R-:W-:-:S07]  /*1e70*/  LEA.HI R8, R0, R3, RZ, 0x10 ;  /* 0x0000000300087211 */ /* 0x000fce00078f80ff */
[----:B------:R-:W-:Y:S05]  /*1e80*/  @!P1 BRA `(.L_x_3059) ;  /* 0x0000000000109947 */ /* 0x000fea0003800000 */
[----:B------:R-:W-:-:S04]  /*1e90*/  IADD3 R4, P0, R31, UR4, RZ ;  /* 0x000000041f047c10 */ /* 0x000fc8000ff1e0ff */
[----:B------:R-:W-:-:S05]  /*1ea0*/  IADD3.X R5, R30, UR5, RZ, P0, !PT ;  /* 0x000000051e057c10 */ /* 0x000fca00087fe4ff */
[----:B------:R1:W5:Y:S01]  /*1eb0*/  LDG.E R28, desc[UR46][R4.64] ;  /* 0x0000002e041c7981 */ /* 0x000362000c1e1900 */
[----:B------:R-:W-:Y:S05]  /*1ec0*/  BRA `(.L_x_3060) ;  /* 0x0000000000107947 */ /* 0x000fea0003800000 */
.L_x_3059:
[----:B------:R-:W-:Y:S05]  /*1ed0*/  @!P0 BRA `(.L_x_3060) ;  /* 0x00000000000c8947 */ /* 0x000fea0003800000 */
[----:B------:R-:W2:Y:S04]  /*1ee0*/  LDG.E R3, desc[UR46][R4.64] ;  /* 0x0000002e04037981 */ /* 0x000ea8000c1e1900 */
[----:B------:R-:W2:Y:S02]  /*1ef0*/  LDG.E R28, desc[UR46][R4.64+0x4] ;  /* 0x0000042e041c7981 */ /* 0x000ea4000c1e1900 */
[----:B--2---:R-:W-:-:S07]  /*1f00*/  IMAD.IADD R28, R28, 0x1, -R3 ;  /* 0x000000011c1c7824 */ /* 0x004fce00078e0a03 */
.L_x_3060:
[----:B------:R-:W-:Y:S01]  /*1f10*/  ULDC.64 UR4, c[0x0][0xa10] ;  /* 0x0002840000047ab9 */ /* 0x000fe20000000a00 */
[----:B------:R-:W2:Y:S01]  /*1f20*/  LDC R6, c[0x0][0x448] ;  /* 0x00011200ff067b82 */ /* 0x000ea20000000800 */
[----:B------:R-:W-:-:S04]  /*1f30*/  ISETP.NE.U32.AND P0, PT, RZ, UR4, PT ;  /* 0x00000004ff007c0c */ /* 0x000fc8000bf05070 */
[----:B------:R-:W-:Y:S01]  /*1f40*/  ISETP.NE.AND.EX P0, PT, RZ, UR5, PT, P0 ;  /* 0x00000005ff007c0c */ /* 0x000fe2000bf05300 */
[----:B------:R-:W-:-:S12]  /*1f50*/  ULDC.64 UR4, c[0x0][0xa30] ;  /* 0x00028c0000047ab9 */ /* 0x000fd80000000a00 */
[----:B-1----:R-:W1:Y:S02]  /*1f60*/  @P0 LDC.64 R4, c[0x0][0xa10] ;  /* 0x00028400ff040b82 */ /* 0x002e640000000a00 */
[----:B-1----:R-:W-:-:S05]  /*1f70*/  @P0 IMAD.WIDE R4, R29, 0x4, R4 ;  /* 0x000000041d040825 */ /* 0x002fca00078e0204 */
[----:B------:R-:W3:Y:S04]  /*1f80*/  @P0 LDG.E R0, desc[UR46][R4.64] ;  /* 0x0000002e04000981 */ /* 0x000ee8000c1e1900 */
[----:B------:R1:W3:Y:S01]  /*1f90*/  @P0 LDG.E R3, desc[UR46][R4.64+0x4] ;  /* 0x0000042e04030981 */ /* 0x0002e2000c1e1900 */
[----:B------:R-:W-:Y:S01]  /*1fa0*/  ISETP.NE.U32.AND P1, PT, RZ, UR4, PT ;  /* 0x00000004ff007c0c */ /* 0x000fe2000bf25070 */
[----:B-----5:R-:W-:-:S03]  /*1fb0*/  IMAD.MOV.U32 R24, RZ, RZ, R28 ;  /* 0x000000ffff187224 */ /* 0x020fc600078e001c */
[----:B------:R-:W-:-:S13]  /*1fc0*/  ISETP.NE.AND.EX P1, PT, RZ, UR5, PT, P1 ;  /* 0x00000005ff007c0c */ /* 0x000fda000bf25310 */
[----:B-1----:R-:W-:-:S04]  /*1fd0*/  @P1 IADD3 R4, P2, R31, UR4, RZ ;  /* 0x000000041f041c10 */ /* 0x002fc8000ff5e0ff */
[----:B------:R-:W-:-:S05]  /*1fe0*/  @P1 IADD3.X R5, R30, UR5, RZ, P2, !PT ;  /* 0x000000051e051c10 */ /* 0x000fca00097fe4ff */
[----:B------:R1:W5:Y:S01]  /*1ff0*/  @P1 LDG.E R24, desc[UR46][R4.64] ;  /* 0x0000002e04181981 */ /* 0x000362000c1e1900 */
[----:B--2---:R-:W-:Y:S01]  /*2000*/  ISETP.NE.AND P1, PT, R6, 0x1, PT ;  /* 0x000000010600780c */ /* 0x004fe20003f25270 */
[----:B------:R-:W-:Y:S01]  /*2010*/  IMAD.IADD R9, R28, 0x1, -R9 ;  /* 0x000000011c097824 */ /* 0x000fe200078e0a09 */
[----:B------:R-:W-:Y:S01]  /*2020*/  SHF.L.U32 R12, R33, 0x7, RZ ;  /* 0x00000007210c7819 */ /* 0x000fe200000006ff */
[----:B------:R-:W-:Y:S01]  /*2030*/  BSSY B0, `(.L_x_3061) ;  /* 0x0000038000007945 */ /* 0x000fe20003800000 */
[----:B------:R-:W-:-:S03]  /*2040*/  LOP3.LUT R13, R8, 0xff, RZ, 0xc0, !PT ;  /* 0x000000ff080d7812 */ /* 0x000fc600078ec0ff */
[----:B------:R-:W-:Y:S01]  /*2050*/  VIADD R6, R12, 0x7f ;  /* 0x0000007f0c067836 */ /* 0x000fe20000000000 */
[----:B------:R-:W-:Y:S05]  /*2060*/  STL [R1+0x50], R12 ;  /* 0x0000500c01007387 */ /* 0x000fea0000100800 */
[----:B------:R-:W2:Y:S08]  /*2070*/  @P1 LDC R7, c[0x0][0x44c] ;  /* 0x00011300ff071b82 */ /* 0x000eb00000000800 */
[----:B------:R-:W4:Y:S01]  /*2080*/  @P1 LDC R11, c[0x0][0x450] ;  /* 0x00011400ff0b1b82 */ /* 0x000f220000000800 */
[----:B---3--:R-:W-:-:S02]  /*2090*/  @P0 IMAD.IADD R2, R3, 0x1, -R0 ;  /* 0x0000000103020824 */ /* 0x008fc400078e0a00 */
[----:B--2---:R-:W-:-:S04]  /*20a0*/  @P1 IMAD.HI.U32 R0, R6, R7, RZ ;  /* 0x0000000706001227 */ /* 0x004fc800078e00ff */
[----:B-1----:R-:W-:Y:S01]  /*20b0*/  IMAD.IADD R4, R9, 0x1, R2 ;  /* 0x0000000109047824 */ /* 0x002fe200078e0202 */
[----:B----4-:R-:W-:-:S03]  /*20c0*/  @P1 SHF.R.U32.HI R6, RZ, R11, R0 ;  /* 0x0000000bff061219 */ /* 0x010fc60000011600 */
[C---:B------:R-:W-:Y:S01]  /*20d0*/  VIADD R0, R4.reuse, 0x7f ;  /* 0x0000007f04007836 */ /* 0x040fe20000000000 */
[----:B------:R-:W-:Y:S01]  /*20e0*/  IADD3 R91, R4, 0x80, -R10 ;  /* 0x00000080045b7810 */ /* 0x000fe20007ffe80a */
[----:B------:R1:W-:Y:S03]  /*20f0*/  STL [R1+0x54], R4 ;  /* 0x0000540401007387 */ /* 0x0003e60000100800 */
[----:B------:R-:W-:Y:S01]  /*2100*/  IADD3 R6, R91, R6, RZ ;  /* 0x000000065b067210 */ /* 0x000fe20007ffe0ff */
[----:B------:R2:W-:Y:S01]  /*2110*/  STL [R1+0xa4], R13 ;  /* 0x0000a40d01007387 */ /* 0x0005e20000100800 */
[----:B------:R-:W-:Y:S02]  /*2120*/  SHF.R.S32.HI R3, RZ, 0x1f, R0 ;  /* 0x0000001fff037819 */ /* 0x000fe40000011400 */
[----:B------:R-:W-:Y:S02]  /*2130*/  SHF.R.S32.HI R5, RZ, 0x1f, R6 ;  /* 0x0000001fff057819 */ /* 0x000fe40000011406 */
[----:B------:R-:W-:Y:S01]  /*2140*/  LEA.HI R3, R3, R0, RZ, 0x7 ;  /* 0x0000000003037211 */ /* 0x000fe200078f38ff */
[----:B------:R-:W-:Y:S01]  /*2150*/  IMAD.MOV.U32 R0, RZ, RZ, RZ ;  /* 0x000000ffff007224 */ /* 0x000fe200078e00ff */
[----:B------:R-:W-:-:S02]  /*2160*/  LEA.HI R5, R5, R6, RZ, 0x7 ;  /* 0x0000000605057211 */ /* 0x000fc400078f38ff */
[----:B-1----:R-:W-:Y:S02]  /*2170*/  SHF.R.U32.HI R4, RZ, 0x10, R8 ;  /* 0x00000010ff047819 */ /* 0x002fe40000011608 */
[----:B------:R-:W-:Y:S02]  /*2180*/  SHF.R.S32.HI R92, RZ, 0x7, R3 ;  /* 0x00000007ff5c7819 */ /* 0x000fe40000011403 */
[----:B------:R-:W-:Y:S01]  /*2190*/  SHF.R.S32.HI R5, RZ, 0x7, R5 ;  /* 0x00000007ff057819 */ /* 0x000fe20000011405 */
[----:B------:R2:W-:Y:S03]  /*21a0*/  STL [R1+0x88], R4 ;  /* 0x0000880401007387 */ /* 0x0005e60000100800 */
[----:B0-----:R-:W-:-:S04]  /*21b0*/  VIMNMX R10, R92, R5, PT ;  /* 0x000000055c0a7248 */ /* 0x001fc80003fe0100 */
[----:B------:R-:W-:-:S13]  /*21c0*/  ISETP.GE.AND P0, PT, R10, 0x1, PT ;  /* 0x000000010a00780c */ /* 0x000fda0003f06270 */
[----:B--2---:R-:W-:Y:S05]  /*21d0*/  @!P0 BRA `(.L_x_3062) ;  /* 0x0000000000748947 */ /* 0x004fea0003800000 */
[----:B------:R-:W-:Y:S01]  /*21e0*/  ISETP.NE.AND P0, PT, R4, RZ, PT ;  /* 0x000000ff0400720c */ /* 0x000fe20003f05270 */
[----:B------:R-:W-:-:S03]  /*21f0*/  ULDC UR4, c[0x0][0x9f0] ;  /* 0x00027c0000047ab9 */ /* 0x000fc60000000800 */
[----:B------:R-:W-:-:S04]  /*2200*/  SEL R11, R4, UR4, P0 ;  /* 0x00000004040b7c07 */ /* 0x000fc80008000000 */
[-C--:B------:R-:W-:Y:S02]  /*2210*/  IABS R6, R11.reuse ;  /* 0x0000000b00067213 */ /* 0x080fe40000000000 */
[----:B------:R-:W-:Y:S02]  /*2220*/  IADD3 R0, R11, -0x1, R10 ;  /* 0xffffffff0b007810 */ /* 0x000fe40007ffe00a */
[----:B------:R-:W0:Y:S01]  /*2230*/  I2F.RP R3, R6 ;  /* 0x0000000600037306 */ /* 0x000e220000209400 */
[-C--:B------:R-:W-:Y:S02]  /*2240*/  IABS R12, R11.reuse ;  /* 0x0000000b000c7213 */ /* 0x080fe40000000000 */
[----:B------:R-:W-:Y:S02]  /*2250*/  IABS R8, R0 ;  /* 0x0000000000087213 */ /* 0x000fe40000000000 */
[----:B------:R-:W-:-:S04]  /*2260*/  LOP3.LUT R0, R0, R11, RZ, 0x3c, !PT ;  /* 0x0000000b00007212 */ /* 0x000fc800078e3cff */
[----:B------:R-:W-:Y:S01]  /*2270*/  ISETP.GE.AND P2, PT, R0, RZ, PT ;  /* 0x000000ff0000720c */ /* 0x000fe20003f46270 */
[----:B0-----:R-:W0:Y:S02]  /*2280*/  MUFU.RCP R3, R3 ;  /* 0x0000000300037308 */ /* 0x001e240000001000 */
[----:B0-----:R-:W-:Y:S02]  /*2290*/  VIADD R4, R3, 0xffffffe ;  /* 0x0ffffffe03047836 */ /* 0x001fe40000000000 */
[----:B------:R-:W-:-:S04]  /*22a0*/  IMAD.MOV R3, RZ, RZ, -R12 ;  /* 0x000000ffff037224 */ /* 0x000fc800078e0a0c */
        /* <DEDUP_REMOVED lines=8> */
[-C--:B------:R-:W-:Y:S01]  /*2330*/  @!P1 IADD3 R3, R3, -R6.reuse, RZ ;  /* 0x8000000603039210 */ /* 0x080fe20007ffe0ff */
[----:B------:R-:W-:Y:S01]  /*2340*/  @!P1 VIADD R5, R5, 0x1 ;  /* 0x0000000105059836 */ /* 0x000fe20000000000 */
[----:B------:R-:W-:Y:S02]  /*2350*/  ISETP.NE.AND P1, PT, R11, RZ, PT ;  /* 0x000000ff0b00720c */ /* 0x000fe40003f25270 */
[----:B------:R-:W-:-:S13]  /*2360*/  ISETP.GE.U32.AND P0, PT, R3, R6, PT ;  /* 0x000000060300720c */ /* 0x000fda0003f06070 */
[----:B------:R-:W-:-:S04]  /*2370*/  @P0 VIADD R5, R5, 0x1 ;  /* 0x0000000105050836 */ /* 0x000fc80000000000 */
[----:B------:R-:W-:-:S04]  /*2380*/  IMAD.MOV.U32 R0, RZ, RZ, R5 ;  /* 0x000000ffff007224 */ /* 0x000fc800078e0005 */
[----:B------:R-:W-:Y:S01]  /*2390*/  @!P2 IMAD.MOV R0, RZ, RZ, -R0 ;  /* 0x000000ffff00a224 */ /* 0x000fe200078e0a00 */
[----:B------:R-:W-:-:S07]  /*23a0*/  @!P1 LOP3.LUT R0, RZ, R11, RZ, 0x33, !PT ;  /* 0x0000000bff009212 */ /* 0x000fce00078e33ff */
.L_x_3062:
[----:B------:R-:W-:Y:S05]  /*23b0*/  BSYNC B0 ;  /* 0x0000000000007941 */ /* 0x000fea0003800000 */
.L_x_3061:
[----:B------:R-:W-:-:S05]  /*23c0*/  IMAD R3, R13, R0, RZ ;  /* 0x000000000d037224 */ /* 0x000fca00078e02ff */
[C---:B------:R-:W-:Y:S01]  /*23d0*/  VIADDMNMX R0, R3.reuse, R0, R10, PT ;  /* 0x0000000003007246 */ /* 0x040fe2000380010a */
[----:B------:R-:W-:-:S03]  /*23e0*/  IMAD R3, R3, 0x80, -R9 ;  /* 0x0000008003037824 */ /* 0x000fc600078e0a09 */
[----:B------:R-:W-:Y:S02]  /*23f0*/  LEA R5, R0, -R9, 0x7 ;  /* 0x8000000900057211 */ /* 0x000fe400078e38ff */
        /* <DEDUP_REMOVED lines=29> */
[----:B------:R-:W-:-:S07]  /*25d0*/  IMAD.MOV.U32 R12, RZ, RZ, 0x1 ;  /* 0x00000001ff0c7424 */ /* 0x000fce00078e00ff */
[----:B------:R-:W-:-:S07]  /*25e0*/  LEPC R20, `(.L_x_3065) ;  /* 0x000000001014794e */ /* 0x000fce0000000000 */
[----:B0----5:R-:W-:Y:S05]  /*25f0*/  CALL.ABS.NOINC R14 ;  /* 0x000000000e007343 */ /* 0x021fea0003c00000 */
.L_x_3065:
[----:B------:R-:W-:Y:S05]  /*2600*/  BSYNC B6 ;  /* 0x0000000000067941 */ /* 0x000fea0003800000 */
.L_x_3064:
        /* <DEDUP_REMOVED lines=9> */
[----:B------:R-:W-:Y:S01]  /*26a0*/  IMAD.U32 R5, RZ, RZ, UR5 ;  /* 0x00000005ff057e24 */ /* 0x000fe2000f8e00ff */
[----:B------:R-:W0:Y:S01]  /*26b0*/  LDC.64 R14, c[0x4][R14] ;  /* 0x010000000e0e7b82 */ /* 0x000e220000000a00 */
[----:B------:R-:W-:Y:S01]  /*26c0*/  ULDC.64 UR4, c[0x4][0xc8] ;  /* 0x0100320000047ab9 */ /* 0x000fe20000000a00 */
        /* <DEDUP_REMOVED lines=8> */
.L_x_3067:
[----:B------:R-:W-:Y:S05]  /*2750*/  BSYNC B6 ;  /* 0x0000000000067941 */ /* 0x000fea0003800000 */
.L_x_3066:
[----:B------:R-:W-:Y:S01]  /*2760*/  IMAD.MOV.U32 R0, RZ, RZ, R29 ;  /* 0x000000ffff007224 */ /* 0x000fe200078e001d */
[----:B------:R-:W-:Y:S01]  /*2770*/  ULDC.64 UR4, c[0x0][0x9f8] ;  /* 0x00027e0000047ab9 */ /* 0x000fe20000000a00 */
[----:B------:R-:W0:Y:S01]  /*2780*/  S2R R29, SR_TID.X ;  /* 0x00000000001d7919 */ /* 0x000e220000002100 */
[----:B------:R-:W-:Y:S01]  /*2790*/  ISETP.NE.U32.AND P0, PT, RZ, UR4, PT ;  /* 0x00000004ff007c0c */ /* 0x000fe2000bf05070 */
[----:B------:R-:W1:Y:S01]  /*27a0*/  LDC R35, c[0x0][0x3f4] ;  /* 0x0000fd00ff237b82 */ /* 0x000e620000000800 */
[----:B------:R-:W2:Y:S02]  /*27b0*/  LDL R32, [R1+0x4c] ;  /* 0x00004c0001207983 */ /* 0x000ea40000100800 */
[----:B------:R-:W-:Y:S02]  /*27c0*/  ISETP.NE.AND.EX P0, PT, RZ, UR5, PT, P0 ;  /* 0x00000005ff007c0c */ /* 0x000fe4000bf05300 */
[----:B------:R-:W3:Y:S03]  /*27d0*/  LDL R21, [R1+0x6c] ;  /* 0x00006c0001157983 */ /* 0x000ee60000100800 */
[----:B------:R-:W4:Y:S08]  /*27e0*/  LDC.64 R14, c[0x0][0x3f8] ;  /* 0x0000fe00ff0e7b82 */ /* 0x000f300000000a00 */
[----:B------:R-:W4:Y:S01]  /*27f0*/  LDC.64 R12, c[0x0][0x408] ;  /* 0x00010200ff0c7b82 */ /* 0x000f220000000a00 */
[----:B------:R-:W-:-:S02]  /*2800*/  @P0 IADD3 R4, P1, R31, UR4, RZ ;  /* 0x000000041f040c10 */ /* 0x000fc4000ff3e0ff */
[----:B------:R-:W-:Y:S01]  /*2810*/  SHF.R.S32.HI R9, RZ, 0x1f, R219 ;  /* 0x0000001fff097819 */ /* 0x000fe200000114db */
[C---:B------:R-:W-:Y:S01]  /*2820*/  IMAD.SHL.U32 R37, R219.reuse, 0x80, RZ ;  /* 0x00000080db257824 */ /* 0x040fe200078e00ff */
[----:B------:R-:W-:Y:S01]  /*2830*/  @P0 IADD3.X R5, R30, UR5, RZ, P1, !PT ;  /* 0x000000051e050c10 */ /* 0x000fe20008ffe4ff */
[----:B------:R-:W-:Y:S01]  /*2840*/  IMAD.SHL.U32 R34, R219, 0x80, RZ ;  /* 0x00000080db227824 */ /* 0x000fe200078e00ff */
[----:B------:R-:W3:Y:S04]  /*2850*/  LDL R31, [R1+0x74] ;  /* 0x00007400011f7983 */ /* 0x000ee80000100800 */
[----:B------:R4:W3:Y:S01]  /*2860*/  @P0 LDG.E R0, desc[UR46][R4.64] ;  /* 0x0000002e04000981 */ /* 0x0008e2000c1e1900 */
[----:B0-----:R-:W-:-:S03]  /*2870*/  IADD3 R6, R29, -0x80, RZ ;  /* 0xffffff801d067810 */ /* 0x001fc60007ffe0ff */
[----:B------:R-:W3:Y:S01]  /*2880*/  LDL R30, [R1+0x70] ;  /* 0x00007000011e7983 */ /* 0x000ee20000100800 */
[----:B------:R-:W-:Y:S02]  /*2890*/  SHF.R.S32.HI R3, RZ, 0x1f, R6 ;  /* 0x0000001fff037819 */ /* 0x000fe40000011406 */
[----:B-1----:R-:W-:Y:S02]  /*28a0*/  ISETP.GE.AND P0, PT, R16, R35, PT ;  /* 0x000000231000720c */ /* 0x002fe40003f06270 */
[----:B------:R-:W-:Y:S01]  /*28b0*/  LEA.HI R3, R3, R6, RZ, 0x3 ;  /* 0x0000000603037211 */ /* 0x000fe200078f18ff */
[----:B----4-:R-:W-:Y:S01]  /*28c0*/  IMAD R4, R9, R14, RZ ;  /* 0x0000000e09047224 */ /* 0x010fe200078e02ff */
[----:B------:R-:W-:Y:S02]  /*28d0*/  SEL R5, R35, RZ, P0 ;  /* 0x000000ff23057207 */ /* 0x000fe40000000000 */
[----:B------:R-:W-:-:S03]  /*28e0*/  LOP3.LUT R7, R3, 0xfffffff8, RZ, 0xc0, !PT ;  /* 0xfffffff803077812 */ /* 0x000fc600078ec0ff */
[----:B------:R-:W-:Y:S02]  /*28f0*/  IMAD.IADD R5, R16, 0x1, R5 ;  /* 0x0000000110057824 */ /* 0x000fe400078e0205 */
[----:B------:R-:W-:Y:S02]  /*2900*/  IMAD.IADD R36, R6, 0x1, -R7 ;  /* 0x0000000106247824 */ /* 0x000fe400078e0a07 */
[----:B------:R-:W-:Y:S02]  /*2910*/  IMAD R7, R219, R15, R4 ;  /* 0x0000000fdb077224 */ /* 0x000fe400078e0204 */
[----:B------:R-:W-:-:S04]  /*2920*/  IMAD R4, R9, R12, RZ ;  /* 0x0000000c09047224 */ /* 0x000fc800078e02ff */
[----:B------:R-:W-:Y:S01]  /*2930*/  IMAD R9, R219, R13, R4 ;  /* 0x0000000ddb097224 */ /* 0x000fe200078e0204 */
[----:B------:R-:W-:Y:S02]  /*2940*/  SHF.R.S32.HI R4, RZ, 0x1f, R5 ;  /* 0x0000001fff047819 */ /* 0x000fe40000011405 */
[----:B------:R-:W-:Y:S02]  /*2950*/  LOP3.LUT R37, R37, 0x380, RZ, 0xc0, !PT ;  /* 0x0000038025257812 */ /* 0x000fe400078ec0ff */
[-C--:B------:R-:W-:Y:S02]  /*2960*/  LEA.HI R77, R4, R5.reuse, RZ, 0x4 ;  /* 0x00000005044d7211 */ /* 0x080fe400078f20ff */
[----:B------:R-:W-:Y:S02]  /*2970*/  LOP3.LUT R34, R34, 0x380, RZ, 0xc0, !PT ;  /* 0x0000038022227812 */ /* 0x000fe400078ec0ff */
[----:B------:R-:W-:Y:S02]  /*2980*/  LEA.HI R6, R4, R5, RZ, 0x7 ;  /* 0x0000000504067211 */ /* 0x000fe400078f38ff */
[----:B------:R-:W-:-:S02]  /*2990*/  SHF.R.U32.HI R37, RZ, 0x3, R37 ;  /* 0x00000003ff257819 */ /* 0x000fc40000011625 */
[----:B------:R-:W-:-:S04]  /*29a0*/  LOP3.LUT R4, R34, 0x70, R77, 0xf8, !PT ;  /* 0x0000007022047812 */ /* 0x000fc800078ef84d */
[----:B------:R-:W-:Y:S02]  /*29b0*/  LOP3.LUT R4, R4, R37, RZ, 0x3c, !PT ;  /* 0x0000002504047212 */ /* 0x000fe400078e3cff */
[----:B------:R-:W4:Y:S01]  /*29c0*/  LDL.LU R37, [R1] ;  /* 0x0000000001257983 */ /* 0x000f220000300800 */
[C---:B------:R-:W-:Y:S02]  /*29d0*/  VIADD R33, R219.reuse, 0x20 ;  /* 0x00000020db217836 */ /* 0x040fe40000000000 */
[----:B------:R-:W-:Y:S02]  /*29e0*/  VIADD R34, R219, 0x20 ;  /* 0x00000020db227836 */ /* 0x000fe40000000000 */
[----:B------:R-:W-:Y:S02]  /*29f0*/  IMAD.SHL.U32 R33, R33, 0x80, RZ ;  /* 0x0000008021217824 */ /* 0x000fe400078e00ff */
[----:B------:R-:W-:-:S03]  /*2a00*/  IMAD.SHL.U32 R34, R34, 0x80, RZ ;  /* 0x0000008022227824 */ /* 0x000fc600078e00ff */
[----:B------:R-:W-:Y:S02]  /*2a10*/  LOP3.LUT R33, R33, 0x380, RZ, 0xc0, !PT ;  /* 0x0000038021217812 */ /* 0x000fe400078ec0ff */
[----:B------:R-:W-:Y:S01]  /*2a20*/  LOP3.LUT R34, R34, 0x380, RZ, 0xc0, !PT ;  /* 0x0000038022227812 */ /* 0x000fe200078ec0ff */
[----:B------:R-:W-:Y:S01]  /*2a30*/  IMAD.WIDE.U32 R78, R219, R14, R18 ;  /* 0x0000000edb4e7225 */ /* 0x000fe200078e0012 */
[----:B------:R-:W-:-:S03]  /*2a40*/  LOP3.LUT R5, R33, 0x70, R77, 0xf8, !PT ;  /* 0x0000007021057812 */ /* 0x000fc600078ef84d */
[----:B------:R-:W-:Y:S01]  /*2a50*/  IMAD.WIDE.U32 R80, R219, R14, R16 ;  /* 0x0000000edb507225 */ /* 0x000fe200078e0010 */
[----:B------:R-:W-:-:S03]  /*2a60*/  SHF.R.U32.HI R34, RZ, 0x3, R34 ;  /* 0x00000003ff227819 */ /* 0x000fc60000011622 */
[----:B------:R-:W-:Y:S02]  /*2a70*/  IMAD.SHL.U32 R6, R6, 0x80, RZ ;  /* 0x0000008006067824 */ /* 0x000fe400078e00ff */
[----:B------:R-:W-:Y:S02]  /*2a80*/  IMAD.IADD R79, R79, 0x1, R7 ;  /* 0x000000014f4f7824 */ /* 0x000fe400078e0207 */
[----:B------:R-:W-:Y:S01]  /*2a90*/  IMAD.IADD R81, R7, 0x1, R81 ;  /* 0x0000000107517824 */ /* 0x000fe200078e0251 */
[----:B------:R-:W-:Y:S02]  /*2aa0*/  LOP3.LUT R7, R6, 0xffffc000, RZ, 0xc0, !PT ;  /* 0xffffc00006077812 */ /* 0x000fe400078ec0ff */
[----:B------:R-:W-:Y:S02]  /*2ab0*/  LOP3.LUT R6, R5, R34, RZ, 0x3c, !PT ;  /* 0x0000002205067212 */ /* 0x000fe400078e3cff */
[----:B------:R-:W-:-:S04]  /*2ac0*/  SHF.R.U32.HI R34, RZ, 0x7, R29 ;  /* 0x00000007ff227819 */ /* 0x000fc8000001161d */
[----:B------:R-:W-:Y:S01]  /*2ad0*/  ISETP.NE.AND P6, PT, R34, 0x1, PT ;  /* 0x000000012200780c */ /* 0x000fe20003fc5270 */
[----:B------:R-:W-:-:S12]  /*2ae0*/  VIADD R10, R219, 0x60 ;  /* 0x00000060db0a7836 */ /* 0x000fd80000000000 */
[----:B------:R-:W-:Y:S05]  /*2af0*/  @!P6 WARPSYNC.ALL ;  /* 0x000000000000e948 */ /* 0x000fea0003800000 */
[----:B------:R-:W-:Y:S02]  /*2b00*/  ULDC UR4, c[0x0][0x2f4] ;  /* 0x0000bd0000047ab9 */ /* 0x000fe40000000800 */
[----:B------:R-:W-:Y:S01]  /*2b10*/  ISETP.GE.AND P2, PT, R22, UR4, PT ;  /* 0x0000000416007c0c */ /* 0x000fe2000bf46270 */
[----:B------:R-:W-:Y:S02]  /*2b20*/  IMAD.SHL.U32 R10, R10, 0x80, RZ ;  /* 0x000000800a0a7824 */ /* 0x000fe400078e00ff */
[----:B------:R-:W-:-:S03]  /*2b30*/  IMAD.WIDE.U32 R82, R219, R12, R18 ;  /* 0x0000000cdb527225 */ /* 0x000fc600078e0012 */
[----:B------:R-:W-:Y:S01]  /*2b40*/  LOP3.LUT R10, R10, 0x380, RZ, 0xc0, !PT ;  /* 0x000003800a0a7812 */ /* 0x000fe200078ec0ff */
[----:B------:R-:W-:Y:S01]  /*2b50*/  IMAD.WIDE.U32 R84, R219, R12, R16 ;  /* 0x0000000cdb547225 */ /* 0x000fe200078e0010 */
[----:B------:R-:W-:Y:S02]  /*2b60*/  IADD3 R83, R83, R9, RZ ;  /* 0x0000000953537210 */ /* 0x000fe40007ffe0ff */
[----:B------:R-:W-:Y:S01]  /*2b70*/  IADD3 R33, R219, 0x40, RZ ;  /* 0x00000040db217810 */ /* 0x000fe20007ffe0ff */
[----:B------:R-:W-:Y:S01]  /*2b80*/  IMAD.IADD R85, R9, 0x1, R85 ;  /* 0x0000000109557824 */ /* 0x000fe200078e0255 */
[----:B------:R-:W-:Y:S01]  /*2b90*/  LOP3.LUT R9, R10, 0x70, R77, 0xf8, !PT ;  /* 0x000000700a097812 */ /* 0x000fe200078ef84d */
[C---:B------:R-:W-:Y:S02]  /*2ba0*/  VIADD R8, R219.reuse, 0x40 ;  /* 0x00000040db087836 */ /* 0x040fe40000000000 */
[----:B------:R-:W-:Y:S02]  /*2bb0*/  VIADD R10, R219, 0x60 ;  /* 0x00000060db0a7836 */ /* 0x000fe40000000000 */
[----:B------:R-:W-:Y:S01]  /*2bc0*/  IMAD.SHL.U32 R33, R33, 0x80, RZ ;  /* 0x0000008021217824 */ /* 0x000fe200078e00ff */
[----:B------:R-:W-:Y:S01]  /*2bd0*/  SHF.L.U32 R8, R8, 0x7, RZ ;  /* 0x0000000708087819 */ /* 0x000fe200000006ff */
[----:B------:R-:W-:Y:S01]  /*2be0*/  IMAD.SHL.U32 R10, R10, 0x80, RZ ;  /* 0x000000800a0a7824 */ /* 0x000fe200078e00ff */
[----:B-----5:R-:W-:-:S02]  /*2bf0*/  SHF.R.S32.HI R11, RZ, 0x1f, R24 ;  /* 0x0000001fff0b7819 */ /* 0x020fc40000011418 */
[----:B------:R-:W-:Y:S02]  /*2c00*/  LOP3.LUT R8, R8, 0x380, RZ, 0xc0, !PT ;  /* 0x0000038008087812 */ /* 0x000fe400078ec0ff */
[----:B------:R-:W-:Y:S02]  /*2c10*/  LOP3.LUT R33, R33, 0x380, RZ, 0xc0, !PT ;  /* 0x0000038021217812 */ /* 0x000fe400078ec0ff */
[----:B------:R-:W-:Y:S01]  /*2c20*/  LOP3.LUT R10, R10, 0x380, RZ, 0xc0, !PT ;  /* 0x000003800a0a7812 */ /* 0x000fe200078ec0ff */
[C---:B------:R-:W-:Y:S01]  /*2c30*/  IMAD R20, R11.reuse, R14, RZ ;  /* 0x0000000e0b147224 */ /* 0x040fe200078e02ff */
[----:B------:R-:W-:Y:S02]  /*2c40*/  LOP3.LUT R8, R8, 0x70, R77, 0xf8, !PT ;  /* 0x0000007008087812 */ /* 0x000fe400078ef84d */
[----:B------:R-:W-:Y:S01]  /*2c50*/  SHF.R.U32.HI R33, RZ, 0x3, R33 ;  /* 0x00000003ff217819 */ /* 0x000fe20000011621 */
[----:B------:R-:W-:Y:S01]  /*2c60*/  IMAD R11, R11, R12, RZ ;  /* 0x0000000c0b0b7224 */ /* 0x000fe200078e02ff */
[----:B------:R-:W-:Y:S01]  /*2c70*/  SHF.R.U32.HI R10, RZ, 0x3, R10 ;  /* 0x00000003ff0a7819 */ /* 0x000fe2000001160a */
[----:B------:R-:W-:Y:S01]  /*2c80*/  IMAD R69, R24, R15, R20 ;  /* 0x0000000f18457224 */ /* 0x000fe200078e0214 */
[----:B------:R-:W-:Y:S01]  /*2c90*/  LOP3.LUT R8, R8, R33, RZ, 0x3c, !PT ;  /* 0x0000002108087212 */ /* 0x000fe200078e3cff */
[----:B------:R-:W-:Y:S01]  /*2ca0*/  IMAD.WIDE.U32 R78, R24, R14, R78 ;  /* 0x0000000e184e7225 */ /* 0x000fe200078e004e */
[----:B------:R-:W-:-:S02]  /*2cb0*/  LOP3.LUT R10, R9, R10, RZ, 0x3c, !PT ;  /* 0x0000000a090a7212 */ /* 0x000fc400078e3cff */
[----:B------:R-:W-:Y:S01]  /*2cc0*/  LOP3.LUT R71, R77, 0xfffffff0, RZ, 0xc0, !PT ;  /* 0xfffffff04d477812 */ /* 0x000fe200078ec0ff */
[----:B------:R-:W-:-:S04]  /*2cd0*/  IMAD.WIDE.U32 R80, R24, R14, R80 ;  /* 0x0000000e18507225 */ /* 0x000fc800078e0050 */
[C---:B------:R-:W-:Y:S02]  /*2ce0*/  IMAD R11, R24.reuse, R13, R11 ;  /* 0x0000000d180b7224 */ /* 0x040fe400078e020b */
[----:B------:R-:W-:-:S04]  /*2cf0*/  IMAD.WIDE.U32 R82, R24, R12, R82 ;  /* 0x0000000c18527225 */ /* 0x000fc800078e0052 */
[----:B------:R-:W-:Y:S01]  /*2d00*/  IMAD.WIDE.U32 R84, R24, R12, R84 ;  /* 0x0000000c18547225 */ /* 0x000fe200078e0054 */
[----:B------:R-:W-:-:S03]  /*2d10*/  SHF.L.U64.HI R9, R14, 0x6, R15 ;  /* 0x000000060e097819 */ /* 0x000fc6000001020f */
[----:B------:R-:W-:Y:S01]  /*2d20*/  VIADD R90, R34, 0x8 ;  /* 0x00000008225a7836 */ /* 0x000fe20000000000 */
[----:B------:R-:W-:Y:S01]  /*2d30*/  SHF.L.U32 R34, R35, 0x1, RZ ;  /* 0x0000000123227819 */ /* 0x000fe200000006ff */
[----:B------:R-:W-:Y:S01]  /*2d40*/  IMAD.IADD R3, R27, 0x1, R28 ;  /* 0x000000011b037824 */ /* 0x000fe200078e021c */
[C---:B------:R-:W-:Y:S01]  /*2d50*/  SHF.L.U64.HI R28, R12.reuse, 0x5, R13 ;  /* 0x000000050c1c7819 */ /* 0x040fe2000001020d */
[----:B------:R-:W-:Y:S01]  /*2d60*/  IMAD.IADD R68, R79, 0x1, R69 ;  /* 0x000000014f447824 */ /* 0x000fe200078e0245 */
[----:B------:R-:W-:Y:S01]  /*2d70*/  SHF.L.U64.HI R29, R12, 0x6, R13 ;  /* 0x000000060c1d7819 */ /* 0x000fe2000001020d */
[----:B------:R-:W-:Y:S01]  /*2d80*/  IMAD.SHL.U32 R20, R14, 0x20, RZ ;  /* 0x000000200e147824 */ /* 0x000fe200078e00ff */
[----:B------:R-:W-:Y:S01]  /*2d90*/  ISETP.GE.AND P1, PT, R16, UR4, PT ;  /* 0x0000000410007c0c */ /* 0x000fe2000bf26270 */
[----:B------:R-:W-:Y:S01]  /*2da0*/  IMAD.SHL.U32 R27, R14, 0x80, RZ ;  /* 0x000000800e1b7824 */ /* 0x000fe200078e00ff */
[----:B------:R-:W-:Y:S01]  /*2db0*/  SHF.R.S32.HI R77, RZ, 0x4, R77 ;  /* 0x00000004ff4d7819 */ /* 0x000fe2000001144d */
[----:B------:R-:W-:Y:S01]  /*2dc0*/  IMAD.SHL.U32 R33, R12, 0x80, RZ ;  /* 0x000000800c217824 */ /* 0x000fe200078e00ff */
[----:B------:R-:W-:Y:S01]  /*2dd0*/  SHF.R.S32.HI R87, RZ, 0x1f, R71 ;  /* 0x0000001fff577819 */ /* 0x000fe20000011447 */
[----:B------:R-:W-:-:S02]  /*2de0*/  IMAD R35, R36, 0x20, R219 ;  /* 0x0000002024237824 */ /* 0x000fc400078e02db */
[----:B------:R-:W-:Y:S02]  /*2df0*/  IMAD.IADD R69, R69, 0x1, R81 ;  /* 0x0000000145457824 */ /* 0x000fe400078e0251 */
[----:B------:R-:W-:Y:S02]  /*2e00*/  IMAD.IADD R70, R83, 0x1, R11 ;  /* 0x0000000153467824 */ /* 0x000fe400078e020b */
[----:B------:R-:W-:Y:S01]  /*2e10*/  IMAD.IADD R76, R11, 0x1, R85 ;  /* 0x000000010b4c7824 */ /* 0x000fe200078e0255 */
[-C--:B--2---:R-:W-:Y:S01]  /*2e20*/  IADD3 R4, R4, R7.reuse, R32 ;  /* 0x0000000704047210 */ /* 0x084fe20007ffe020 */
[----:B------:R-:W-:Y:S01]  /*2e30*/  IMAD.SHL.U32 R32, R12, 0x40, RZ ;  /* 0x000000400c207824 */ /* 0x000fe200078e00ff */
[-C--:B---3--:R-:W-:Y:S01]  /*2e40*/  IADD3 R5, R6, R7.reuse, R31 ;  /* 0x0000000706057210 */ /* 0x088fe20007ffe01f */
[----:B------:R-:W-:Y:S01]  /*2e50*/  IMAD.SHL.U32 R31, R12, 0x20, RZ ;  /* 0x000000200c1f7824 */ /* 0x000fe200078e00ff */
[----:B------:R-:W-:Y:S02]  /*2e60*/  SHF.R.S32.HI R86, RZ, 0x1f, R0 ;  /* 0x0000001fff567819 */ /* 0x000fe40000011400 */
[----:B------:R-:W-:-:S02]  /*2e70*/  IADD3 R6, R8, R7, R30 ;  /* 0x0000000708067210 */ /* 0x000fc40007ffe01e */
[----:B------:R-:W-:Y:S02]  /*2e80*/  IADD3 R7, R10, R7, R21 ;  /* 0x000000070a077210 */ /* 0x000fe40007ffe015 */
[C-C-:B------:R-:W-:Y:S02]  /*2e90*/  SHF.L.U64.HI R8, R14.reuse, 0x5, R15.reuse ;  /* 0x000000050e087819 */ /* 0x140fe4000001020f */
[C---:B------:R-:W-:Y:S02]  /*2ea0*/  SHF.L.U64.HI R10, R14.reuse, 0x7, R15 ;  /* 0x000000070e0a7819 */ /* 0x040fe4000001020f */
[----:B------:R-:W-:Y:S02]  /*2eb0*/  SHF.L.U32 R21, R14, 0x6, RZ ;  /* 0x000000060e157819 */ /* 0x000fe400000006ff */
[----:B------:R-:W-:Y:S02]  /*2ec0*/  SHF.L.U64.HI R30, R12, 0x7, R13 ;  /* 0x000000070c1e7819 */ /* 0x000fe4000001020d */
[----:B----4-:R-:W-:-:S04]  /*2ed0*/  LOP3.LUT R37, R37, 0xfffffffd, RZ, 0xc0, !PT ;  /* 0xfffffffd25257812 */ /* 0x010fc800078ec0ff */
[----:B------:R-:W-:-:S05]  /*2ee0*/  @P2 LOP3.LUT R37, R37, 0x2, RZ, 0xfc, !PT ;  /* 0x0000000225252812 */ /* 0x000fca00078efcff */
[----:B------:R0:W-:Y:S01]  /*2ef0*/  STL [R1], R37 ;  /* 0x0000002501007387 */ /* 0x0001e20000100800 */
[----:B------:R-:W-:Y:S06]  /*2f00*/  @!P6 BAR.SYNC.DEFER_BLOCKING 0x9, 0x100 ;  /* 0x024400000000eb1d */ /* 0x000fec0000010000 */
.L_x_3163:
[----:B------:R-:W2:Y:S01]  /*2f10*/  LDL R41, [R1+0x4c] ;  /* 0x00004c0001297983 */ /* 0x000ea20000100800 */
[----:B-1----:R-:W1:Y:S03]  /*2f20*/  LDC R94, c[0x0][0x430] ;  /* 0x00010c00ff5e7b82 */ /* 0x002e660000000800 */
[----:B------:R-:W3:Y:S01]  /*2f30*/  LDL.LU R39, [R1] ;  /* 0x0000000001277983 */ /* 0x000ee20000300800 */
[----:B------:R-:W-:Y:S01]  /*2f40*/  IADD3 R38, R26, -0x1, RZ ;  /* 0xffffffff1a267810 */ /* 0x000fe20007ffe0ff */
[----:B------:R-:W-:-:S03]  /*2f50*/  IMAD.MOV.U32 R93, RZ, RZ, RZ ;  /* 0x000000ffff5d7224 */ /* 0x000fc600078e00ff */
[----:B------:R-:W4:Y:S01]  /*2f60*/  LDC R101, c[0x0][0x3f4] ;  /* 0x0000fd00ff657b82 */ /* 0x000f220000000800 */
[----:B------:R-:W-:-:S04]  /*2f70*/  IMAD R12, R38, 0x80, R35 ;  /* 0x00000080260c7824 */ /* 0x000fc800078e0223 */
[----:B------:R-:W-:Y:S01]  /*2f80*/  IMAD.IADD R40, R3, 0x1, R12 ;  /* 0x0000000103287824 */ /* 0x000fe200078e020c */
[----:B------:R-:W-:-:S03]  /*2f90*/  ISETP.GE.AND P2, PT, R12, R2, PT ;  /* 0x000000020c00720c */ /* 0x000fc60003f46270 */
[----:B------:R-:W-:Y:S01]  /*2fa0*/  IMAD.MOV.U32 R36, RZ, RZ, R40 ;  /* 0x000000ffff247224 */ /* 0x000fe200078e0028 */
[----:B------:R-:W-:Y:S02]  /*2fb0*/  ISETP.GT.OR P2, PT, R35, 0x7f, P2 ;  /* 0x0000007f2300780c */ /* 0x000fe40001744670 */
[----:B-1----:R-:W-:-:S11]  /*2fc0*/  ISETP.NE.AND P3, PT, R94, 0x1, PT ;  /* 0x000000015e00780c */ /* 0x002fd60003f65270 */
[----:B------:R-:W1:Y:S08]  /*2fd0*/  @!P2 LDC.64 R14, c[0x0][0x428] ;  /* 0x00010a00ff0eab82 */ /* 0x000e700000000a00 */
[----:B------:R-:W0:Y:S08]  /*2fe0*/  @P3 LDC R11, c[0x0][0x434] ;  /* 0x00010d00ff0b3b82 */ /* 0x000e300000000800 */
[----:B------:R-:W4:Y:S08]  /*2ff0*/  @P3 LDC R26, c[0x0][0x438] ;  /* 0x00010e00ff1a3b82 */ /* 0x000f300000000800 */
[----:B------:R-:W1:Y:S01]  /*3000*/  @!P2 LDC.64 R12, c[0x0][0x418] ;  /* 0x00010600ff0cab82 */ /* 0x000e620000000a00 */
[----:B0-----:R-:W-:-:S05]  /*3010*/  @P3 IMAD.HI.U32 R11, R40, R11, RZ ;  /* 0x0000000b280b3227 */ /* 0x001fca00078e00ff */
[----:B----4-:R-:W-:Y:S01]  /*3020*/  @P3 SHF.R.U32.HI R36, RZ, R26, R11 ;  /* 0x0000001aff243219 */ /* 0x010fe2000001160b */
[----:B-1----:R-:W-:-:S03]  /*3030*/  @!P2 IMAD R11, R86, R14, RZ ;  /* 0x0000000e560ba224 */ /* 0x002fc600078e02ff */
[--C-:B------:R-:W-:Y:S01]  /*3040*/  @!P2 SHF.R.S32.HI R37, RZ, 0x1f, R36.reuse ;  /* 0x0000001fff25a819 */ /* 0x100fe20000011424 */
[C---:B------:R-:W-:Y:S02]  /*3050*/  @!P2 IMAD R11, R0.reuse, R15, R11 ;  /* 0x0000000f000ba224 */ /* 0x040fe400078e020b */
[----:B------:R-:W-:-:S04]  /*3060*/  @!P2 IMAD.WIDE.U32 R14, R0, R14, R36 ;  /* 0x0000000e000ea225 */ /* 0x000fc800078e0024 */
[----:B------:R-:W-:Y:S01]  /*3070*/  @!P2 IMAD.IADD R11, R15, 0x1, R11 ;  /* 0x000000010f0ba824 */ /* 0x000fe200078e020b */
[----:B------:R-:W-:-:S04]  /*3080*/  @!P2 LEA R12, P3, R14, R12, 0x2 ;  /* 0x0000000c0e0ca211 */ /* 0x000fc800078610ff */
[----:B------:R-:W-:Y:S02]  /*3090*/  @!P2 LEA.HI.X R13, R14, R13, R11, 0x2, P3 ;  /* 0x0000000d0e0da211 */ /* 0x000fe400018f140b */
[----:B------:R-:W-:Y:S01]  /*30a0*/  ISETP.GT.AND P3, PT, R38, R25, PT ;  /* 0x000000192600720c */ /* 0x000fe20003f64270 */
[C---:B------:R-:W-:Y:S01]  /*30b0*/  IMAD.SHL.U32 R43, R219.reuse, 0x80, RZ ;  /* 0x00000080db2b7824 */ /* 0x040fe200078e00ff */
[----:B------:R-:W-:Y:S01]  /*30c0*/  SHF.L.U32 R42, R219, 0x7, RZ ;  /* 0x00000007db2a7819 */ /* 0x000fe200000006ff */
[----:B------:R0:W5:Y:S01]  /*30d0*/  @!P2 LDG.E R93, desc[UR46][R12.64] ;  /* 0x0000002e0c5da981 */ /* 0x000162000c1e1900 */
[----:B------:R-:W-:Y:S01]  /*30e0*/  ISETP.GE.AND P2, PT, R101, 0x1, PT ;  /* 0x000000016500780c */ /* 0x000fe20003f46270 */
[----:B------:R-:W-:Y:S01]  /*30f0*/  IMAD.MOV R11, RZ, RZ, -R36 ;  /* 0x000000ffff0b7224 */ /* 0x000fe200078e0a24 */
[----:B------:R-:W-:Y:S01]  /*3100*/  LOP3.LUT R43, R43, 0x380, RZ, 0xc0, !PT ;  /* 0x000003802b2b7812 */ /* 0x000fe200078ec0ff */
[----:B------:R-:W-:Y:S05]  /*3110*/  YIELD ;  /* 0x0000000000007946 */ /* 0x000fea0003800000 */
[----:B------:R-:W-:Y:S01]  /*3120*/  LOP3.LUT R42, R42, 0x380, RZ, 0xc0, !PT ;  /* 0x000003802a2a7812 */ /* 0x000fe200078ec0ff */
[----:B------:R-:W-:Y:S01]  /*3130*/  BSSY B0, `(.L_x_3068) ;  /* 0x000094b000007945 */ /* 0x000fe20003800000 */
[----:B------:R-:W-:Y:S01]  /*3140*/  LOP3.LUT R14, R43, 0x70, R16, 0xf8, !PT ;  /* 0x000000702b0e7812 */ /* 0x000fe200078ef810 */
[----:B------:R-:W-:Y:S01]  /*3150*/  IMAD R94, R94, R11, R40 ;  /* 0x0000000b5e5e7224 */ /* 0x000fe200078e0228 */
[----:B------:R-:W-:Y:S01]  /*3160*/  SHF.R.U32.HI R42, RZ, 0x3, R42 ;  /* 0x00000003ff2a7819 */ /* 0x000fe2000001162a */
[----:B------:R-:W-:-:S03]  /*3170*/  IMAD.MOV.U32 R26, RZ, RZ, R38 ;  /* 0x000000ffff1a7224 */ /* 0x000fc600078e0026 */
[----:B--2---:R-:W-:Y:S02]  /*3180*/  LOP3.LUT R15, R41, R14, R42, 0xf6, !PT ;  /* 0x0000000e290f7212 */ /* 0x004fe400078ef62a */
[----:B---3--:R-:W-:-:S03]  /*3190*/  LOP3.LUT R39, R39, 0xfffffffb, RZ, 0xc0, !PT ;  /* 0xfffffffb27277812 */ /* 0x008fc600078ec0ff */
[----:B------:R-:W-:Y:S01]  /*31a0*/  IMAD R14, R216, 0x8000, R15 ;  /* 0x00008000d80e7824 */ /* 0x000fe200078e020f */
[----:B------:R-:W-:-:S03]  /*31b0*/  @P3 LOP3.LUT R39, R39, 0x4, RZ, 0xfc, !PT ;  /* 0x0000000427273812 */ /* 0x000fc600078efcff */
[----:B------:R-:W-:Y:S02]  /*31c0*/  IMAD.IADD R89, R23, 0x1, R14 ;  /* 0x0000000117597824 */ /* 0x000fe400078e020e */
[----:B------:R0:W-:Y:S01]  /*31d0*/  STL [R1], R39 ;  /* 0x0000002701007387 */ /* 0x0001e20000100800 */
[----:B------:R-:W-:Y:S05]  /*31e0*/  @!P2 BRA `(.L_x_3069) ;  /* 0x0000008c0058a947 */ /* 0x000fea0003800000 */
[----:B------:R-:W-:Y:S01]  /*31f0*/  SHF.R.S32.HI R95, RZ, 0x1f, R94 ;  /* 0x0000001fff5f7819 */ /* 0x000fe2000001145e */
[----:B------:R-:W-:Y:S01]  /*3200*/  ULDC.64 UR4, c[0x0][0x300] ;  /* 0x0000c00000047ab9 */ /* 0x000fe20000000a00 */
[----:B-----5:R-:W-:Y:S01]  /*3210*/  SHF.R.S32.HI R96, RZ, 0x1f, R93 ;  /* 0x0000001fff607819 */ /* 0x020fe2000001145d */
[----:B0-----:R-:W-:Y:S01]  /*3220*/  IMAD.WIDE.U32 R12, R94, UR4, RZ ;  /* 0x000000045e0c7c25 */ /* 0x001fe2000f8e00ff */
[----:B------:R-:W-:-:S03]  /*3230*/  ULDC.64 UR6, c[0x0][0x2e8] ;  /* 0x0000ba0000067ab9 */ /* 0x000fc60000000a00 */
[----:B------:R-:W-:Y:S02]  /*3240*/  IMAD R11, R95, UR4, RZ ;  /* 0x000000045f0b7c24 */ /* 0x000fe4000f8e02ff */
[----:B------:R-:W-:Y:S02]  /*3250*/  IMAD R15, R30, R26, RZ ;  /* 0x0000001a1e0f7224 */ /* 0x000fe400078e02ff */
[----:B------:R-:W-:Y:S01]  /*3260*/  IMAD R11, R94, UR5, R11 ;  /* 0x000000055e0b7c24 */ /* 0x000fe2000f8e020b */
[----:B------:R-:W-:Y:S01]  /*3270*/  ULDC.64 UR4, c[0x0][0x310] ;  /* 0x0000c40000047ab9 */ /* 0x000fe20000000a00 */
[----:B------:R-:W-:Y:S02]  /*3280*/  IMAD R97, R38, -0x80, R2 ;  /* 0xffffff8026617824 */ /* 0x000fe400078e0202 */
[----:B------:R-:W-:Y:S01]  /*3290*/  IMAD R14, R96, UR4, RZ ;  /* 0x00000004600e7c24 */ /* 0x000fe2000f8e02ff */
[----:B------:R-:W-:Y:S02]  /*32a0*/  IADD3 R13, R13, R11, RZ ;  /* 0x0000000b0d0d7210 */ /* 0x000fe40007ffe0ff */
[----:B------:R-:W-:Y:S01]  /*32b0*/  VIMNMX R97, R97, 0x80, PT ;  /* 0x0000008061617848 */ /* 0x000fe20003fe0100 */
[C---:B------:R-:W-:Y:S01]  /*32c0*/  IMAD R11, R93.reuse, UR5, R14 ;  /* 0x000000055d0b7c24 */ /* 0x040fe2000f8e020e */
[----:B------:R-:W-:Y:S01]  /*32d0*/  SHF.R.S32.HI R14, RZ, 0x1f, R26 ;  /* 0x0000001fff0e7819 */ /* 0x000fe2000001141a */
[----:B------:R-:W-:Y:S01]  /*32e0*/  IMAD.WIDE.U32 R12, R93, UR4, R12 ;  /* 0x000000045d0c7c25 */ /* 0x000fe2000f8e000c */
[----:B------:R-:W-:-:S03]  /*32f0*/  ULDC.64 UR4, c[0x0][0x308] ;  /* 0x0000c20000047ab9 */ /* 0x000fc60000000a00 */
[----:B------:R-:W-:Y:S02]  /*3300*/  IMAD.IADD R13, R13, 0x1, R11 ;  /* 0x000000010d0d7824 */ /* 0x000fe400078e020b */
        /* <DEDUP_REMOVED lines=23> */
[----:B------:R-:W-:-:S05]  /*3480*/  @P2 LOP3.LUT R36, R36, 0x1, RZ, 0xfc, !PT ;  /* 0x0000000124242812 */ /* 0x000fca00078efcff */
[----:B------:R0:W-:Y:S01]  /*3490*/  STL [R1], R36 ;  /* 0x0000002401007387 */ /* 0x0001e20000100800 */
[----:B------:R-:W-:Y:S05]  /*34a0*/  @P2 BRA `(.L_x_3072) ;  /* 0x0000000000402947 */ /* 0x000fea0003800000 */
[----:B------:R-:W-:Y:S01]  /*34b0*/  ULDC.64 UR4, c[0x0][0x3e8] ;  /* 0x0000fa0000047ab9 */ /* 0x000fe20000000a00 */
[----:B------:R-:W-:Y:S02]  /*34c0*/  CS2R R64, SRZ ;  /* 0x0000000000407805 */ /* 0x000fe4000001ff00 */
[----:B0-----:R-:W-:Y:S02]  /*34d0*/  IADD3 R36, P2, P3, R78, UR4, R12 ;  /* 0x000000044e247c10 */ /* 0x001fe4000fb5e00c */
        /* <DEDUP_REMOVED lines=13> */
.L_x_3072:
[----:B------:R-:W-:Y:S05]  /*35b0*/  BSYNC B1 ;  /* 0x0000000000017941 */ /* 0x000fea0003800000 */
.L_x_3071:
[----:B01----:R-:W-:Y:S01]  /*35c0*/  VIADD R36, R219, 0x20 ;  /* 0x00000020db247836 */ /* 0x003fe20000000000 */
[----:B------:R-:W-:Y:S01]  /*35d0*/  BSSY B1, `(.L_x_3073) ;  /* 0x0000024000017945 */ /* 0x000fe20003800000 */
[----:B------:R-:W-:Y:S02]  /*35e0*/  CS2R R56, SRZ ;  /* 0x0000000000387805 */ /* 0x000fe4000001ff00 */
[----:B------:R-:W-:Y:S02]  /*35f0*/  CS2R R54, SRZ ;  /* 0x0000000000367805 */ /* 0x000fe4000001ff00 */
[----:B------:R-:W-:Y:S02]  /*3600*/  CS2R R44, SRZ ;  /* 0x00000000002c7805 */ /* 0x000fe4000001ff00 */
[----:B------:R-:W-:Y:S02]  /*3610*/  ISETP.GE.AND P2, PT, R36, R97, PT ;  /* 0x000000612400720c */ /* 0x000fe40003f46270 */
[----:B------:R-:W-:-:S02]  /*3620*/  CS2R R36, SRZ ;  /* 0x0000000000247805 */ /* 0x000fc4000001ff00 */
[----:B------:R-:W-:Y:S02]  /*3630*/  CS2R R48, SRZ ;  /* 0x0000000000307805 */ /* 0x000fe4000001ff00 */
[----:B------:R-:W-:Y:S02]  /*3640*/  CS2R R46, SRZ ;  /* 0x00000000002e7805 */ /* 0x000fe4000001ff00 */
[----:B------:R-:W-:Y:S02]  /*3650*/  CS2R R50, SRZ ;  /* 0x0000000000327805 */ /* 0x000fe4000001ff00 */
[----:B------:R-:W-:Y:S02]  /*3660*/  CS2R R40, SRZ ;  /* 0x0000000000287805 */ /* 0x000fe4000001ff00 */
[----:B------:R-:W-:Y:S02]  /*3670*/  CS2R R38, SRZ ;  /* 0x0000000000267805 */ /* 0x000fe4000001ff00 */
[----:B------:R-:W-:-:S02]  /*3680*/  CS2R R42, SRZ ;  /* 0x00000000002a7805 */ /* 0x000fc4000001ff00 */
[----:B-----5:R-:W-:Y:S01]  /*3690*/  MOV R102, R60 ;  /* 0x0000003c00667202 */ /* 0x020fe20000000f00 */
[----:B------:R-:W-:Y:S01]  /*36a0*/  IMAD.MOV.U32 R105, RZ, RZ, R64 ;  /* 0x000000ffff697224 */ /* 0x000fe200078e0040 */
[----:B------:R-:W-:Y:S01]  /*36b0*/  CS2R R58, SRZ ;  /* 0x00000000003a7805 */ /* 0x000fe2000001ff00 */
[----:B------:R-:W-:Y:S06]  /*36c0*/  @P2 BRA `(.L_x_3074) ;  /* 0x0000000000502947 */ /* 0x000fec0003800000 */
        /* <DEDUP_REMOVED lines=20> */
.L_x_3074:
[----:B------:R-:W-:Y:S05]  /*3810*/  BSYNC B1 ;  /* 0x0000000000017941 */ /* 0x000fea0003800000 */
.L_x_3073:
        /* <DEDUP_REMOVED lines=24> */
.L_x_3076:
[----:B------:R-:W-:Y:S05]  /*39a0*/  BSYNC B1 ;  /* 0x0000000000017941 */ /* 0x000fea0003800000 */
.L_x_3075:
[----:B0-----:R-:W-:Y:S01]  /*39b0*/  VIADD R72, R219, 0x60 ;  /* 0x00000060db487836 */ /* 0x001fe20000000000 */
[----:B------:R-:W-:Y:S04]  /*39c0*/  BSSY B1, `(.L_x_3077) ;  /* 0x000001d000017945 */ /* 0x000fe80003800000 */
[----:B------:R-:W-:-:S13]  /*39d0*/  ISETP.GE.AND P4, PT, R72, R97, PT ;  /* 0x000000614800720c */ /* 0x000fda0003f86270 */
[----:B------:R-:W-:Y:S05]  /*39e0*/  @P4 BRA `(.L_x_3078) ;  /* 0x0000000000684947 */ /* 0x000fea0003800000 */
[----:B------:R-:W0:Y:S01]  /*39f0*/  LDC.64 R36, c[0x0][0x3f8] ;  /* 0x0000fe00ff247b82 */ /* 0x000e220000000a00 */
[----:B------:R-:W-:Y:S01]  /*3a00*/  IMAD.MOV.U32 R13, RZ, RZ, R88 ;  /* 0x000000ffff0d7224 */ /* 0x000fe200078e0058 */
[----:B------:R-:W-:Y:S01]  /*3a10*/  MOV R15, R11 ;  /* 0x0000000b000f7202 */ /* 0x000fe20000000f00 */
[----:B------:R-:W-:Y:S01]  /*3a20*/  ULDC.64 UR4, c[0x0][0x3e8] ;  /* 0x0000fa0000047ab9 */ /* 0x000fe20000000a00 */
        /* <DEDUP_REMOVED lines=22> */
.L_x_3078:
[----:B------:R-:W-:Y:S05]  /*3b90*/  BSYNC B1 ;  /* 0x0000000000017941 */ /* 0x000fea0003800000 */
.L_x_3077:
[----:B------:R-:W-:Y:S01]  /*3ba0*/  UISETP.NE.AND UP0, UPT, UR44, 0x3, UPT ;  /* 0x000000032c00788c */ /* 0x000fe2000bf05270 */
[----:B------:R-:W-:Y:S01]  /*3bb0*/  IMAD.MOV.U32 R112, RZ, RZ, R62 ;  /* 0x000000ffff707224 */ /* 0x000fe200078e003e */
[----:B-----5:R-:W-:Y:S01]  /*3bc0*/  MOV R109, R54 ;  /* 0x00000036006d7202 */ /* 0x020fe20000000f00 */
[----:B------:R-:W-:Y:S01]  /*3bd0*/  IMAD.MOV.U32 R114, RZ, RZ, R66 ;  /* 0x000000ffff727224 */ /* 0x000fe200078e0042 */
[----:B------:R-:W-:Y:S01]  /*3be0*/  MOV R72, R36 ;  /* 0x0000002400487202 */ /* 0x000fe20000000f00 */
[----:B------:R-:W-:Y:S01]  /*3bf0*/  IMAD.MOV.U32 R108, RZ, RZ, R52 ;  /* 0x000000ffff6c7224 */ /* 0x000fe200078e0034 */
[----:B------:R-:W-:Y:S01]  /*3c00*/  PLOP3.LUT P5, PT, PT, PT, UP0, 0x80, 0x0 ;  /* 0x000000000000781c */ /* 0x000fe20003faf008 */
[----:B------:R-:W-:Y:S02]  /*3c10*/  IMAD.MOV.U32 R110, RZ, RZ, R56 ;  /* 0x000000ffff6e7224 */ /* 0x000fe400078e0038 */
[----:B------:R-:W-:Y:S02]  /*3c20*/  IMAD.MOV.U32 R111, RZ, RZ, R58 ;  /* 0x000000ffff6f7224 */ /* 0x000fe400078e003a */
[----:B------:R-:W-:-:S02]  /*3c30*/  IMAD.MOV.U32 R103, RZ, RZ, R44 ;  /* 0x000000ffff677224 */ /* 0x000fc400078e002c */
[----:B------:R-:W-:Y:S02]  /*3c40*/  IMAD.MOV.U32 R106, RZ, RZ, R48 ;  /* 0x000000ffff6a7224 */ /* 0x000fe400078e0030 */
[----:B------:R-:W-:Y:S02]  /*3c50*/  IMAD.MOV.U32 R104, RZ, RZ, R46 ;  /* 0x000000ffff687224 */ /* 0x000fe400078e002e */
[----:B------:R-:W-:Y:S02]  /*3c60*/  IMAD.MOV.U32 R107, RZ, RZ, R50 ;  /* 0x000000ffff6b7224 */ /* 0x000fe400078e0032 */
[----:B------:R-:W-:Y:S02]  /*3c70*/  IMAD.MOV.U32 R74, RZ, RZ, R40 ;  /* 0x000000ffff4a7224 */ /* 0x000fe400078e0028 */
[----:B------:R-:W-:Y:S02]  /*3c80*/  IMAD.MOV.U32 R73, RZ, RZ, R38 ;  /* 0x000000ffff497224 */ /* 0x000fe400078e0026 */
[----:B------:R-:W-:Y:S01]  /*3c90*/  IMAD.MOV.U32 R75, RZ, RZ, R42 ;  /* 0x000000ffff4b7224 */ /* 0x000fe200078e002a */
[----:B------:R-:W-:Y:S06]  /*3ca0*/  @!P5 BRA `(.L_x_3079) ;  /* 0x000000000004d947 */ /* 0x000fec0003800000 */
[----:B------:R-:W-:Y:S01]  /*3cb0*/  BPT.TRAP 0x1 ;  /* 0x000000040000795c */ /* 0x000fe20000300000 */
.L_x_3079:
[----:B------:R-:W-:Y:S01]  /*3cc0*/  IMAD R88, R216, 0x8, R23 ;  /* 0x00000008d8587824 */ /* 0x000fe200078e0217 */
[----:B------:R-:W-:Y:S01]  /*3cd0*/  SHF.L.U32 R98, R223, 0x1f, RZ ;  /* 0x0000001fdf627819 */ /* 0x000fe200000006ff */
[----:B------:R-:W-:Y:S03]  /*3ce0*/  BSSY B1, `(.L_x_3080) ;  /* 0x0000003000017945 */ /* 0x000fe60003800000 */
[----:B------:R-:W1:Y:S02]  /*3cf0*/  SYNCS.PHASECHK.TRANS64.TRYWAIT P6, [R88+URZ+0x38890], R98 ;  /* 0x03889062580075a7 */ /* 0x000e6400080c017f */
[----:B-1----:R-:W-:Y:S05]  /*3d00*/  @!P6 BRA `(.L_x_3081) ;  /* 0x000002e0003ce947 */ /* 0x002fea0003800000 */
.L_x_3436:
[----:B------:R-:W-:Y:S05]  /*3d10*/  BSYNC B1 ;  /* 0x0000000000017941 */ /* 0x000fea0003800000 */
.L_x_3080:
[----:B------:R-:W-:-:S03]  /*3d20*/  UMOV UR4, 0xffffffff ;  /* 0xffffffff00047882 */ /* 0x000fc60000000000 */
[----:B------:R-:W-:Y:S05]  /*3d30*/  BRA.DIV UR4, `(.L_x_3082) ;  /* 0x000002e204447947 */ /* 0x000fea000b800000 */
[----:B------:R2:W3:Y:S04]  /*3d40*/  SHFL.IDX PT, R113, R100, RZ, 0x181f ;  /* 0x00181fff64717589 */ /* 0x0004e800000e0000 */
[----:B------:R2:W4:Y:S02]  /*3d50*/  SHFL.IDX PT, R11, R99, RZ, 0x181f ;  /* 0x00181fff630b7589 */ /* 0x00052400000e0000 */
.L_x_3440:
        /* <DEDUP_REMOVED lines=28> */
[----:B------:R-:W-:Y:S01]  /*3f20*/  F2FP.F16.E4M3.UNPACK_B R114, R114 ;  /* 0x00000072ff72723e */ /* 0x000fe200020006ff */
[----:B------:R-:W-:-:S02]  /*3f30*/  IMAD.U32 R64, R64, 0x10000, RZ ;  /* 0x0001000040407824 */ /* 0x000fc400078e00ff */
        /* <DEDUP_REMOVED lines=15> */
[----:B------:R-:W-:Y:S01]  /*4030*/  LOP3.LUT R13, R117, 0xff0000, R64, 0xf8, !PT ;  /* 0x00ff0000750d7812 */ /* 0x000fe200078ef840 */
[----:B------:R-:W-:Y:S01]  /*4040*/  IMAD.MOV.U32 R64, RZ, RZ, R15 ;  /* 0x000000ffff407224 */ /* 0x000fe200078e000f */
[----:B------:R-:W-:Y:S02]  /*4050*/  F2FP.F16.E4M3.UNPACK_B R15, R65.H1 ;  /* 0x00000041ff0f723e */ /* 0x000fe400030006ff */
[----:B------:R-:W-:-:S02]  /*4060*/  F2FP.F16.E4M3.UNPACK_B R117, R13.H1 ;  /* 0x0000000dff75723e */ /* 0x000fc400030006ff */
[-C--:B------:R-:W-:Y:S01]  /*4070*/  F2FP.F16.E4M3.UNPACK_B R120, R64.reuse ;  /* 0x00000040ff78723e */ /* 0x080fe200020006ff */
[----:B------:R-:W-:Y:S01]  /*4080*/  HADD2.F32 R119, -RZ, R15.H0_H0 ;  /* 0x2000000fff777230 */ /* 0x000fe20000004100 */
[----:B------:R-:W-:Y:S01]  /*4090*/  F2FP.F16.E4M3.UNPACK_B R64, R64.H1 ;  /* 0x00000040ff40723e */ /* 0x000fe200030006ff */
[--C-:B------:R-:W-:Y:S01]  /*40a0*/  HADD2.F32 R121, -RZ, R117.reuse.H0_H0 ;  /* 0x20000075ff797230 */ /* 0x100fe20000004100 */
[----:B------:R-:W-:Y:S01]  /*40b0*/  F2FP.SATFINITE.E4M3.F32.PACK_AB_MERGE_C R66, R116, R66, RZ ;  /* 0x000000427442723e */ /* 0x000fe200048070ff */
[--C-:B------:R-:W-:Y:S01]  /*40c0*/  HADD2.F32 R118, -RZ, R120.reuse.H1_H1 ;  /* 0x30000078ff767230 */ /* 0x100fe20000004100 */
[----:B------:R-:W-:Y:S01]  /*40d0*/  F2FP.F16.E4M3.UNPACK_B R13, R13 ;  /* 0x0000000dff0d723e */ /* 0x000fe200020006ff */
[----:B------:R-:W-:Y:S01]  /*40e0*/  HADD2.F32 R120, -RZ, R120.H0_H0 ;  /* 0x20000078ff787230 */ /* 0x000fe20000004100 */
[----:B------:R-:W-:Y:S01]  /*40f0*/  F2FP.SATFINITE.E4M3.F32.PACK_AB_MERGE_C R67, R67, R115, R66 ;  /* 0x000000734343723e */ /* 0x000fe20004807042 */
[----:B------:R-:W-:Y:S02]  /*4100*/  HADD2.F32 R117, -RZ, R117.H1_H1 ;  /* 0x30000075ff757230 */ /* 0x000fe40000004100 */
[----:B------:R-:W-:Y:S01]  /*4110*/  FMUL.FTZ R122, R118, R121 ;  /* 0x00000079767a7220 */ /* 0x000fe20000410000 */
[----:B------:R-:W-:Y:S01]  /*4120*/  HADD2.F32 R15, -RZ, R15.H1_H1 ;  /* 0x3000000fff0f7230 */ /* 0x000fe20000004100 */
[----:B------:R-:W-:-:S02]  /*4130*/  F2FP.F16.E4M3.UNPACK_B R66, R14 ;  /* 0x0000000eff42723e */ /* 0x000fc400020006ff */
[C---:B------:R-:W-:Y:S01]  /*4140*/  FFMA.FTZ R122, R120.reuse, R119, -R122 ;  /* 0x00000077787a7223 */ /* 0x040fe2000001087a */
[----:B------:R-:W-:Y:S01]  /*4150*/  FMUL.FTZ R120, R120, R121 ;  /* 0x0000007978787220 */ /* 0x000fe20000410000 */
[----:B------:R-:W-:Y:S02]  /*4160*/  F2FP.F16.E4M3.UNPACK_B R65, R65 ;  /* 0x00000041ff41723e */ /* 0x000fe400020006ff */
[----:B------:R-:W-:Y:S01]  /*4170*/  F2FP.F16.E4M3.UNPACK_B R14, R14.H1 ;  /* 0x0000000eff0e723e */ /* 0x000fe200030006ff */
[----:B------:R-:W-:Y:S01]  /*4180*/  FFMA.FTZ R120, R118, R119, R120 ;  /* 0x0000007776787223 */ /* 0x000fe20000010078 */
[--C-:B------:R-:W-:Y:S02]  /*4190*/  HADD2.F32 R118, -RZ, R64.reuse.H1_H1 ;  /* 0x30000040ff767230 */ /* 0x100fe40000004100 */
[----:B------:R-:W-:Y:S02]  /*41a0*/  HADD2.F32 R64, -RZ, R64.H0_H0 ;  /* 0x20000040ff407230 */ /* 0x000fe40000004100 */
[----:B------:R-:W-:-:S02]  /*41b0*/  HADD2.F32 R115, -RZ, R65.H0_H0 ;  /* 0x20000041ff737230 */ /* 0x000fc40000004100 */
[----:B------:R-:W-:Y:S01]  /*41c0*/  FMUL.FTZ R119, R118, R117 ;  /* 0x0000007576777220 */ /* 0x000fe20000410000 */
[----:B------:R-:W-:-:S03]  /*41d0*/  HADD2.F32 R65, -RZ, R65.H1_H1 ;  /* 0x30000041ff417230 */ /* 0x000fc60000004100 */
        /* <DEDUP_REMOVED lines=14> */
[--C-:B------:R-:W-:Y:S02]  /*42c0*/  HADD2.F32 R15, -RZ, R14.reuse.H1_H1 ;  /* 0x3000000eff0f7230 */ /* 0x100fe40000004100 */
        /* <DEDUP_REMOVED lines=14> */
[----:B------:R-:W-:Y:S02]  /*43b0*/  IMAD.MOV.U32 R13, RZ, RZ, R67 ;  /* 0x000000ffff0d7224 */ /* 0x000fe400078e0043 */
        /* <DEDUP_REMOVED lines=8> */
[-C--:B------:R-:W-:Y:S01]  /*4440*/  FFMA.FTZ R65, R15, R105.reuse, -R65 ;  /* 0x000000690f417223 */ /* 0x080fe20000010841 */
[----:B------:R-:W-:Y:S01]  /*4450*/  F2FP.SATFINITE.E4M3.F32.PACK_AB_MERGE_C R15, R120, R122, R119 ;  /* 0x0000007a780f723e */ /* 0x000fe20004807077 */
[----:B------:R-:W-:-:S05]  /*4460*/  FFMA.FTZ R114, R12, R105, R114 ;  /* 0x000000690c727223 */ /* 0x000fca0000010072 */
[----:B------:R-:W-:-:S07]  /*4470*/  F2FP.SATFINITE.E4M3.F32.PACK_AB_MERGE_C R12, R114, R65, R115 ;  /* 0x00000041720c723e */ /* 0x000fce0004807073 */
.L_x_3088:
[----:B------:R-:W-:Y:S05]  /*4480*/  BSYNC B3 ;  /* 0x0000000000037941 */ /* 0x000fea0003800000 */
.L_x_3087:
[----:B----4-:R-:W-:-:S05]  /*4490*/  IADD3 R64, P6, R16, R11, RZ ;  /* 0x0000000b10407210 */ /* 0x010fca0007fde0ff */
[----:B---3--:R-:W-:-:S05]  /*44a0*/  IMAD.X R65, R113, 0x1, R17, P6 ;  /* 0x0000000171417824 */ /* 0x008fca00030e0611 */
[----:B0-----:R0:W-:Y:S03]  /*44b0*/  ST.E.128 desc[UR46][R64.64], R12 ;  /* 0x0000000c40007985 */ /* 0x0011e6000c101d2e */
.L_x_3086:
[----:B------:R-:W-:Y:S05]  /*44c0*/  BSYNC B2 ;  /* 0x0000000000027941 */ /* 0x000fea0003800000 */
.L_x_3085:
[----:B------:R-:W-:-:S13]  /*44d0*/  LOP3.LUT P6, RZ, R123, 0x2, RZ, 0xc0, !PT ;  /* 0x000000027bff7812 */ /* 0x000fda00078cc0ff */
[----:B------:R-:W-:Y:S05]  /*44e0*/  @P6 BRA `(.L_x_3084) ;  /* 0x0000000400cc6947 */ /* 0x000fea0003800000 */
[----:B0-----:R0:W0:Y:S01]  /*44f0*/  LDS.128 R12, [R89+0x2c400] ;  /* 0x02c40000590c7984 */ /* 0x0010220000000c00 */
[----:B----4-:R-:W-:Y:S01]  /*4500*/  IADD3 R64, P6, R22, R11, RZ ;  /* 0x0000000b16407210 */ /* 0x010fe20007fde0ff */
[----:B------:R-:W-:Y:S03]  /*4510*/  BSSY B2, `(.L_x_3089) ;  /* 0x000006f000027945 */ /* 0x000fe60003800000 */
[----:B---3--:R-:W-:Y:S02]  /*4520*/  IADD3.X R65, R113, R217, RZ, P6, !PT ;  /* 0x000000d971417210 */ /* 0x008fe400037fe4ff */
[----:B------:R-:W-:-:S13]  /*4530*/  ISETP.GE.AND P6, PT, R218, R101, PT ;  /* 0x00000065da00720c */ /* 0x000fda0003fc6270 */
[----:B------:R-:W-:Y:S05]  /*4540*/  @P6 BRA `(.L_x_3090) ;  /* 0x0000000400ac6947 */ /* 0x000fea0003800000 */
[----:B------:R-:W-:Y:S02]  /*4550*/  SHF.R.U32.HI R60, RZ, 0x8, R61 ;  /* 0x00000008ff3c7819 */ /* 0x000fe4000001163d */
[----:B------:R-:W-:Y:S02]  /*4560*/  LOP3.LUT R105, R61, 0xff0000ff, RZ, 0xc0, !PT ;  /* 0xff0000ff3d697812 */ /* 0x000fe400078ec0ff */
[--C-:B------:R-:W-:Y:S01]  /*4570*/  SHF.R.U32.HI R11, RZ, 0x8, R63.reuse ;  /* 0x00000008ff0b7819 */ /* 0x100fe2000001163f */
[----:B------:R-:W-:Y:S01]  /*4580*/  IMAD.SHL.U32 R60, R60, 0x100, RZ ;  /* 0x000001003c3c7824 */ /* 0x000fe200078e00ff */
[----:B------:R-:W-:Y:S02]  /*4590*/  LOP3.LUT R62, R63, 0xff0000ff, RZ, 0xc0, !PT ;  /* 0xff0000ff3f3e7812 */ /* 0x000fe400078ec0ff */
[----:B------:R-:W-:Y:S01]  /*45a0*/  SHF.R.U32.HI R63, RZ, 0x10, R63 ;  /* 0x00000010ff3f7819 */ /* 0x000fe2000001163f */
[----:B------:R-:W-:Y:S01]  /*45b0*/  IMAD.SHL.U32 R11, R11, 0x100, RZ ;  /* 0x000001000b0b7824 */ /* 0x000fe200078e00ff */
[----:B------:R-:W-:Y:S01]  /*45c0*/  LOP3.LUT R105, R105, 0xff00, R60, 0xf8, !PT ;  /* 0x0000ff0069697812 */ /* 0x000fe200078ef83c */
[----:B0-----:R-:W-:Y:S01]  /*45d0*/  IMAD.MOV.U32 R60, RZ, RZ, R13 ;  /* 0x000000ffff3c7224 */ /* 0x001fe200078e000d */
[----:B------:R-:W-:Y:S01]  /*45e0*/  F2FP.F16.E4M3.UNPACK_B R13, R112.H1 ;  /* 0x00000070ff0d723e */ /* 0x000fe200030006ff */
[----:B------:R-:W-:Y:S01]  /*45f0*/  IMAD.U32 R63, R63, 0x10000, RZ ;  /* 0x000100003f3f7824 */ /* 0x000fe200078e00ff */
[----:B------:R-:W-:-:S02]  /*4600*/  LOP3.LUT R62, R62, 0xff00, R11, 0xf8, !PT ;  /* 0x0000ff003e3e7812 */ /* 0x000fc400078ef80b */
[----:B------:R-:W-:Y:S01]  /*4610*/  F2FP.F16.E4M3.UNPACK_B R67, R60 ;  /* 0x0000003cff43723e */ /* 0x000fe200020006ff */
[----:B------:R-:W-:Y:S01]  /*4620*/  HADD2.F32 R115, -RZ, R13.H0_H0 ;  /* 0x2000000dff737230 */ /* 0x000fe20000004100 */
[----:B------:R-:W-:Y:S02]  /*4630*/  F2FP.F16.E4M3.UNPACK_B R11, R102.H1 ;  /* 0x00000066ff0b723e */ /* 0x000fe400030006ff */
[----:B------:R-:W-:Y:S01]  /*4640*/  F2FP.F16.E4M3.UNPACK_B R60, R60.H1 ;  /* 0x0000003cff3c723e */ /* 0x000fe200030006ff */
[--C-:B------:R-:W-:Y:S01]  /*4650*/  HADD2.F32 R66, -RZ, R67.reuse.H1_H1 ;  /* 0x30000043ff427230 */ /* 0x100fe20000004100 */
[----:B------:R-:W-:Y:S01]  /*4660*/  SHF.R.U32.HI R61, RZ, 0x10, R61 ;  /* 0x00000010ff3d7819 */ /* 0x000fe2000001163d */
[----:B------:R-:W-:Y:S01]  /*4670*/  HADD2.F32 R114, -RZ, R67.H0_H0 ;  /* 0x20000043ff727230 */ /* 0x000fe20000004100 */
[----:B------:R-:W-:Y:S01]  /*4680*/  LOP3.LUT R62, R62, 0xff0000, R63, 0xf8, !PT ;  /* 0x00ff00003e3e7812 */ /* 0x000fe200078ef83f */
[--C-:B------:R-:W-:Y:S02]  /*4690*/  HADD2.F32 R113, -RZ, R11.reuse.H0_H0 ;  /* 0x2000000bff717230 */ /* 0x100fe40000004100 */
[----:B------:R-:W-:Y:S01]  /*46a0*/  FMUL.FTZ R67, R66, R115 ;  /* 0x0000007342437220 */ /* 0x000fe20000410000 */
[----:B------:R-:W-:-:S02]  /*46b0*/  HADD2.F32 R11, -RZ, R11.H1_H1 ;  /* 0x3000000bff0b7230 */ /* 0x000fc40000004100 */
[C---:B------:R-:W-:Y:S01]  /*46c0*/  FMUL.FTZ R115, R114.reuse, R115 ;  /* 0x0000007372737220 */ /* 0x040fe20000410000 */
[----:B------:R-:W-:Y:S01]  /*46d0*/  F2FP.F16.E4M3.UNPACK_B R112, R112 ;  /* 0x00000070ff70723e */ /* 0x000fe200020006ff */
[-C--:B------:R-:W-:Y:S01]  /*46e0*/  FFMA.FTZ R67, R114, R113.reuse, -R67 ;  /* 0x0000007172437223 */ /* 0x080fe20000010843 */
[----:B------:R-:W-:Y:S01]  /*46f0*/  F2FP.F16.E4M3.UNPACK_B R102, R102 ;  /* 0x00000066ff66723e */ /* 0x000fe200020006ff */
[----:B------:R-:W-:Y:S01]  /*4700*/  FFMA.FTZ R66, R66, R113, R115 ;  /* 0x0000007142427223 */ /* 0x000fe20000010073 */
[----:B------:R-:W-:Y:S02]  /*4710*/  HADD2.F32 R113, -RZ, R13.H1_H1 ;  /* 0x3000000dff717230 */ /* 0x000fe40000004100 */
[--C-:B------:R-:W-:Y:S02]  /*4720*/  HADD2.F32 R13, -RZ, R60.reuse.H1_H1 ;  /* 0x3000003cff0d7230 */ /* 0x100fe40000004100 */
[----:B------:R-:W-:-:S03]  /*4730*/  HADD2.F32 R60, -RZ, R60.H0_H0 ;  /* 0x2000003cff3c7230 */ /* 0x000fc60000004100 */
[CC--:B------:R-:W-:Y:S02]  /*4740*/  FMUL.FTZ R115, R13.reuse, R113.reuse ;  /* 0x000000710d737220 */ /* 0x0c0fe40000410000 */
[C---:B------:R-:W-:Y:S02]  /*4750*/  FMUL.FTZ R114, R60.reuse, R113 ;  /* 0x000000713c727220 */ /* 0x040fe40000410000 */
[-C--:B------:R-:W-:Y:S02]  /*4760*/  FFMA.FTZ R60, R60, R11.reuse, -R115 ;  /* 0x0000000b3c3c7223 */ /* 0x080fe40000010873 */
[----:B------:R-:W-:Y:S01]  /*4770*/  FFMA.FTZ R11, R13, R11, R114 ;  /* 0x0000000b0d0b7223 */ /* 0x000fe20000010072 */
[----:B------:R-:W-:Y:S01]  /*4780*/  IMAD.U32 R114, R61, 0x10000, RZ ;  /* 0x000100003d727824 */ /* 0x000fe200078e00ff */
[----:B------:R-:W-:Y:S02]  /*4790*/  MOV R13, R15 ;  /* 0x0000000f000d7202 */ /* 0x000fe40000000f00 */
[----:B------:R-:W-:-:S02]  /*47a0*/  F2FP.F16.E4M3.UNPACK_B R15, R62.H1 ;  /* 0x0000003eff0f723e */ /* 0x000fc400030006ff */
[----:B------:R-:W-:Y:S02]  /*47b0*/  LOP3.LUT R61, R105, 0xff0000, R114, 0xf8, !PT ;  /* 0x00ff0000693d7812 */ /* 0x000fe400078ef872 */
[----:B------:R-:W-:Y:S01]  /*47c0*/  F2FP.F16.E4M3.UNPACK_B R114, R13 ;  /* 0x0000000dff72723e */ /* 0x000fe200020006ff */
[--C-:B------:R-:W-:Y:S01]  /*47d0*/  HADD2.F32 R115, -RZ, R15.reuse.H0_H0 ;  /* 0x2000000fff737230 */ /* 0x100fe20000004100 */
[----:B------:R-:W-:Y:S01]  /*47e0*/  F2FP.F16.E4M3.UNPACK_B R63, R61.H1 ;  /* 0x0000003dff3f723e */ /* 0x000fe200030006ff */
[----:B------:R-:W-:Y:S01]  /*47f0*/  HADD2.F32 R15, -RZ, R15.H1_H1 ;  /* 0x3000000fff0f7230 */ /* 0x000fe20000004100 */
[----:B------:R-:W-:Y:S01]  /*4800*/  F2FP.F16.E4M3.UNPACK_B R118, R13.H1 ;  /* 0x0000000dff76723e */ /* 0x000fe200030006ff */
[--C-:B------:R-:W-:Y:S01]  /*4810*/  HADD2.F32 R105, -RZ, R114.reuse.H1_H1 ;  /* 0x30000072ff697230 */ /* 0x100fe20000004100 */
[----:B------:R-:W-:Y:S01]  /*4820*/  F2FP.SATFINITE.E4M3.F32.PACK_AB_MERGE_C R11, R11, R60, RZ ;  /* 0x0000003c0b0b723e */ /* 0x000fe200048070ff */
[----:B------:R-:W-:Y:S01]  /*4830*/  HADD2.F32 R114, -RZ, R114.H0_H0 ;  /* 0x20000072ff727230 */ /* 0x000fe20000004100 */
[----:B------:R-:W-:Y:S01]  /*4840*/  F2FP.F16.E4M3.UNPACK_B R62, R62 ;  /* 0x0000003eff3e723e */ /* 0x000fe200020006ff */
[----:B------:R-:W-:-:S02]  /*4850*/  HADD2.F32 R113, -RZ, R63.H0_H0 ;  /* 0x2000003fff717230 */ /* 0x000fc40000004100 */
[C---:B------:R-:W-:Y:S01]  /*4860*/  FMUL.FTZ R116, R105.reuse, R115 ;  /* 0x0000007369747220 */ /* 0x040fe20000410000 */
[----:B------:R-:W-:Y:S01]  /*4870*/  IMAD.MOV.U32 R60, RZ, RZ, R14 ;  /* 0x000000ffff3c7224 */ /* 0x000fe200078e000e */
[----:B------:R-:W-:Y:S01]  /*4880*/  F2FP.SATFINITE.E4M3.F32.PACK_AB_MERGE_C R66, R66, R67, R11 ;  /* 0x000000434242723e */ /* 0x000fe2000480700b */
[----:B------:R-:W-:Y:S02]  /*4890*/  HADD2.F32 R63, -RZ, R63.H1_H1 ;  /* 0x3000003fff3f7230 */ /* 0x000fe40000004100 */
[C---:B------:R-:W-:Y:S01]  /*48a0*/  FFMA.FTZ R116, R114.reuse, R113, -R116 ;  /* 0x0000007172747223 */ /* 0x040fe20000010874 */
[----:B------:R-:W-:Y:S01]  /*48b0*/  FMUL.FTZ R114, R114, R115 ;  /* 0x0000007372727220 */ /* 0x000fe20000410000 */
[----:B------:R-:W-:Y:S02]  /*48c0*/  F2FP.F16.E4M3.UNPACK_B R14, R60 ;  /* 0x0000003cff0e723e */ /* 0x000fe400020006ff */
[----:B------:R-:W-:Y:S01]  /*48d0*/  F2FP.F16.E4M3.UNPACK_B R61, R61 ;  /* 0x0000003dff3d723e */ /* 0x000fe200020006ff */
[----:B------:R-:W-:Y:S01]  /*48e0*/  FFMA.FTZ R105, R105, R113, R114 ;  /* 0x0000007169697223 */ /* 0x000fe20000010072 */
[----:B------:R-:W-:-:S02]  /*48f0*/  HADD2.F32 R114, -RZ, R118.H1_H1 ;  /* 0x30000076ff727230 */ /* 0x000fc40000004100 */
[----:B------:R-:W-:Y:S02]  /*4900*/  HADD2.F32 R118, -RZ, R118.H0_H0 ;  /* 0x20000076ff767230 */ /* 0x000fe40000004100 */
[--C-:B------:R-:W-:Y:S02]  /*4910*/  HADD2.F32 R11, -RZ, R14.reuse.H1_H1 ;  /* 0x3000000eff0b7230 */ /* 0x100fe40000004100 */
[-C--:B------:R-:W-:Y:S01]  /*4920*/  FMUL.FTZ R13, R114, R15.reuse ;  /* 0x0000000f720d7220 */ /* 0x080fe20000410000 */
[----:B------:R-:W-:Y:S02]  /*4930*/  HADD2.F32 R14, -RZ, R14.H0_H0 ;  /* 0x2000000eff0e7230 */ /* 0x000fe40000004100 */
[C---:B------:R-:W-:Y:S01]  /*4940*/  FMUL.FTZ R15, R118.reuse, R15 ;  /* 0x0000000f760f7220 */ /* 0x040fe20000410000 */
[----:B------:R-:W-:-:S03]  /*4950*/  FFMA.FTZ R13, R118, R63, -R13 ;  /* 0x0000003f760d7223 */ /* 0x000fc6000001080d */
[----:B------:R-:W-:Y:S01]  /*4960*/  FFMA.FTZ R114, R114, R63, R15 ;  /* 0x0000003f72727223 */ /* 0x000fe2000001000f */
[----:B------:R-:W-:Y:S02]  /*4970*/  HADD2.F32 R63, -RZ, R62.H0_H0 ;  /* 0x2000003eff3f7230 */ /* 0x000fe40000004100 */
[--C-:B------:R-:W-:Y:S02]  /*4980*/  HADD2.F32 R15, -RZ, R61.reuse.H0_H0 ;  /* 0x2000003dff0f7230 */ /* 0x100fe40000004100 */
[----:B------:R-:W-:Y:S02]  /*4990*/  HADD2.F32 R61, -RZ, R61.H1_H1 ;  /* 0x3000003dff3d7230 */ /* 0x000fe40000004100 */
[CC--:B------:R-:W-:Y:S01]  /*49a0*/  FMUL.FTZ R67, R11.reuse, R63.reuse ;  /* 0x0000003f0b437220 */ /* 0x0c0fe20000410000 */
[----:B------:R-:W-:Y:S01]  /*49b0*/  FMUL.FTZ R118, R14, R63 ;  /* 0x0000003f0e767220 */ /* 0x000fe20000410000 */
[----:B------:R-:W-:Y:S02]  /*49c0*/  F2FP.SATFINITE.E4M3.F32.PACK_AB_MERGE_C R13, R114, R13, RZ ;  /* 0x0000000d720d723e */ /* 0x000fe400048070ff */
[-C--:B------:R-:W-:Y:S01]  /*49d0*/  FFMA.FTZ R14, R14, R15.reuse, -R67 ;  /* 0x0000000f0e0e7223 */ /* 0x080fe20000010843 */
[----:B------:R-:W-:Y:S01]  /*49e0*/  FFMA.FTZ R11, R11, R15, R118 ;  /* 0x0000000f0b0b7223 */ /* 0x000fe20000010076 */
[----:B------:R-:W-:Y:S01]  /*49f0*/  F2FP.F16.E4M3.UNPACK_B R15, R60.H1 ;  /* 0x0000003cff0f723e */ /* 0x000fe200030006ff */
[----:B------:R-:W-:-:S02]  /*4a00*/  IMAD.MOV.U32 R60, RZ, RZ, R12 ;  /* 0x000000ffff3c7224 */ /* 0x000fc400078e000c */
[----:B------:R-:W-:Y:S02]  /*4a10*/  HADD2.F32 R12, -RZ, R62.H1_H1 ;  /* 0x3000003eff0c7230 */ /* 0x000fe40000004100 */
[--C-:B------:R-:W-:Y:S02]  /*4a20*/  HADD2.F32 R62, -RZ, R15.reuse.H1_H1 ;  /* 0x3000000fff3e7230 */ /* 0x100fe40000004100 */
[----:B------:R-:W-:Y:S02]  /*4a30*/  HADD2.F32 R15, -RZ, R15.H0_H0 ;  /* 0x2000000fff0f7230 */ /* 0x000fe40000004100 */
[--C-:B------:R-:W-:Y:S02]  /*4a40*/  HADD2.F32 R67, -RZ, R112.reuse.H1_H1 ;  /* 0x30000070ff437230 */ /* 0x100fe40000004100 */
[-C--:B------:R-:W-:Y:S01]  /*4a50*/  FMUL.FTZ R118, R62, R12.reuse ;  /* 0x0000000c3e767220 */ /* 0x080fe20000410000 */
[----:B------:R-:W-:Y:S02]  /*4a60*/  HADD2.F32 R112, -RZ, R112.H0_H0 ;  /* 0x20000070ff707230 */ /* 0x000fe40000004100 */
[C---:B------:R-:W-:Y:S01]  /*4a70*/  FMUL.FTZ R63, R15.reuse, R12 ;  /* 0x0000000c0f3f7220 */ /* 0x040fe20000410000 */
[----:B------:R-:W-:-:S03]  /*4a80*/  FFMA.FTZ R12, R15, R61, -R118 ;  /* 0x0000003d0f0c7223 */ /* 0x000fc60000010876 */
[----:B------:R-:W-:Y:S01]  /*4a90*/  FFMA.FTZ R15, R62, R61, R63 ;  /* 0x0000003d3e0f7223 */ /* 0x000fe2000001003f */
[----:B------:R-:W-:Y:S01]  /*4aa0*/  F2FP.F16.E4M3.UNPACK_B R61, R60.H1 ;  /* 0x0000003cff3d723e */ /* 0x000fe200030006ff */
[--C-:B------:R-:W-:Y:S02]  /*4ab0*/  HADD2.F32 R63, -RZ, R102.reuse.H1_H1 ;  /* 0x30000066ff3f7230 */ /* 0x100fe40000004100 */
[----:B------:R-:W-:Y:S01]  /*4ac0*/  HADD2.F32 R102, -RZ, R102.H0_H0 ;  /* 0x20000066ff667230 */ /* 0x000fe20000004100 */
[----:B------:R-:W-:Y:S01]  /*4ad0*/  F2FP.SATFINITE.E4M3.F32.PACK_AB_MERGE_C R15, R15, R12, RZ ;  /* 0x0000000c0f0f723e */ /* 0x000fe200048070ff */
[--C-:B------:R-:W-:Y:S02]  /*4ae0*/  HADD2.F32 R62, -RZ, R61.reuse.H1_H1 ;  /* 0x3000003dff3e7230 */ /* 0x100fe40000004100 */
[----:B------:R-:W-:Y:S01]  /*4af0*/  HADD2.F32 R61, -RZ, R61.H0_H0 ;  /* 0x2000003dff3d7230 */ /* 0x000fe20000004100 */
[----:B------:R-:W-:Y:S02]  /*4b00*/  F2FP.SATFINITE.E4M3.F32.PACK_AB_MERGE_C R14, R11, R14, R15 ;  /* 0x0000000e0b0e723e */ /* 0x000fe4000480700f */
[-C--:B------:R-:W-:Y:S01]  /*4b10*/  FMUL.FTZ R118, R62, R67.reuse ;  /* 0x000000433e767220 */ /* 0x080fe20000410000 */
[----:B------:R-:W-:Y:S01]  /*4b20*/  F2FP.SATFINITE.E4M3.F32.PACK_AB_MERGE_C R15, R105, R116, R13 ;  /* 0x00000074690f723e */ /* 0x000fe2000480700d */
[----:B------:R-:W-:Y:S01]  /*4b30*/  FMUL.FTZ R67, R61, R67 ;  /* 0x000000433d437220 */ /* 0x000fe20000410000 */
[----:B------:R-:W-:-:S02]  /*4b40*/  IMAD.MOV.U32 R13, RZ, RZ, R66 ;  /* 0x000000ffff0d7224 */ /* 0x000fc400078e0042 */
[-C--:B------:R-:W-:Y:S01]  /*4b50*/  FFMA.FTZ R61, R61, R63.reuse, -R118 ;  /* 0x0000003f3d3d7223 */ /* 0x080fe20000010876 */
        /* <DEDUP_REMOVED lines=10> */
.L_x_3090:
[----:B------:R-:W-:Y:S05]  /*4c00*/  BSYNC B2 ;  /* 0x0000000000027941 */ /* 0x000fea0003800000 */
.L_x_3089:
[----:B0-----:R0:W-:Y:S02]  /*4c10*/  ST.E.128 desc[UR46][R64.64], R12 ;  /* 0x0000000c40007985 */ /* 0x0011e4000c101d2e */
.L_x_3084:
[----:B------:R-:W-:Y:S05]  /*4c20*/  BSYNC B1 ;  /* 0x0000000000017941 */ /* 0x000fea0003800000 */
.L_x_3083:
[----:B------:R-:W-:-:S03]  /*4c30*/  UMOV UR4, 0xffffffff ;  /* 0xffffffff00047882 */ /* 0x000fc60000000000 */
[----:B------:R-:W-:Y:S05]  /*4c40*/  BRA.DIV UR4, `(.L_x_3091) ;  /* 0x000002d204cc7947 */ /* 0x000fea000b800000 */
[----:B------:R0:W0:Y:S04]  /*4c50*/  SHFL.IDX PT, R62, R100, 0x1, 0x181f ;  /* 0x00381f00643e7f89 */ /* 0x00002800000e0000 */
[----:B------:R0:W0:Y:S02]  /*4c60*/  SHFL.IDX PT, R63, R99, 0x1, 0x181f ;  /* 0x00381f00633f7f89 */ /* 0x00002400000e0000 */
.L_x_3444:
[----:B------:R-:W-:Y:S04]  /*4c70*/  BSSY B1, `(.L_x_3092) ;  /* 0x00000eb000017945 */ /* 0x000fe80003800000 */
[----:B------:R-:W-:Y:S05]  /*4c80*/  @P2 BRA `(.L_x_3093) ;  /* 0x0000000c00a42947 */ /* 0x000fea0003800000 */
[----:B------:R-:W-:Y:S04]  /*4c90*/  BSSY B2, `(.L_x_3094) ;  /* 0x0000075000027945 */ /* 0x000fe80003800000 */
        /* <DEDUP_REMOVED lines=9> */
[----:B----4-:R-:W-:Y:S02]  /*4d30*/  F2FP.F16.E4M3.UNPACK_B R11, R110.H1 ;  /* 0x0000006eff0b723e */ /* 0x010fe400030006ff */
[----:B------:R-:W-:Y:S01]  /*4d40*/  F2FP.F16.E4M3.UNPACK_B R58, R56 ;  /* 0x00000038ff3a723e */ /* 0x000fe200020006ff */
[----:B------:R-:W-:Y:S02]  /*4d50*/  HADD2.F32 R66, -RZ, R13.H0_H0 ;  /* 0x2000000dff427230 */ /* 0x000fe40000004100 */
[----:B------:R-:W-:Y:S02]  /*4d60*/  HADD2.F32 R64, -RZ, R11.H0_H0 ;  /* 0x2000000bff407230 */ /* 0x000fe40000004100 */
[----:B------:R-:W-:-:S02]  /*4d70*/  HADD2.F32 R65, -RZ, R58.H1_H1 ;  /* 0x3000003aff417230 */ /* 0x000fc40000004100 */
[----:B------:R-:W-:Y:S02]  /*4d80*/  HADD2.F32 R58, -RZ, R58.H0_H0 ;  /* 0x2000003aff3a7230 */ /* 0x000fe40000004100 */
[----:B------:R-:W-:Y:S02]  /*4d90*/  HADD2.F32 R13, -RZ, R13.H1_H1 ;  /* 0x3000000dff0d7230 */ /* 0x000fe40000004100 */
[-C--:B------:R-:W-:Y:S01]  /*4da0*/  FMUL.FTZ R67, R65, R66.reuse ;  /* 0x0000004241437220 */ /* 0x080fe20000410000 */
[----:B------:R-:W-:Y:S02]  /*4db0*/  HADD2.F32 R11, -RZ, R11.H1_H1 ;  /* 0x3000000bff0b7230 */ /* 0x000fe40000004100 */
[C---:B------:R-:W-:Y:S01]  /*4dc0*/  FMUL.FTZ R66, R58.reuse, R66 ;  /* 0x000000423a427220 */ /* 0x040fe20000410000 */
[----:B------:R-:W-:-:S03]  /*4dd0*/  FFMA.FTZ R58, R58, R64, -R67 ;  /* 0x000000403a3a7223 */ /* 0x000fc60000010843 */
[----:B------:R-:W-:Y:S01]  /*4de0*/  FFMA.FTZ R65, R65, R64, R66 ;  /* 0x0000004041417223 */ /* 0x000fe20000010042 */
[----:B------:R-:W-:Y:S02]  /*4df0*/  F2FP.F16.E4M3.UNPACK_B R64, R56.H1 ;  /* 0x00000038ff40723e */ /* 0x000fe400030006ff */
[----:B------:R-:W-:-:S03]  /*4e00*/  MOV R56, R12 ;  /* 0x0000000c00387202 */ /* 0x000fc60000000f00 */
[--C-:B------:R-:W-:Y:S02]  /*4e10*/  HADD2.F32 R66, -RZ, R64.reuse.H1_H1 ;  /* 0x30000040ff427230 */ /* 0x100fe40000004100 */
[----:B------:R-:W-:-:S03]  /*4e20*/  HADD2.F32 R64, -RZ, R64.H0_H0 ;  /* 0x20000040ff407230 */ /* 0x000fc60000004100 */
[-C--:B------:R-:W-:Y:S02]  /*4e30*/  FMUL.FTZ R67, R66, R13.reuse ;  /* 0x0000000d42437220 */ /* 0x080fe40000410000 */
        /* <DEDUP_REMOVED lines=8> */
[----:B------:R-:W-:-:S02]  /*4ec0*/  HADD2.F32 R12, -RZ, R11.H1_H1 ;  /* 0x3000000bff0c7230 */ /* 0x000fc40000004100 */
[----:B------:R-:W-:Y:S02]  /*4ed0*/  HADD2.F32 R11, -RZ, R11.H0_H0 ;  /* 0x2000000bff0b7230 */ /* 0x000fe40000004100 */
[--C-:B------:R-:W-:Y:S02]  /*4ee0*/  HADD2.F32 R102, -RZ, R64.reuse.H1_H1 ;  /* 0x30000040ff667230 */ /* 0x100fe40000004100 */
[CC--:B------:R-:W-:Y:S01]  /*4ef0*/  FMUL.FTZ R110, R12.reuse, R105.reuse ;  /* 0x000000690c6e7220 */ /* 0x0c0fe20000410000 */
[----:B------:R-:W-:Y:S02]  /*4f00*/  HADD2.F32 R67, -RZ, R67.H0_H0 ;  /* 0x20000043ff437230 */ /* 0x000fe40000004100 */
[C---:B------:R-:W-:Y:S01]  /*4f10*/  FMUL.FTZ R105, R11.reuse, R105 ;  /* 0x000000690b697220 */ /* 0x040fe20000410000 */
[----:B------:R-:W-:Y:S02]  /*4f20*/  HADD2.F32 R64, -RZ, R64.H0_H0 ;  /* 0x20000040ff407230 */ /* 0x000fe40000004100 */
[-C--:B------:R-:W-:Y:S01]  /*4f30*/  FFMA.FTZ R11, R11, R102.reuse, -R110 ;  /* 0x000000660b0b7223 */ /* 0x080fe2000001086e */
[----:B------:R-:W-:Y:S01]  /*4f40*/  FFMA.FTZ R12, R12, R102, R105 ;  /* 0x000000660c0c7223 */ /* 0x000fe20000010069 */
[----:B------:R-:W-:Y:S01]  /*4f50*/  F2FP.SATFINITE.E4M3.F32.PACK_AB_MERGE_C R102, R66, R13, RZ ;  /* 0x0000000d4266723e */ /* 0x000fe200048070ff */
[----:B------:R-:W-:-:S02]  /*4f60*/  HADD2.F32 R13, -RZ, R56.H1_H1 ;  /* 0x30000038ff0d7230 */ /* 0x000fc40000004100 */
[----:B------:R-:W-:Y:S01]  /*4f70*/  HADD2.F32 R56, -RZ, R56.H0_H0 ;  /* 0x20000038ff387230 */ /* 0x000fe20000004100 */
[----:B------:R-:W-:Y:S02]  /*4f80*/  F2FP.SATFINITE.E4M3.F32.PACK_AB_MERGE_C R58, R65, R58, R102 ;  /* 0x0000003a413a723e */ /* 0x000fe40004807066 */
[-C--:B------:R-:W-:Y:S01]  /*4f90*/  FMUL.FTZ R105, R13, R67.reuse ;  /* 0x000000430d697220 */ /* 0x080fe20000410000 */
[----:B------:R-:W-:Y:S01]  /*4fa0*/  LOP3.LUT R65, R59, 0xff0000ff, RZ, 0xc0, !PT ;  /* 0xff0000ff3b417812 */ /* 0x000fe200078ec0ff */
[C---:B------:R-:W-:Y:S01]  /*4fb0*/  FMUL.FTZ R66, R56.reuse, R67 ;  /* 0x0000004338427220 */ /* 0x040fe20000410000 */
[----:B------:R-:W-:Y:S01]  /*4fc0*/  SHF.R.U32.HI R67, RZ, 0x10, R59 ;  /* 0x00000010ff437819 */ /* 0x000fe2000001163b */
[-C--:B------:R-:W-:Y:S01]  /*4fd0*/  FFMA.FTZ R56, R56, R64.reuse, -R105 ;  /* 0x0000004038387223 */ /* 0x080fe20000010869 */
[----:B------:R-:W-:Y:S01]  /*4fe0*/  SHF.R.U32.HI R105, RZ, 0x8, R57 ;  /* 0x00000008ff697819 */ /* 0x000fe20000011639 */
[----:B------:R-:W-:Y:S01]  /*4ff0*/  FFMA.FTZ R13, R13, R64, R66 ;  /* 0x000000400d0d7223 */ /* 0x000fe20000010042 */
[----:B------:R-:W-:-:S02]  /*5000*/  SHF.R.U32.HI R66, RZ, 0x8, R59 ;  /* 0x00000008ff427819 */ /* 0x000fc4000001163b */
[----:B------:R-:W-:Y:S02]  /*5010*/  LOP3.LUT R64, R57, 0xff0000ff, RZ, 0xc0, !PT ;  /* 0xff0000ff39407812 */ /* 0x000fe400078ec0ff */
[----:B------:R-:W-:Y:S01]  /*5020*/  SHF.R.U32.HI R102, RZ, 0x10, R57 ;  /* 0x00000010ff667819 */ /* 0x000fe20000011639 */
[----:B------:R-:W-:Y:S01]  /*5030*/  IMAD.SHL.U32 R66, R66, 0x100, RZ ;  /* 0x0000010042427824 */ /* 0x000fe200078e00ff */
[----:B------:R-:W-:Y:S01]  /*5040*/  F2FP.SATFINITE.E4M3.F32.PACK_AB_MERGE_C R11, R12, R11, RZ ;  /* 0x0000000b0c0b723e */ /* 0x000fe200048070ff */
[----:B------:R-:W-:-:S03]  /*5050*/  IMAD.SHL.U32 R57, R105, 0x100, RZ ;  /* 0x0000010069397824 */ /* 0x000fc600078e00ff */
[----:B------:R-:W-:Y:S01]  /*5060*/  LOP3.LUT R59, R65, 0xff00, R66, 0xf8, !PT ;  /* 0x0000ff00413b7812 */ /* 0x000fe200078ef842 */
[----:B------:R-:W-:Y:S01]  /*5070*/  IMAD.U32 R66, R67, 0x10000, RZ ;  /* 0x0001000043427824 */ /* 0x000fe200078e00ff */
[----:B------:R-:W-:Y:S01]  /*5080*/  LOP3.LUT R57, R64, 0xff00, R57, 0xf8, !PT ;  /* 0x0000ff0040397812 */ /* 0x000fe200078ef839 */
[----:B------:R-:W-:Y:S01]  /*5090*/  IMAD.U32 R64, R102, 0x10000, RZ ;  /* 0x0001000066407824 */ /* 0x000fe200078e00ff */
[----:B------:R-:W-:Y:S01]  /*50a0*/  F2FP.SATFINITE.E4M3.F32.PACK_AB_MERGE_C R12, R13, R56, R11 ;  /* 0x000000380d0c723e */ /* 0x000fe2000480700b */
[----:B------:R-:W-:Y:S01]  /*50b0*/  IMAD.MOV.U32 R65, RZ, RZ, R15 ;  /* 0x000000ffff417224 */ /* 0x000fe200078e000f */
[----:B------:R-:W-:Y:S01]  /*50c0*/  LOP3.LUT R59, R59, 0xff0000, R66, 0xf8, !PT ;  /* 0x00ff00003b3b7812 */ /* 0x000fe200078ef842 */
[----:B------:R-:W-:Y:S01]  /*50d0*/  IMAD.MOV.U32 R13, RZ, RZ, R58 ;  /* 0x000000ffff0d7224 */ /* 0x000fe200078e003a */
[----:B------:R-:W-:Y:S02]  /*50e0*/  LOP3.LUT R57, R57, 0xff0000, R64, 0xf8, !PT ;  /* 0x00ff000039397812 */ /* 0x000fe400078ef840 */
[----:B------:R-:W-:-:S02]  /*50f0*/  F2FP.F16.E4M3.UNPACK_B R15, R65 ;  /* 0x00000041ff0f723e */ /* 0x000fc400020006ff */
[----:B------:R-:W-:Y:S02]  /*5100*/  F2FP.F16.E4M3.UNPACK_B R105, R59.H1 ;  /* 0x0000003bff69723e */ /* 0x000fe400030006ff */
[----:B------:R-:W-:Y:S01]  /*5110*/  F2FP.F16.E4M3.UNPACK_B R66, R57.H1 ;  /* 0x00000039ff42723e */ /* 0x000fe200030006ff */
[----:B------:R-:W-:Y:S02]  /*5120*/  HADD2.F32 R67, -RZ, R15.H1_H1 ;  /* 0x3000000fff437230 */ /* 0x000fe40000004100 */
[----:B------:R-:W-:Y:S02]  /*5130*/  HADD2.F32 R64, -RZ, R105.H0_H0 ;  /* 0x20000069ff407230 */ /* 0x000fe40000004100 */
[----:B------:R-:W-:Y:S02]  /*5140*/  HADD2.F32 R15, -RZ, R15.H0_H0 ;  /* 0x2000000fff0f7230 */ /* 0x000fe40000004100 */
[----:B------:R-:W-:Y:S02]  /*5150*/  HADD2.F32 R102, -RZ, R66.H0_H0 ;  /* 0x20000042ff667230 */ /* 0x000fe40000004100 */
[----:B------:R-:W-:Y:S01]  /*5160*/  FMUL.FTZ R110, R67, R64 ;  /* 0x00000040436e7220 */ /* 0x000fe20000410000 */
[----:B------:R-:W-:-:S02]  /*5170*/  HADD2.F32 R105, -RZ, R105.H1_H1 ;  /* 0x30000069ff697230 */ /* 0x000fc40000004100 */
[C---:B------:R-:W-:Y:S01]  /*5180*/  FMUL.FTZ R112, R15.reuse, R64 ;  /* 0x000000400f707220 */ /* 0x040fe20000410000 */
[----:B------:R-:W-:Y:S02]  /*5190*/  HADD2.F32 R66, -RZ, R66.H1_H1 ;  /* 0x30000042ff427230 */ /* 0x000fe40000004100 */
[-C--:B------:R-:W-:Y:S01]  /*51a0*/  FFMA.FTZ R64, R15, R102.reuse, -R110 ;  /* 0x000000660f407223 */ /* 0x080fe2000001086e */
[----:B------:R-:W-:Y:S01]  /*51b0*/  F2FP.F16.E4M3.UNPACK_B R110, R59 ;  /* 0x0000003bff6e723e */ /* 0x000fe200020006ff */
[----:B------:R-:W-:Y:S01]  /*51c0*/  FFMA.FTZ R15, R67, R102, R112 ;  /* 0x00000066430f7223 */ /* 0x000fe20000010070 */
[----:B------:R-:W-:Y:S02]  /*51d0*/  F2FP.F16.E4M3.UNPACK_B R67, R65.H1 ;  /* 0x00000041ff43723e */ /* 0x000fe400030006ff */
[----:B------:R-:W-:Y:S02]  /*51e0*/  MOV R65, R14 ;  /* 0x0000000e00417202 */ /* 0x000fe40000000f00 */
[----:B------:R-:W-:Y:S01]  /*51f0*/  F2FP.F16.E4M3.UNPACK_B R59, R57 ;  /* 0x00000039ff3b723e */ /* 0x000fe200020006ff */
        /* <DEDUP_REMOVED lines=8> */
[-C--:B------:R-:W-:Y:S01]  /*5280*/  F2FP.F16.E4M3.UNPACK_B R66, R65.reuse.H1 ;  /* 0x00000041ff42723e */ /* 0x080fe200030006ff */
[--C-:B------:R-:W-:Y:S01]  /*5290*/  HADD2.F32 R105, -RZ, R59.reuse.H1_H1 ;  /* 0x3000003bff697230 */ /* 0x100fe20000004100 */
[----:B------:R-:W-:Y:S01]  /*52a0*/  F2FP.F16.E4M3.UNPACK_B R65, R65 ;  /* 0x00000041ff41723e */ /* 0x000fe200020006ff */
[----:B------:R-:W-:Y:S01]  /*52b0*/  HADD2.F32 R59, -RZ, R59.H0_H0 ;  /* 0x2000003bff3b7230 */ /* 0x000fe20000004100 */
[----:B------:R-:W-:Y:S01]  /*52c0*/  F2FP.SATFINITE.E4M3.F32.PACK_AB_MERGE_C R67, R67, R14, RZ ;  /* 0x0000000e4343723e */ /* 0x000fe200048070ff */
[--C-:B------:R-:W-:Y:S02]  /*52d0*/  HADD2.F32 R102, -RZ, R66.reuse.H1_H1 ;  /* 0x30000042ff667230 */ /* 0x100fe40000004100 */
[----:B------:R-:W-:Y:S01]  /*52e0*/  HADD2.F32 R66, -RZ, R66.H0_H0 ;  /* 0x20000042ff427230 */ /* 0x000fe20000004100 */
[----:B------:R-:W-:Y:S02]  /*52f0*/  F2FP.SATFINITE.E4M3.F32.PACK_AB_MERGE_C R15, R15, R64, R67 ;  /* 0x000000400f0f723e */ /* 0x000fe40004807043 */
[----:B------:R-:W-:-:S02]  /*5300*/  FMUL.FTZ R111, R102, R57 ;  /* 0x00000039666f7220 */ /* 0x000fc40000410000 */
[C---:B---3--:R-:W-:Y:S02]  /*5310*/  FMUL.FTZ R113, R66.reuse, R57 ;  /* 0x0000003942717220 */ /* 0x048fe40000410000 */
[-C--:B------:R-:W-:Y:S02]  /*5320*/  FFMA.FTZ R57, R66, R105.reuse, -R111 ;  /* 0x0000006942397223 */ /* 0x080fe4000001086f */
[----:B------:R-:W-:Y:S01]  /*5330*/  FFMA.FTZ R66, R102, R105, R113 ;  /* 0x0000006966427223 */ /* 0x000fe20000010071 */
[--C-:B------:R-:W-:Y:S02]  /*5340*/  HADD2.F32 R102, -RZ, R65.reuse.H1_H1 ;  /* 0x30000041ff667230 */ /* 0x100fe40000004100 */
[----:B------:R-:W-:Y:S02]  /*5350*/  HADD2.F32 R65, -RZ, R65.H0_H0 ;  /* 0x20000041ff417230 */ /* 0x000fe40000004100 */
[----:B------:R-:W-:Y:S01]  /*5360*/  F2FP.SATFINITE.E4M3.F32.PACK_AB_MERGE_C R57, R66, R57, RZ ;  /* 0x000000394239723e */ /* 0x000fe200048070ff */
[----:B------:R-:W-:-:S02]  /*5370*/  FMUL.FTZ R112, R102, R110 ;  /* 0x0000006e66707220 */ /* 0x000fc40000410000 */
[C---:B------:R-:W-:Y:S02]  /*5380*/  FMUL.FTZ R105, R65.reuse, R110 ;  /* 0x0000006e41697220 */ /* 0x040fe40000410000 */
[-C--:B------:R-:W-:Y:S02]  /*5390*/  FFMA.FTZ R112, R65, R59.reuse, -R112 ;  /* 0x0000003b41707223 */ /* 0x080fe40000010870 */
[----:B------:R-:W-:-:S05]  /*53a0*/  FFMA.FTZ R105, R102, R59, R105 ;  /* 0x0000003b66697223 */ /* 0x000fca0000010069 */
[----:B------:R-:W-:-:S07]  /*53b0*/  F2FP.SATFINITE.E4M3.F32.PACK_AB_MERGE_C R14, R105, R112, R57 ;  /* 0x00000070690e723e */ /* 0x000fce0004807039 */
.L_x_3097:
[----:B------:R-:W-:Y:S05]  /*53c0*/  BSYNC B3 ;  /* 0x0000000000037941 */ /* 0x000fea0003800000 */
.L_x_3096:
[----:B0-----:R0:W-:Y:S02]  /*53d0*/  ST.E.128 desc[UR46][R60.64], R12 ;  /* 0x0000000c3c007985 */ /* 0x0011e4000c101d2e */
.L_x_3095:
[----:B------:R-:W-:Y:S05]  /*53e0*/  BSYNC B2 ;  /* 0x0000000000027941 */ /* 0x000fea0003800000 */
.L_x_3094:
        /* <DEDUP_REMOVED lines=8> */
[----:B0---4-:R-:W-:Y:S02]  /*5470*/  F2FP.F16.E4M3.UNPACK_B R11, R13 ;  /* 0x0000000dff0b723e */ /* 0x011fe400020006ff */
[----:B------:R-:W-:Y:S02]  /*5480*/  F2FP.F16.E4M3.UNPACK_B R60, R109.H1 ;  /* 0x0000006dff3c723e */ /* 0x000fe400030006ff */
[----:B------:R-:W-:Y:S01]  /*5490*/  F2FP.F16.E4M3.UNPACK_B R59, R108.H1 ;  /* 0x0000006cff3b723e */ /* 0x000fe200030006ff */
[--C-:B------:R-:W-:Y:S01]  /*54a0*/  HADD2.F32 R52, -RZ, R11.reuse.H1_H1 ;  /* 0x3000000bff347230 */ /* 0x100fe20000004100 */
[----:B------:R-:W-:Y:S01]  /*54b0*/  F2FP.F16.E4M3.UNPACK_B R13, R13.H1 ;  /* 0x0000000dff0d723e */ /* 0x000fe200030006ff */
[----:B------:R-:W-:Y:S02]  /*54c0*/  HADD2.F32 R58, -RZ, R60.H0_H0 ;  /* 0x2000003cff3a7230 */ /* 0x000fe40000004100 */
[----:B------:R-:W-:Y:S02]  /*54d0*/  HADD2.F32 R11, -RZ, R11.H0_H0 ;  /* 0x2000000bff0b7230 */ /* 0x000fe40000004100 */
[----:B------:R-:W-:-:S02]  /*54e0*/  HADD2.F32 R54, -RZ, R59.H0_H0 ;  /* 0x2000003bff367230 */ /* 0x000fc40000004100 */
[CC--:B------:R-:W-:Y:S01]  /*54f0*/  FMUL.FTZ R62, R52.reuse, R58.reuse ;  /* 0x0000003a343e7220 */ /* 0x0c0fe20000410000 */
[----:B------:R-:W-:Y:S02]  /*5500*/  HADD2.F32 R60, -RZ, R60.H1_H1 ;  /* 0x3000003cff3c7230 */ /* 0x000fe40000004100 */
[C---:B------:R-:W-:Y:S01]  /*5510*/  FMUL.FTZ R61, R11.reuse, R58 ;  /* 0x0000003a0b3d7220 */ /* 0x040fe20000410000 */
[----:B------:R-:W-:Y:S02]  /*5520*/  IMAD.MOV.U32 R58, RZ, RZ, R12 ;  /* 0x000000ffff3a7224 */ /* 0x000fe400078e000c */
[-C--:B------:R-:W-:Y:S01]  /*5530*/  FFMA.FTZ R11, R11, R54.reuse, -R62 ;  /* 0x000000360b0b7223 */ /* 0x080fe2000001083e */
[----:B------:R-:W-:Y:S02]  /*5540*/  HADD2.F32 R59, -RZ, R59.H1_H1 ;  /* 0x3000003bff3b7230 */ /* 0x000fe40000004100 */
[----:B------:R-:W-:Y:S01]  /*5550*/  FFMA.FTZ R52, R52, R54, R61 ;  /* 0x0000003634347223 */ /* 0x000fe2000001003d */
[--C-:B------:R-:W-:Y:S01]  /*5560*/  HADD2.F32 R54, -RZ, R13.reuse.H1_H1 ;  /* 0x3000000dff367230 */ /* 0x100fe20000004100 */
[----:B------:R-:W-:Y:S01]  /*5570*/  F2FP.F16.E4M3.UNPACK_B R62, R109 ;  /* 0x0000006dff3e723e */ /* 0x000fe200020006ff */
[----:B------:R-:W-:-:S03]  /*5580*/  HADD2.F32 R13, -RZ, R13.H0_H0 ;  /* 0x2000000dff0d7230 */ /* 0x000fc60000004100 */
[CC--:B------:R-:W-:Y:S01]  /*5590*/  FMUL.FTZ R12, R54.reuse, R60.reuse ;  /* 0x0000003c360c7220 */ /* 0x0c0fe20000410000 */
[--C-:B------:R-:W-:Y:S02]  /*55a0*/  HADD2.F32 R63, -RZ, R62.reuse.H1_H1 ;  /* 0x3000003eff3f7230 */ /* 0x100fe40000004100 */
[C---:B------:R-:W-:Y:S01]  /*55b0*/  FMUL.FTZ R61, R13.reuse, R60 ;  /* 0x0000003c0d3d7220 */ /* 0x040fe20000410000 */
[----:B------:R-:W-:Y:S01]  /*55c0*/  F2FP.F16.E4M3.UNPACK_B R60, R108 ;  /* 0x0000006cff3c723e */ /* 0x000fe200020006ff */
[-C--:B------:R-:W-:Y:S01]  /*55d0*/  FFMA.FTZ R12, R13, R59.reuse, -R12 ;  /* 0x0000003b0d0c7223 */ /* 0x080fe2000001080c */
[----:B------:R-:W-:Y:S02]  /*55e0*/  HADD2.F32 R62, -RZ, R62.H0_H0 ;  /* 0x2000003eff3e7230 */ /* 0x000fe40000004100 */
[----:B------:R-:W-:Y:S01]  /*55f0*/  FFMA.FTZ R13, R54, R59, R61 ;  /* 0x0000003b360d7223 */ /* 0x000fe2000001003d */
[-C--:B------:R-:W-:Y:S01]  /*5600*/  F2FP.F16.E4M3.UNPACK_B R54, R58.reuse.H1 ;  /* 0x0000003aff36723e */ /* 0x080fe200030006ff */
[--C-:B------:R-:W-:Y:S01]  /*5610*/  HADD2.F32 R61, -RZ, R60.reuse.H1_H1 ;  /* 0x3000003cff3d7230 */ /* 0x100fe20000004100 */
[----:B------:R-:W-:Y:S01]  /*5620*/  F2FP.F16.E4M3.UNPACK_B R58, R58 ;  /* 0x0000003aff3a723e */ /* 0x000fe200020006ff */
[----:B------:R-:W-:Y:S01]  /*5630*/  HADD2.F32 R60, -RZ, R60.H0_H0 ;  /* 0x2000003cff3c7230 */ /* 0x000fe20000004100 */
[----:B------:R-:W-:Y:S01]  /*5640*/  F2FP.SATFINITE.E4M3.F32.PACK_AB_MERGE_C R12, R13, R12, RZ ;  /* 0x0000000c0d0c723e */ /* 0x000fe200048070ff */
[----:B------:R-:W-:-:S02]  /*5650*/  HADD2.F32 R59, -RZ, R54.H1_H1 ;  /* 0x30000036ff3b7230 */ /* 0x000fc40000004100 */
[----:B------:R-:W-:Y:S01]  /*5660*/  HADD2.F32 R54, -RZ, R54.H0_H0 ;  /* 0x20000036ff367230 */ /* 0x000fe20000004100 */
[----:B------:R-:W-:Y:S02]  /*5670*/  F2FP.SATFINITE.E4M3.F32.PACK_AB_MERGE_C R13, R52, R11, R12 ;  /* 0x0000000b340d723e */ /* 0x000fe4000480700c */
[CC--:B------:R-:W-:Y:S02]  /*5680*/  FMUL.FTZ R65, R59.reuse, R63.reuse ;  /* 0x0000003f3b417220 */ /* 0x0c0fe40000410000 */
[C---:B------:R-:W-:Y:S02]  /*5690*/  FMUL.FTZ R64, R54.reuse, R63 ;  /* 0x0000003f36407220 */ /* 0x040fe40000410000 */
[-C--:B------:R-:W-:Y:S01]  /*56a0*/  FFMA.FTZ R54, R54, R61.reuse, -R65 ;  /* 0x0000003d36367223 */ /* 0x080fe20000010841 */
[--C-:B------:R-:W-:Y:S01]  /*56b0*/  SHF.R.U32.HI R65, RZ, 0x10, R53.reuse ;  /* 0x00000010ff417819 */ /* 0x100fe20000011635 */
[----:B------:R-:W-:Y:S01]  /*56c0*/  FFMA.FTZ R59, R59, R61, R64 ;  /* 0x0000003d3b3b7223 */ /* 0x000fe20000010040 */
[--C-:B------:R-:W-:Y:S01]  /*56d0*/  HADD2.F32 R61, -RZ, R58.reuse.H1_H1 ;  /* 0x3000003aff3d7230 */ /* 0x100fe20000004100 */
[----:B------:R-:W-:Y:S01]  /*56e0*/  SHF.R.U32.HI R64, RZ, 0x8, R53 ;  /* 0x00000008ff407819 */ /* 0x000fe20000011635 */
[----:B------:R-:W-:-:S02]  /*56f0*/  HADD2.F32 R58, -RZ, R58.H0_H0 ;  /* 0x2000003aff3a7230 */ /* 0x000fc40000004100 */
[----:B------:R-:W-:Y:S01]  /*5700*/  F2FP.SATFINITE.E4M3.F32.PACK_AB_MERGE_C R54, R59, R54, RZ ;  /* 0x000000363b36723e */ /* 0x000fe200048070ff */
[CC--:B------:R-:W-:Y:S02]  /*5710*/  FMUL.FTZ R63, R61.reuse, R62.reuse ;  /* 0x0000003e3d3f7220 */ /* 0x0c0fe40000410000 */
[C---:B------:R-:W-:Y:S02]  /*5720*/  FMUL.FTZ R62, R58.reuse, R62 ;  /* 0x0000003e3a3e7220 */ /* 0x040fe40000410000 */
[-C--:B------:R-:W-:Y:S01]  /*5730*/  FFMA.FTZ R58, R58, R60.reuse, -R63 ;  /* 0x0000003c3a3a7223 */ /* 0x080fe2000001083f */
[--C-:B------:R-:W-:Y:S01]  /*5740*/  SHF.R.U32.HI R63, RZ, 0x10, R55.reuse ;  /* 0x00000010ff3f7819 */ /* 0x100fe20000011637 */
[----:B------:R-:W-:Y:S01]  /*5750*/  FFMA.FTZ R61, R61, R60, R62 ;  /* 0x0000003c3d3d7223 */ /* 0x000fe2000001003e */
[----:B------:R-:W-:Y:S02]  /*5760*/  SHF.R.U32.HI R60, RZ, 0x8, R55 ;  /* 0x00000008ff3c7819 */ /* 0x000fe40000011637 */
[----:B------:R-:W-:-:S02]  /*5770*/  LOP3.LUT R62, R55, 0xff0000ff, RZ, 0xc0, !PT ;  /* 0xff0000ff373e7812 */ /* 0x000fc400078ec0ff */
[----:B------:R-:W-:Y:S01]  /*5780*/  F2FP.SATFINITE.E4M3.F32.PACK_AB_MERGE_C R12, R61, R58, R54 ;  /* 0x0000003a3d0c723e */ /* 0x000fe20004807036 */
[----:B------:R-:W-:Y:S01]  /*5790*/  IMAD.SHL.U32 R55, R60, 0x100, RZ ;  /* 0x000001003c377824 */ /* 0x000fe200078e00ff */
[----:B------:R-:W-:Y:S01]  /*57a0*/  LOP3.LUT R60, R53, 0xff0000ff, RZ, 0xc0, !PT ;  /* 0xff0000ff353c7812 */ /* 0x000fe200078ec0ff */
[----:B------:R-:W-:-:S03]  /*57b0*/  IMAD.SHL.U32 R53, R64, 0x100, RZ ;  /* 0x0000010040357824 */ /* 0x000fc600078e00ff */
[----:B------:R-:W-:Y:S02]  /*57c0*/  LOP3.LUT R62, R62, 0xff00, R55, 0xf8, !PT ;  /* 0x0000ff003e3e7812 */ /* 0x000fe400078ef837 */
[----:B------:R-:W-:Y:S02]  /*57d0*/  SHF.L.U32 R55, R63, 0x10, RZ ;  /* 0x000000103f377819 */ /* 0x000fe400000006ff */
[----:B------:R-:W-:Y:S01]  /*57e0*/  LOP3.LUT R60, R60, 0xff00, R53, 0xf8, !PT ;  /* 0x0000ff003c3c7812 */ /* 0x000fe200078ef835 */
[----:B------:R-:W-:Y:S01]  /*57f0*/  IMAD.U32 R53, R65, 0x10000, RZ ;  /* 0x0001000041357824 */ /* 0x000fe200078e00ff */
[----:B------:R-:W-:Y:S01]  /*5800*/  LOP3.LUT R55, R62, 0xff0000, R55, 0xf8, !PT ;  /* 0x00ff00003e377812 */ /* 0x000fe200078ef837 */
[----:B------:R-:W-:-:S03]  /*5810*/  IMAD.MOV.U32 R62, RZ, RZ, R15 ;  /* 0x000000ffff3e7224 */ /* 0x000fc600078e000f */
[----:B------:R-:W-:Y:S02]  /*5820*/  LOP3.LUT R53, R60, 0xff0000, R53, 0xf8, !PT ;  /* 0x00ff00003c357812 */ /* 0x000fe400078ef835 */
[----:B------:R-:W-:Y:S02]  /*5830*/  F2FP.F16.E4M3.UNPACK_B R15, R62 ;  /* 0x0000003eff0f723e */ /* 0x000fe400020006ff */
[----:B------:R-:W-:Y:S02]  /*5840*/  F2FP.F16.E4M3.UNPACK_B R64, R55.H1 ;  /* 0x00000037ff40723e */ /* 0x000fe400030006ff */
[----:B------:R-:W-:Y:S01]  /*5850*/  F2FP.F16.E4M3.UNPACK_B R65, R53.H1 ;  /* 0x00000035ff41723e */ /* 0x000fe200030006ff */
[--C-:B------:R-:W-:Y:S02]  /*5860*/  HADD2.F32 R60, -RZ, R15.reuse.H1_H1 ;  /* 0x3000000fff3c7230 */ /* 0x100fe40000004100 */
[----:B------:R-:W-:Y:S02]  /*5870*/  HADD2.F32 R66, -RZ, R64.H0_H0 ;  /* 0x20000040ff427230 */ /* 0x000fe40000004100 */
[----:B------:R-:W-:-:S02]  /*5880*/  HADD2.F32 R15, -RZ, R15.H0_H0 ;  /* 0x2000000fff0f7230 */ /* 0x000fc40000004100 */
[--C-:B------:R-:W-:Y:S02]  /*5890*/  HADD2.F32 R63, -RZ, R65.reuse.H0_H0 ;  /* 0x20000041ff3f7230 */ /* 0x100fe40000004100 */
[-C--:B------:R-:W-:Y:S01]  /*58a0*/  FMUL.FTZ R102, R60, R66.reuse ;  /* 0x000000423c667220 */ /* 0x080fe20000410000 */
[----:B------:R-:W-:Y:S02]  /*58b0*/  HADD2.F32 R65, -RZ, R65.H1_H1 ;  /* 0x30000041ff417230 */ /* 0x000fe40000004100 */
[C---:B------:R-:W-:Y:S01]  /*58c0*/  FMUL.FTZ R67, R15.reuse, R66 ;  /* 0x000000420f437220 */ /* 0x040fe20000410000 */
[----:B------:R-:W-:-:S03]  /*58d0*/  FFMA.FTZ R15, R15, R63, -R102 ;  /* 0x0000003f0f0f7223 */ /* 0x000fc60000010866 */
        /* <DEDUP_REMOVED lines=8> */
[-C--:B------:R-:W-:Y:S02]  /*5960*/  FFMA.FTZ R14, R63, R65.reuse, -R66 ;  /* 0x000000413f0e7223 */ /* 0x080fe40000010842 */
[----:B------:R-:W-:Y:S01]  /*5970*/  FFMA.FTZ R63, R64, R65, R67 ;  /* 0x00000041403f7223 */ /* 0x000fe20000010043 */
[----:B------:R-:W-:Y:S02]  /*5980*/  F2FP.F16.E4M3.UNPACK_B R65, R55 ;  /* 0x00000037ff41723e */ /* 0x000fe400020006ff */
[-C--:B------:R-:W-:Y:S02]  /*5990*/  F2FP.F16.E4M3.UNPACK_B R55, R62.reuse.H1 ;  /* 0x0000003eff37723e */ /* 0x080fe400030006ff */
        /* <DEDUP_REMOVED lines=8> */
[----:B------:R-:W-:Y:S02]  /*5a20*/  HADD2.F32 R65, -RZ, R65.H0_H0 ;  /* 0x20000041ff417230 */ /* 0x000fe40000004100 */
[C---:B------:R-:W-:Y:S01]  /*5a30*/  FMUL.FTZ R102, R55.reuse, R102 ;  /* 0x0000006637667220 */ /* 0x040fe20000410000 */
[----:B------:R-:W-:Y:S02]  /*5a40*/  HADD2.F32 R64, -RZ, R64.H0_H0 ;  /* 0x20000040ff407230 */ /* 0x000fe40000004100 */
[-C--:B------:R-:W-:Y:S01]  /*5a50*/  FFMA.FTZ R108, R55, R66.reuse, -R108 ;  /* 0x00000042376c7223 */ /* 0x080fe2000001086c */
[----:B------:R-:W-:Y:S01]  /*5a60*/  F2FP.SATFINITE.E4M3.F32.PACK_AB_MERGE_C R15, R60, R15, R63 ;  /* 0x0000000f3c0f723e */ /* 0x000fe2000480703f */
[----:B------:R-:W-:Y:S01]  /*5a70*/  FFMA.FTZ R67, R53, R66, R102 ;  /* 0x0000004235437223 */ /* 0x000fe20000010066 */
[----:B------:R-:W-:-:S02]  /*5a80*/  HADD2.F32 R53, -RZ, R62.H1_H1 ;  /* 0x3000003eff357230 */ /* 0x000fc40000004100 */
[----:B------:R-:W-:Y:S02]  /*5a90*/  HADD2.F32 R62, -RZ, R62.H0_H0 ;  /* 0x2000003eff3e7230 */ /* 0x000fe40000004100 */
[----:B------:R-:W-:Y:S01]  /*5aa0*/  F2FP.SATFINITE.E4M3.F32.PACK_AB_MERGE_C R67, R67, R108, RZ ;  /* 0x0000006c4343723e */ /* 0x000fe200048070ff */
[CC--:B------:R-:W-:Y:S02]  /*5ab0*/  FMUL.FTZ R55, R53.reuse, R65.reuse ;  /* 0x0000004135377220 */ /* 0x0c0fe40000410000 */
[C---:B------:R-:W-:Y:S02]  /*5ac0*/  FMUL.FTZ R66, R62.reuse, R65 ;  /* 0x000000413e427220 */ /* 0x040fe40000410000 */
[-C--:B------:R-:W-:Y:S02]  /*5ad0*/  FFMA.FTZ R55, R62, R64.reuse, -R55 ;  /* 0x000000403e377223 */ /* 0x080fe40000010837 */
[----:B------:R-:W-:-:S05]  /*5ae0*/  FFMA.FTZ R66, R53, R64, R66 ;  /* 0x0000004035427223 */ /* 0x000fca0000010042 */
[----:B------:R-:W-:-:S07]  /*5af0*/  F2FP.SATFINITE.E4M3.F32.PACK_AB_MERGE_C R14, R66, R55, R67 ;  /* 0x00000037420e723e */ /* 0x000fce0004807043 */
.L_x_3099:
[----:B------:R-:W-:Y:S05]  /*5b00*/  BSYNC B2 ;  /* 0x0000000000027941 */ /* 0x000fea0003800000 */
.L_x_3098:
[----:B0-----:R0:W-:Y:S02]  /*5b10*/  ST.E.128 desc[UR46][R56.64], R12 ;  /* 0x0000000c38007985 */ /* 0x0011e4000c101d2e */
.L_x_3093:
[----:B------:R-:W-:Y:S05]  /*5b20*/  BSYNC B1 ;  /* 0x0000000000017941 */ /* 0x000fea0003800000 */
.L_x_3092:
[----:B------:R-:W-:-:S03]  /*5b30*/  UMOV UR4, 0xffffffff ;  /* 0xffffffff00047882 */ /* 0x000fc60000000000 */
[----:B------:R-:W-:Y:S05]  /*5b40*/  BRA.DIV UR4, `(.L_x_3100) ;  /* 0x000002c604587947 */ /* 0x000fea000b800000 */
[----:B------:R0:W0:Y:S04]  /*5b50*/  SHFL.IDX PT, R54, R100, 0x2, 0x181f ;  /* 0x00581f0064367f89 */ /* 0x00002800000e0000 */
[----:B------:R0:W0:Y:S02]  /*5b60*/  SHFL.IDX PT, R55, R99, 0x2, 0x181f ;  /* 0x00581f0063377f89 */ /* 0x00002400000e0000 */
.L_x_3448:
        /* <DEDUP_REMOVED lines=10> */
[----:B----4-:R-:W-:Y:S02]  /*5c10*/  SHF.R.U32.HI R11, RZ, 0x8, R49 ;  /* 0x00000008ff0b7819 */ /* 0x010fe40000011631 */
[----:B------:R-:W-:Y:S02]  /*5c20*/  SHF.R.U32.HI R56, RZ, 0x8, R51 ;  /* 0x00000008ff387819 */ /* 0x000fe40000011633 */
[----:B------:R-:W-:Y:S02]  /*5c30*/  SHF.R.U32.HI R57, RZ, 0x10, R49 ;  /* 0x00000010ff397819 */ /* 0x000fe40000011631 */
[----:B------:R-:W-:Y:S01]  /*5c40*/  LOP3.LUT R48, R49, 0xff0000ff, RZ, 0xc0, !PT ;  /* 0xff0000ff31307812 */ /* 0x000fe200078ec0ff */
[----:B0-----:R-:W-:Y:S01]  /*5c50*/  IMAD.MOV.U32 R49, RZ, RZ, R15 ;  /* 0x000000ffff317224 */ /* 0x001fe200078e000f */
[----:B------:R-:W-:Y:S01]  /*5c60*/  SHF.L.U32 R15, R11, 0x8, RZ ;  /* 0x000000080b0f7819 */ /* 0x000fe200000006ff */
[----:B------:R-:W-:Y:S01]  /*5c70*/  IMAD.MOV.U32 R11, RZ, RZ, R13 ;  /* 0x000000ffff0b7224 */ /* 0x000fe200078e000d */
[----:B------:R-:W-:Y:S01]  /*5c80*/  SHF.R.U32.HI R59, RZ, 0x10, R51 ;  /* 0x00000010ff3b7819 */ /* 0x000fe20000011633 */
[----:B------:R-:W-:Y:S01]  /*5c90*/  IMAD.SHL.U32 R13, R56, 0x100, RZ ;  /* 0x00000100380d7824 */ /* 0x000fe200078e00ff */
[----:B------:R-:W-:Y:S01]  /*5ca0*/  LOP3.LUT R50, R51, 0xff0000ff, RZ, 0xc0, !PT ;  /* 0xff0000ff33327812 */ /* 0x000fe200078ec0ff */
[----:B------:R-:W-:Y:S01]  /*5cb0*/  IMAD.MOV.U32 R51, RZ, RZ, R12 ;  /* 0x000000ffff337224 */ /* 0x000fe200078e000c */
[----:B------:R-:W-:Y:S01]  /*5cc0*/  LOP3.LUT R15, R48, 0xff00, R15, 0xf8, !PT ;  /* 0x0000ff00300f7812 */ /* 0x000fe200078ef80f */
[----:B------:R-:W-:Y:S01]  /*5cd0*/  IMAD.U32 R12, R57, 0x10000, RZ ;  /* 0x00010000390c7824 */ /* 0x000fe200078e00ff */
[----:B------:R-:W-:-:S02]  /*5ce0*/  LOP3.LUT R58, R50, 0xff00, R13, 0xf8, !PT ;  /* 0x0000ff00323a7812 */ /* 0x000fc400078ef80d */
[----:B------:R-:W-:Y:S02]  /*5cf0*/  F2FP.F16.E4M3.UNPACK_B R56, R107.H1 ;  /* 0x0000006bff38723e */ /* 0x000fe400030006ff */
[----:B------:R-:W-:Y:S02]  /*5d00*/  F2FP.F16.E4M3.UNPACK_B R13, R11 ;  /* 0x0000000bff0d723e */ /* 0x000fe400020006ff */
[----:B------:R-:W-:Y:S01]  /*5d10*/  LOP3.LUT R12, R15, 0xff0000, R12, 0xf8, !PT ;  /* 0x00ff00000f0c7812 */ /* 0x000fe200078ef80c */
[----:B------:R-:W-:Y:S01]  /*5d20*/  IMAD.U32 R15, R59, 0x10000, RZ ;  /* 0x000100003b0f7824 */ /* 0x000fe200078e00ff */
[-C--:B------:R-:W-:Y:S01]  /*5d30*/  F2FP.F16.E4M3.UNPACK_B R57, R106.reuse.H1 ;  /* 0x0000006aff39723e */ /* 0x080fe200030006ff */
[--C-:B------:R-:W-:Y:S01]  /*5d40*/  HADD2.F32 R61, -RZ, R56.reuse.H0_H0 ;  /* 0x20000038ff3d7230 */ /* 0x100fe20000004100 */
[----:B------:R-:W-:Y:S01]  /*5d50*/  F2FP.F16.E4M3.UNPACK_B R107, R107 ;  /* 0x0000006bff6b723e */ /* 0x000fe200020006ff */
[--C-:B------:R-:W-:Y:S01]  /*5d60*/  HADD2.F32 R50, -RZ, R13.reuse.H1_H1 ;  /* 0x3000000dff327230 */ /* 0x100fe20000004100 */
[----:B------:R-:W-:Y:S01]  /*5d70*/  F2FP.F16.E4M3.UNPACK_B R106, R106 ;  /* 0x0000006aff6a723e */ /* 0x000fe200020006ff */
[----:B------:R-:W-:Y:S01]  /*5d80*/  HADD2.F32 R48, -RZ, R13.H0_H0 ;  /* 0x2000000dff307230 */ /* 0x000fe20000004100 */
[----:B------:R-:W-:Y:S01]  /*5d90*/  LOP3.LUT R13, R58, 0xff0000, R15, 0xf8, !PT ;  /* 0x00ff00003a0d7812 */ /* 0x000fe200078ef80f */
[----:B------:R-:W-:Y:S01]  /*5da0*/  HADD2.F32 R59, -RZ, R57.H0_H0 ;  /* 0x20000039ff3b7230 */ /* 0x000fe20000004100 */
[----:B------:R-:W-:Y:S01]  /*5db0*/  F2FP.F16.E4M3.UNPACK_B R15, R11.H1 ;  /* 0x0000000bff0f723e */ /* 0x000fe200030006ff */
[-C--:B------:R-:W-:Y:S01]  /*5dc0*/  FMUL.FTZ R11, R50, R61.reuse ;  /* 0x0000003d320b7220 */ /* 0x080fe20000410000 */
[----:B------:R-:W-:Y:S01]  /*5dd0*/  FMUL.FTZ R61, R48, R61 ;  /* 0x0000003d303d7220 */ /* 0x000fe20000410000 */
[----:B------:R-:W-:Y:S01]  /*5de0*/  HADD2.F32 R58, -RZ, R56.H1_H1 ;  /* 0x30000038ff3a7230 */ /* 0x000fe20000004100 */
[----:B------:R-:W-:Y:S01]  /*5df0*/  F2FP.F16.E4M3.UNPACK_B R63, R12.H1 ;  /* 0x0000000cff3f723e */ /* 0x000fe200030006ff */
[----:B------:R-:W-:-:S02]  /*5e00*/  HADD2.F32 R56, -RZ, R15.H1_H1 ;  /* 0x3000000fff387230 */ /* 0x000fc40000004100 */
[-C--:B------:R-:W-:Y:S01]  /*5e10*/  FFMA.FTZ R11, R48, R59.reuse, -R11 ;  /* 0x0000003b300b7223 */ /* 0x080fe2000001080b */
[----:B------:R-:W-:Y:S01]  /*5e20*/  FFMA.FTZ R48, R50, R59, R61 ;  /* 0x0000003b32307223 */ /* 0x000fe2000001003d */
[----:B------:R-:W-:Y:S02]  /*5e30*/  HADD2.F32 R15, -RZ, R15.H0_H0 ;  /* 0x2000000fff0f7230 */ /* 0x000fe40000004100 */
[----:B------:R-:W-:Y:S02]  /*5e40*/  HADD2.F32 R50, -RZ, R57.H1_H1 ;  /* 0x30000039ff327230 */ /* 0x000fe40000004100 */
[-C--:B------:R-:W-:Y:S01]  /*5e50*/  FMUL.FTZ R60, R56, R58.reuse ;  /* 0x0000003a383c7220 */ /* 0x080fe20000410000 */
[----:B------:R-:W-:Y:S01]  /*5e60*/  F2FP.F16.E4M3.UNPACK_B R57, R51.H1 ;  /* 0x00000033ff39723e */ /* 0x000fe200030006ff */
[C---:B------:R-:W-:Y:S01]  /*5e70*/  FMUL.FTZ R61, R15.reuse, R58 ;  /* 0x0000003a0f3d7220 */ /* 0x040fe20000410000 */
[----:B------:R-:W-:Y:S02]  /*5e80*/  HADD2.F32 R62, -RZ, R106.H1_H1 ;  /* 0x3000006aff3e7230 */ /* 0x000fe40000004100 */
[----:B------:R-:W-:Y:S01]  /*5e90*/  FFMA.FTZ R15, R15, R50, -R60 ;  /* 0x000000320f0f7223 */ /* 0x000fe2000001083c */
[----:B------:R-:W-:-:S02]  /*5ea0*/  HADD2.F32 R60, -RZ, R107.H1_H1 ;  /* 0x3000006bff3c7230 */ /* 0x000fc40000004100 */
[----:B------:R-:W-:Y:S01]  /*5eb0*/  FFMA.FTZ R50, R56, R50, R61 ;  /* 0x0000003238327223 */ /* 0x000fe2000001003d */
[--C-:B------:R-:W-:Y:S01]  /*5ec0*/  HADD2.F32 R59, -RZ, R57.reuse.H1_H1 ;  /* 0x30000039ff3b7230 */ /* 0x100fe20000004100 */
[----:B------:R-:W-:Y:S01]  /*5ed0*/  F2FP.F16.E4M3.UNPACK_B R56, R51 ;  /* 0x00000033ff38723e */ /* 0x000fe200020006ff */
[----:B------:R-:W-:Y:S02]  /*5ee0*/  HADD2.F32 R57, -RZ, R57.H0_H0 ;  /* 0x20000039ff397230 */ /* 0x000fe40000004100 */
[----:B------:R-:W-:Y:S02]  /*5ef0*/  HADD2.F32 R107, -RZ, R107.H0_H0 ;  /* 0x2000006bff6b7230 */ /* 0x000fe40000004100 */
[-C--:B------:R-:W-:Y:S01]  /*5f00*/  FMUL.FTZ R64, R59, R60.reuse ;  /* 0x0000003c3b407220 */ /* 0x080fe20000410000 */
[--C-:B------:R-:W-:Y:S02]  /*5f10*/  HADD2.F32 R58, -RZ, R56.reuse.H1_H1 ;  /* 0x30000038ff3a7230 */ /* 0x100fe40000004100 */
[C---:B------:R-:W-:Y:S01]  /*5f20*/  FMUL.FTZ R66, R57.reuse, R60 ;  /* 0x0000003c39427220 */ /* 0x040fe20000410000 */
[----:B------:R-:W-:Y:S01]  /*5f30*/  F2FP.F16.E4M3.UNPACK_B R60, R49 ;  /* 0x00000031ff3c723e */ /* 0x000fe200020006ff */
[----:B------:R-:W-:Y:S01]  /*5f40*/  FFMA.FTZ R51, R57, R62, -R64 ;  /* 0x0000003e39337223 */ /* 0x000fe20000010840 */
[----:B------:R-:W-:-:S02]  /*5f50*/  HADD2.F32 R57, -RZ, R56.H0_H0 ;  /* 0x20000038ff397230 */ /* 0x000fc40000004100 */
[----:B------:R-:W-:Y:S01]  /*5f60*/  FFMA.FTZ R56, R59, R62, R66 ;  /* 0x0000003e3b387223 */ /* 0x000fe20000010042 */
[----:B------:R-:W-:Y:S01]  /*5f70*/  F2FP.F16.E4M3.UNPACK_B R62, R13.H1 ;  /* 0x0000000dff3e723e */ /* 0x000fe200030006ff */
[----:B------:R-:W-:Y:S02]  /*5f80*/  HADD2.F32 R106, -RZ, R106.H0_H0 ;  /* 0x2000006aff6a7230 */ /* 0x000fe40000004100 */
[----:B------:R-:W-:Y:S01]  /*5f90*/  FMUL.FTZ R64, R58, R107 ;  /* 0x0000006b3a407220 */ /* 0x000fe20000410000 */
[----:B------:R-:W-:Y:S01]  /*5fa0*/  HADD2.F32 R61, -RZ, R60.H1_H1 ;  /* 0x3000003cff3d7230 */ /* 0x000fe20000004100 */
[----:B------:R-:W-:Y:S01]  /*5fb0*/  F2FP.F16.E4M3.UNPACK_B R59, R49.H1 ;  /* 0x00000031ff3b723e */ /* 0x000fe200030006ff */
[----:B------:R-:W-:Y:S02]  /*5fc0*/  HADD2.F32 R65, -RZ, R62.H0_H0 ;  /* 0x2000003eff417230 */ /* 0x000fe40000004100 */
[----:B------:R-:W-:Y:S01]  /*5fd0*/  FMUL.FTZ R107, R57, R107 ;  /* 0x0000006b396b7220 */ /* 0x000fe20000410000 */
[----:B------:R-:W-:-:S02]  /*5fe0*/  HADD2.F32 R60, -RZ, R60.H0_H0 ;  /* 0x2000003cff3c7230 */ /* 0x000fc40000004100 */
[----:B------:R-:W-:Y:S01]  /*5ff0*/  FFMA.FTZ R57, R57, R106, -R64 ;  /* 0x0000006a39397223 */ /* 0x000fe20000010840 */
[--C-:B------:R-:W-:Y:S02]  /*6000*/  HADD2.F32 R64, -RZ, R63.reuse.H0_H0 ;  /* 0x2000003fff407230 */ /* 0x100fe40000004100 */
[-C--:B------:R-:W-:Y:S01]  /*6010*/  FMUL.FTZ R67, R61, R65.reuse ;  /* 0x000000413d437220 */ /* 0x080fe20000410000 */
[----:B------:R-:W-:Y:S02]  /*6020*/  HADD2.F32 R63, -RZ, R63.H1_H1 ;  /* 0x3000003fff3f7230 */ /* 0x000fe40000004100 */
[C---:B------:R-:W-:Y:S01]  /*6030*/  FMUL.FTZ R66, R60.reuse, R65 ;  /* 0x000000413c427220 */ /* 0x040fe20000410000 */
[----:B------:R-:W-:Y:S02]  /*6040*/  HADD2.F32 R65, -RZ, R62.H1_H1 ;  /* 0x3000003eff417230 */ /* 0x000fe40000004100 */
[----:B------:R-:W-:Y:S01]  /*6050*/  FFMA.FTZ R49, R60, R64, -R67 ;  /* 0x000000403c317223 */ /* 0x000fe20000010843 */
[----:B------:R-:W-:-:S02]  /*6060*/  HADD2.F32 R62, -RZ, R59.H1_H1 ;  /* 0x3000003bff3e7230 */ /* 0x000fc40000004100 */
[----:B------:R-:W-:Y:S01]  /*6070*/  FFMA.FTZ R60, R61, R64, R66 ;  /* 0x000000403d3c7223 */ /* 0x000fe20000010042 */
[----:B------:R-:W-:Y:S01]  /*6080*/  HADD2.F32 R59, -RZ, R59.H0_H0 ;  /* 0x2000003bff3b7230 */ /* 0x000fe20000004100 */
[----:B------:R-:W-:Y:S01]  /*6090*/  F2FP.F16.E4M3.UNPACK_B R61, R14.H1 ;  /* 0x0000000eff3d723e */ /* 0x000fe200030006ff */
[----:B------:R-:W-:Y:S01]  /*60a0*/  FFMA.FTZ R58, R58, R106, R107 ;  /* 0x0000006a3a3a7223 */ /* 0x000fe2000001006b */
[-C--:B------:R-:W-:Y:S01]  /*60b0*/  FMUL.FTZ R64, R62, R65.reuse ;  /* 0x000000413e407220 */ /* 0x080fe20000410000 */
[----:B------:R-:W-:Y:S01]  /*60c0*/  F2FP.F16.E4M3.UNPACK_B R14, R14 ;  /* 0x0000000eff0e723e */ /* 0x000fe200020006ff */
[C---:B------:R-:W-:Y:S01]  /*60d0*/  FMUL.FTZ R65, R59.reuse, R65 ;  /* 0x000000413b417220 */ /* 0x040fe20000410000 */
[----:B------:R-:W-:Y:S01]  /*60e0*/  F2FP.SATFINITE.E4M3.F32.PACK_AB_MERGE_C R50, R50, R15, RZ ;  /* 0x0000000f3232723e */ /* 0x000fe200048070ff */
[----:B------:R-:W-:Y:S01]  /*60f0*/  FFMA.FTZ R59, R59, R63, -R64 ;  /* 0x0000003f3b3b7223 */ /* 0x000fe20000010840 */
[----:B------:R-:W-:Y:S01]  /*6100*/  F2FP.F16.E4M3.UNPACK_B R64, R13 ;  /* 0x0000000dff40723e */ /* 0x000fe200020006ff */
[----:B------:R-:W-:Y:S01]  /*6110*/  FFMA.FTZ R62, R62, R63, R65 ;  /* 0x0000003f3e3e7223 */ /* 0x000fe20000010041 */
[----:B------:R-:W-:Y:S01]  /*6120*/  F2FP.F16.E4M3.UNPACK_B R63, R12 ;  /* 0x0000000cff3f723e */ /* 0x000fe200020006ff */
[--C-:B------:R-:W-:Y:S01]  /*6130*/  HADD2.F32 R13, -RZ, R61.reuse.H1_H1 ;  /* 0x3000003dff0d7230 */ /* 0x100fe20000004100 */
[----:B------:R-:W-:Y:S01]  /*6140*/  F2FP.SATFINITE.E4M3.F32.PACK_AB_MERGE_C R51, R56, R51, RZ ;  /* 0x000000333833723e */ /* 0x000fe200048070ff */
[----:B------:R-:W-:Y:S01]  /*6150*/  HADD2.F32 R66, -RZ, R64.H1_H1 ;  /* 0x30000040ff427230 */ /* 0x000fe20000004100 */
[----:B------:R-:W-:Y:S01]  /*6160*/  F2FP.SATFINITE.E4M3.F32.PACK_AB_MERGE_C R59, R62, R59, RZ ;  /* 0x0000003b3e3b723e */ /* 0x000fe200048070ff */
        /* <DEDUP_REMOVED lines=8> */
[----:B------:R-:W-:Y:S02]  /*61f0*/  HADD2.F32 R13, -RZ, R64.H0_H0 ;  /* 0x20000040ff0d7230 */ /* 0x000fe40000004100 */
[--C-:B------:R-:W-:Y:S02]  /*6200*/  HADD2.F32 R12, -RZ, R14.reuse.H1_H1 ;  /* 0x3000000eff0c7230 */ /* 0x100fe40000004100 */
[----:B------:R-:W-:Y:S01]  /*6210*/  HADD2.F32 R14, -RZ, R14.H0_H0 ;  /* 0x2000000eff0e7230 */ /* 0x000fe20000004100 */
[----:B------:R-:W-:Y:S02]  /*6220*/  F2FP.SATFINITE.E4M3.F32.PACK_AB_MERGE_C R61, R61, R102, RZ ;  /* 0x000000663d3d723e */ /* 0x000fe400048070ff */
[-C--:B------:R-:W-:Y:S02]  /*6230*/  FMUL.FTZ R15, R12, R13.reuse ;  /* 0x0000000d0c0f7220 */ /* 0x080fe40000410000 */
[----:B------:R-:W-:-:S02]  /*6240*/  FMUL.FTZ R13, R14, R13 ;  /* 0x0000000d0e0d7220 */ /* 0x000fc40000410000 */
[-C--:B------:R-:W-:Y:S02]  /*6250*/  FFMA.FTZ R15, R14, R63.reuse, -R15 ;  /* 0x0000003f0e0f7223 */ /* 0x080fe4000001080f */
[----:B------:R-:W-:Y:S01]  /*6260*/  FFMA.FTZ R12, R12, R63, R13 ;  /* 0x0000003f0c0c7223 */ /* 0x000fe2000001000d */
[----:B------:R-:W-:-:S04]  /*6270*/  F2FP.SATFINITE.E4M3.F32.PACK_AB_MERGE_C R13, R48, R11, R50 ;  /* 0x0000000b300d723e */ /* 0x000fc80004807032 */
[----:B------:R-:W-:Y:S02]  /*6280*/  F2FP.SATFINITE.E4M3.F32.PACK_AB_MERGE_C R14, R12, R15, R61 ;  /* 0x0000000f0c0e723e */ /* 0x000fe4000480703d */
[----:B------:R-:W-:Y:S02]  /*6290*/  F2FP.SATFINITE.E4M3.F32.PACK_AB_MERGE_C R15, R60, R49, R59 ;  /* 0x000000313c0f723e */ /* 0x000fe4000480703b */
[----:B------:R-:W-:-:S07]  /*62a0*/  MOV R12, R51 ;  /* 0x00000033000c7202 */ /* 0x000fce0000000f00 */
.L_x_3106:
[----:B------:R-:W-:Y:S05]  /*62b0*/  BSYNC B3 ;  /* 0x0000000000037941 */ /* 0x000fea0003800000 */
.L_x_3105:
[----:B0-----:R0:W-:Y:S02]  /*62c0*/  ST.E.128 desc[UR46][R52.64], R12 ;  /* 0x0000000c34007985 */ /* 0x0011e4000c101d2e */
.L_x_3104:
[----:B------:R-:W-:Y:S05]  /*62d0*/  BSYNC B2 ;  /* 0x0000000000027941 */ /* 0x000fea0003800000 */
.L_x_3103:
        /* <DEDUP_REMOVED lines=41> */
[-C--:B------:R-:W-:Y:S01]  /*6570*/  FMUL.FTZ R54, R50, R52.reuse ;  /* 0x0000003432367220 */ /* 0x080fe20000410000 */
[----:B------:R-:W-:Y:S01]  /*6580*/  FMUL.FTZ R57, R47, R52 ;  /* 0x000000342f397220 */ /* 0x000fe20000410000 */
[----:B------:R-:W-:Y:S01]  /*6590*/  F2FP.F16.E4M3.UNPACK_B R46, R45.H1 ;  /* 0x0000002dff2e723e */ /* 0x000fe200030006ff */
[----:B------:R-:W-:-:S02]  /*65a0*/  HADD2.F32 R52, -RZ, R104.H1_H1 ;  /* 0x30000068ff347230 */ /* 0x000fc40000004100 */
[-C--:B------:R-:W-:Y:S01]  /*65b0*/  FFMA.FTZ R54, R47, R51.reuse, -R54 ;  /* 0x000000332f367223 */ /* 0x080fe20000010836 */
[----:B------:R-:W-:Y:S01]  /*65c0*/  FFMA.FTZ R57, R50, R51, R57 ;  /* 0x0000003332397223 */ /* 0x000fe20000010039 */
[----:B------:R-:W-:Y:S01]  /*65d0*/  F2FP.F16.E4M3.UNPACK_B R45, R45 ;  /* 0x0000002dff2d723e */ /* 0x000fe200020006ff */
[--C-:B------:R-:W-:Y:S01]  /*65e0*/  HADD2.F32 R51, -RZ, R46.reuse.H1_H1 ;  /* 0x3000002eff337230 */ /* 0x100fe20000004100 */
[----:B------:R-:W-:Y:S01]  /*65f0*/  F2FP.F16.E4M3.UNPACK_B R103, R103 ;  /* 0x00000067ff67723e */ /* 0x000fe200020006ff */
[----:B------:R-:W-:Y:S01]  /*6600*/  HADD2.F32 R50, -RZ, R46.H0_H0 ;  /* 0x2000002eff327230 */ /* 0x000fe20000004100 */
[----:B------:R-:W-:Y:S01]  /*6610*/  F2FP.F16.E4M3.UNPACK_B R58, R44.H1 ;  /* 0x0000002cff3a723e */ /* 0x000fe200030006ff */
[--C-:B------:R-:W-:Y:S02]  /*6620*/  HADD2.F32 R46, -RZ, R45.reuse.H0_H0 ;  /* 0x2000002dff2e7230 */ /* 0x100fe40000004100 */
[----:B------:R-:W-:Y:S01]  /*6630*/  FMUL.FTZ R55, R51, R52 ;  /* 0x0000003433377220 */ /* 0x000fe20000410000 */
[----:B------:R-:W-:-:S02]  /*6640*/  HADD2.F32 R47, -RZ, R45.H1_H1 ;  /* 0x3000002dff2f7230 */ /* 0x000fc40000004100 */
[----:B------:R-:W-:Y:S01]  /*6650*/  FMUL.FTZ R52, R50, R52 ;  /* 0x0000003432347220 */ /* 0x000fe20000410000 */
[----:B------:R-:W-:Y:S02]  /*6660*/  HADD2.F32 R104, -RZ, R104.H0_H0 ;  /* 0x20000068ff687230 */ /* 0x000fe40000004100 */
[--C-:B------:R-:W-:Y:S02]  /*6670*/  HADD2.F32 R45, -RZ, R103.reuse.H1_H1 ;  /* 0x30000067ff2d7230 */ /* 0x100fe40000004100 */
[----:B------:R-:W-:Y:S02]  /*6680*/  HADD2.F32 R103, -RZ, R103.H0_H0 ;  /* 0x20000067ff677230 */ /* 0x000fe40000004100 */
[-C--:B------:R-:W-:Y:S01]  /*6690*/  FMUL.FTZ R53, R47, R104.reuse ;  /* 0x000000682f357220 */ /* 0x080fe20000410000 */
[----:B------:R-:W-:Y:S01]  /*66a0*/  FMUL.FTZ R104, R46, R104 ;  /* 0x000000682e687220 */ /* 0x000fe20000410000 */
[-C--:B------:R-:W-:Y:S01]  /*66b0*/  FFMA.FTZ R51, R51, R45.reuse, R52 ;  /* 0x0000002d33337223 */ /* 0x080fe20000010034 */
[----:B------:R-:W-:Y:S01]  /*66c0*/  FFMA.FTZ R50, R50, R45, -R55 ;  /* 0x0000002d32327223 */ /* 0x000fe20000010837 */
[----:B------:R-:W-:Y:S01]  /*66d0*/  F2FP.F16.E4M3.UNPACK_B R52, R15.H1 ;  /* 0x0000000fff34723e */ /* 0x000fe200030006ff */
[-C--:B------:R-:W-:Y:S01]  /*66e0*/  FFMA.FTZ R45, R46, R103.reuse, -R53 ;  /* 0x000000672e2d7223 */ /* 0x080fe20000010835 */
[----:B------:R-:W-:Y:S01]  /*66f0*/  FFMA.FTZ R46, R47, R103, R104 ;  /* 0x000000672f2e7223 */ /* 0x000fe20000010068 */
[----:B------:R-:W-:Y:S01]  /*6700*/  F2FP.SATFINITE.E4M3.F32.PACK_AB_MERGE_C R47, R57, R54, RZ ;  /* 0x00000036392f723e */ /* 0x000fe200048070ff */
[----:B------:R-:W-:Y:S01]  /*6710*/  HADD2.F32 R60, -RZ, R58.H1_H1 ;  /* 0x3000003aff3c7230 */ /* 0x000fe20000004100 */
[----:B------:R-:W-:Y:S01]  /*6720*/  F2FP.SATFINITE.E4M3.F32.PACK_AB_MERGE_C R50, R51, R50, RZ ;  /* 0x000000323332723e */ /* 0x000fe200048070ff */
[--C-:B------:R-:W-:Y:S01]  /*6730*/  HADD2.F32 R53, -RZ, R52.reuse.H0_H0 ;  /* 0x20000034ff357230 */ /* 0x100fe20000004100 */
[-C--:B------:R-:W-:Y:S01]  /*6740*/  F2FP.F16.E4M3.UNPACK_B R55, R13.reuse.H1 ;  /* 0x0000000dff37723e */ /* 0x080fe200030006ff */
[----:B------:R-:W-:Y:S01]  /*6750*/  HADD2.F32 R52, -RZ, R52.H1_H1 ;  /* 0x30000034ff347230 */ /* 0x000fe20000004100 */
[----:B------:R-:W-:Y:S01]  /*6760*/  F2FP.F16.E4M3.UNPACK_B R51, R14.H1 ;  /* 0x0000000eff33723e */ /* 0x000fe200030006ff */
[----:B------:R-:W-:Y:S01]  /*6770*/  HADD2.F32 R58, -RZ, R58.H0_H0 ;  /* 0x2000003aff3a7230 */ /* 0x000fe20000004100 */
        /* <DEDUP_REMOVED lines=14> */
[----:B------:R-:W-:Y:S01]  /*6860*/  FFMA.FTZ R60, R51, R53, -R60 ;  /* 0x00000035333c7223 */ /* 0x000fe2000001083c */
[----:B------:R-:W-:-:S02]  /*6870*/  HADD2.F32 R57, -RZ, R57.H0_H0 ;  /* 0x20000039ff397230 */ /* 0x000fc40000004100 */
[----:B------:R-:W-:Y:S01]  /*6880*/  FFMA.FTZ R59, R44, R53, R59 ;  /* 0x000000352c3b7223 */ /* 0x000fe2000001003b */
[--C-:B------:R-:W-:Y:S02]  /*6890*/  HADD2.F32 R44, -RZ, R15.reuse.H0_H0 ;  /* 0x2000000fff2c7230 */ /* 0x100fe40000004100 */
[----:B------:R-:W-:Y:S01]  /*68a0*/  FFMA.FTZ R56, R52, R56, R61 ;  /* 0x0000003834387223 */ /* 0x000fe2000001003d */
[----:B------:R-:W-:Y:S02]  /*68b0*/  HADD2.F32 R51, -RZ, R15.H1_H1 ;  /* 0x3000000fff337230 */ /* 0x000fe40000004100 */
[--C-:B------:R-:W-:Y:S01]  /*68c0*/  HADD2.F32 R15, -RZ, R14.reuse.H0_H0 ;  /* 0x2000000eff0f7230 */ /* 0x100fe20000004100 */
[----:B------:R-:W-:Y:S01]  /*68d0*/  F2FP.SATFINITE.E4M3.F32.PACK_AB_MERGE_C R59, R59, R60, RZ ;  /* 0x0000003c3b3b723e */ /* 0x000fe200048070ff */
[----:B------:R-:W-:Y:S02]  /*68e0*/  HADD2.F32 R14, -RZ, R14.H1_H1 ;  /* 0x3000000eff0e7230 */ /* 0x000fe40000004100 */
[----:B------:R-:W-:Y:S01]  /*68f0*/  FMUL.FTZ R53, R51, R58 ;  /* 0x0000003a33357220 */ /* 0x000fe20000410000 */
[----:B------:R-:W-:-:S02]  /*6900*/  HADD2.F32 R55, -RZ, R55.H0_H0 ;  /* 0x20000037ff377230 */ /* 0x000fc40000004100 */
        /* <DEDUP_REMOVED lines=8> */
[----:B------:R-:W-:Y:S02]  /*6990*/  F2FP.SATFINITE.E4M3.F32.PACK_AB_MERGE_C R56, R56, R13, RZ ;  /* 0x0000000d3838723e */ /* 0x000fe400048070ff */
[----:B------:R-:W-:-:S02]  /*69a0*/  F2FP.SATFINITE.E4M3.F32.PACK_AB_MERGE_C R13, R12, R11, R47 ;  /* 0x0000000b0c0d723e */ /* 0x000fc4000480702f */
[----:B------:R-:W-:Y:S02]  /*69b0*/  F2FP.SATFINITE.E4M3.F32.PACK_AB_MERGE_C R12, R46, R45, R50 ;  /* 0x0000002d2e0c723e */ /* 0x000fe40004807032 */
[----:B------:R-:W-:Y:S02]  /*69c0*/  F2FP.SATFINITE.E4M3.F32.PACK_AB_MERGE_C R14, R57, R52, R59 ;  /* 0x00000034390e723e */ /* 0x000fe4000480703b */
[----:B------:R-:W-:-:S07]  /*69d0*/  F2FP.SATFINITE.E4M3.F32.PACK_AB_MERGE_C R15, R58, R53, R56 ;  /* 0x000000353a0f723e */ /* 0x000fce0004807038 */
.L_x_3108:
[----:B------:R-:W-:Y:S05]  /*69e0*/  BSYNC B2 ;  /* 0x0000000000027941 */ /* 0x000fea0003800000 */
.L_x_3107:
[----:B0-----:R0:W-:Y:S02]  /*69f0*/  ST.E.128 desc[UR46][R48.64], R12 ;  /* 0x0000000c30007985 */ /* 0x0011e4000c101d2e */
.L_x_3102:
[----:B------:R-:W-:Y:S05]  /*6a00*/  BSYNC B1 ;  /* 0x0000000000017941 */ /* 0x000fea0003800000 */
.L_x_3101:
[----:B------:R-:W-:-:S03]  /*6a10*/  UMOV UR4, 0xffffffff ;  /* 0xffffffff00047882 */ /* 0x000fc60000000000 */
[----:B------:R-:W-:Y:S05]  /*6a20*/  BRA.DIV UR4, `(.L_x_3109) ;  /* 0x000002b604ec7947 */ /* 0x000fea000b800000 */
[----:B0-2---:R-:W0:Y:S04]  /*6a30*/  SHFL.IDX PT, R100, R100, 0x3, 0x181f ;  /* 0x00781f0064647f89 */ /* 0x005e2800000e0000 */
[----:B------:R-:W2:Y:S02]  /*6a40*/  SHFL.IDX PT, R99, R99, 0x3, 0x181f ;  /* 0x00781f0063637f89 */ /* 0x000ea400000e0000 */
.L_x_3452:
        /* <DEDUP_REMOVED lines=18> */
[----:B------:R-:W-:-:S02]  /*6b70*/  LOP3.LUT R13, R40, 0xff00, R43, 0xf8, !PT ;  /* 0x0000ff00280d7812 */ /* 0x000fc400078ef82b */
[----:B------:R-:W-:Y:S01]  /*6b80*/  LOP3.LUT R42, R42, 0xff00, R47, 0xf8, !PT ;  /* 0x0000ff002a2a7812 */ /* 0x000fe200078ef82f */
[----:B------:R-:W-:Y:S01]  /*6b90*/  IMAD.U32 R40, R48, 0x10000, RZ ;  /* 0x0001000030287824 */ /* 0x000fe200078e00ff */
[----:B------:R-:W-:Y:S01]  /*6ba0*/  MOV R41, R12 ;  /* 0x0000000c00297202 */ /* 0x000fe20000000f00 */
        /* <DEDUP_REMOVED lines=91> */
.L_x_3114:
[----:B------:R-:W-:Y:S05]  /*7160*/  BSYNC B2 ;  /* 0x0000000000027941 */ /* 0x000fea0003800000 */
.L_x_3113:
[----:B-1----:R0:W-:Y:S02]  /*7170*/  ST.E.128 desc[UR46][R44.64], R12 ;  /* 0x0000000c2c007985 */ /* 0x0021e4000c101d2e */
.L_x_3112:
[----:B------:R-:W-:Y:S05]  /*7180*/  BSYNC B1 ;  /* 0x0000000000017941 */ /* 0x000fea0003800000 */
.L_x_3111:
[----:B------:R-:W-:-:S13]  /*7190*/  LOP3.LUT P2, RZ, R123, 0x2, RZ, 0xc0, !PT ;  /* 0x000000027bff7812 */ /* 0x000fda000784c0ff */
[----:B------:R-:W-:Y:S05]  /*71a0*/  @P2 BRA `(.L_x_3110) ;  /* 0x00000054000c2947 */ /* 0x000fea0003800000 */
[----:B0-----:R0:W0:Y:S01]  /*71b0*/  LDS.128 R12, [R89+0x2f400] ;  /* 0x02f40000590c7984 */ /* 0x0010220000000c00 */
[----:B--2---:R-:W-:Y:S01]  /*71c0*/  IADD3 R40, P2, R22, R99, RZ ;  /* 0x0000006316287210 */ /* 0x004fe20007f5e0ff */
[----:B------:R-:W-:Y:S04]  /*71d0*/  BSSY B1, `(.L_x_3115) ;  /* 0x000006c000017945 */ /* 0x000fe80003800000 */
[----:B------:R-:W-:Y:S01]  /*71e0*/  IMAD.X R41, R100, 0x1, R217, P2 ;  /* 0x0000000164297824 */ /* 0x000fe200010e06d9 */
[----:B------:R-:W-:-:S13]  /*71f0*/  ISETP.GE.AND P2, PT, R218, R101, PT ;  /* 0x00000065da00720c */ /* 0x000fda0003f46270 */
[----:B------:R-:W-:Y:S05]  /*7200*/  @P2 BRA `(.L_x_3116) ;  /* 0x0000000400a02947 */ /* 0x000fea0003800000 */
[----:B----4-:R-:W-:Y:S02]  /*7210*/  SHF.R.U32.HI R11, RZ, 0x8, R37 ;  /* 0x00000008ff0b7819 */ /* 0x010fe40000011625 */
[----:B------:R-:W-:Y:S02]  /*7220*/  SHF.R.U32.HI R38, RZ, 0x8, R39 ;  /* 0x00000008ff267819 */ /* 0x000fe40000011627 */
[----:B------:R-:W-:Y:S01]  /*7230*/  SHF.R.U32.HI R44, RZ, 0x10, R37 ;  /* 0x00000010ff2c7819 */ /* 0x000fe20000011625 */
[----:B------:R-:W-:Y:S01]  /*7240*/  IMAD.SHL.U32 R11, R11, 0x100, RZ ;  /* 0x000001000b0b7824 */ /* 0x000fe200078e00ff */
[----:B------:R-:W-:Y:S01]  /*7250*/  LOP3.LUT R36, R37, 0xff0000ff, RZ, 0xc0, !PT ;  /* 0xff0000ff25247812 */ /* 0x000fe200078ec0ff */
[----:B------:R-:W-:Y:S01]  /*7260*/  IMAD.SHL.U32 R38, R38, 0x100, RZ ;  /* 0x0000010026267824 */ /* 0x000fe200078e00ff */
[----:B------:R-:W-:Y:S02]  /*7270*/  SHF.R.U32.HI R42, RZ, 0x10, R39 ;  /* 0x00000010ff2a7819 */ /* 0x000fe40000011627 */
[----:B------:R-:W-:-:S02]  /*7280*/  LOP3.LUT R43, R39, 0xff0000ff, RZ, 0xc0, !PT ;  /* 0xff0000ff272b7812 */ /* 0x000fc400078ec0ff */
[----:B0-----:R-:W-:Y:S01]  /*7290*/  MOV R37, R12 ;  /* 0x0000000c00257202 */ /* 0x001fe20000000f00 */
[----:B------:R-:W-:Y:S01]  /*72a0*/  IMAD.U32 R12, R44, 0x10000, RZ ;  /* 0x000100002c0c7824 */ /* 0x000fe200078e00ff */
[----:B------:R-:W-:Y:S01]  /*72b0*/  LOP3.LUT R39, R36, 0xff00, R11, 0xf8, !PT ;  /* 0x0000ff0024277812 */ /* 0x000fe200078ef80b */
[----:B------:R-:W-:Y:S01]  /*72c0*/  IMAD.U32 R36, R42, 0x10000, RZ ;  /* 0x000100002a247824 */ /* 0x000fe200078e00ff */
[----:B------:R-:W-:Y:S02]  /*72d0*/  LOP3.LUT R43, R43, 0xff00, R38, 0xf8, !PT ;  /* 0x0000ff002b2b7812 */ /* 0x000fe400078ef826 */
[----:B------:R-:W-:Y:S02]  /*72e0*/  F2FP.F16.E4M3.UNPACK_B R38, R73.H1 ;  /* 0x00000049ff26723e */ /* 0x000fe400030006ff */
[-C--:B------:R-:W-:Y:S02]  /*72f0*/  F2FP.F16.E4M3.UNPACK_B R11, R13.reuse ;  /* 0x0000000dff0b723e */ /* 0x080fe400020006ff */
[----:B------:R-:W-:Y:S01]  /*7300*/  LOP3.LUT R12, R39, 0xff0000, R12, 0xf8, !PT ;  /* 0x00ff0000270c7812 */ /* 0x000fe200078ef80c */
[--C-:B------:R-:W-:Y:S01]  /*7310*/  HADD2.F32 R44, -RZ, R38.reuse.H1_H1 ;  /* 0x30000026ff2c7230 */ /* 0x100fe20000004100 */
[----:B------:R-:W-:Y:S01]  /*7320*/  LOP3.LUT R45, R43, 0xff0000, R36, 0xf8, !PT ;  /* 0x00ff00002b2d7812 */ /* 0x000fe200078ef824 */
[----:B------:R-:W-:Y:S01]  /*7330*/  HADD2.F32 R43, -RZ, R38.H0_H0 ;  /* 0x20000026ff2b7230 */ /* 0x000fe20000004100 */
[----:B------:R-:W-:Y:S01]  /*7340*/  F2FP.F16.E4M3.UNPACK_B R39, R72.H1 ;  /* 0x00000048ff27723e */ /* 0x000fe200030006ff */
[--C-:B------:R-:W-:Y:S01]  /*7350*/  HADD2.F32 R36, -RZ, R11.reuse.H1_H1 ;  /* 0x3000000bff247230 */ /* 0x100fe20000004100 */
[----:B------:R-:W-:Y:S01]  /*7360*/  F2FP.F16.E4M3.UNPACK_B R13, R13.H1 ;  /* 0x0000000dff0d723e */ /* 0x000fe200030006ff */
[----:B------:R-:W-:Y:S01]  /*7370*/  HADD2.F32 R11, -RZ, R11.H0_H0 ;  /* 0x2000000bff0b7230 */ /* 0x000fe20000004100 */
[----:B------:R-:W-:Y:S01]  /*7380*/  F2FP.F16.E4M3.UNPACK_B R73, R73 ;  /* 0x00000049ff49723e */ /* 0x000fe200020006ff */
[----:B------:R-:W-:-:S02]  /*7390*/  HADD2.F32 R42, -RZ, R39.H0_H0 ;  /* 0x20000027ff2a7230 */ /* 0x000fc40000004100 */
[-C--:B------:R-:W-:Y:S01]  /*73a0*/  FMUL.FTZ R46, R36, R43.reuse ;  /* 0x0000002b242e7220 */ /* 0x080fe20000410000 */
[--C-:B------:R-:W-:Y:S02]  /*73b0*/  HADD2.F32 R38, -RZ, R13.reuse.H1_H1 ;  /* 0x3000000dff267230 */ /* 0x100fe40000004100 */
[C---:B------:R-:W-:Y:S01]  /*73c0*/  FMUL.FTZ R43, R11.reuse, R43 ;  /* 0x0000002b0b2b7220 */ /* 0x040fe20000410000 */
[----:B------:R-:W-:Y:S02]  /*73d0*/  HADD2.F32 R13, -RZ, R13.H0_H0 ;  /* 0x2000000dff0d7230 */ /* 0x000fe40000004100 */
[----:B------:R-:W-:Y:S01]  /*73e0*/  FFMA.FTZ R11, R11, R42, -R46 ;  /* 0x0000002a0b0b7223 */ /* 0x000fe2000001082e */
[----:B------:R-:W-:Y:S02]  /*73f0*/  HADD2.F32 R39, -RZ, R39.H1_H1 ;  /* 0x30000027ff277230 */ /* 0x000fe40000004100 */
[----:B------:R-:W-:Y:S01]  /*7400*/  FMUL.FTZ R46, R38, R44 ;  /* 0x0000002c262e7220 */ /* 0x000fe20000410000 */
[----:B------:R-:W-:Y:S01]  /*7410*/  FFMA.FTZ R36, R36, R42, R43 ;  /* 0x0000002a24247223 */ /* 0x000fe2000001002b */
[C---:B------:R-:W-:Y:S01]  /*7420*/  FMUL.FTZ R47, R13.reuse, R44 ;  /* 0x0000002c0d2f7220 */ /* 0x040fe20000410000 */
[----:B------:R-:W-:Y:S01]  /*7430*/  F2FP.F16.E4M3.UNPACK_B R72, R72 ;  /* 0x00000048ff48723e */ /* 0x000fe200020006ff */
[----:B------:R-:W-:Y:S01]  /*7440*/  FFMA.FTZ R49, R13, R39, -R46 ;  /* 0x000000270d317223 */ /* 0x000fe2000001082e */
[----:B------:R-:W-:Y:S01]  /*7450*/  F2FP.F16.E4M3.UNPACK_B R13, R37.H1 ;  /* 0x00000025ff0d723e */ /* 0x000fe200030006ff */
[----:B------:R-:W-:Y:S01]  /*7460*/  FFMA.FTZ R50, R38, R39, R47 ;  /* 0x0000002726327223 */ /* 0x000fe2000001002f */
[----:B------:R-:W-:Y:S01]  /*7470*/  HADD2.F32 R43, -RZ, R73.H1_H1 ;  /* 0x30000049ff2b7230 */ /* 0x000fe20000004100 */
[----:B------:R-:W-:Y:S01]  /*7480*/  F2FP.F16.E4M3.UNPACK_B R37, R37 ;  /* 0x00000025ff25723e */ /* 0x000fe200020006ff */
[----:B------:R-:W-:-:S02]  /*7490*/  HADD2.F32 R42, -RZ, R72.H1_H1 ;  /* 0x30000048ff2a7230 */ /* 0x000fc40000004100 */
[--C-:B------:R-:W-:Y:S01]  /*74a0*/  HADD2.F32 R38, -RZ, R13.reuse.H0_H0 ;  /* 0x2000000dff267230 */ /* 0x100fe20000004100 */
[----:B------:R-:W-:Y:S01]  /*74b0*/  F2FP.SATFINITE.E4M3.F32.PACK_AB_MERGE_C R53, R50, R49, RZ ;  /* 0x000000313235723e */ /* 0x000fe200048070ff */
[----:B------:R-:W-:Y:S02]  /*74c0*/  HADD2.F32 R39, -RZ, R13.H1_H1 ;  /* 0x3000000dff277230 */ /* 0x000fe40000004100 */
[----:B------:R-:W-:Y:S02]  /*74d0*/  HADD2.F32 R13, -RZ, R37.H0_H0 ;  /* 0x20000025ff0d7230 */ /* 0x000fe40000004100 */
[-C--:B------:R-:W-:Y:S01]  /*74e0*/  FMUL.FTZ R48, R38, R43.reuse ;  /* 0x0000002b26307220 */ /* 0x080fe20000410000 */
[----:B------:R-:W-:Y:S02]  /*74f0*/  HADD2.F32 R44, -RZ, R73.H0_H0 ;  /* 0x20000049ff2c7230 */ /* 0x000fe40000004100 */
[----:B------:R-:W-:Y:S01]  /*7500*/  FMUL.FTZ R47, R39, R43 ;  /* 0x0000002b272f7220 */ /* 0x000fe20000410000 */
[----:B------:R-:W-:-:S02]  /*7510*/  HADD2.F32 R37, -RZ, R37.H1_H1 ;  /* 0x30000025ff257230 */ /* 0x000fc40000004100 */
[-C--:B------:R-:W-:Y:S01]  /*7520*/  FFMA.FTZ R48, R39, R42.reuse, R48 ;  /* 0x0000002a27307223 */ /* 0x080fe20000010030 */
[----:B------:R-:W-:Y:S02]  /*7530*/  HADD2.F32 R72, -RZ, R72.H0_H0 ;  /* 0x20000048ff487230 */ /* 0x000fe40000004100 */
[----:B------:R-:W-:Y:S01]  /*7540*/  FFMA.FTZ R47, R38, R42, -R47 ;  /* 0x0000002a262f7223 */ /* 0x000fe2000001082f */
[----:B------:R-:W-:Y:S01]  /*7550*/  F2FP.F16.E4M3.UNPACK_B R38, R15.H1 ;  /* 0x0000000fff26723e */ /* 0x000fe200030006ff */
[-C--:B------:R-:W-:Y:S01]  /*7560*/  FMUL.FTZ R46, R37, R44.reuse ;  /* 0x0000002c252e7220 */ /* 0x080fe20000410000 */
[C---:B------:R-:W-:Y:S01]  /*7570*/  FMUL.FTZ R44, R13.reuse, R44 ;  /* 0x0000002c0d2c7220 */ /* 0x040fe20000410000 */
[----:B------:R-:W-:Y:S02]  /*7580*/  F2FP.F16.E4M3.UNPACK_B R43, R12 ;  /* 0x0000000cff2b723e */ /* 0x000fe400020006ff */
[----:B------:R-:W-:Y:S01]  /*7590*/  F2FP.SATFINITE.E4M3.F32.PACK_AB_MERGE_C R52, R48, R47, RZ ;  /* 0x0000002f3034723e */ /* 0x000fe200048070ff */
[-C--:B------:R-:W-:Y:S01]  /*75a0*/  FFMA.FTZ R13, R13, R72.reuse, -R46 ;  /* 0x000000480d0d7223 */ /* 0x080fe2000001082e */
[-C--:B------:R-:W-:Y:S01]  /*75b0*/  F2FP.F16.E4M3.UNPACK_B R47, R45.reuse.H1 ;  /* 0x0000002dff2f723e */ /* 0x080fe200030006ff */
[----:B------:R-:W-:Y:S01]  /*75c0*/  FFMA.FTZ R72, R37, R72, R44 ;  /* 0x0000004825487223 */ /* 0x000fe2000001002c */
[----:B------:R-:W-:Y:S01]  /*75d0*/  F2FP.F16.E4M3.UNPACK_B R44, R12.H1 ;  /* 0x0000000cff2c723e */ /* 0x000fe200030006ff */
[--C-:B------:R-:W-:Y:S01]  /*75e0*/  HADD2.F32 R42, -RZ, R38.reuse.H1_H1 ;  /* 0x30000026ff2a7230 */ /* 0x100fe20000004100 */
[----:B------:R-:W-:Y:S01]  /*75f0*/  F2FP.F16.E4M3.UNPACK_B R37, R14.H1 ;  /* 0x0000000eff25723e */ /* 0x000fe200030006ff */
        /* <DEDUP_REMOVED lines=8> */
[----:B------:R-:W-:Y:S02]  /*7680*/  HADD2.F32 R48, -RZ, R46.H1_H1 ;  /* 0x3000002eff307230 */ /* 0x000fe40000004100 */
[----:B------:R-:W-:Y:S01]  /*7690*/  FFMA.FTZ R51, R39, R45, -R12 ;  /* 0x0000002d27337223 */ /* 0x000fe2000001080c */
[----:B------:R-:W-:Y:S01]  /*76a0*/  HADD2.F32 R37, -RZ, R37.H0_H0 ;  /* 0x20000025ff257230 */ /* 0x000fe20000004100 */
[----:B------:R-:W-:Y:S01]  /*76b0*/  F2FP.F16.E4M3.UNPACK_B R14, R14 ;  /* 0x0000000eff0e723e */ /* 0x000fe200020006ff */
[----:B------:R-:W-:Y:S02]  /*76c0*/  HADD2.F32 R12, -RZ, R43.H1_H1 ;  /* 0x3000002bff0c7230 */ /* 0x000fe40000004100 */
[----:B------:R-:W-:Y:S01]  /*76d0*/  FMUL.FTZ R50, R38, R48 ;  /* 0x0000003026327220 */ /* 0x000fe20000410000 */
[----:B------:R-:W-:-:S02]  /*76e0*/  HADD2.F32 R44, -RZ, R44.H0_H0 ;  /* 0x2000002cff2c7230 */ /* 0x000fc40000004100 */
[C---:B------:R-:W-:Y:S01]  /*76f0*/  FMUL.FTZ R39, R37.reuse, R48 ;  /* 0x0000003025277220 */ /* 0x040fe20000410000 */
[----:B------:R-:W-:Y:S01]  /*7700*/  FFMA.FTZ R48, R42, R45, R49 ;  /* 0x0000002d2a307223 */ /* 0x000fe20000010031 */
[-C--:B------:R-:W-:Y:S01]  /*7710*/  FFMA.FTZ R50, R37, R12.reuse, -R50 ;  /* 0x0000000c25327223 */ /* 0x080fe20000010832 */
[--C-:B------:R-:W-:Y:S02]  /*7720*/  HADD2.F32 R37, -RZ, R15.reuse.H0_H0 ;  /* 0x2000000fff257230 */ /* 0x100fe40000004100 */
[----:B------:R-:W-:Y:S01]  /*7730*/  FFMA.FTZ R49, R38, R12, R39 ;  /* 0x0000000c26317223 */ /* 0x000fe20000010027 */
[--C-:B------:R-:W-:Y:S01]  /*7740*/  HADD2.F32 R12, -RZ, R14.reuse.H0_H0 ;  /* 0x2000000eff0c7230 */ /* 0x100fe20000004100 */
[----:B------:R-:W-:Y:S01]  /*7750*/  F2FP.SATFINITE.E4M3.F32.PACK_AB_MERGE_C R11, R36, R11, R53 ;  /* 0x0000000b240b723e */ /* 0x000fe20004807035 */
[----:B------:R-:W-:Y:S01]  /*7760*/  HADD2.F32 R15, -RZ, R15.H1_H1 ;  /* 0x3000000fff0f7230 */ /* 0x000fe20000004100 */
[----:B------:R-:W-:Y:S01]  /*7770*/  F2FP.SATFINITE.E4M3.F32.PACK_AB_MERGE_C R48, R48, R51, RZ ;  /* 0x000000333030723e */ /* 0x000fe200048070ff */
[----:B------:R-:W-:Y:S01]  /*7780*/  HADD2.F32 R38, -RZ, R47.H0_H0 ;  /* 0x2000002fff267230 */ /* 0x000fe20000004100 */
[----:B------:R-:W-:Y:S01]  /*7790*/  F2FP.SATFINITE.E4M3.F32.PACK_AB_MERGE_C R49, R49, R50, RZ ;  /* 0x000000323131723e */ /* 0x000fe200048070ff */
[----:B------:R-:W-:-:S02]  /*77a0*/  HADD2.F32 R14, -RZ, R14.H1_H1 ;  /* 0x3000000eff0e7230 */ /* 0x000fc40000004100 */
[----:B------:R-:W-:Y:S02]  /*77b0*/  HADD2.F32 R39, -RZ, R46.H0_H0 ;  /* 0x2000002eff277230 */ /* 0x000fe40000004100 */
[-C--:B------:R-:W-:Y:S01]  /*77c0*/  FMUL.FTZ R42, R15, R38.reuse ;  /* 0x000000260f2a7220 */ /* 0x080fe20000410000 */
[----:B------:R-:W-:Y:S02]  /*77d0*/  HADD2.F32 R43, -RZ, R43.H0_H0 ;  /* 0x2000002bff2b7230 */ /* 0x000fe40000004100 */
[C---:B------:R-:W-:Y:S01]  /*77e0*/  FMUL.FTZ R38, R37.reuse, R38 ;  /* 0x0000002625267220 */ /* 0x040fe20000410000 */
[-C--:B------:R-:W-:Y:S01]  /*77f0*/  FMUL.FTZ R45, R14, R39.reuse ;  /* 0x000000270e2d7220 */ /* 0x080fe20000410000 */
[C---:B------:R-:W-:Y:S01]  /*7800*/  FMUL.FTZ R39, R12.reuse, R39 ;  /* 0x000000270c277220 */ /* 0x040fe20000410000 */
[-C--:B------:R-:W-:Y:S01]  /*7810*/  FFMA.FTZ R42, R37, R44.reuse, -R42 ;  /* 0x0000002c252a7223 */ /* 0x080fe2000001082a */
[----:B------:R-:W-:Y:S01]  /*7820*/  FFMA.FTZ R15, R15, R44, R38 ;  /* 0x0000002c0f0f7223 */ /* 0x000fe20000010026 */
[-C--:B------:R-:W-:Y:S01]  /*7830*/  FFMA.FTZ R45, R12, R43.reuse, -R45 ;  /* 0x0000002b0c2d7223 */ /* 0x080fe2000001082d */
[----:B------:R-:W-:Y:S01]  /*7840*/  FFMA.FTZ R14, R14, R43, R39 ;  /* 0x0000002b0e0e7223 */ /* 0x000fe20000010027 */
[----:B------:R-:W-:Y:S01]  /*7850*/  F2FP.SATFINITE.E4M3.F32.PACK_AB_MERGE_C R12, R72, R13, R52 ;  /* 0x0000000d480c723e */ /* 0x000fe20004807034 */
[----:B------:R-:W-:Y:S01]  /*7860*/  IMAD.MOV.U32 R13, RZ, RZ, R11 ;  /* 0x000000ffff0d7224 */ /* 0x000fe200078e000b */
[----:B------:R-:W-:-:S02]  /*7870*/  F2FP.SATFINITE.E4M3.F32.PACK_AB_MERGE_C R15, R15, R42, R48 ;  /* 0x0000002a0f0f723e */ /* 0x000fc40004807030 */
[----:B------:R-:W-:-:S07]  /*7880*/  F2FP.SATFINITE.E4M3.F32.PACK_AB_MERGE_C R14, R14, R45, R49 ;  /* 0x0000002d0e0e723e */ /* 0x000fce0004807031 */
.L_x_3116:
[----:B------:R-:W-:Y:S05]  /*7890*/  BSYNC B1 ;  /* 0x0000000000017941 */ /* 0x000fea0003800000 */
.L_x_3115:
[----:B0-----:R0:W-:Y:S01]  /*78a0*/  ST.E.128 desc[UR46][R40.64], R12 ;  /* 0x0000000c28007985 */ /* 0x0011e2000c101d2e */
[----:B------:R-:W-:Y:S05]  /*78b0*/  BRA `(.L_x_3110) ;  /* 0x0000004c00487947 */ /* 0x000fea0003800000 */
.L_x_3070:
[C---:B------:R-:W-:Y:S01]  /*78c0*/  ISETP.GE.AND P5, PT, R219.reuse, R97, PT ;  /* 0x00000061db00720c */ /* 0x040fe20003fa6270 */
[C---:B------:R-:W-:Y:S01]  /*78d0*/  VIADD R36, R219.reuse, 0x60 ;  /* 0x00000060db247836 */ /* 0x040fe20000000000 */
[----:B------:R-:W-:Y:S01]  /*78e0*/  P2R R40, PR, RZ, 0x1 ;  /* 0x00000001ff287803 */ /* 0x000fe20000000000 */
[----:B------:R-:W-:Y:S01]  /*78f0*/  VIADD R41, R219, 0x20 ;  /* 0x00000020db297836 */ /* 0x000fe20000000000 */
[----:B------:R-:W-:Y:S02]  /*7900*/  ISETP.GE.OR P5, PT, R16, R101, P5 ;  /* 0x000000651000720c */ /* 0x000fe40002fa6670 */
[----:B------:R-:W-:-:S11]  /*7910*/  CS2R R42, SRZ ;  /* 0x00000000002a7805 */ /* 0x000fd6000001ff00 */
        /* <DEDUP_REMOVED lines=12> */
[----:B------:R-:W-:Y:S01]  /*79e0*/  @!P2 IMAD R37, R37, 0x60, RZ ;  /* 0x000000602525a824 */ /* 0x000fe200078e02ff */
[----:B--2---:R-:W-:-:S04]  /*79f0*/  @!P2 IADD3 R72, P3, P4, R80, R72, R38 ;  /* 0x000000485048a210 */ /* 0x004fc80007c7e026 */
[----:B------:R-:W-:-:S04]  /*7a00*/  @!P2 IADD3 R36, R39, R37, RZ ;  /* 0x000000252724a210 */ /* 0x000fc80007ffe0ff */
[----:B------:R-:W-:Y:S02]  /*7a10*/  @!P2 IADD3.X R73, R69, R73, R36, P3, P4 ;  /* 0x000000494549a210 */ /* 0x000fe40001fe8424 */
[----:B------:R-:W0:Y:S02]  /*7a20*/  @!P2 LDC.64 R36, c[0x0][0x408] ;  /* 0x00010200ff24ab82 */ /* 0x000e240000000a00 */
[----:B0-----:R-:W-:-:S04]  /*7a30*/  @!P2 IMAD.WIDE.U32 R38, R36, 0x60, R14 ;  /* 0x000000602426a825 */ /* 0x001fc800078e000e */
[----:B------:R-:W-:Y:S01]  /*7a40*/  @!P2 IMAD R37, R37, 0x60, RZ ;  /* 0x000000602525a824 */ /* 0x000fe200078e02ff */
[----:B---3--:R-:W-:-:S03]  /*7a50*/  @!P2 IADD3 R74, P3, P4, R84, R74, R38 ;  /* 0x0000004a544aa210 */ /* 0x008fc60007c7e026 */
[----:B------:R-:W-:-:S05]  /*7a60*/  @!P2 IMAD.IADD R37, R39, 0x1, R37 ;  /* 0x000000012725a824 */ /* 0x000fca00078e0225 */
[----:B------:R-:W-:Y:S02]  /*7a70*/  @!P2 IADD3.X R75, R76, R75, R37, P3, P4 ;  /* 0x0000004b4c4ba210 */ /* 0x000fe40001fe8425 */
[----:B-1----:R-:W-:-:S04]  /*7a80*/  @!P5 IADD3 R46, P3, P4, R84, R46, R14 ;  /* 0x0000002e542ed210 */ /* 0x002fc80007c7e00e */
[----:B------:R-:W-:Y:S02]  /*7a90*/  @!P5 IADD3.X R47, R76, R47, R11, P3, P4 ;  /* 0x0000002f4c2fd210 */ /* 0x000fe40001fe840b */
[----:B------:R-:W-:Y:S01]  /*7aa0*/  ISETP.GE.AND P4, PT, R41, R97, PT ;  /* 0x000000612900720c */ /* 0x000fe20003f86270 */
[----:B------:R-:W-:-:S03]  /*7ab0*/  VIADD R41, R219, 0x40 ;  /* 0x00000040db297836 */ /* 0x000fc60000000000 */
[----:B------:R-:W-:-:S13]  /*7ac0*/  ISETP.GE.OR P4, PT, R16, R101, P4 ;  /* 0x000000651000720c */ /* 0x000fda0002786670 */
[----:B------:R-:W-:Y:S01]  /*7ad0*/  @!P4 IADD3 R39, P3, P6, R80, R12, R20 ;  /* 0x0000000c5027c210 */ /* 0x000fe20007e7e014 */
[----:B------:R-:W0:Y:S03]  /*7ae0*/  @!P4 LDC.64 R52, c[0x0][0x3e8] ;  /* 0x0000fa00ff34cb82 */ /* 0x000e260000000a00 */
[----:B------:R-:W-:Y:S02]  /*7af0*/  @!P4 IADD3.X R38, R69, R88, R8, P3, P6 ;  /* 0x000000584526c210 */ /* 0x000fe40001fec408 */
[----:B------:R-:W-:-:S03]  /*7b00*/  ISETP.GE.AND P3, PT, R41, R97, PT ;  /* 0x000000612900720c */ /* 0x000fc60003f66270 */
        /* <DEDUP_REMOVED lines=9> */
[----:B------:R-:W-:Y:S02]  /*7ba0*/  ISETP.NE.AND P0, PT, R40, RZ, PT ;  /* 0x000000ff2800720c */ /* 0x000fe40003f05270 */
[----:B------:R-:W-:Y:S01]  /*7bb0*/  CS2R R40, SRZ ;  /* 0x0000000000287805 */ /* 0x000fe2000001ff00 */
[----:B------:R-:W-:Y:S01]  /*7bc0*/  @!P4 IMAD.X R53, R38, 0x1, R53, P6 ;  /* 0x000000012635c824 */ /* 0x000fe200030e0635 */
[----:B-1----:R-:W-:Y:S02]  /*7bd0*/  @!P4 IADD3 R54, P6, R15, R54, RZ ;  /* 0x000000360f36c210 */ /* 0x002fe40007fde0ff */
[----:B------:R-:W-:Y:S01]  /*7be0*/  CS2R R38, SRZ ;  /* 0x0000000000267805 */ /* 0x000fe2000001ff00 */
[----:B------:R-:W0:Y:S01]  /*7bf0*/  @!P3 LDC.64 R14, c[0x0][0x3e8] ;  /* 0x0000fa00ff0ebb82 */ /* 0x000e220000000a00 */
[----:B------:R1:W2:Y:S01]  /*7c00*/  @!P5 LDG.E.128 R40, desc[UR46][R46.64] ;  /* 0x0000002e2e28d981 */ /* 0x0002a2000c1e1d00 */
[----:B------:R-:W-:-:S02]  /*7c10*/  @!P4 IADD3.X R55, R12, R55, RZ, P6, !PT ;  /* 0x000000370c37c210 */ /* 0x000fc400037fe4ff */
[----:B0-----:R-:W-:-:S04]  /*7c20*/  @!P3 IADD3 R14, P6, R13, R14, RZ ;  /* 0x0000000e0d0eb210 */ /* 0x001fc80007fde0ff */
[----:B------:R-:W0:Y:S01]  /*7c30*/  @!P3 LDC.64 R12, c[0x0][0x400] ;  /* 0x00010000ff0cbb82 */ /* 0x000e220000000a00 */
[----:B------:R-:W-:Y:S01]  /*7c40*/  @!P3 IMAD.X R15, R88, 0x1, R15, P6 ;  /* 0x00000001580fb824 */ /* 0x000fe200030e060f */
[----:B-1----:R-:W-:Y:S02]  /*7c50*/  CS2R R46, SRZ ;  /* 0x00000000002e7805 */ /* 0x002fe4000001ff00 */
[----:B------:R-:W-:Y:S02]  /*7c60*/  CS2R R48, SRZ ;  /* 0x0000000000307805 */ /* 0x000fe4000001ff00 */
[----:B------:R-:W-:Y:S02]  /*7c70*/  CS2R R50, SRZ ;  /* 0x0000000000327805 */ /* 0x000fe4000001ff00 */
[----:B------:R-:W-:Y:S02]  /*7c80*/  CS2R R56, SRZ ;  /* 0x0000000000387805 */ /* 0x000fe4000001ff00 */
[----:B------:R-:W-:-:S02]  /*7c90*/  CS2R R58, SRZ ;  /* 0x00000000003a7805 */ /* 0x000fc4000001ff00 */
        /* <DEDUP_REMOVED lines=24> */
[----:B----4-:R-:W-:Y:S02]  /*7e20*/  IMAD.MOV.U32 R101, RZ, RZ, R60 ;  /* 0x000000ffff657224 */ /* 0x010fe400078e003c */
[----:B------:R-:W-:-:S02]  /*7e30*/  IMAD.MOV.U32 R102, RZ, RZ, R62 ;  /* 0x000000ffff667224 */ /* 0x000fc400078e003e */
[----:B-----5:R-:W-:Y:S01]  /*7e40*/  IMAD.MOV.U32 R103, RZ, RZ, R64 ;  /* 0x000000ffff677224 */ /* 0x020fe200078e0040 */
[----:B------:R-:W-:Y:S01]  /*7e50*/  MOV R104, R66 ;  /* 0x0000004200687202 */ /* 0x000fe20000000f00 */
[----:B------:R-:W-:Y:S02]  /*7e60*/  IMAD.MOV.U32 R109, RZ, RZ, R56 ;  /* 0x000000ffff6d7224 */ /* 0x000fe400078e0038 */
[----:B------:R-:W-:Y:S02]  /*7e70*/  IMAD.MOV.U32 R110, RZ, RZ, R58 ;  /* 0x000000ffff6e7224 */ /* 0x000fe400078e003a */
[----:B------:R-:W-:Y:S02]  /*7e80*/  IMAD.MOV.U32 R116, RZ, RZ, R36 ;  /* 0x000000ffff747224 */ /* 0x000fe400078e0024 */
[----:B------:R-:W-:Y:S02]  /*7e90*/  IMAD.MOV.U32 R119, RZ, RZ, R38 ;  /* 0x000000ffff777224 */ /* 0x000fe400078e0026 */
[----:B------:R-:W-:-:S02]  /*7ea0*/  IMAD.MOV.U32 R112, RZ, RZ, R44 ;  /* 0x000000ffff707224 */ /* 0x000fc400078e002c */
[----:B------:R-:W-:Y:S02]  /*7eb0*/  IMAD.MOV.U32 R113, RZ, RZ, R46 ;  /* 0x000000ffff717224 */ /* 0x000fe400078e002e */
[----:B------:R-:W-:Y:S01]  /*7ec0*/  IMAD.MOV.U32 R107, RZ, RZ, R52 ;  /* 0x000000ffff6b7224 */ /* 0x000fe200078e0034 */
[----:B------:R-:W-:Y:S01]  /*7ed0*/  MOV R108, R54 ;  /* 0x00000036006c7202 */ /* 0x000fe20000000f00 */
[----:B------:R-:W-:Y:S06]  /*7ee0*/  @!P5 BRA `(.L_x_3117) ;  /* 0x000000000004d947 */ /* 0x000fec0003800000 */
[----:B------:R-:W-:Y:S01]  /*7ef0*/  BPT.TRAP 0x1 ;  /* 0x000000040000795c */ /* 0x000fe20000300000 */
.L_x_3117:
[----:B------:R-:W-:Y:S01]  /*7f00*/  IMAD R88, R216, 0x8, R23 ;  /* 0x00000008d8587824 */ /* 0x000fe200078e0217 */
[----:B------:R-:W-:Y:S01]  /*7f10*/  SHF.L.U32 R98, R223, 0x1f, RZ ;  /* 0x0000001fdf627819 */ /* 0x000fe200000006ff */
[----:B------:R-:W0:Y:S01]  /*7f20*/  LDC R105, c[0x0][0x2f4] ;  /* 0x0000bd00ff697b82 */ /* 0x000e220000000800 */
[----:B------:R-:W-:Y:S02]  /*7f30*/  BSSY B1, `(.L_x_3118) ;  /* 0x0000003000017945 */ /* 0x000fe40003800000 */
[----:B------:R-:W1:Y:S02]  /*7f40*/  SYNCS.PHASECHK.TRANS64.TRYWAIT P3, [R88+URZ+0x38890], R98 ;  /* 0x03889062580075a7 */ /* 0x000e64000806017f */
[----:B-1----:R-:W-:Y:S05]  /*7f50*/  @!P3 BRA `(.L_x_3119) ;  /* 0x000002a000ecb947 */ /* 0x002fea0003800000 */
.L_x_3453:
[----:B------:R-:W-:Y:S05]  /*7f60*/  BSYNC B1 ;  /* 0x0000000000017941 */ /* 0x000fea0003800000 */
.L_x_3118:
[----:B------:R-:W-:Y:S01]  /*7f70*/  UMOV UR4, 0xffffffff ;  /* 0xffffffff00047882 */ /* 0x000fe20000000000 */
[----:B0-----:R-:W-:Y:S02]  /*7f80*/  IMAD.IADD R106, R105, 0x1, -R34 ;  /* 0x00000001696a7824 */ /* 0x001fe400078e0a22 */
[----:B------:R-:W-:Y:S05]  /*7f90*/  BRA.DIV UR4, `(.L_x_3120) ;  /* 0x000002a204f07947 */ /* 0x000fea000b800000 */
[----:B------:R0:W2:Y:S04]  /*7fa0*/  SHFL.IDX PT, R111, R100, RZ, 0x181f ;  /* 0x00181fff646f7589 */ /* 0x0000a800000e0000 */
[----:B------:R0:W3:Y:S02]  /*7fb0*/  SHFL.IDX PT, R11, R99, RZ, 0x181f ;  /* 0x00181fff630b7589 */ /* 0x0000e400000e0000 */
.L_x_3457:
[----:B------:R-:W-:Y:S01]  /*7fc0*/  ISETP.GE.OR P3, PT, R219, R97, P1 ;  /* 0x00000061db00720c */ /* 0x000fe20000f66670 */
[----:B------:R-:W-:-:S12]  /*7fd0*/  BSSY B1, `(.L_x_3121) ;  /* 0x00000f9000017945 */ /* 0x000fd80003800000 */
[----:B------:R-:W-:Y:S05]  /*7fe0*/  @P3 BRA `(.L_x_3122) ;  /* 0x0000000c00dc3947 */ /* 0x000fea0003800000 */
[----:B------:R-:W4:Y:S01]  /*7ff0*/  LDL R14, [R1+0x4c] ;  /* 0x00004c00010e7983 */ /* 0x000f220000100800 */
[----:B------:R-:W-:Y:S01]  /*8000*/  SEL R12, R34, R106, !P0 ;  /* 0x0000006a220c7207 */ /* 0x000fe20004000000 */
[C---:B------:R-:W-:Y:S01]  /*8010*/  IMAD.SHL.U32 R15, R219.reuse, 0x80, RZ ;  /* 0x00000080db0f7824 */ /* 0x040fe200078e00ff */
[----:B------:R-:W-:Y:S01]  /*8020*/  BSSY B2, `(.L_x_3123) ;  /* 0x00000ec000027945 */ /* 0x000fe20003800000 */
[----:B------:R-:W-:Y:S01]  /*8030*/  IMAD.SHL.U32 R72, R219, 0x80, RZ ;  /* 0x00000080db487824 */ /* 0x000fe200078e00ff */
[----:B------:R-:W-:Y:S02]  /*8040*/  SHF.R.S32.HI R13, RZ, 0x1f, R12 ;  /* 0x0000001fff0d7819 */ /* 0x000fe4000001140c */
[----:B------:R-:W-:Y:S02]  /*8050*/  LOP3.LUT R15, R15, 0x380, RZ, 0xc0, !PT ;  /* 0x000003800f0f7812 */ /* 0x000fe400078ec0ff */
[----:B------:R-:W-:Y:S02]  /*8060*/  LEA.HI R12, R13, R12, RZ, 0x5 ;  /* 0x0000000c0d0c7211 */ /* 0x000fe400078f28ff */
[----:B------:R-:W-:-:S02]  /*8070*/  LOP3.LUT R72, R72, 0x380, RZ, 0xc0, !PT ;  /* 0x0000038048487812 */ /* 0x000fc400078ec0ff */
[----:B------:R-:W-:Y:S02]  /*8080*/  LEA.HI.SX32 R12, R12, R77, 0x1b ;  /* 0x0000004d0c0c7211 */ /* 0x000fe400078fdaff */
[----:B------:R-:W-:Y:S02]  /*8090*/  SHF.R.U32.HI R15, RZ, 0x3, R15 ;  /* 0x00000003ff0f7819 */ /* 0x000fe4000001160f */
[----:B------:R-:W-:Y:S01]  /*80a0*/  SHF.R.S32.HI R13, RZ, 0x1f, R12 ;  /* 0x0000001fff0d7819 */ /* 0x000fe2000001140c */
[----:B------:R-:W-:-:S03]  /*80b0*/  IMAD.SHL.U32 R120, R12, 0x10, RZ ;  /* 0x000000100c787824 */ /* 0x000fc600078e00ff */
[----:B------:R-:W-:Y:S02]  /*80c0*/  LEA.HI R13, R13, R12, RZ, 0x3 ;  /* 0x0000000c0d0d7211 */ /* 0x000fe400078f18ff */
[----:B------:R-:W-:Y:S02]  /*80d0*/  LOP3.LUT R12, R72, 0x70, R120, 0xf8, !PT ;  /* 0x00000070480c7812 */ /* 0x000fe400078ef878 */
[----:B------:R-:W-:Y:S02]  /*80e0*/  SHF.L.U32 R13, R13, 0xb, RZ ;  /* 0x0000000b0d0d7819 */ /* 0x000fe400000006ff */
[----:B------:R-:W-:Y:S02]  /*80f0*/  LOP3.LUT R12, R12, R15, RZ, 0x3c, !PT ;  /* 0x0000000f0c0c7212 */ /* 0x000fe400078e3cff */
[----:B------:R-:W-:-:S04]  /*8100*/  LOP3.LUT R13, R13, 0xffffc000, RZ, 0xc0, !PT ;  /* 0xffffc0000d0d7812 */ /* 0x000fc800078ec0ff */
[----:B----4-:R-:W-:Y:S01]  /*8110*/  IADD3 R13, R12, R13, R14 ;  /* 0x0000000d0c0d7210 */ /* 0x010fe20007ffe00e */
[----:B------:R-:W-:-:S04]  /*8120*/  IMAD R12, R216, 0x8000, R4 ;  /* 0x00008000d80c7824 */ /* 0x000fc800078e0204 */
[----:B------:R-:W-:Y:S02]  /*8130*/  IMAD R72, R216, 0x8000, R13 ;  /* 0x00008000d8487824 */ /* 0x000fe400078e020d */
        /* <DEDUP_REMOVED lines=9> */
[----:B------:R-:W-:Y:S01]  /*81d0*/  SHF.R.U32.HI R124, RZ, 0x10, R41 ;  /* 0x00000010ff7c7819 */ /* 0x000fe20000011629 */
[----:B------:R-:W-:Y:S01]  /*81e0*/  IMAD.SHL.U32 R123, R123, 0x100, RZ ;  /* 0x000001007b7b7824 */ /* 0x000fe200078e00ff */
[----:B------:R-:W-:Y:S01]  /*81f0*/  LOP3.LUT R40, R37, 0xff0000ff, RZ, 0xc0, !PT ;  /* 0xff0000ff25287812 */ /* 0x000fe200078ec0ff */
[----:B------:R-:W-:Y:S01]  /*8200*/  IMAD.U32 R42, R42, 0x10000, RZ ;  /* 0x000100002a2a7824 */ /* 0x000fe200078e00ff */
[----:B------:R-:W-:Y:S01]  /*8210*/  SHF.R.U32.HI R122, RZ, 0x8, R39 ;  /* 0x00000008ff7a7819 */ /* 0x000fe20000011627 */
[----:B------:R-:W-:Y:S01]  /*8220*/  IMAD.U32 R124, R124, 0x10000, RZ ;  /* 0x000100007c7c7824 */ /* 0x000fe200078e00ff */
[----:B------:R-:W-:-:S02]  /*8230*/  LOP3.LUT R121, R39, 0xff0000ff, RZ, 0xc0, !PT ;  /* 0xff0000ff27797812 */ /* 0x000fc400078ec0ff */
[----:B------:R-:W-:Y:S02]  /*8240*/  SHF.R.U32.HI R36, RZ, 0x10, R39 ;  /* 0x00000010ff247819 */ /* 0x000fe40000011627 */
[----:B------:R-:W-:Y:S02]  /*8250*/  LOP3.LUT R39, R41, 0xff0000ff, RZ, 0xc0, !PT ;  /* 0xff0000ff29277812 */ /* 0x000fe400078ec0ff */
[----:B------:R-:W-:Y:S01]  /*8260*/  LOP3.LUT R40, R40, 0xff00, R125, 0xf8, !PT ;  /* 0x0000ff0028287812 */ /* 0x000fe200078ef87d */
[----:B------:R-:W-:Y:S01]  /*8270*/  IMAD.U32 R36, R36, 0x10000, RZ ;  /* 0x0001000024247824 */ /* 0x000fe200078e00ff */
[----:B------:R-:W-:Y:S02]  /*8280*/  LOP3.LUT R39, R39, 0xff00, R123, 0xf8, !PT ;  /* 0x0000ff0027277812 */ /* 0x000fe400078ef87b */
[----:B------:R-:W-:Y:S02]  /*8290*/  SHF.R.U32.HI R37, RZ, 0x8, R43 ;  /* 0x00000008ff257819 */ /* 0x000fe4000001162b */
[----:B------:R-:W-:-:S02]  /*82a0*/  LOP3.LUT R38, R43, 0xff0000ff, RZ, 0xc0, !PT ;  /* 0xff0000ff2b267812 */ /* 0x000fc400078ec0ff */
[----:B------:R-:W-:Y:S01]  /*82b0*/  SHF.R.U32.HI R41, RZ, 0x10, R43 ;  /* 0x00000010ff297819 */ /* 0x000fe2000001162b */
[----:B------:R-:W-:Y:S01]  /*82c0*/  IMAD.SHL.U32 R37, R37, 0x100, RZ ;  /* 0x0000010025257824 */ /* 0x000fe200078e00ff */
[----:B------:R-:W-:Y:S02]  /*82d0*/  SHF.L.U32 R43, R122, 0x8, RZ ;  /* 0x000000087a2b7819 */ /* 0x000fe400000006ff */
[----:B------:R-:W-:Y:S02]  /*82e0*/  LOP3.LUT R123, R40, 0xff0000, R42, 0xf8, !PT ;  /* 0x00ff0000287b7812 */ /* 0x000fe400078ef82a */
[----:B------:R-:W-:Y:S02]  /*82f0*/  LOP3.LUT R42, R39, 0xff0000, R124, 0xf8, !PT ;  /* 0x00ff0000272a7812 */ /* 0x000fe400078ef87c */
[----:B------:R-:W-:Y:S02]  /*8300*/  LOP3.LUT R43, R121, 0xff00, R43, 0xf8, !PT ;  /* 0x0000ff00792b7812 */ /* 0x000fe400078ef82b */
[----:B0-----:R-:W-:-:S02]  /*8310*/  F2FP.F16.E4M3.UNPACK_B R121, R73 ;  /* 0x00000049ff79723e */ /* 0x001fc400020006ff */
[----:B------:R-:W-:Y:S02]  /*8320*/  F2FP.F16.E4M3.UNPACK_B R124, R42 ;  /* 0x0000002aff7c723e */ /* 0x000fe400020006ff */
[----:B----4-:R-:W-:Y:S01]  /*8330*/  F2FP.F16.E4M3.UNPACK_B R39, R13 ;  /* 0x0000000dff27723e */ /* 0x010fe200020006ff */
        /* <DEDUP_REMOVED lines=78> */
[----:B------:R-:W-:-:S02]  /*8820*/  HADD2.F32 R75, -RZ, R37.H0_H0 ;  /* 0x20000025ff4b7230 */ /* 0x000fc40000004100 */
[----:B------:R-:W-:Y:S02]  /*8830*/  HADD2.F32 R37, -RZ, R37.H1_H1 ;  /* 0x30000025ff257230 */ /* 0x000fe40000004100 */
[--C-:B------:R-:W-:Y:S02]  /*8840*/  HADD2.F32 R125, -RZ, R41.reuse.H0_H0 ;  /* 0x20000029ff7d7230 */ /* 0x100fe40000004100 */
        /* <DEDUP_REMOVED lines=25> */
[-C--:B------:R-:W-:Y:S02]  /*89e0*/  FFMA.FTZ R124, R122, R123.reuse, -R124 ;  /* 0x0000007b7a7c7223 */ /* 0x080fe4000001087c */
        /* <DEDUP_REMOVED lines=45> */
[----:B------:R-:W-:-:S03]  /*8cc0*/  FFMA.FTZ R124, R116, R117, -R124 ;  /* 0x00000075747c7223 */ /* 0x000fc6000001087c */
[----:B------:R-:W-:Y:S01]  /*8cd0*/  FFMA.FTZ R128, R72, R117, R128 ;  /* 0x0000007548807223 */ /* 0x000fe20000010080 */
[CC--:B------:R-:W-:Y:S01]  /*8ce0*/  FMUL.FTZ R72, R43.reuse, R14.reuse ;  /* 0x0000000e2b487220 */ /* 0x0c0fe20000410000 */
[C---:B------:R-:W-:Y:S01]  /*8cf0*/  FMUL.FTZ R14, R42.reuse, R14 ;  /* 0x0000000e2a0e7220 */ /* 0x040fe20000410000 */
[----:B------:R-:W-:Y:S02]  /*8d00*/  HADD2.F32 R117, -RZ, R118.H0_H0 ;  /* 0x20000076ff757230 */ /* 0x000fe40000004100 */
[-C--:B------:R-:W-:Y:S01]  /*8d10*/  FFMA.FTZ R42, R42, R73.reuse, -R72 ;  /* 0x000000492a2a7223 */ /* 0x080fe20000010848 */
[----:B------:R-:W-:Y:S01]  /*8d20*/  FFMA.FTZ R14, R43, R73, R14 ;  /* 0x000000492b0e7223 */ /* 0x000fe2000001000e */
[----:B------:R-:W-:Y:S02]  /*8d30*/  HADD2.F32 R43, -RZ, R74.H0_H0 ;  /* 0x2000004aff2b7230 */ /* 0x000fe40000004100 */
[----:B------:R-:W-:Y:S01]  /*8d40*/  HADD2.F32 R73, -RZ, R41.H0_H0 ;  /* 0x20000029ff497230 */ /* 0x000fe20000004100 */
[----:B------:R-:W-:Y:S01]  /*8d50*/  F2FP.SATFINITE.E4M3.F32.PACK_AB_MERGE_C R42, R42, R124, RZ ;  /* 0x0000007c2a2a723e */ /* 0x000fe200048070ff */
        /* <DEDUP_REMOVED lines=8> */
[----:B------:R-:W-:-:S02]  /*8de0*/  HADD2.F32 R119, -RZ, R119.H1_H1 ;  /* 0x30000077ff777230 */ /* 0x000fc40000004100 */
[----:B------:R-:W-:Y:S01]  /*8df0*/  FMUL.FTZ R43, R74, R118 ;  /* 0x000000764a2b7220 */ /* 0x000fe20000410000 */
[----:B------:R-:W-:Y:S01]  /*8e00*/  F2FP.SATFINITE.E4M3.F32.PACK_AB_MERGE_C R14, R14, R128, RZ ;  /* 0x000000800e0e723e */ /* 0x000fe200048070ff */
[----:B------:R-:W-:Y:S01]  /*8e10*/  FMUL.FTZ R118, R41, R118 ;  /* 0x0000007629767220 */ /* 0x000fe20000410000 */
[----:B------:R-:W-:Y:S01]  /*8e20*/  F2FP.SATFINITE.E4M3.F32.PACK_AB_MERGE_C R73, R39, R40, R13 ;  /* 0x000000282749723e */ /* 0x000fe2000480700d */
[-C--:B------:R-:W-:Y:S01]  /*8e30*/  FFMA.FTZ R43, R41, R119.reuse, -R43 ;  /* 0x00000077292b7223 */ /* 0x080fe2000001082b */
[----:B------:R-:W-:Y:S02]  /*8e40*/  IMAD.MOV.U32 R13, RZ, RZ, R121 ;  /* 0x000000ffff0d7224 */ /* 0x000fe400078e0079 */
[----:B------:R-:W-:Y:S01]  /*8e50*/  FFMA.FTZ R118, R74, R119, R118 ;  /* 0x000000774a767223 */ /* 0x000fe20000010076 */
[----:B------:R-:W-:Y:S02]  /*8e60*/  MOV R72, R36 ;  /* 0x0000002400487202 */ /* 0x000fe40000000f00 */
[----:B------:R-:W-:-:S02]  /*8e70*/  F2FP.SATFINITE.E4M3.F32.PACK_AB_MERGE_C R42, R43, R116, R42 ;  /* 0x000000742b2a723e */ /* 0x000fc4000480702a */
[----:B------:R-:W-:Y:S02]  /*8e80*/  F2FP.SATFINITE.E4M3.F32.PACK_AB_MERGE_C R117, R118, R117, R14 ;  /* 0x000000757675723e */ /* 0x000fe4000480700e */
[----:B------:R-:W-:Y:S01]  /*8e90*/  F2FP.SATFINITE.E4M3.F32.PACK_AB_MERGE_C R43, R38, R129, R75 ;  /* 0x00000081262b723e */ /* 0x000fe2000480704b */
[----:B------:R-:W-:Y:S01]  /*8ea0*/  IMAD.MOV.U32 R14, RZ, RZ, R42 ;  /* 0x000000ffff0e7224 */ /* 0x000fe200078e002a */
[----:B------:R-:W-:Y:S01]  /*8eb0*/  F2FP.SATFINITE.E4M3.F32.PACK_AB_MERGE_C R75, R15, R126, R37 ;  /* 0x0000007e0f4b723e */ /* 0x000fe20004807025 */
[----:B------:R-:W-:Y:S02]  /*8ec0*/  IMAD.MOV.U32 R74, RZ, RZ, R117 ;  /* 0x000000ffff4a7224 */ /* 0x000fe400078e0075 */
[----:B------:R-:W-:-:S07]  /*8ed0*/  IMAD.MOV.U32 R15, RZ, RZ, R43 ;  /* 0x000000ffff0f7224 */ /* 0x000fce00078e002b */
.L_x_3124:
[----:B------:R-:W-:Y:S05]  /*8ee0*/  BSYNC B2 ;  /* 0x0000000000027941 */ /* 0x000fea0003800000 */
.L_x_3123:
[----:B------:R-:W-:-:S13]  /*8ef0*/  ISETP.GE.AND P3, PT, R120, R105, PT ;  /* 0x000000697800720c */ /* 0x000fda0003f66270 */
[----:B---3--:R-:W-:-:S04]  /*8f00*/  @!P3 IADD3 R36, P4, R11, R120, RZ ;  /* 0x000000780b24b210 */ /* 0x008fc80007f9e0ff */
[----:B--2---:R-:W-:Y:S02]  /*8f10*/  @!P3 LEA.HI.X.SX32 R37, R120, R111, 0x1, P4 ;  /* 0x0000006f7825b211 */ /* 0x004fe400020f0eff */
[----:B------:R-:W-:-:S05]  /*8f20*/  IADD3 R38, P4, R71, R11, RZ ;  /* 0x0000000b47267210 */ /* 0x000fca0007f9e0ff */
[----:B------:R-:W-:-:S05]  /*8f30*/  IMAD.X R39, R111, 0x1, R87, P4 ;  /* 0x000000016f277824 */ /* 0x000fca00020e0657 */
[----:B----4-:R4:W-:Y:S04]  /*8f40*/  ST.E.128 desc[UR46][R38.64], R12 ;  /* 0x0000000c26007985 */ /* 0x0109e8000c101d2e */
[----:B0-----:R4:W-:Y:S02]  /*8f50*/  @!P3 ST.E.128 desc[UR46][R36.64], R72 ;  /* 0x000000482400b985 */ /* 0x0019e4000c101d2e */
.L_x_3122:
[----:B------:R-:W-:Y:S05]  /*8f60*/  BSYNC B1 ;  /* 0x0000000000017941 */ /* 0x000fea0003800000 */
.L_x_3121:
[----:B------:R-:W-:-:S03]  /*8f70*/  UMOV UR4, 0xffffffff ;  /* 0xffffffff00047882 */ /* 0x000fc60000000000 */
[----:B------:R-:W-:Y:S05]  /*8f80*/  BRA.DIV UR4, `(.L_x_3125) ;  /* 0x0000029604407947 */ /* 0x000fea000b800000 */
[----:B------:R0:W0:Y:S04]  /*8f90*/  SHFL.IDX PT, R43, R100, 0x1, 0x181f ;  /* 0x00381f00642b7f89 */ /* 0x00002800000e0000 */
[----:B------:R0:W0:Y:S02]  /*8fa0*/  SHFL.IDX PT, R42, R99, 0x1, 0x181f ;  /* 0x00381f00632a7f89 */ /* 0x00002400000e0000 */
.L_x_3461:
[----:B---3--:R-:W-:Y:S01]  /*8fb0*/  VIADD R11, R219, 0x20 ;  /* 0x00000020db0b7836 */ /* 0x008fe20000000000 */
[----:B------:R-:W-:Y:S04]  /*8fc0*/  BSSY B1, `(.L_x_3126) ;  /* 0x00000f7000017945 */ /* 0x000fe80003800000 */
[----:B------:R-:W-:-:S13]  /*8fd0*/  ISETP.GE.OR P3, PT, R11, R97, P1 ;  /* 0x000000610b00720c */ /* 0x000fda0000f66670 */
[----:B------:R-:W-:Y:S05]  /*8fe0*/  @P3 BRA `(.L_x_3127) ;  /* 0x0000000c00d03947 */ /* 0x000fea0003800000 */
[----:B----4-:R-:W3:Y:S01]  /*8ff0*/  LDL R14, [R1+0x74] ;  /* 0x00007400010e7983 */ /* 0x010ee20000100800 */
[----:B------:R-:W-:Y:S01]  /*9000*/  SEL R11, R34, R106, !P0 ;  /* 0x0000006a220b7207 */ /* 0x000fe20004000000 */
[C---:B------:R-:W-:Y:S01]  /*9010*/  VIADD R36, R219.reuse, 0x20 ;  /* 0x00000020db247836 */ /* 0x040fe20000000000 */
[----:B------:R-:W-:Y:S01]  /*9020*/  IADD3 R15, R219, 0x20, RZ ;  /* 0x00000020db0f7810 */ /* 0x000fe20007ffe0ff */
[----:B------:R-:W-:Y:S01]  /*9030*/  BSSY B2, `(.L_x_3128) ;  /* 0x00000e8000027945 */ /* 0x000fe20003800000 */
[----:B------:R-:W-:Y:S01]  /*9040*/  SHF.R.S32.HI R12, RZ, 0x1f, R11 ;  /* 0x0000001fff0c7819 */ /* 0x000fe2000001140b */
[----:B------:R-:W-:Y:S02]  /*9050*/  IMAD.SHL.U32 R36, R36, 0x80, RZ ;  /* 0x0000008024247824 */ /* 0x000fe400078e00ff */
        /* <DEDUP_REMOVED lines=18> */
[----:B------:R-:W3:Y:S04]  /*9180*/  LDS.128 R12, [R12+0x28400] ;  /* 0x028400000c0c7984 */ /* 0x000ee80000000c00 */
[----:B------:R-:W4:Y:S01]  /*9190*/  LDS.128 R36, [R36+0x28400] ;  /* 0x0284000024247984 */ /* 0x000f220000000c00 */
[----:B------:R-:W-:Y:S05]  /*91a0*/  @P2 BRA `(.L_x_3129) ;  /* 0x0000000c00402947 */ /* 0x000fea0003800000 */
[----:B------:R-:W-:Y:S02]  /*91b0*/  SHF.R.U32.HI R50, RZ, 0x8, R49 ;  /* 0x00000008ff327819 */ /* 0x000fe40000011631 */
[--C-:B------:R-:W-:Y:S02]  /*91c0*/  SHF.R.U32.HI R41, RZ, 0x10, R45.reuse ;  /* 0x00000010ff297819 */ /* 0x100fe4000001162d */
[----:B------:R-:W-:Y:S02]  /*91d0*/  SHF.R.U32.HI R75, RZ, 0x8, R45 ;  /* 0x00000008ff4b7819 */ /* 0x000fe4000001162d */
[----:B------:R-:W-:Y:S01]  /*91e0*/  LOP3.LUT R44, R45, 0xff0000ff, RZ, 0xc0, !PT ;  /* 0xff0000ff2d2c7812 */ /* 0x000fe200078ec0ff */
[----:B------:R-:W-:Y:S01]  /*91f0*/  IMAD.U32 R41, R41, 0x10000, RZ ;  /* 0x0001000029297824 */ /* 0x000fe200078e00ff */
[--C-:B------:R-:W-:Y:S01]  /*9200*/  SHF.R.U32.HI R40, RZ, 0x10, R47.reuse ;  /* 0x00000010ff287819 */ /* 0x100fe2000001162f */
[----:B------:R-:W-:Y:S01]  /*9210*/  IMAD.SHL.U32 R75, R75, 0x100, RZ ;  /* 0x000001004b4b7824 */ /* 0x000fe200078e00ff */
[----:B------:R-:W-:-:S02]  /*9220*/  SHF.R.U32.HI R48, RZ, 0x8, R47 ;  /* 0x00000008ff307819 */ /* 0x000fc4000001162f */
[----:B------:R-:W-:Y:S01]  /*9230*/  LOP3.LUT R73, R47, 0xff0000ff, RZ, 0xc0, !PT ;  /* 0xff0000ff2f497812 */ /* 0x000fe200078ec0ff */
[----:B------:R-:W-:Y:S01]  /*9240*/  IMAD.U32 R40, R40, 0x10000, RZ ;  /* 0x0001000028287824 */ /* 0x000fe200078e00ff */
[----:B------:R-:W-:Y:S01]  /*9250*/  SHF.R.U32.HI R46, RZ, 0x10, R49 ;  /* 0x00000010ff2e7819 */ /* 0x000fe20000011631 */
[----:B------:R-:W-:Y:S01]  /*9260*/  IMAD.SHL.U32 R48, R48, 0x100, RZ ;  /* 0x0000010030307824 */ /* 0x000fe200078e00ff */
[----:B------:R-:W-:Y:S02]  /*9270*/  LOP3.LUT R72, R49, 0xff0000ff, RZ, 0xc0, !PT ;  /* 0xff0000ff31487812 */ /* 0x000fe400078ec0ff */
[--C-:B------:R-:W-:Y:S01]  /*9280*/  SHF.R.U32.HI R45, RZ, 0x10, R51.reuse ;  /* 0x00000010ff2d7819 */ /* 0x100fe20000011633 */
[----:B------:R-:W-:Y:S01]  /*9290*/  IMAD.U32 R46, R46, 0x10000, RZ ;  /* 0x000100002e2e7824 */ /* 0x000fe200078e00ff */
[----:B------:R-:W-:Y:S02]  /*92a0*/  SHF.R.U32.HI R47, RZ, 0x8, R51 ;  /* 0x00000008ff2f7819 */ /* 0x000fe40000011633 */
[----:B------:R-:W-:-:S02]  /*92b0*/  LOP3.LUT R49, R51, 0xff0000ff, RZ, 0xc0, !PT ;  /* 0xff0000ff33317812 */ /* 0x000fc400078ec0ff */
[----:B------:R-:W-:Y:S02]  /*92c0*/  SHF.L.U32 R51, R50, 0x8, RZ ;  /* 0x0000000832337819 */ /* 0x000fe400000006ff */
[----:B------:R-:W-:Y:S02]  /*92d0*/  LOP3.LUT R44, R44, 0xff00, R75, 0xf8, !PT ;  /* 0x0000ff002c2c7812 */ /* 0x000fe400078ef84b */
[----:B------:R-:W-:Y:S02]  /*92e0*/  LOP3.LUT R51, R72, 0xff00, R51, 0xf8, !PT ;  /* 0x0000ff0048337812 */ /* 0x000fe400078ef833 */
[----:B------:R-:W-:Y:S02]  /*92f0*/  LOP3.LUT R73, R73, 0xff00, R48, 0xf8, !PT ;  /* 0x0000ff0049497812 */ /* 0x000fe400078ef830 */
[----:B------:R-:W-:Y:S02]  /*9300*/  LOP3.LUT R46, R51, 0xff0000, R46, 0xf8, !PT ;  /* 0x00ff0000332e7812 */ /* 0x000fe400078ef82e */
[----:B------:R-:W-:-:S02]  /*9310*/  LOP3.LUT R48, R44, 0xff0000, R41, 0xf8, !PT ;  /* 0x00ff00002c307812 */ /* 0x000fc400078ef829 */
[----:B----4-:R-:W-:Y:S02]  /*9320*/  F2FP.F16.E4M3.UNPACK_B R50, R37 ;  /* 0x00000025ff32723e */ /* 0x010fe400020006ff */
[----:B------:R-:W-:Y:S02]  /*9330*/  F2FP.F16.E4M3.UNPACK_B R72, R46 ;  /* 0x0000002eff48723e */ /* 0x000fe400020006ff */
[----:B---3--:R-:W-:Y:S01]  /*9340*/  F2FP.F16.E4M3.UNPACK_B R41, R13 ;  /* 0x0000000dff29723e */ /* 0x008fe200020006ff */
[----:B------:R-:W-:Y:S01]  /*9350*/  HADD2.F32 R44, -RZ, R50.H0_H0 ;  /* 0x20000032ff2c7230 */ /* 0x000fe20000004100 */
[-C--:B------:R-:W-:Y:S01]  /*9360*/  F2FP.F16.E4M3.UNPACK_B R74, R48.reuse ;  /* 0x00000030ff4a723e */ /* 0x080fe200020006ff */
[----:B--2---:R-:W-:Y:S01]  /*9370*/  HADD2.F32 R111, -RZ, R72.H0_H0 ;  /* 0x20000048ff6f7230 */ /* 0x004fe20000004100 */
[----:B------:R-:W-:Y:S01]  /*9380*/  F2FP.F16.E4M3.UNPACK_B R37, R37.H1 ;  /* 0x00000025ff25723e */ /* 0x000fe200030006ff */
[----:B------:R-:W-:Y:S01]  /*9390*/  HADD2.F32 R51, -RZ, R41.H0_H0 ;  /* 0x20000029ff337230 */ /* 0x000fe20000004100 */
[----:B------:R-:W-:Y:S01]  /*93a0*/  F2FP.F16.E4M3.UNPACK_B R48, R48.H1 ;  /* 0x00000030ff30723e */ /* 0x000fe200030006ff */
[----:B------:R-:W-:-:S02]  /*93b0*/  HADD2.F32 R75, -RZ, R74.H0_H0 ;  /* 0x2000004aff4b7230 */ /* 0x000fc40000004100 */
[CC--:B------:R-:W-:Y:S01]  /*93c0*/  FMUL.FTZ R116, R44.reuse, R111.reuse ;  /* 0x0000006f2c747220 */ /* 0x0c0fe20000410000 */
[----:B------:R-:W-:Y:S02]  /*93d0*/  HADD2.F32 R72, -RZ, R72.H1_H1 ;  /* 0x30000048ff487230 */ /* 0x000fe40000004100 */
[C---:B------:R-:W-:Y:S01]  /*93e0*/  FMUL.FTZ R111, R51.reuse, R111 ;  /* 0x0000006f336f7220 */ /* 0x040fe20000410000 */
[----:B------:R-:W-:Y:S02]  /*93f0*/  HADD2.F32 R41, -RZ, R41.H1_H1 ;  /* 0x30000029ff297230 */ /* 0x000fe40000004100 */
[-C--:B------:R-:W-:Y:S01]  /*9400*/  FFMA.FTZ R51, R51, R75.reuse, -R116 ;  /* 0x0000004b33337223 */ /* 0x080fe20000010874 */
[----:B------:R-:W-:Y:S02]  /*9410*/  HADD2.F32 R74, -RZ, R74.H1_H1 ;  /* 0x3000004aff4a7230 */ /* 0x000fe40000004100 */
        /* <DEDUP_REMOVED lines=18> */
[----:B------:R-:W-:Y:S01]  /*9540*/  FFMA.FTZ R13, R13, R75, R111 ;  /* 0x0000004b0d0d7223 */ /* 0x000fe2000001006f */
[----:B------:R-:W-:Y:S02]  /*9550*/  HADD2.F32 R75, -RZ, R74.H1_H1 ;  /* 0x3000004aff4b7230 */ /* 0x000fe40000004100 */
[----:B------:R-:W-:-:S03]  /*9560*/  FMUL.FTZ R74, R37, R72 ;  /* 0x00000048254a7220 */ /* 0x000fc60000410000 */
[C---:B------:R-:W-:Y:S01]  /*9570*/  FMUL.FTZ R116, R75.reuse, R72 ;  /* 0x000000484b747220 */ /* 0x040fe20000410000 */
[-C--:B------:R-:W-:Y:S01]  /*9580*/  FFMA.FTZ R72, R75, R48.reuse, -R74 ;  /* 0x000000304b487223 */ /* 0x080fe2000001084a */
[----:B------:R-:W-:Y:S01]  /*9590*/  IMAD.SHL.U32 R74, R47, 0x100, RZ ;  /* 0x000001002f4a7824 */ /* 0x000fe200078e00ff */
[----:B------:R-:W-:Y:S01]  /*95a0*/  LOP3.LUT R47, R73, 0xff0000, R40, 0xf8, !PT ;  /* 0x00ff0000492f7812 */ /* 0x000fe200078ef828 */
[----:B------:R-:W-:Y:S01]  /*95b0*/  FFMA.FTZ R48, R37, R48, R116 ;  /* 0x0000003025307223 */ /* 0x000fe20000010074 */
[----:B------:R-:W-:Y:S01]  /*95c0*/  IMAD.U32 R37, R45, 0x10000, RZ ;  /* 0x000100002d257824 */ /* 0x000fe200078e00ff */
[----:B------:R-:W-:Y:S02]  /*95d0*/  F2FP.F16.E4M3.UNPACK_B R40, R39 ;  /* 0x00000027ff28723e */ /* 0x000fe400020006ff */
[----:B------:R-:W-:Y:S02]  /*95e0*/  LOP3.LUT R74, R49, 0xff00, R74, 0xf8, !PT ;  /* 0x0000ff00314a7812 */ /* 0x000fe400078ef84a */
[----:B------:R-:W-:Y:S01]  /*95f0*/  MOV R49, R15 ;  /* 0x0000000f00317202 */ /* 0x000fe20000000f00 */
[----:B------:R-:W-:Y:S01]  /*9600*/  HADD2.F32 R75, -RZ, R40.H0_H0 ;  /* 0x20000028ff4b7230 */ /* 0x000fe20000004100 */
[----:B------:R-:W-:-:S02]  /*9610*/  LOP3.LUT R37, R74, 0xff0000, R37, 0xf8, !PT ;  /* 0x00ff00004a257812 */ /* 0x000fc400078ef825 */
[----:B------:R-:W-:Y:S02]  /*9620*/  F2FP.F16.E4M3.UNPACK_B R15, R49 ;  /* 0x00000031ff0f723e */ /* 0x000fe400020006ff */
[----:B------:R-:W-:Y:S02]  /*9630*/  F2FP.F16.E4M3.UNPACK_B R73, R37 ;  /* 0x00000025ff49723e */ /* 0x000fe400020006ff */
[----:B------:R-:W-:Y:S01]  /*9640*/  F2FP.F16.E4M3.UNPACK_B R74, R47 ;  /* 0x0000002fff4a723e */ /* 0x000fe200020006ff */
[----:B------:R-:W-:Y:S01]  /*9650*/  HADD2.F32 R116, -RZ, R15.H0_H0 ;  /* 0x2000000fff747230 */ /* 0x000fe20000004100 */
[----:B------:R-:W-:Y:S01]  /*9660*/  F2FP.F16.E4M3.UNPACK_B R39, R39.H1 ;  /* 0x00000027ff27723e */ /* 0x000fe200030006ff */
[--C-:B------:R-:W-:Y:S01]  /*9670*/  HADD2.F32 R45, -RZ, R73.reuse.H0_H0 ;  /* 0x20000049ff2d7230 */ /* 0x100fe20000004100 */
[----:B------:R-:W-:Y:S01]  /*9680*/  F2FP.F16.E4M3.UNPACK_B R37, R37.H1 ;  /* 0x00000025ff25723e */ /* 0x000fe200030006ff */
[----:B------:R-:W-:Y:S01]  /*9690*/  HADD2.F32 R111, -RZ, R74.H0_H0 ;  /* 0x2000004aff6f7230 */ /* 0x000fe20000004100 */
[----:B------:R-:W-:Y:S01]  /*96a0*/  F2FP.F16.E4M3.UNPACK_B R47, R47.H1 ;  /* 0x0000002fff2f723e */ /* 0x000fe200030006ff */
[----:B------:R-:W-:-:S02]  /*96b0*/  HADD2.F32 R73, -RZ, R73.H1_H1 ;  /* 0x30000049ff497230 */ /* 0x000fc40000004100 */
[CC--:B------:R-:W-:Y:S01]  /*96c0*/  FMUL.FTZ R117, R75.reuse, R45.reuse ;  /* 0x0000002d4b757220 */ /* 0x0c0fe20000410000 */
[----:B------:R-:W-:Y:S01]  /*96d0*/  FMUL.FTZ R45, R116, R45 ;  /* 0x0000002d742d7220 */ /* 0x000fe20000410000 */
[----:B------:R-:W-:Y:S01]  /*96e0*/  HADD2.F32 R15, -RZ, R15.H1_H1 ;  /* 0x3000000fff0f7230 */ /* 0x000fe20000004100 */
[----:B------:R-:W-:Y:S01]  /*96f0*/  F2FP.SATFINITE.E4M3.F32.PACK_AB_MERGE_C R46, R72, R46, RZ ;  /* 0x0000002e482e723e */ /* 0x000fe200048070ff */
[----:B------:R-:W-:Y:S02]  /*9700*/  HADD2.F32 R74, -RZ, R74.H1_H1 ;  /* 0x3000004aff4a7230 */ /* 0x000fe40000004100 */
[-C--:B------:R-:W-:Y:S01]  /*9710*/  FFMA.FTZ R75, R75, R111.reuse, R45 ;  /* 0x0000006f4b4b7223 */ /* 0x080fe2000001002d */
[----:B------:R-:W-:Y:S02]  /*9720*/  HADD2.F32 R45, -RZ, R40.H1_H1 ;  /* 0x30000028ff2d7230 */ /* 0x000fe40000004100 */
[----:B------:R-:W-:Y:S01]  /*9730*/  FFMA.FTZ R117, R116, R111, -R117 ;  /* 0x0000006f74757223 */ /* 0x000fe20000010875 */
[--C-:B------:R-:W-:Y:S01]  /*9740*/  HADD2.F32 R111, -RZ, R37.reuse.H0_H0 ;  /* 0x20000025ff6f7230 */ /* 0x100fe20000004100 */
[----:B------:R-:W-:Y:S01]  /*9750*/  F2FP.SATFINITE.E4M3.F32.PACK_AB_MERGE_C R50, R50, R51, R46 ;  /* 0x000000333232723e */ /* 0x000fe2000480702e */
[----:B------:R-:W-:-:S02]  /*9760*/  HADD2.F32 R37, -RZ, R37.H1_H1 ;  /* 0x30000025ff257230 */ /* 0x000fc40000004100 */
[----:B------:R-:W-:Y:S01]  /*9770*/  FMUL.FTZ R40, R45, R73 ;  /* 0x000000492d287220 */ /* 0x000fe20000410000 */
[----:B------:R-:W-:Y:S02]  /*9780*/  F2FP.F16.E4M3.UNPACK_B R46, R36.H1 ;  /* 0x00000024ff2e723e */ /* 0x000fe400030006ff */
[----:B------:R-:W-:Y:S01]  /*9790*/  F2FP.SATFINITE.E4M3.F32.PACK_AB_MERGE_C R13, R48, R13, RZ ;  /* 0x0000000d300d723e */ /* 0x000fe200048070ff */
[C---:B------:R-:W-:Y:S01]  /*97a0*/  FFMA.FTZ R40, R15.reuse, R74, -R40 ;  /* 0x0000004a0f287223 */ /* 0x040fe20000010828 */
[----:B------:R-:W-:Y:S01]  /*97b0*/  FMUL.FTZ R15, R15, R73 ;  /* 0x000000490f0f7220 */ /* 0x000fe20000410000 */
[--C-:B------:R-:W-:Y:S01]  /*97c0*/  HADD2.F32 R73, -RZ, R47.reuse.H0_H0 ;  /* 0x2000002fff497230 */ /* 0x100fe20000004100 */
[----:B------:R-:W-:Y:S01]  /*97d0*/  F2FP.F16.E4M3.UNPACK_B R48, R112.H1 ;  /* 0x00000070ff30723e */ /* 0x000fe200030006ff */
[----:B------:R-:W-:Y:S02]  /*97e0*/  HADD2.F32 R47, -RZ, R47.H1_H1 ;  /* 0x3000002fff2f7230 */ /* 0x000fe40000004100 */
[----:B------:R-:W-:Y:S01]  /*97f0*/  FFMA.FTZ R15, R45, R74, R15 ;  /* 0x0000004a2d0f7223 */ /* 0x000fe2000001000f */
[----:B------:R-:W-:Y:S01]  /*9800*/  F2FP.F16.E4M3.UNPACK_B R45, R49.H1 ;  /* 0x00000031ff2d723e */ /* 0x000fe200030006ff */
[--C-:B------:R-:W-:Y:S01]  /*9810*/  HADD2.F32 R49, -RZ, R39.reuse.H0_H0 ;  /* 0x20000027ff317230 */ /* 0x100fe20000004100 */
[----:B------:R-:W-:Y:S01]  /*9820*/  F2FP.F16.E4M3.UNPACK_B R36, R36 ;  /* 0x00000024ff24723e */ /* 0x000fe200020006ff */
[----:B------:R-:W-:Y:S01]  /*9830*/  HADD2.F32 R39, -RZ, R39.H1_H1 ;  /* 0x30000027ff277230 */ /* 0x000fe20000004100 */
[----:B------:R-:W-:Y:S01]  /*9840*/  F2FP.F16.E4M3.UNPACK_B R112, R112 ;  /* 0x00000070ff70723e */ /* 0x000fe200020006ff */
[----:B------:R-:W-:-:S02]  /*9850*/  HADD2.F32 R74, -RZ, R45.H0_H0 ;  /* 0x2000002dff4a7230 */ /* 0x000fc40000004100 */
[----:B------:R-:W-:Y:S01]  /*9860*/  FMUL.FTZ R116, R49, R111 ;  /* 0x0000006f31747220 */ /* 0x000fe20000410000 */
[----:B------:R-:W-:Y:S02]  /*9870*/  HADD2.F32 R45, -RZ, R45.H1_H1 ;  /* 0x3000002dff2d7230 */ /* 0x000fe40000004100 */
[----:B------:R-:W-:Y:S02]  /*9880*/  HADD2.F32 R72, -RZ, R48.H0_H0 ;  /* 0x20000030ff487230 */ /* 0x000fe40000004100 */
[C---:B------:R-:W-:Y:S01]  /*9890*/  FFMA.FTZ R116, R74.reuse, R73, -R116 ;  /* 0x000000494a747223 */ /* 0x040fe20000010874 */
[----:B------:R-:W-:-:S04]  /*98a0*/  FMUL.FTZ R74, R74, R111 ;  /* 0x0000006f4a4a7220 */ /* 0x000fc80000410000 */
        /* <DEDUP_REMOVED lines=22> */
[----:B------:R-:W-:Y:S02]  /*9a10*/  HADD2.F32 R72, -RZ, R45.H1_H1 ;  /* 0x3000002dff487230 */ /* 0x000fe40000004100 */
[----:B------:R-:W-:Y:S01]  /*9a20*/  FMUL.FTZ R45, R46, R37 ;  /* 0x000000252e2d7220 */ /* 0x000fe20000410000 */
[----:B------:R-:W-:Y:S01]  /*9a30*/  HADD2.F32 R47, -RZ, R48.H1_H1 ;  /* 0x30000030ff2f7230 */ /* 0x000fe20000004100 */
[----:B------:R-:W-:Y:S01]  /*9a40*/  F2FP.SATFINITE.E4M3.F32.PACK_AB_MERGE_C R39, R15, R75, R74 ;  /* 0x0000004b0f27723e */ /* 0x000fe2000480704a */
[----:B------:R-:W-:-:S02]  /*9a50*/  HADD2.F32 R48, -RZ, R12.H0_H0 ;  /* 0x2000000cff307230 */ /* 0x000fc40000004100 */
[C---:B------:R-:W-:Y:S01]  /*9a60*/  FMUL.FTZ R37, R72.reuse, R37 ;  /* 0x0000002548257220 */ /* 0x040fe20000410000 */
[----:B------:R-:W-:Y:S02]  /*9a70*/  IMAD.MOV.U32 R15, RZ, RZ, R49 ;  /* 0x000000ffff0f7224 */ /* 0x000fe400078e0031 */
[-C--:B------:R-:W-:Y:S01]  /*9a80*/  FFMA.FTZ R45, R72, R47.reuse, -R45 ;  /* 0x0000002f482d7223 */ /* 0x080fe2000001082d */
[----:B------:R-:W-:Y:S02]  /*9a90*/  HADD2.F32 R72, -RZ, R114.H0_H0 ;  /* 0x20000072ff487230 */ /* 0x000fe40000004100 */
[----:B------:R-:W-:Y:S01]  /*9aa0*/  FFMA.FTZ R37, R46, R47, R37 ;  /* 0x0000002f2e257223 */ /* 0x000fe20000010025 */
[----:B------:R-:W-:Y:S02]  /*9ab0*/  HADD2.F32 R46, -RZ, R36.H0_H0 ;  /* 0x20000024ff2e7230 */ /* 0x000fe40000004100 */
[----:B------:R-:W-:Y:S01]  /*9ac0*/  HADD2.F32 R47, -RZ, R112.H0_H0 ;  /* 0x20000070ff2f7230 */ /* 0x000fe20000004100 */
[----:B------:R-:W-:Y:S01]  /*9ad0*/  F2FP.SATFINITE.E4M3.F32.PACK_AB_MERGE_C R73, R45, R73, RZ ;  /* 0x000000492d49723e */ /* 0x000fe200048070ff */
[----:B------:R-:W-:-:S02]  /*9ae0*/  HADD2.F32 R114, -RZ, R114.H1_H1 ;  /* 0x30000072ff727230 */ /* 0x000fc40000004100 */
[-C--:B------:R-:W-:Y:S01]  /*9af0*/  FMUL.FTZ R51, R46, R72.reuse ;  /* 0x000000482e337220 */ /* 0x080fe20000410000 */
[C---:B------:R-:W-:Y:S01]  /*9b00*/  FMUL.FTZ R72, R48.reuse, R72 ;  /* 0x0000004830487220 */ /* 0x040fe20000410000 */
[----:B------:R-:W-:Y:S01]  /*9b10*/  HADD2.F32 R112, -RZ, R112.H1_H1 ;  /* 0x30000070ff707230 */ /* 0x000fe20000004100 */
[----:B------:R-:W-:Y:S01]  /*9b20*/  F2FP.SATFINITE.E4M3.F32.PACK_AB_MERGE_C R37, R37, R111, RZ ;  /* 0x0000006f2525723e */ /* 0x000fe200048070ff */
[-C--:B------:R-:W-:Y:S01]  /*9b30*/  FFMA.FTZ R51, R48, R47.reuse, -R51 ;  /* 0x0000002f30337223 */ /* 0x080fe20000010833 */
[----:B------:R-:W-:Y:S01]  /*9b40*/  FFMA.FTZ R72, R46, R47, R72 ;  /* 0x0000002f2e487223 */ /* 0x000fe20000010048 */
[----:B------:R-:W-:Y:S01]  /*9b50*/  HADD2.F32 R47, -RZ, R36.H1_H1 ;  /* 0x30000024ff2f7230 */ /* 0x000fe20000004100 */
[-C--:B------:R-:W-:Y:S01]  /*9b60*/  F2FP.F16.E4M3.UNPACK_B R48, R38.reuse.H1 ;  /* 0x00000026ff30723e */ /* 0x080fe200030006ff */
[----:B------:R-:W-:Y:S01]  /*9b70*/  IMAD.MOV.U32 R46, RZ, RZ, R14 ;  /* 0x000000ffff2e7224 */ /* 0x000fe200078e000e */
[----:B------:R-:W-:Y:S02]  /*9b80*/  F2FP.F16.E4M3.UNPACK_B R38, R38 ;  /* 0x00000026ff26723e */ /* 0x000fe400020006ff */
[-C--:B------:R-:W-:Y:S01]  /*9b90*/  FMUL.FTZ R12, R47, R114.reuse ;  /* 0x000000722f0c7220 */ /* 0x080fe20000410000 */
[----:B------:R-:W-:Y:S01]  /*9ba0*/  FMUL.FTZ R114, R119, R114 ;  /* 0x0000007277727220 */ /* 0x000fe20000410000 */
[----:B------:R-:W-:-:S02]  /*9bb0*/  HADD2.F32 R36, -RZ, R48.H0_H0 ;  /* 0x20000030ff247230 */ /* 0x000fc40000004100 */
[-C--:B------:R-:W-:Y:S01]  /*9bc0*/  FFMA.FTZ R12, R119, R112.reuse, -R12 ;  /* 0x00000070770c7223 */ /* 0x080fe2000001080c */
[----:B------:R-:W-:Y:S01]  /*9bd0*/  FFMA.FTZ R45, R47, R112, R114 ;  /* 0x000000702f2d7223 */ /* 0x000fe20000010072 */
[-C--:B------:R-:W-:Y:S01]  /*9be0*/  F2FP.F16.E4M3.UNPACK_B R47, R115.reuse.H1 ;  /* 0x00000073ff2f723e */ /* 0x080fe200030006ff */
[----:B------:R-:W-:Y:S01]  /*9bf0*/  HADD2.F32 R48, -RZ, R48.H1_H1 ;  /* 0x30000030ff307230 */ /* 0x000fe20000004100 */
[----:B------:R-:W-:Y:S02]  /*9c00*/  F2FP.F16.E4M3.UNPACK_B R115, R115 ;  /* 0x00000073ff73723e */ /* 0x000fe400020006ff */
[----:B------:R-:W-:Y:S01]  /*9c10*/  F2FP.SATFINITE.E4M3.F32.PACK_AB_MERGE_C R12, R12, R51, R73 ;  /* 0x000000330c0c723e */ /* 0x000fe20004807049 */
[--C-:B------:R-:W-:Y:S01]  /*9c20*/  HADD2.F32 R121, -RZ, R47.reuse.H0_H0 ;  /* 0x2000002fff797230 */ /* 0x100fe20000004100 */
[----:B------:R-:W-:Y:S01]  /*9c30*/  F2FP.F16.E4M3.UNPACK_B R51, R46.H1 ;  /* 0x0000002eff33723e */ /* 0x000fe200030006ff */
[----:B------:R-:W-:Y:S01]  /*9c40*/  HADD2.F32 R47, -RZ, R47.H1_H1 ;  /* 0x3000002fff2f7230 */ /* 0x000fe20000004100 */
[----:B------:R-:W-:-:S02]  /*9c50*/  F2FP.F16.E4M3.UNPACK_B R73, R113.H1 ;  /* 0x00000071ff49723e */ /* 0x000fc400030006ff */
[----:B------:R-:W-:Y:S01]  /*9c60*/  FMUL.FTZ R123, R36, R121 ;  /* 0x00000079247b7220 */ /* 0x000fe20000410000 */
[--C-:B------:R-:W-:Y:S01]  /*9c70*/  HADD2.F32 R14, -RZ, R51.reuse.H0_H0 ;  /* 0x20000033ff0e7230 */ /* 0x100fe20000004100 */
[----:B------:R-:W-:Y:S01]  /*9c80*/  F2FP.F16.E4M3.UNPACK_B R46, R46 ;  /* 0x0000002eff2e723e */ /* 0x000fe200020006ff */
[----:B------:R-:W-:Y:S02]  /*9c90*/  HADD2.F32 R112, -RZ, R51.H1_H1 ;  /* 0x30000033ff707230 */ /* 0x000fe40000004100 */
[----:B------:R-:W-:Y:S01]  /*9ca0*/  FMUL.FTZ R51, R48, R47 ;  /* 0x0000002f30337220 */ /* 0x000fe20000410000 */
[--C-:B------:R-:W-:Y:S02]  /*9cb0*/  HADD2.F32 R119, -RZ, R73.reuse.H0_H0 ;  /* 0x20000049ff777230 */ /* 0x100fe40000004100 */
[----:B------:R-:W-:Y:S01]  /*9cc0*/  FMUL.FTZ R121, R14, R121 ;  /* 0x000000790e797220 */ /* 0x000fe20000410000 */
[----:B------:R-:W-:Y:S02]  /*9cd0*/  HADD2.F32 R73, -RZ, R73.H1_H1 ;  /* 0x30000049ff497230 */ /* 0x000fe40000004100 */
[----:B------:R-:W-:Y:S01]  /*9ce0*/  FMUL.FTZ R47, R112, R47 ;  /* 0x0000002f702f7220 */ /* 0x000fe20000410000 */
[----:B------:R-:W-:Y:S01]  /*9cf0*/  F2FP.F16.E4M3.UNPACK_B R113, R113 ;  /* 0x00000071ff71723e */ /* 0x000fe200020006ff */
[-C--:B------:R-:W-:Y:S01]  /*9d00*/  FFMA.FTZ R14, R14, R119.reuse, -R123 ;  /* 0x000000770e0e7223 */ /* 0x080fe2000001087b */
[----:B------:R-:W-:Y:S01]  /*9d10*/  FFMA.FTZ R36, R36, R119, R121 ;  /* 0x0000007724247223 */ /* 0x000fe20000010079 */
[-C--:B------:R-:W-:Y:S01]  /*9d20*/  FFMA.FTZ R47, R48, R73.reuse, R47 ;  /* 0x00000049302f7223 */ /* 0x080fe2000001002f */
[----:B------:R-:W-:Y:S01]  /*9d30*/  FFMA.FTZ R51, R112, R73, -R51 ;  /* 0x0000004970337223 */ /* 0x000fe20000010833 */
[----:B------:R-:W-:-:S02]  /*9d40*/  HADD2.F32 R119, -RZ, R115.H0_H0 ;  /* 0x20000073ff777230 */ /* 0x000fc40000004100 */
[----:B------:R-:W-:Y:S01]  /*9d50*/  HADD2.F32 R48, -RZ, R38.H0_H0 ;  /* 0x20000026ff307230 */ /* 0x000fe20000004100 */
[----:B------:R-:W-:Y:S01]  /*9d60*/  F2FP.SATFINITE.E4M3.F32.PACK_AB_MERGE_C R47, R47, R36, RZ ;  /* 0x000000242f2f723e */ /* 0x000fe200048070ff */
        /* <DEDUP_REMOVED lines=12> */
[----:B------:R-:W-:Y:S01]  /*9e30*/  F2FP.SATFINITE.E4M3.F32.PACK_AB_MERGE_C R36, R45, R72, R37 ;  /* 0x000000482d24723e */ /* 0x000fe20004807025 */
[C---:B------:R-:W-:Y:S01]  /*9e40*/  FMUL.FTZ R115, R46.reuse, R115 ;  /* 0x000000732e737220 */ /* 0x040fe20000410000 */
[----:B------:R-:W-:Y:S01]  /*9e50*/  F2FP.SATFINITE.E4M3.F32.PACK_AB_MERGE_C R37, R41, R44, R13 ;  /* 0x0000002c2925723e */ /* 0x000fe2000480700d */
[----:B------:R-:W-:Y:S01]  /*9e60*/  FFMA.FTZ R73, R46, R113, -R73 ;  /* 0x000000712e497223 */ /* 0x000fe20000010849 */
[----:B------:R-:W-:-:S02]  /*9e70*/  IMAD.MOV.U32 R13, RZ, RZ, R50 ;  /* 0x000000ffff0d7224 */ /* 0x000fc400078e0032 */
[----:B------:R-:W-:Y:S02]  /*9e80*/  FFMA.FTZ R38, R38, R113, R115 ;  /* 0x0000007126267223 */ /* 0x000fe40000010073 */
[----:B------:R-:W-:-:S03]  /*9e90*/  F2FP.SATFINITE.E4M3.F32.PACK_AB_MERGE_C R14, R73, R112, R14 ;  /* 0x00000070490e723e */ /* 0x000fc6000480700e */
[----:B------:R-:W-:-:S07]  /*9ea0*/  F2FP.SATFINITE.E4M3.F32.PACK_AB_MERGE_C R38, R38, R119, R47 ;  /* 0x000000772626723e */ /* 0x000fce000480702f */
.L_x_3129:
[----:B------:R-:W-:Y:S05]  /*9eb0*/  BSYNC B2 ;  /* 0x0000000000027941 */ /* 0x000fea0003800000 */
.L_x_3128:
[----:B0-----:R-:W-:-:S05]  /*9ec0*/  IADD3 R40, P3, R71, R42, RZ ;  /* 0x0000002a47287210 */ /* 0x001fca0007f7e0ff */
[----:B------:R-:W-:Y:S01]  /*9ed0*/  IMAD.X R41, R43, 0x1, R87, P3 ;  /* 0x000000012b297824 */ /* 0x000fe200018e0657 */
[----:B------:R-:W-:-:S04]  /*9ee0*/  ISETP.GE.AND P3, PT, R11, R105, PT ;  /* 0x000000690b00720c */ /* 0x000fc80003f66270 */
[----:B---3--:R3:W-:Y:S09]  /*9ef0*/  ST.E.128 desc[UR46][R40.64], R12 ;  /* 0x0000000c28007985 */ /* 0x0087f2000c101d2e */
[----:B------:R-:W-:-:S04]  /*9f00*/  @!P3 IADD3 R42, P4, R11, R42, RZ ;  /* 0x0000002a0b2ab210 */ /* 0x000fc80007f9e0ff */
[----:B------:R-:W-:-:S05]  /*9f10*/  @!P3 LEA.HI.X.SX32 R43, R11, R43, 0x1, P4 ;  /* 0x0000002b0b2bb211 */ /* 0x000fca00020f0eff */
[----:B----4-:R3:W-:Y:S04]  /*9f20*/  @!P3 ST.E.128 desc[UR46][R42.64], R36 ;  /* 0x000000242a00b985 */ /* 0x0107e8000c101d2e */
.L_x_3127:
[----:B------:R-:W-:Y:S05]  /*9f30*/  BSYNC B1 ;  /* 0x0000000000017941 */ /* 0x000fea0003800000 */
.L_x_3126:
[----:B------:R-:W-:-:S03]  /*9f40*/  UMOV UR4, 0xffffffff ;  /* 0xffffffff00047882 */ /* 0x000fc60000000000 */
[----:B------:R-:W-:Y:S05]  /*9f50*/  BRA.DIV UR4, `(.L_x_3130) ;  /* 0x0000028604987947 */ /* 0x000fea000b800000 */
[----:B------:R1:W1:Y:S04]  /*9f60*/  SHFL.IDX PT, R44, R100, 0x2, 0x181f ;  /* 0x00581f00642c7f89 */ /* 0x00026800000e0000 */
[----:B0--3--:R0:W3:Y:S02]  /*9f70*/  SHFL.IDX PT, R42, R99, 0x2, 0x181f ;  /* 0x00581f00632a7f89 */ /* 0x0090e400000e0000 */
.L_x_3465:
[----:B------:R-:W-:Y:S01]  /*9f80*/  VIADD R11, R219, 0x40 ;  /* 0x00000040db0b7836 */ /* 0x000fe20000000000 */
[----:B------:R-:W-:Y:S04]  /*9f90*/  BSSY B1, `(.L_x_3131) ;  /* 0x00000f9000017945 */ /* 0x000fe80003800000 */
[----:B------:R-:W-:-:S13]  /*9fa0*/  ISETP.GE.OR P3, PT, R11, R97, P1 ;  /* 0x000000610b00720c */ /* 0x000fda0000f66670 */
[----:B------:R-:W-:Y:S05]  /*9fb0*/  @P3 BRA `(.L_x_3132) ;  /* 0x0000000c00d83947 */ /* 0x000fea0003800000 */
[----:B----4-:R-:W4:Y:S01]  /*9fc0*/  LDL R14, [R1+0x70] ;  /* 0x00007000010e7983 */ /* 0x010f220000100800 */
[----:B------:R-:W-:Y:S01]  /*9fd0*/  SEL R11, R34, R106, !P0 ;  /* 0x0000006a220b7207 */ /* 0x000fe20004000000 */
[----:B------:R-:W-:Y:S01]  /*9fe0*/  VIADD R15, R219, 0x40 ;  /* 0x00000040db0f7836 */ /* 0x000fe20000000000 */
[----:B---3--:R-:W-:Y:S01]  /*9ff0*/  IADD3 R40, P3, R71, R42, RZ ;  /* 0x0000002a47287210 */ /* 0x008fe20007f7e0ff */
[----:B------:R-:W-:Y:S01]  /*a000*/  VIADD R36, R219, 0x40 ;  /* 0x00000040db247836 */ /* 0x000fe20000000000 */
[----:B------:R-:W-:Y:S01]  /*a010*/  SHF.R.S32.HI R12, RZ, 0x1f, R11 ;  /* 0x0000001fff0c7819 */ /* 0x000fe2000001140b */
[----:B------:R-:W-:Y:S01]  /*a020*/  IMAD.SHL.U32 R15, R15, 0x80, RZ ;  /* 0x000000800f0f7824 */ /* 0x000fe200078e00ff */
[----:B------:R-:W-:Y:S01]  /*a030*/  BSSY B2, `(.L_x_3133) ;  /* 0x00000e9000027945 */ /* 0x000fe20003800000 */
[----:B------:R-:W-:Y:S01]  /*a040*/  IMAD.SHL.U32 R36, R36, 0x80, RZ ;  /* 0x0000008024247824 */ /* 0x000fe200078e00ff */
[----:B------:R-:W-:Y:S02]  /*a050*/  LEA.HI R12, R12, R11, RZ, 0x5 ;  /* 0x0000000b0c0c7211 */ /* 0x000fe400078f28ff */
[----:B------:R-:W-:-:S02]  /*a060*/  LOP3.LUT R15, R15, 0x380, RZ, 0xc0, !PT ;  /* 0x000003800f0f7812 */ /* 0x000fc400078ec0ff */
[----:B------:R-:W-:Y:S02]  /*a070*/  LEA.HI.SX32 R12, R12, R77, 0x1b ;  /* 0x0000004d0c0c7211 */ /* 0x000fe400078fdaff */
[----:B------:R-:W-:Y:S02]  /*a080*/  LOP3.LUT R36, R36, 0x380, RZ, 0xc0, !PT ;  /* 0x0000038024247812 */ /* 0x000fe400078ec0ff */
[----:B------:R-:W-:Y:S01]  /*a090*/  SHF.R.S32.HI R13, RZ, 0x1f, R12 ;  /* 0x0000001fff0d7819 */ /* 0x000fe2000001140c */
[----:B------:R-:W-:Y:S01]  /*a0a0*/  IMAD.SHL.U32 R11, R12, 0x10, RZ ;  /* 0x000000100c0b7824 */ /* 0x000fe200078e00ff */
[----:B------:R-:W-:Y:S02]  /*a0b0*/  SHF.R.U32.HI R15, RZ, 0x3, R15 ;  /* 0x00000003ff0f7819 */ /* 0x000fe4000001160f */
[----:B------:R-:W-:Y:S02]  /*a0c0*/  LEA.HI R13, R13, R12, RZ, 0x3 ;  /* 0x0000000c0d0d7211 */ /* 0x000fe400078f18ff */
[----:B------:R-:W-:-:S02]  /*a0d0*/  LOP3.LUT R12, R36, 0x70, R11, 0xf8, !PT ;  /* 0x00000070240c7812 */ /* 0x000fc400078ef80b */
[----:B------:R-:W-:Y:S02]  /*a0e0*/  SHF.L.U32 R13, R13, 0xb, RZ ;  /* 0x0000000b0d0d7819 */ /* 0x000fe400000006ff */
[----:B------:R-:W-:Y:S02]  /*a0f0*/  LOP3.LUT R12, R12, R15, RZ, 0x3c, !PT ;  /* 0x0000000f0c0c7212 */ /* 0x000fe400078e3cff */
[----:B------:R-:W-:Y:S02]  /*a100*/  LOP3.LUT R13, R13, 0xffffc000, RZ, 0xc0, !PT ;  /* 0xffffc0000d0d7812 */ /* 0x000fe400078ec0ff */
[----:B-1----:R-:W-:Y:S02]  /*a110*/  IADD3.X R41, R44, R87, RZ, P3, !PT ;  /* 0x000000572c297210 */ /* 0x002fe40001ffe4ff */
[----:B----4-:R-:W-:Y:S01]  /*a120*/  IADD3 R13, R12, R13, R14 ;  /* 0x0000000d0c0d7210 */ /* 0x010fe20007ffe00e */
[----:B------:R-:W-:-:S04]  /*a130*/  IMAD R12, R216, 0x8000, R6 ;  /* 0x00008000d80c7824 */ /* 0x000fc800078e0206 */
[----:B------:R-:W-:Y:S02]  /*a140*/  IMAD R14, R216, 0x8000, R13 ;  /* 0x00008000d80e7824 */ /* 0x000fe400078e020d */
[C---:B------:R-:W-:Y:S02]  /*a150*/  IMAD.IADD R12, R23.reuse, 0x1, R12 ;  /* 0x00000001170c7824 */ /* 0x040fe400078e020c */
[----:B------:R-:W-:-:S04]  /*a160*/  IMAD.IADD R36, R23, 0x1, R14 ;  /* 0x0000000117247824 */ /* 0x000fc800078e020e */
[----:B------:R-:W1:Y:S04]  /*a170*/  LDS.128 R12, [R12+0x28400] ;  /* 0x028400000c0c7984 */ /* 0x000e680000000c00 */
[----:B------:R-:W3:Y:S01]  /*a180*/  LDS.128 R36, [R36+0x28400] ;  /* 0x0284000024247984 */ /* 0x000ee20000000c00 */
[----:B------:R-:W-:Y:S05]  /*a190*/  @P2 BRA `(.L_x_3134) ;  /* 0x0000000c00482947 */ /* 0x000fea0003800000 */
[----:B---3--:R-:W-:Y:S01]  /*a1a0*/  IMAD.MOV.U32 R58, RZ, RZ, R36 ;  /* 0x000000ffff3a7224 */ /* 0x008fe200078e0024 */
[----:B-1----:R-:W-:Y:S02]  /*a1b0*/  MOV R56, R12 ;  /* 0x0000000c00387202 */ /* 0x002fe40000000f00 */
[--C-:B------:R-:W-:Y:S02]  /*a1c0*/  SHF.R.U32.HI R43, RZ, 0x8, R53.reuse ;  /* 0x00000008ff2b7819 */ /* 0x100fe40000011635 */
[----:B------:R-:W-:Y:S02]  /*a1d0*/  LOP3.LUT R45, R53, 0xff0000ff, RZ, 0xc0, !PT ;  /* 0xff0000ff352d7812 */ /* 0x000fe400078ec0ff */
[----:B------:R-:W-:Y:S02]  /*a1e0*/  SHF.R.U32.HI R48, RZ, 0x10, R53 ;  /* 0x00000010ff307819 */ /* 0x000fe40000011635 */
[--C-:B------:R-:W-:Y:S02]  /*a1f0*/  SHF.R.U32.HI R47, RZ, 0x8, R55.reuse ;  /* 0x00000008ff2f7819 */ /* 0x100fe40000011637 */
[----:B------:R-:W-:Y:S01]  /*a200*/  LOP3.LUT R46, R55, 0xff0000ff, RZ, 0xc0, !PT ;  /* 0xff0000ff372e7812 */ /* 0x000fe200078ec0ff */
[----:B------:R-:W-:Y:S01]  /*a210*/  IMAD.U32 R48, R48, 0x10000, RZ ;  /* 0x0001000030307824 */ /* 0x000fe200078e00ff */
[----:B------:R-:W-:Y:S01]  /*a220*/  SHF.R.U32.HI R49, RZ, 0x10, R55 ;  /* 0x00000010ff317819 */ /* 0x000fe20000011637 */
[----:B------:R-:W-:Y:S01]  /*a230*/  IMAD.SHL.U32 R47, R47, 0x100, RZ ;  /* 0x000001002f2f7824 */ /* 0x000fe200078e00ff */
[----:B------:R-:W-:-:S02]  /*a240*/  SHF.R.U32.HI R53, RZ, 0x8, R59 ;  /* 0x00000008ff357819 */ /* 0x000fc4000001163b */
[----:B------:R-:W-:Y:S02]  /*a250*/  LOP3.LUT R54, R59, 0xff0000ff, RZ, 0xc0, !PT ;  /* 0xff0000ff3b367812 */ /* 0x000fe400078ec0ff */
[----:B------:R-:W-:Y:S02]  /*a260*/  SHF.R.U32.HI R55, RZ, 0x10, R59 ;  /* 0x00000010ff377819 */ /* 0x000fe4000001163b */
[----:B------:R-:W-:Y:S02]  /*a270*/  F2FP.F16.E4M3.UNPACK_B R74, R109.H1 ;  /* 0x0000006dff4a723e */ /* 0x000fe400030006ff */
[----:B------:R-:W-:Y:S01]  /*a280*/  F2FP.F16.E4M3.UNPACK_B R72, R58.H1 ;  /* 0x0000003aff48723e */ /* 0x000fe200030006ff */
[----:B------:R-:W-:Y:S01]  /*a290*/  IMAD.U32 R55, R55, 0x10000, RZ ;  /* 0x0001000037377824 */ /* 0x000fe200078e00ff */
[----:B------:R-:W-:Y:S01]  /*a2a0*/  F2FP.F16.E4M3.UNPACK_B R59, R56.H1 ;  /* 0x00000038ff3b723e */ /* 0x000fe200030006ff */
[----:B------:R-:W-:Y:S01]  /*a2b0*/  HADD2.F32 R75, -RZ, R74.H0_H0 ;  /* 0x2000004aff4b7230 */ /* 0x000fe20000004100 */
[--C-:B------:R-:W-:Y:S01]  /*a2c0*/  SHF.R.U32.HI R50, RZ, 0x8, R57.reuse ;  /* 0x00000008ff327819 */ /* 0x100fe20000011639 */
[----:B------:R-:W-:Y:S01]  /*a2d0*/  HADD2.F32 R36, -RZ, R72.H0_H0 ;  /* 0x20000048ff247230 */ /* 0x000fe20000004100 */
[----:B------:R-:W-:Y:S01]  /*a2e0*/  LOP3.LUT R51, R57, 0xff0000ff, RZ, 0xc0, !PT ;  /* 0xff0000ff39337812 */ /* 0x000fe200078ec0ff */
[----:B------:R-:W-:Y:S01]  /*a2f0*/  HADD2.F32 R12, -RZ, R59.H0_H0 ;  /* 0x2000003bff0c7230 */ /* 0x000fe20000004100 */
[----:B------:R-:W-:Y:S01]  /*a300*/  SHF.R.U32.HI R52, RZ, 0x10, R57 ;  /* 0x00000010ff347819 */ /* 0x000fe20000011639 */
[----:B------:R-:W-:Y:S01]  /*a310*/  HADD2.F32 R74, -RZ, R74.H1_H1 ;  /* 0x3000004aff4a7230 */ /* 0x000fe20000004100 */
[----:B------:R-:W-:Y:S01]  /*a320*/  F2FP.F16.E4M3.UNPACK_B R57, R107.H1 ;  /* 0x0000006bff39723e */ /* 0x000fe200030006ff */
[----:B--2---:R-:W-:Y:S01]  /*a330*/  FMUL.FTZ R111, R36, R75 ;  /* 0x0000004b246f7220 */ /* 0x004fe20000410000 */
[----:B------:R-:W-:-:S02]  /*a340*/  HADD2.F32 R72, -RZ, R72.H1_H1 ;  /* 0x30000048ff487230 */ /* 0x000fc40000004100 */
[----:B------:R-:W-:Y:S01]  /*a350*/  FMUL.FTZ R75, R12, R75 ;  /* 0x0000004b0c4b7220 */ /* 0x000fe20000410000 */
[----:B------:R-:W-:Y:S01]  /*a360*/  HADD2.F32 R59, -RZ, R59.H1_H1 ;  /* 0x3000003bff3b7230 */ /* 0x000fe20000004100 */
[----:B------:R-:W-:Y:S01]  /*a370*/  F2FP.F16.E4M3.UNPACK_B R109, R109 ;  /* 0x0000006dff6d723e */ /* 0x000fe200020006ff */
[--C-:B------:R-:W-:Y:S02]  /*a380*/  HADD2.F32 R73, -RZ, R57.reuse.H0_H0 ;  /* 0x20000039ff497230 */ /* 0x100fe40000004100 */
[----:B------:R-:W-:Y:S01]  /*a390*/  FMUL.FTZ R112, R72, R74 ;  /* 0x0000004a48707220 */ /* 0x000fe20000410000 */
[----:B------:R-:W-:Y:S01]  /*a3a0*/  HADD2.F32 R57, -RZ, R57.H1_H1 ;  /* 0x30000039ff397230 */ /* 0x000fe20000004100 */
[----:B------:R-:W-:Y:S01]  /*a3b0*/  F2FP.F16.E4M3.UNPACK_B R58, R58 ;  /* 0x0000003aff3a723e */ /* 0x000fe200020006ff */
[----:B------:R-:W-:Y:S02]  /*a3c0*/  IMAD.SHL.U32 R50, R50, 0x100, RZ ;  /* 0x0000010032327824 */ /* 0x000fe400078e00ff */
        /* <DEDUP_REMOVED lines=8> */
[----:B------:R-:W-:Y:S01]  /*a450*/  LOP3.LUT R50, R51, 0xff00, R50, 0xf8, !PT ;  /* 0x0000ff0033327812 */ /* 0x000fe200078ef832 */
[----:B------:R-:W-:Y:S01]  /*a460*/  HADD2.F32 R73, -RZ, R58.H0_H0 ;  /* 0x2000003aff497230 */ /* 0x000fe20000004100 */
[----:B------:R-:W-:Y:S01]  /*a470*/  F2FP.F16.E4M3.UNPACK_B R51, R37 ;  /* 0x00000025ff33723e */ /* 0x000fe200020006ff */
        /* <DEDUP_REMOVED lines=11> */
[-C--:B------:R-:W-:Y:S01]  /*a530*/  F2FP.F16.E4M3.UNPACK_B R112, R108.reuse.H1 ;  /* 0x0000006cff70723e */ /* 0x080fe200030006ff */
[----:B------:R-:W-:Y:S01]  /*a540*/  IMAD.MOV.U32 R74, RZ, RZ, R38 ;  /* 0x000000ffff4a7224 */ /* 0x000fe200078e0026 */
[----:B------:R-:W-:-:S02]  /*a550*/  F2FP.F16.E4M3.UNPACK_B R108, R108 ;  /* 0x0000006cff6c723e */ /* 0x000fc400020006ff */
[-C--:B------:R-:W-:Y:S01]  /*a560*/  FMUL.FTZ R111, R72, R109.reuse ;  /* 0x0000006d486f7220 */ /* 0x080fe20000410000 */
[C---:B------:R-:W-:Y:S01]  /*a570*/  FMUL.FTZ R109, R56.reuse, R109 ;  /* 0x0000006d386d7220 */ /* 0x040fe20000410000 */
[--C-:B------:R-:W-:Y:S01]  /*a580*/  HADD2.F32 R113, -RZ, R112.reuse.H0_H0 ;  /* 0x20000070ff717230 */ /* 0x100fe20000004100 */
[----:B------:R-:W-:Y:S01]  /*a590*/  SHF.L.U32 R53, R53, 0x8, RZ ;  /* 0x0000000835357819 */ /* 0x000fe200000006ff */
[-C--:B------:R-:W-:Y:S01]  /*a5a0*/  FFMA.FTZ R58, R56, R107.reuse, -R111 ;  /* 0x0000006b383a7223 */ /* 0x080fe2000001086f */
[----:B------:R-:W-:Y:S01]  /*a5b0*/  FFMA.FTZ R56, R72, R107, R109 ;  /* 0x0000006b48387223 */ /* 0x000fe2000001006d */
[----:B------:R-:W-:Y:S01]  /*a5c0*/  IMAD.MOV.U32 R72, RZ, RZ, R14 ;  /* 0x000000ffff487224 */ /* 0x000fe200078e000e */
[----:B------:R-:W-:Y:S01]  /*a5d0*/  F2FP.F16.E4M3.UNPACK_B R107, R110.H1 ;  /* 0x0000006eff6b723e */ /* 0x000fe200030006ff */
[----:B------:R-:W-:Y:S01]  /*a5e0*/  HADD2.F32 R112, -RZ, R112.H1_H1 ;  /* 0x30000070ff707230 */ /* 0x000fe20000004100 */
[----:B------:R-:W-:Y:S02]  /*a5f0*/  F2FP.F16.E4M3.UNPACK_B R109, R74.H1 ;  /* 0x0000004aff6d723e */ /* 0x000fe400030006ff */
[----:B------:R-:W-:Y:S01]  /*a600*/  F2FP.F16.E4M3.UNPACK_B R111, R72.H1 ;  /* 0x00000048ff6f723e */ /* 0x000fe200030006ff */
[--C-:B------:R-:W-:Y:S01]  /*a610*/  HADD2.F32 R115, -RZ, R107.reuse.H0_H0 ;  /* 0x2000006bff737230 */ /* 0x100fe20000004100 */
[----:B------:R-:W-:Y:S01]  /*a620*/  F2FP.F16.E4M3.UNPACK_B R110, R110 ;  /* 0x0000006eff6e723e */ /* 0x000fe200020006ff */
[----:B------:R-:W-:Y:S01]  /*a630*/  HADD2.F32 R114, -RZ, R107.H1_H1 ;  /* 0x3000006bff727230 */ /* 0x000fe20000004100 */
[----:B------:R-:W-:Y:S01]  /*a640*/  F2FP.SATFINITE.E4M3.F32.PACK_AB_MERGE_C R36, R56, R73, R36 ;  /* 0x000000493824723e */ /* 0x000fe20004807024 */
[----:B------:R-:W-:Y:S01]  /*a650*/  HADD2.F32 R14, -RZ, R111.H0_H0 ;  /* 0x2000006fff0e7230 */ /* 0x000fe20000004100 */
[----:B------:R-:W-:Y:S01]  /*a660*/  F2FP.SATFINITE.E4M3.F32.PACK_AB_MERGE_C R12, R59, R12, RZ ;  /* 0x0000000c3b0c723e */ /* 0x000fe200048070ff */
[----:B------:R-:W-:Y:S01]  /*a670*/  HADD2.F32 R107, -RZ, R109.H1_H1 ;  /* 0x3000006dff6b7230 */ /* 0x000fe20000004100 */
[----:B------:R-:W-:Y:S01]  /*a680*/  LOP3.LUT R54, R54, 0xff00, R53, 0xf8, !PT ;  /* 0x0000ff0036367812 */ /* 0x000fe200078ef835 */
[----:B------:R-:W-:Y:S01]  /*a690*/  HADD2.F32 R111, -RZ, R111.H1_H1 ;  /* 0x3000006fff6f7230 */ /* 0x000fe20000004100 */
[----:B------:R-:W-:Y:S01]  /*a6a0*/  F2FP.SATFINITE.E4M3.F32.PACK_AB_MERGE_C R12, R58, R75, R12 ;  /* 0x0000004b3a0c723e */ /* 0x000fe2000480700c */
[----:B------:R-:W-:-:S02]  /*a6b0*/  HADD2.F32 R38, -RZ, R109.H0_H0 ;  /* 0x2000006dff267230 */ /* 0x000fc40000004100 */
[-C--:B------:R-:W-:Y:S01]  /*a6c0*/  FMUL.FTZ R116, R107, R114.reuse ;  /* 0x000000726b747220 */ /* 0x080fe20000410000 */
[C---:B------:R-:W-:Y:S02]  /*a6d0*/  FMUL.FTZ R114, R111.reuse, R114 ;  /* 0x000000726f727220 */ /* 0x040fe40000410000 */
[-C--:B------:R-:W-:Y:S01]  /*a6e0*/  FMUL.FTZ R117, R38, R115.reuse ;  /* 0x0000007326757220 */ /* 0x080fe20000410000 */
[-C--:B------:R-:W-:Y:S01]  /*a6f0*/  FFMA.FTZ R109, R111, R112.reuse, -R116 ;  /* 0x000000706f6d7223 */ /* 0x080fe20000010874 */
[C---:B------:R-:W-:Y:S01]  /*a700*/  FMUL.FTZ R115, R14.reuse, R115 ;  /* 0x000000730e737220 */ /* 0x040fe20000410000 */
[----:B------:R-:W-:Y:S01]  /*a710*/  FFMA.FTZ R107, R107, R112, R114 ;  /* 0x000000706b6b7223 */ /* 0x000fe20000010072 */
[----:B------:R-:W-:Y:S01]  /*a720*/  F2FP.F16.E4M3.UNPACK_B R111, R74 ;  /* 0x0000004aff6f723e */ /* 0x000fe200020006ff */
[-C--:B------:R-:W-:Y:S01]  /*a730*/  FFMA.FTZ R14, R14, R113.reuse, -R117 ;  /* 0x000000710e0e7223 */ /* 0x080fe20000010875 */
[----:B------:R-:W-:Y:S01]  /*a740*/  F2FP.F16.E4M3.UNPACK_B R112, R72 ;  /* 0x00000048ff70723e */ /* 0x000fe200020006ff */
[----:B------:R-:W-:Y:S01]  /*a750*/  FFMA.FTZ R38, R38, R113, R115 ;  /* 0x0000007126267223 */ /* 0x000fe20000010073 */
[----:B------:R-:W-:-:S02]  /*a760*/  HADD2.F32 R115, -RZ, R110.H0_H0 ;  /* 0x2000006eff737230 */ /* 0x000fc40000004100 */
[--C-:B------:R-:W-:Y:S01]  /*a770*/  HADD2.F32 R74, -RZ, R111.reuse.H0_H0 ;  /* 0x2000006fff4a7230 */ /* 0x100fe20000004100 */
        /* <DEDUP_REMOVED lines=12> */
[----:B------:R-:W-:-:S03]  /*a840*/  FMUL.FTZ R112, R111, R110 ;  /* 0x0000006e6f707220 */ /* 0x000fc60000410000 */
[C---:B------:R-:W-:Y:S01]  /*a850*/  FMUL.FTZ R110, R113.reuse, R110 ;  /* 0x0000006e716e7220 */ /* 0x040fe20000410000 */
[----:B------:R-:W-:-:S03]  /*a860*/  FFMA.FTZ R113, R113, R108, -R112 ;  /* 0x0000006c71717223 */ /* 0x000fc60000010870 */
[----:B------:R-:W-:Y:S01]  /*a870*/  FFMA.FTZ R111, R111, R108, R110 ;  /* 0x0000006c6f6f7223 */ /* 0x000fe2000001006e */
[----:B------:R-:W-:Y:S01]  /*a880*/  IMAD.SHL.U32 R108, R43, 0x100, RZ ;  /* 0x000001002b6c7824 */ /* 0x000fe200078e00ff */
[----:B------:R-:W-:Y:S01]  /*a890*/  LOP3.LUT R43, R46, 0xff00, R47, 0xf8, !PT ;  /* 0x0000ff002e2b7812 */ /* 0x000fe200078ef82f */
[----:B------:R-:W-:Y:S01]  /*a8a0*/  IMAD.U32 R46, R49, 0x10000, RZ ;  /* 0x00010000312e7824 */ /* 0x000fe200078e00ff */
[----:B------:R-:W-:Y:S01]  /*a8b0*/  F2FP.SATFINITE.E4M3.F32.PACK_AB_MERGE_C R14, R113, R72, R14 ;  /* 0x00000048710e723e */ /* 0x000fe2000480700e */
[----:B------:R-:W-:Y:S01]  /*a8c0*/  IMAD.U32 R49, R52, 0x10000, RZ ;  /* 0x0001000034317824 */ /* 0x000fe200078e00ff */
[----:B------:R-:W-:Y:S02]  /*a8d0*/  LOP3.LUT R45, R45, 0xff00, R108, 0xf8, !PT ;  /* 0x0000ff002d2d7812 */ /* 0x000fe400078ef86c */
[----:B------:R-:W-:Y:S02]  /*a8e0*/  LOP3.LUT R43, R43, 0xff0000, R46, 0xf8, !PT ;  /* 0x00ff00002b2b7812 */ /* 0x000fe400078ef82e */
[----:B------:R-:W-:-:S02]  /*a8f0*/  LOP3.LUT R49, R50, 0xff0000, R49, 0xf8, !PT ;  /* 0x00ff000032317812 */ /* 0x000fc400078ef831 */
[----:B------:R-:W-:Y:S01]  /*a900*/  LOP3.LUT R47, R45, 0xff0000, R48, 0xf8, !PT ;  /* 0x00ff00002d2f7812 */ /* 0x000fe200078ef830 */
[----:B------:R-:W-:Y:S01]  /*a910*/  HADD2.F32 R45, -RZ, R51.H0_H0 ;  /* 0x20000033ff2d7230 */ /* 0x000fe20000004100 */
[----:B------:R-:W-:Y:S02]  /*a920*/  F2FP.F16.E4M3.UNPACK_B R57, R49 ;  /* 0x00000031ff39723e */ /* 0x000fe400020006ff */
[----:B------:R-:W-:Y:S02]  /*a930*/  F2FP.F16.E4M3.UNPACK_B R50, R13 ;  /* 0x0000000dff32723e */ /* 0x000fe400020006ff */
[----:B------:R-:W-:Y:S01]  /*a940*/  F2FP.F16.E4M3.UNPACK_B R56, R47 ;  /* 0x0000002fff38723e */ /* 0x000fe200020006ff */
[----:B------:R-:W-:Y:S01]  /*a950*/  HADD2.F32 R48, -RZ, R57.H0_H0 ;  /* 0x20000039ff307230 */ /* 0x000fe20000004100 */
[----:B------:R-:W-:Y:S01]  /*a960*/  F2FP.SATFINITE.E4M3.F32.PACK_AB_MERGE_C R38, R111, R74, R38 ;  /* 0x0000004a6f26723e */ /* 0x000fe20004807026 */
[----:B------:R-:W-:Y:S02]  /*a970*/  HADD2.F32 R46, -RZ, R50.H0_H0 ;  /* 0x20000032ff2e7230 */ /* 0x000fe40000004100 */
[----:B------:R-:W-:-:S02]  /*a980*/  HADD2.F32 R52, -RZ, R56.H0_H0 ;  /* 0x20000038ff347230 */ /* 0x000fc40000004100 */
[CC--:B------:R-:W-:Y:S01]  /*a990*/  FMUL.FTZ R53, R45.reuse, R48.reuse ;  /* 0x000000302d357220 */ /* 0x0c0fe20000410000 */
[----:B------:R-:W-:Y:S02]  /*a9a0*/  HADD2.F32 R57, -RZ, R57.H1_H1 ;  /* 0x30000039ff397230 */ /* 0x000fe40000004100 */
[C---:B------:R-:W-:Y:S01]  /*a9b0*/  FMUL.FTZ R58, R46.reuse, R48 ;  /* 0x000000302e3a7220 */ /* 0x040fe20000410000 */
[----:B------:R-:W-:Y:S02]  /*a9c0*/  HADD2.F32 R50, -RZ, R50.H1_H1 ;  /* 0x30000032ff327230 */ /* 0x000fe40000004100 */
[-C--:B------:R-:W-:Y:S01]  /*a9d0*/  FFMA.FTZ R46, R46, R52.reuse, -R53 ;  /* 0x000000342e2e7223 */ /* 0x080fe20000010835 */
[----:B------:R-:W-:Y:S01]  /*a9e0*/  HADD2.F32 R53, -RZ, R51.H1_H1 ;  /* 0x30000033ff357230 */ /* 0x000fe20000004100 */
[----:B------:R-:W-:Y:S01]  /*a9f0*/  LOP3.LUT R48, R54, 0xff0000, R55, 0xf8, !PT ;  /* 0x00ff000036307812 */ /* 0x000fe200078ef837 */
[----:B------:R-:W-:Y:S01]  /*aa00*/  FFMA.FTZ R45, R45, R52, R58 ;  /* 0x000000342d2d7223 */ /* 0x000fe2000001003a */
[----:B------:R-:W-:Y:S01]  /*aa10*/  F2FP.F16.E4M3.UNPACK_B R52, R37.H1 ;  /* 0x00000025ff34723e */ /* 0x000fe200030006ff */
[----:B------:R-:W-:Y:S01]  /*aa20*/  HADD2.F32 R56, -RZ, R56.H1_H1 ;  /* 0x30000038ff387230 */ /* 0x000fe20000004100 */
[----:B------:R-:W-:Y:S01]  /*aa30*/  F2FP.F16.E4M3.UNPACK_B R55, R49.H1 ;  /* 0x00000031ff37723e */ /* 0x000fe200030006ff */
[----:B------:R-:W-:Y:S01]  /*aa40*/  FMUL.FTZ R58, R50, R57 ;  /* 0x00000039323a7220 */ /* 0x000fe20000410000 */
[----:B------:R-:W-:Y:S01]  /*aa50*/  F2FP.F16.E4M3.UNPACK_B R51, R13.H1 ;  /* 0x0000000dff33723e */ /* 0x000fe200030006ff */
[----:B------:R-:W-:Y:S01]  /*aa60*/  FMUL.FTZ R13, R53, R57 ;  /* 0x00000039350d7220 */ /* 0x000fe20000410000 */
[----:B------:R-:W-:Y:S01]  /*aa70*/  HADD2.F32 R49, -RZ, R52.H0_H0 ;  /* 0x20000034ff317230 */ /* 0x000fe20000004100 */
[----:B------:R-:W-:Y:S01]  /*aa80*/  F2FP.F16.E4M3.UNPACK_B R54, R47.H1 ;  /* 0x0000002fff36723e */ /* 0x000fe200030006ff */
[----:B------:R-:W-:-:S02]  /*aa90*/  HADD2.F32 R72, -RZ, R55.H0_H0 ;  /* 0x20000037ff487230 */ /* 0x000fc40000004100 */
[-C--:B------:R-:W-:Y:S01]  /*aaa0*/  FFMA.FTZ R13, R50, R56.reuse, -R13 ;  /* 0x00000038320d7223 */ /* 0x080fe2000001080d */
[----:B------:R-:W-:Y:S02]  /*aab0*/  HADD2.F32 R37, -RZ, R51.H0_H0 ;  /* 0x20000033ff257230 */ /* 0x000fe40000004100 */
[----:B------:R-:W-:Y:S01]  /*aac0*/  FFMA.FTZ R50, R53, R56, R58 ;  /* 0x0000003835327223 */ /* 0x000fe2000001003a */
[----:B------:R-:W-:Y:S02]  /*aad0*/  HADD2.F32 R56, -RZ, R52.H1_H1 ;  /* 0x30000034ff387230 */ /* 0x000fe40000004100 */
[-C--:B------:R-:W-:Y:S01]  /*aae0*/  FMUL.FTZ R74, R49, R72.reuse ;  /* 0x00000048314a7220 */ /* 0x080fe20000410000 */
[----:B------:R-:W-:Y:S02]  /*aaf0*/  HADD2.F32 R52, -RZ, R55.H1_H1 ;  /* 0x30000037ff347230 */ /* 0x000fe40000004100 */
[----:B------:R-:W-:Y:S01]  /*ab00*/  FMUL.FTZ R72, R37, R72 ;  /* 0x0000004825487220 */ /* 0x000fe20000410000 */
[----:B------:R-:W-:Y:S01]  /*ab10*/  HADD2.F32 R58, -RZ, R54.H0_H0 ;  /* 0x20000036ff3a7230 */ /* 0x000fe20000004100 */
[----:B------:R-:W-:Y:S01]  /*ab20*/  F2FP.F16.E4M3.UNPACK_B R53, R39 ;  /* 0x00000027ff35723e */ /* 0x000fe200020006ff */
[----:B------:R-:W-:-:S02]  /*ab30*/  HADD2.F32 R51, -RZ, R51.H1_H1 ;  /* 0x30000033ff337230 */ /* 0x000fc40000004100 */
[----:B------:R-:W-:Y:S02]  /*ab40*/  HADD2.F32 R55, -RZ, R54.H1_H1 ;  /* 0x30000036ff377230 */ /* 0x000fe40000004100 */
[----:B------:R-:W-:Y:S01]  /*ab50*/  FMUL.FTZ R54, R56, R52 ;  /* 0x0000003438367220 */ /* 0x000fe20000410000 */
[----:B------:R-:W-:Y:S01]  /*ab60*/  FFMA.FTZ R47, R49, R58, R72 ;  /* 0x0000003a312f7223 */ /* 0x000fe20000010048 */
[----:B------:R-:W-:Y:S01]  /*ab70*/  F2FP.F16.E4M3.UNPACK_B R49, R48 ;  /* 0x00000030ff31723e */ /* 0x000fe200020006ff */
[C---:B------:R-:W-:Y:S01]  /*ab80*/  FMUL.FTZ R59, R51.reuse, R52 ;  /* 0x00000034333b7220 */ /* 0x040fe20000410000 */
[----:B------:R-:W-:Y:S01]  /*ab90*/  FFMA.FTZ R52, R51, R55, -R54 ;  /* 0x0000003733347223 */ /* 0x000fe20000010836 */
[----:B------:R-:W-:Y:S01]  /*aba0*/  F2FP.F16.E4M3.UNPACK_B R54, R15 ;  /* 0x0000000fff36723e */ /* 0x000fe200020006ff */
[----:B------:R-:W-:Y:S01]  /*abb0*/  FFMA.FTZ R37, R37, R58, -R74 ;  /* 0x0000003a25257223 */ /* 0x000fe2000001084a */
[----:B------:R-:W-:Y:S01]  /*abc0*/  F2FP.F16.E4M3.UNPACK_B R51, R43 ;  /* 0x0000002bff33723e */ /* 0x000fe200020006ff */
[----:B------:R-:W-:-:S02]  /*abd0*/  HADD2.F32 R58, -RZ, R53.H0_H0 ;  /* 0x20000035ff3a7230 */ /* 0x000fc40000004100 */
[----:B------:R-:W-:Y:S01]  /*abe0*/  FFMA.FTZ R56, R56, R55, R59 ;  /* 0x0000003738387223 */ /* 0x000fe2000001003b */
[----:B------:R-:W-:Y:S01]  /*abf0*/  HADD2.F32 R57, -RZ, R49.H0_H0 ;  /* 0x20000031ff397230 */ /* 0x000fe20000004100 */
[----:B------:R-:W-:Y:S01]  /*ac00*/  F2FP.SATFINITE.E4M3.F32.PACK_AB_MERGE_C R37, R52, R37, RZ ;  /* 0x000000253425723e */ /* 0x000fe200048070ff */
[----:B------:R-:W-:Y:S02]  /*ac10*/  HADD2.F32 R55, -RZ, R54.H0_H0 ;  /* 0x20000036ff377230 */ /* 0x000fe40000004100 */
[----:B------:R-:W-:Y:S02]  /*ac20*/  HADD2.F32 R59, -RZ, R51.H0_H0 ;  /* 0x20000033ff3b7230 */ /* 0x000fe40000004100 */
[CC--:B------:R-:W-:Y:S01]  /*ac30*/  FMUL.FTZ R72, R58.reuse, R57.reuse ;  /* 0x000000393a487220 */ /* 0x0c0fe20000410000 */
[----:B------:R-:W-:Y:S02]  /*ac40*/  HADD2.F32 R53, -RZ, R53.H1_H1 ;  /* 0x30000035ff357230 */ /* 0x000fe40000004100 */
[C---:B------:R-:W-:Y:S01]  /*ac50*/  FMUL.FTZ R73, R55.reuse, R57 ;  /* 0x0000003937497220 */ /* 0x040fe20000410000 */
[----:B------:R-:W-:Y:S01]  /*ac60*/  F2FP.F16.E4M3.UNPACK_B R57, R39.H1 ;  /* 0x00000027ff39723e */ /* 0x000fe200030006ff */
[----:B------:R-:W-:Y:S01]  /*ac70*/  FFMA.FTZ R55, R55, R59, -R72 ;  /* 0x0000003b37377223 */ /* 0x000fe20000010848 */
[----:B------:R-:W-:Y:S01]  /*ac80*/  F2FP.F16.E4M3.UNPACK_B R72, R48.H1 ;  /* 0x00000030ff48723e */ /* 0x000fe200030006ff */
[----:B------:R-:W-:Y:S01]  /*ac90*/  HADD2.F32 R49, -RZ, R49.H1_H1 ;  /* 0x30000031ff317230 */ /* 0x000fe20000004100 */
[----:B------:R-:W-:Y:S01]  /*aca0*/  F2FP.F16.E4M3.UNPACK_B R48, R15.H1 ;  /* 0x0000000fff30723e */ /* 0x000fe200030006ff */
[----:B------:R-:W-:Y:S01]  /*acb0*/  FFMA.FTZ R15, R58, R59, R73 ;  /* 0x0000003b3a0f7223 */ /* 0x000fe20000010049 */
[----:B------:R-:W-:Y:S01]  /*acc0*/  F2FP.F16.E4M3.UNPACK_B R59, R43.H1 ;  /* 0x0000002bff3b723e */ /* 0x000fe200030006ff */
[----:B------:R-:W-:Y:S01]  /*acd0*/  HADD2.F32 R58, -RZ, R57.H0_H0 ;  /* 0x20000039ff3a7230 */ /* 0x000fe20000004100 */
[----:B------:R-:W-:Y:S01]  /*ace0*/  F2FP.SATFINITE.E4M3.F32.PACK_AB_MERGE_C R47, R56, R47, RZ ;  /* 0x0000002f382f723e */ /* 0x000fe200048070ff */
[----:B------:R-:W-:Y:S01]  /*acf0*/  HADD2.F32 R73, -RZ, R72.H0_H0 ;  /* 0x20000048ff497230 */ /* 0x000fe20000004100 */
[----:B------:R-:W-:Y:S01]  /*ad00*/  F2FP.SATFINITE.E4M3.F32.PACK_AB_MERGE_C R13, R13, R46, R37 ;  /* 0x0000002e0d0d723e */ /* 0x000fe20004807025 */
[----:B------:R-:W-:Y:S01]  /*ad10*/  HADD2.F32 R39, -RZ, R48.H0_H0 ;  /* 0x20000030ff277230 */ /* 0x000fe20000004100 */
[----:B------:R-:W-:Y:S01]  /*ad20*/  F2FP.SATFINITE.E4M3.F32.PACK_AB_MERGE_C R37, R50, R45, R47 ;  /* 0x0000002d3225723e */ /* 0x000fe2000480702f */
        /* <DEDUP_REMOVED lines=8> */
[----:B------:R-:W-:-:S02]  /*adb0*/  HADD2.F32 R59, -RZ, R59.H1_H1 ;  /* 0x3000003bff3b7230 */ /* 0x000fc40000004100 */
[CC--:B------:R-:W-:Y:S01]  /*adc0*/  FMUL.FTZ R73, R57.reuse, R72.reuse ;  /* 0x0000004839497220 */ /* 0x0c0fe20000410000 */
[----:B------:R-:W-:Y:S02]  /*add0*/  HADD2.F32 R54, -RZ, R54.H1_H1 ;  /* 0x30000036ff367230 */ /* 0x000fe40000004100 */
[C---:B------:R-:W-:Y:S01]  /*ade0*/  FMUL.FTZ R72, R48.reuse, R72 ;  /* 0x0000004830487220 */ /* 0x040fe20000410000 */
[----:B------:R-:W-:Y:S02]  /*adf0*/  HADD2.F32 R51, -RZ, R51.H1_H1 ;  /* 0x30000033ff337230 */ /* 0x000fe40000004100 */
[-C--:B------:R-:W-:Y:S01]  /*ae00*/  FFMA.FTZ R58, R48, R59.reuse, -R73 ;  /* 0x0000003b303a7223 */ /* 0x080fe20000010849 */
[----:B------:R-:W-:Y:S01]  /*ae10*/  FFMA.FTZ R72, R57, R59, R72 ;  /* 0x0000003b39487223 */ /* 0x000fe20000010048 */
[CC--:B------:R-:W-:Y:S01]  /*ae20*/  FMUL.FTZ R57, R53.reuse, R49.reuse ;  /* 0x0000003135397220 */ /* 0x0c0fe20000410000 */
[----:B------:R-:W-:Y:S02]  /*ae30*/  FMUL.FTZ R48, R54, R49 ;  /* 0x0000003136307220 */ /* 0x000fe40000410000 */
[----:B------:R-:W-:Y:S01]  /*ae40*/  F2FP.SATFINITE.E4M3.F32.PACK_AB_MERGE_C R39, R58, R39, RZ ;  /* 0x000000273a27723e */ /* 0x000fe200048070ff */
[-C--:B------:R-:W-:Y:S01]  /*ae50*/  FFMA.FTZ R54, R54, R51.reuse, -R57 ;  /* 0x0000003336367223 */ /* 0x080fe20000010839 */
[----:B------:R-:W-:Y:S01]  /*ae60*/  FFMA.FTZ R48, R53, R51, R48 ;  /* 0x0000003335307223 */ /* 0x000fe20000010030 */
[----:B------:R-:W-:-:S03]  /*ae70*/  F2FP.SATFINITE.E4M3.F32.PACK_AB_MERGE_C R43, R72, R43, RZ ;  /* 0x0000002b482b723e */ /* 0x000fc600048070ff */
[----:B------:R-:W-:Y:S02]  /*ae80*/  F2FP.SATFINITE.E4M3.F32.PACK_AB_MERGE_C R39, R54, R55, R39 ;  /* 0x000000373627723e */ /* 0x000fe40004807027 */
[----:B------:R-:W-:-:S03]  /*ae90*/  F2FP.SATFINITE.E4M3.F32.PACK_AB_MERGE_C R43, R48, R15, R43 ;  /* 0x0000000f302b723e */ /* 0x000fc6000480702b */
[----:B------:R-:W-:Y:S01]  /*aea0*/  IMAD.MOV.U32 R15, RZ, RZ, R39 ;  /* 0x000000ffff0f7224 */ /* 0x000fe200078e0027 */
[----:B------:R-:W-:-:S07]  /*aeb0*/  MOV R39, R43 ;  /* 0x0000002b00277202 */ /* 0x000fce0000000f00 */
.L_x_3134:
[----:B------:R-:W-:Y:S05]  /*aec0*/  BSYNC B2 ;  /* 0x0000000000027941 */ /* 0x000fea0003800000 */
.L_x_3133:
[----:B------:R-:W-:Y:S01]  /*aed0*/  ISETP.GE.AND P3, PT, R11, R105, PT ;  /* 0x000000690b00720c */ /* 0x000fe20003f66270 */
[----:B-1----:R1:W-:-:S12]  /*aee0*/  ST.E.128 desc[UR46][R40.64], R12 ;  /* 0x0000000c28007985 */ /* 0x0023d8000c101d2e */
[----:B------:R-:W-:-:S04]  /*aef0*/  @!P3 IADD3 R42, P4, R11, R42, RZ ;  /* 0x0000002a0b2ab210 */ /* 0x000fc80007f9e0ff */
[----:B------:R-:W-:-:S05]  /*af00*/  @!P3 LEA.HI.X.SX32 R43, R11, R44, 0x1, P4 ;  /* 0x0000002c0b2bb211 */ /* 0x000fca00020f0eff */
[----:B---3--:R1:W-:Y:S04]  /*af10*/  @!P3 ST.E.128 desc[UR46][R42.64], R36 ;  /* 0x000000242a00b985 */ /* 0x0083e8000c101d2e */
.L_x_3132:
[----:B------:R-:W-:Y:S05]  /*af20*/  BSYNC B1 ;  /* 0x0000000000017941 */ /* 0x000fea0003800000 */
.L_x_3131:
[----:B------:R-:W-:-:S03]  /*af30*/  UMOV UR4, 0xffffffff ;  /* 0xffffffff00047882 */ /* 0x000fc60000000000 */
[----:B------:R-:W-:Y:S05]  /*af40*/  BRA.DIV UR4, `(.L_x_3135) ;  /* 0x0000027604e87947 */ /* 0x000fea000b800000 */
[----:B-1----:R-:W1:Y:S04]  /*af50*/  SHFL.IDX PT, R100, R100, 0x3, 0x181f ;  /* 0x00781f0064647f89 */ /* 0x002e6800000e0000 */
[----:B---3--:R3:W0:Y:S02]  /*af60*/  SHFL.IDX PT, R42, R99, 0x3, 0x181f ;  /* 0x00781f00632a7f89 */ /* 0x00862400000e0000 */
.L_x_3469:
[----:B------:R-:W-:-:S05]  /*af70*/  VIADD R11, R219, 0x60 ;  /* 0x00000060db0b7836 */ /* 0x000fca0000000000 */
[----:B------:R-:W-:-:S13]  /*af80*/  ISETP.GE.OR P3, PT, R11, R97, P1 ;  /* 0x000000610b00720c */ /* 0x000fda0000f66670 */
[----:B------:R-:W-:Y:S05]  /*af90*/  @P3 BRA `(.L_x_3110) ;  /* 0x0000001400903947 */ /* 0x000fea0003800000 */
[----:B----4-:R-:W4:Y:S01]  /*afa0*/  LDL R14, [R1+0x6c] ;  /* 0x00006c00010e7983 */ /* 0x010f220000100800 */
        /* <DEDUP_REMOVED lines=10> */
[----:B-1----:R-:W-:Y:S01]  /*b050*/  IMAD.X R41, R100, 0x1, R87, P3 ;  /* 0x0000000164297824 */ /* 0x002fe200018e0657 */
        /* <DEDUP_REMOVED lines=10> */
[----:B----4-:R-:W-:Y:S01]  /*b100*/  IADD3 R13, R12, R13, R14 ;  /* 0x0000000d0c0d7210 */ /* 0x010fe20007ffe00e */
[----:B------:R-:W-:-:S04]  /*b110*/  IMAD R12, R216, 0x8000, R7 ;  /* 0x00008000d80c7824 */ /* 0x000fc800078e0207 */
[----:B------:R-:W-:Y:S02]  /*b120*/  IMAD R14, R216, 0x8000, R13 ;  /* 0x00008000d80e7824 */ /* 0x000fe400078e020d */
[----:B------:R-:W-:-:S03]  /*b130*/  IMAD.IADD R12, R23, 0x1, R12 ;  /* 0x00000001170c7824 */ /* 0x000fc600078e020c */
[----:B------:R-:W-:-:S03]  /*b140*/  IADD3 R36, R23, R14, RZ ;  /* 0x0000000e17247210 */ /* 0x000fc60007ffe0ff */
[----:B------:R-:W0:Y:S04]  /*b150*/  LDS.128 R12, [R12+0x28400] ;  /* 0x028400000c0c7984 */ /* 0x000e280000000c00 */
[----:B------:R-:W1:Y:S01]  /*b160*/  LDS.128 R36, [R36+0x28400] ;  /* 0x0284000024247984 */ /* 0x000e620000000c00 */
[----:B------:R-:W-:Y:S05]  /*b170*/  @P2 BRA `(.L_x_3137) ;  /* 0x0000000c00542947 */ /* 0x000fea0003800000 */
[--C-:B------:R-:W-:Y:S01]  /*b180*/  SHF.R.U32.HI R43, RZ, 0x8, R61.reuse ;  /* 0x00000008ff2b7819 */ /* 0x100fe2000001163d */
[----:B0-----:R-:W-:Y:S01]  /*b190*/  IMAD.MOV.U32 R47, RZ, RZ, R12 ;  /* 0x000000ffff2f7224 */ /* 0x001fe200078e000c */
[----:B------:R-:W-:Y:S01]  /*b1a0*/  LOP3.LUT R49, R61, 0xff0000ff, RZ, 0xc0, !PT ;  /* 0xff0000ff3d317812 */ /* 0x000fe200078ec0ff */
[----:B-1----:R-:W-:Y:S01]  /*b1b0*/  IMAD.MOV.U32 R48, RZ, RZ, R36 ;  /* 0x000000ffff307224 */ /* 0x002fe200078e0024 */
[----:B------:R-:W-:Y:S01]  /*b1c0*/  SHF.R.U32.HI R53, RZ, 0x10, R61 ;  /* 0x00000010ff357819 */ /* 0x000fe2000001163d */
[----:B------:R-:W-:Y:S01]  /*b1d0*/  IMAD.SHL.U32 R12, R43, 0x100, RZ ;  /* 0x000001002b0c7824 */ /* 0x000fe200078e00ff */
[--C-:B------:R-:W-:Y:S01]  /*b1e0*/  SHF.R.U32.HI R52, RZ, 0x8, R63.reuse ;  /* 0x00000008ff347819 */ /* 0x100fe2000001163f */
[----:B------:R-:W-:Y:S01]  /*b1f0*/  IMAD.MOV.U32 R43, RZ, RZ, R14 ;  /* 0x000000ffff2b7224 */ /* 0x000fe200078e000e */
[----:B------:R-:W-:Y:S01]  /*b200*/  SHF.R.U32.HI R54, RZ, 0x10, R63 ;  /* 0x00000010ff367819 */ /* 0x000fe2000001163f */
[----:B------:R-:W-:Y:S01]  /*b210*/  IMAD.U32 R36, R53, 0x10000, RZ ;  /* 0x0001000035247824 */ /* 0x000fe200078e00ff */
[----:B------:R-:W-:Y:S01]  /*b220*/  LOP3.LUT R49, R49, 0xff00, R12, 0xf8, !PT ;  /* 0x0000ff0031317812 */ /* 0x000fe200078ef80c */
[----:B------:R-:W-:Y:S01]  /*b230*/  IMAD.MOV.U32 R44, RZ, RZ, R38 ;  /* 0x000000ffff2c7224 */ /* 0x000fe200078e0026 */
[----:B------:R-:W-:-:S02]  /*b240*/  LOP3.LUT R51, R63, 0xff0000ff, RZ, 0xc0, !PT ;  /* 0xff0000ff3f337812 */ /* 0x000fc400078ec0ff */
[----:B------:R-:W-:Y:S02]  /*b250*/  SHF.R.U32.HI R50, RZ, 0x8, R65 ;  /* 0x00000008ff327819 */ /* 0x000fe40000011641 */
[----:B------:R-:W-:Y:S02]  /*b260*/  SHF.L.U32 R12, R52, 0x8, RZ ;  /* 0x00000008340c7819 */ /* 0x000fe400000006ff */
[----:B------:R-:W-:Y:S01]  /*b270*/  SHF.R.U32.HI R46, RZ, 0x8, R67 ;  /* 0x00000008ff2e7819 */ /* 0x000fe20000011643 */
[----:B------:R-:W-:Y:S01]  /*b280*/  IMAD.SHL.U32 R14, R50, 0x100, RZ ;  /* 0x00000100320e7824 */ /* 0x000fe200078e00ff */
[----:B------:R-:W-:Y:S01]  /*b290*/  LOP3.LUT R53, R51, 0xff00, R12, 0xf8, !PT ;  /* 0x0000ff0033357812 */ /* 0x000fe200078ef80c */
[----:B------:R-:W-:Y:S01]  /*b2a0*/  IMAD.U32 R12, R54, 0x10000, RZ ;  /* 0x00010000360c7824 */ /* 0x000fe200078e00ff */
[----:B------:R-:W-:Y:S01]  /*b2b0*/  LOP3.LUT R55, R65, 0xff0000ff, RZ, 0xc0, !PT ;  /* 0xff0000ff41377812 */ /* 0x000fe200078ec0ff */
[----:B------:R-:W-:Y:S01]  /*b2c0*/  IMAD.SHL.U32 R38, R46, 0x100, RZ ;  /* 0x000001002e267824 */ /* 0x000fe200078e00ff */
[----:B------:R-:W-:-:S02]  /*b2d0*/  LOP3.LUT R36, R49, 0xff0000, R36, 0xf8, !PT ;  /* 0x00ff000031247812 */ /* 0x000fc400078ef824 */
[----:B------:R-:W-:Y:S02]  /*b2e0*/  F2FP.F16.E4M3.UNPACK_B R54, R103.H1 ;  /* 0x00000067ff36723e */ /* 0x000fe400030006ff */
[----:B------:R-:W-:Y:S02]  /*b2f0*/  F2FP.F16.E4M3.UNPACK_B R51, R48.H1 ;  /* 0x00000030ff33723e */ /* 0x000fe400030006ff */
[----:B------:R-:W-:Y:S02]  /*b300*/  F2FP.F16.E4M3.UNPACK_B R49, R47.H1 ;  /* 0x0000002fff31723e */ /* 0x000fe400030006ff */
[----:B------:R-:W-:Y:S01]  /*b310*/  SHF.R.U32.HI R45, RZ, 0x10, R65 ;  /* 0x00000010ff2d7819 */ /* 0x000fe20000011641 */
[----:B------:R-:W-:Y:S01]  /*b320*/  HADD2.F32 R50, -RZ, R51.H0_H0 ;  /* 0x20000033ff327230 */ /* 0x000fe20000004100 */
[----:B------:R-:W-:Y:S01]  /*b330*/  LOP3.LUT R59, R67, 0xff0000ff, RZ, 0xc0, !PT ;  /* 0xff0000ff433b7812 */ /* 0x000fe200078ec0ff */
[----:B------:R-:W-:Y:S01]  /*b340*/  HADD2.F32 R46, -RZ, R49.H0_H0 ;  /* 0x20000031ff2e7230 */ /* 0x000fe20000004100 */
[----:B------:R-:W-:Y:S01]  /*b350*/  LOP3.LUT R57, R55, 0xff00, R14, 0xf8, !PT ;  /* 0x0000ff0037397812 */ /* 0x000fe200078ef80e */
[----:B------:R-:W-:Y:S01]  /*b360*/  HADD2.F32 R55, -RZ, R54.H0_H0 ;  /* 0x20000036ff377230 */ /* 0x000fe20000004100 */
[----:B------:R-:W-:-:S02]  /*b370*/  F2FP.F16.E4M3.UNPACK_B R52, R101.H1 ;  /* 0x00000065ff34723e */ /* 0x000fc400030006ff */
[----:B------:R-:W-:Y:S01]  /*b380*/  LOP3.LUT R59, R59, 0xff00, R38, 0xf8, !PT ;  /* 0x0000ff003b3b7812 */ /* 0x000fe200078ef826 */
[----:B------:R-:W-:Y:S01]  /*b390*/  IMAD.U32 R38, R45, 0x10000, RZ ;  /* 0x000100002d267824 */ /* 0x000fe200078e00ff */
[----:B------:R-:W-:Y:S01]  /*b3a0*/  LOP3.LUT R12, R53, 0xff0000, R12, 0xf8, !PT ;  /* 0x00ff0000350c7812 */ /* 0x000fe200078ef80c */
[----:B------:R-:W-:Y:S02]  /*b3b0*/  HADD2.F32 R53, -RZ, R52.H0_H0 ;  /* 0x20000034ff357230 */ /* 0x000fe40000004100 */
[-C--:B------:R-:W-:Y:S01]  /*b3c0*/  FMUL.FTZ R45, R50, R55.reuse ;  /* 0x00000037322d7220 */ /* 0x080fe20000410000 */
[C---:B------:R-:W-:Y:S01]  /*b3d0*/  FMUL.FTZ R55, R46.reuse, R55 ;  /* 0x000000372e377220 */ /* 0x040fe20000410000 */
[----:B------:R-:W-:Y:S02]  /*b3e0*/  SHF.R.U32.HI R56, RZ, 0x10, R67 ;  /* 0x00000010ff387819 */ /* 0x000fe40000011643 */
[-C--:B------:R-:W-:Y:S01]  /*b3f0*/  FFMA.FTZ R45, R46, R53.reuse, -R45 ;  /* 0x000000352e2d7223 */ /* 0x080fe2000001082d */
[----:B------:R-:W-:Y:S01]  /*b400*/  FFMA.FTZ R46, R50, R53, R55 ;  /* 0x00000035322e7223 */ /* 0x000fe20000010037 */
[----:B------:R-:W-:Y:S01]  /*b410*/  HADD2.F32 R53, -RZ, R54.H1_H1 ;  /* 0x30000036ff357230 */ /* 0x000fe20000004100 */
[----:B------:R-:W-:Y:S01]  /*b420*/  F2FP.F16.E4M3.UNPACK_B R103, R103 ;  /* 0x00000067ff67723e */ /* 0x000fe200020006ff */
[----:B------:R-:W-:Y:S01]  /*b430*/  HADD2.F32 R55, -RZ, R52.H1_H1 ;  /* 0x30000034ff377230 */ /* 0x000fe20000004100 */
[----:B------:R-:W-:Y:S01]  /*b440*/  F2FP.F16.E4M3.UNPACK_B R52, R48 ;  /* 0x00000030ff34723e */ /* 0x000fe200020006ff */
[----:B------:R-:W-:Y:S01]  /*b450*/  HADD2.F32 R50, -RZ, R49.H1_H1 ;  /* 0x30000031ff327230 */ /* 0x000fe20000004100 */
[----:B------:R-:W-:Y:S01]  /*b460*/  LOP3.LUT R38, R57, 0xff0000, R38, 0xf8, !PT ;  /* 0x00ff000039267812 */ /* 0x000fe200078ef826 */
[----:B------:R-:W-:Y:S01]  /*b470*/  HADD2.F32 R54, -RZ, R51.H1_H1 ;  /* 0x30000033ff367230 */ /* 0x000fe20000004100 */
[----:B------:R-:W-:-:S02]  /*b480*/  F2FP.F16.E4M3.UNPACK_B R51, R47 ;  /* 0x0000002fff33723e */ /* 0x000fc400020006ff */
[----:B------:R-:W-:Y:S01]  /*b490*/  SHF.L.U32 R14, R56, 0x10, RZ ;  /* 0x00000010380e7819 */ /* 0x000fe200000006ff */
[----:B------:R-:W-:Y:S01]  /*b4a0*/  FMUL.FTZ R57, R50, R53 ;  /* 0x0000003532397220 */ /* 0x000fe20000410000 */
[----:B------:R-:W-:Y:S01]  /*b4b0*/  F2FP.F16.E4M3.UNPACK_B R101, R101 ;  /* 0x00000065ff65723e */ /* 0x000fe200020006ff */
[----:B------:R-:W-:Y:S01]  /*b4c0*/  FMUL.FTZ R47, R54, R53 ;  /* 0x00000035362f7220 */ /* 0x000fe20000410000 */
[----:B------:R-:W-:Y:S01]  /*b4d0*/  HADD2.F32 R56, -RZ, R103.H0_H0 ;  /* 0x20000067ff387230 */ /* 0x000fe20000004100 */
[----:B------:R-:W-:Y:S01]  /*b4e0*/  LOP3.LUT R14, R59, 0xff0000, R14, 0xf8, !PT ;  /* 0x00ff00003b0e7812 */ /* 0x000fe200078ef80e */
[----:B------:R-:W-:Y:S02]  /*b4f0*/  HADD2.F32 R53, -RZ, R52.H0_H0 ;  /* 0x20000034ff357230 */ /* 0x000fe40000004100 */
[-C--:B------:R-:W-:Y:S01]  /*b500*/  FFMA.FTZ R48, R50, R55.reuse, -R47 ;  /* 0x0000003732307223 */ /* 0x080fe2000001082f */
[----:B------:R-:W-:Y:S02]  /*b510*/  HADD2.F32 R49, -RZ, R51.H0_H0 ;  /* 0x20000033ff317230 */ /* 0x000fe40000004100 */
[----:B------:R-:W-:Y:S01]  /*b520*/  FFMA.FTZ R47, R54, R55, R57 ;  /* 0x00000037362f7223 */ /* 0x000fe20000010039 */
[----:B------:R-:W-:-:S02]  /*b530*/  HADD2.F32 R50, -RZ, R101.H0_H0 ;  /* 0x20000065ff327230 */ /* 0x000fc40000004100 */
[-C--:B------:R-:W-:Y:S01]  /*b540*/  FMUL.FTZ R58, R53, R56.reuse ;  /* 0x00000038353a7220 */ /* 0x080fe20000410000 */
[----:B------:R-:W-:Y:S02]  /*b550*/  HADD2.F32 R103, -RZ, R103.H1_H1 ;  /* 0x30000067ff677230 */ /* 0x000fe40000004100 */
[C---:B------:R-:W-:Y:S01]  /*b560*/  FMUL.FTZ R56, R49.reuse, R56 ;  /* 0x0000003831387220 */ /* 0x040fe20000410000 */
[----:B------:R-:W-:Y:S01]  /*b570*/  HADD2.F32 R54, -RZ, R52.H1_H1 ;  /* 0x30000034ff367230 */ /* 0x000fe20000004100 */
[----:B------:R-:W-:Y:S01]  /*b580*/  F2FP.F16.E4M3.UNPACK_B R57, R104.H1 ;  /* 0x00000068ff39723e */ /* 0x000fe200030006ff */
[----:B------:R-:W-:Y:S01]  /*b590*/  HADD2.F32 R51, -RZ, R51.H1_H1 ;  /* 0x30000033ff337230 */ /* 0x000fe20000004100 */
[----:B------:R-:W-:Y:S01]  /*b5a0*/  F2FP.F16.E4M3.UNPACK_B R55, R44.H1 ;  /* 0x0000002cff37723e */ /* 0x000fe200030006ff */
[-C--:B------:R-:W-:Y:S01]  /*b5b0*/  FFMA.FTZ R49, R49, R50.reuse, -R58 ;  /* 0x0000003231317223 */ /* 0x080fe2000001083a */
[----:B------:R-:W-:Y:S02]  /*b5c0*/  HADD2.F32 R101, -RZ, R101.H1_H1 ;  /* 0x30000065ff657230 */ /* 0x000fe40000004100 */
[----:B------:R-:W-:Y:S01]  /*b5d0*/  FFMA.FTZ R50, R53, R50, R56 ;  /* 0x0000003235327223 */ /* 0x000fe20000010038 */
[-C--:B------:R-:W-:Y:S01]  /*b5e0*/  FMUL.FTZ R52, R54, R103.reuse ;  /* 0x0000006736347220 */ /* 0x080fe20000410000 */
[----:B------:R-:W-:Y:S01]  /*b5f0*/  FMUL.FTZ R103, R51, R103 ;  /* 0x0000006733677220 */ /* 0x000fe20000410000 */
[----:B------:R-:W-:Y:S01]  /*b600*/  F2FP.F16.E4M3.UNPACK_B R58, R102.H1 ;  /* 0x00000066ff3a723e */ /* 0x000fe200030006ff */
[----:B------:R-:W-:Y:S01]  /*b610*/  HADD2.F32 R61, -RZ, R57.H0_H0 ;  /* 0x20000039ff3d7230 */ /* 0x000fe20000004100 */
[----:B------:R-:W-:Y:S01]  /*b620*/  F2FP.F16.E4M3.UNPACK_B R53, R43.H1 ;  /* 0x0000002bff35723e */ /* 0x000fe200030006ff */
[----:B------:R-:W-:-:S02]  /*b630*/  HADD2.F32 R56, -RZ, R55.H0_H0 ;  /* 0x20000037ff387230 */ /* 0x000fc40000004100 */
[-C--:B------:R-:W-:Y:S01]  /*b640*/  FFMA.FTZ R52, R51, R101.reuse, -R52 ;  /* 0x0000006533347223 */ /* 0x080fe20000010834 */
[----:B------:R-:W-:Y:S01]  /*b650*/  FFMA.FTZ R51, R54, R101, R103 ;  /* 0x0000006536337223 */ /* 0x000fe20000010067 */
[----:B------:R-:W-:Y:S01]  /*b660*/  HADD2.F32 R60, -RZ, R57.H1_H1 ;  /* 0x30000039ff3c7230 */ /* 0x000fe20000004100 */
[----:B------:R-:W-:Y:S01]  /*b670*/  F2FP.F16.E4M3.UNPACK_B R104, R104 ;  /* 0x00000068ff68723e */ /* 0x000fe200020006ff */
[----:B------:R-:W-:Y:S02]  /*b680*/  HADD2.F32 R54, -RZ, R53.H0_H0 ;  /* 0x20000035ff367230 */ /* 0x000fe40000004100 */
[----:B------:R-:W-:Y:S01]  /*b690*/  FMUL.FTZ R63, R56, R61 ;  /* 0x0000003d383f7220 */ /* 0x000fe20000410000 */
[----:B------:R-:W-:Y:S01]  /*b6a0*/  HADD2.F32 R59, -RZ, R58.H0_H0 ;  /* 0x2000003aff3b7230 */ /* 0x000fe20000004100 */
[----:B------:R-:W-:Y:S01]  /*b6b0*/  F2FP.F16.E4M3.UNPACK_B R43, R43 ;  /* 0x0000002bff2b723e */ /* 0x000fe200020006ff */
[----:B------:R-:W-:Y:S02]  /*b6c0*/  HADD2.F32 R57, -RZ, R55.H1_H1 ;  /* 0x30000037ff397230 */ /* 0x000fe40000004100 */
[----:B------:R-:W-:Y:S01]  /*b6d0*/  FMUL.FTZ R61, R54, R61 ;  /* 0x0000003d363d7220 */ /* 0x000fe20000410000 */
[----:B------:R-:W-:-:S02]  /*b6e0*/  HADD2.F32 R55, -RZ, R53.H1_H1 ;  /* 0x30000035ff377230 */ /* 0x000fc40000004100 */
[-C--:B------:R-:W-:Y:S01]  /*b6f0*/  FFMA.FTZ R53, R54, R59.reuse, -R63 ;  /* 0x0000003b36357223 */ /* 0x080fe2000001083f */
[----:B------:R-:W-:Y:S02]  /*b700*/  HADD2.F32 R58, -RZ, R58.H1_H1 ;  /* 0x3000003aff3a7230 */ /* 0x000fe40000004100 */
[----:B------:R-:W-:Y:S01]  /*b710*/  FMUL.FTZ R54, R57, R60 ;  /* 0x0000003c39367220 */ /* 0x000fe20000410000 */
[----:B------:R-:W-:Y:S01]  /*b720*/  F2FP.F16.E4M3.UNPACK_B R102, R102 ;  /* 0x00000066ff66723e */ /* 0x000fe200020006ff */
[C---:B------:R-:W-:Y:S01]  /*b730*/  FMUL.FTZ R60, R55.reuse, R60 ;  /* 0x0000003c373c7220 */ /* 0x040fe20000410000 */
[----:B------:R-:W-:Y:S01]  /*b740*/  FFMA.FTZ R61, R56, R59, R61 ;  /* 0x0000003b383d7223 */ /* 0x000fe2000001003d */
[----:B------:R-:W-:Y:S01]  /*b750*/  FFMA.FTZ R62, R55, R58, -R54 ;  /* 0x0000003a373e7223 */ /* 0x000fe20000010836 */
[----:B------:R-:W-:Y:S01]  /*b760*/  F2FP.F16.E4M3.UNPACK_B R54, R44 ;  /* 0x0000002cff36723e */ /* 0x000fe200020006ff */
[----:B------:R-:W-:Y:S01]  /*b770*/  FFMA.FTZ R64, R57, R58, R60 ;  /* 0x0000003a39407223 */ /* 0x000fe2000001003c */
[----:B------:R-:W-:Y:S01]  /*b780*/  HADD2.F32 R57, -RZ, R104.H0_H0 ;  /* 0x20000068ff397230 */ /* 0x000fe20000004100 */
[----:B------:R-:W-:Y:S01]  /*b790*/  F2FP.SATFINITE.E4M3.F32.PACK_AB_MERGE_C R45, R48, R45, RZ ;  /* 0x0000002d302d723e */ /* 0x000fe200048070ff */
[----:B------:R-:W-:Y:S01]  /*b7a0*/  HADD2.F32 R44, -RZ, R43.H0_H0 ;  /* 0x2000002bff2c7230 */ /* 0x000fe20000004100 */
[----:B------:R-:W-:Y:S01]  /*b7b0*/  F2FP.SATFINITE.E4M3.F32.PACK_AB_MERGE_C R62, R62, R53, RZ ;  /* 0x000000353e3e723e */ /* 0x000fe200048070ff */
[----:B------:R-:W-:Y:S01]  /*b7c0*/  HADD2.F32 R55, -RZ, R54.H0_H0 ;  /* 0x20000036ff377230 */ /* 0x000fe20000004100 */
[----:B------:R-:W-:Y:S01]  /*b7d0*/  F2FP.SATFINITE.E4M3.F32.PACK_AB_MERGE_C R47, R47, R46, RZ ;  /* 0x0000002e2f2f723e */ /* 0x000fe200048070ff */
[----:B------:R-:W-:-:S02]  /*b7e0*/  HADD2.F32 R104, -RZ, R104.H1_H1 ;  /* 0x30000068ff687230 */ /* 0x000fc40000004100 */
[CC--:B------:R-:W-:Y:S01]  /*b7f0*/  FMUL.FTZ R58, R44.reuse, R57.reuse ;  /* 0x000000392c3a7220 */ /* 0x0c0fe20000410000 */
[----:B------:R-:W-:Y:S02]  /*b800*/  HADD2.F32 R43, -RZ, R43.H1_H1 ;  /* 0x3000002bff2b7230 */ /* 0x000fe40000004100 */
[----:B------:R-:W-:Y:S01]  /*b810*/  FMUL.FTZ R59, R55, R57 ;  /* 0x00000039373b7220 */ /* 0x000fe20000410000 */
[----:B------:R-:W-:Y:S01]  /*b820*/  HADD2.F32 R56, -RZ, R102.H0_H0 ;  /* 0x20000066ff387230 */ /* 0x000fe20000004100 */
[----:B------:R-:W-:Y:S01]  /*b830*/  F2FP.F16.E4M3.UNPACK_B R53, R37 ;  /* 0x00000025ff35723e */ /* 0x000fe200020006ff */
[----:B------:R-:W-:Y:S02]  /*b840*/  HADD2.F32 R54, -RZ, R54.H1_H1 ;  /* 0x30000036ff367230 */ /* 0x000fe40000004100 */
[C---:B------:R-:W-:Y:S01]  /*b850*/  FMUL.FTZ R57, R43.reuse, R104 ;  /* 0x000000682b397220 */ /* 0x040fe20000410000 */
[----:B------:R-:W-:Y:S01]  /*b860*/  HADD2.F32 R102, -RZ, R102.H1_H1 ;  /* 0x30000066ff667230 */ /* 0x000fe20000004100 */
[----:B------:R-:W-:Y:S01]  /*b870*/  F2FP.F16.E4M3.UNPACK_B R48, R13 ;  /* 0x0000000dff30723e */ /* 0x000fe200020006ff */
[----:B------:R-:W-:Y:S01]  /*b880*/  FFMA.FTZ R44, R44, R56, -R59 ;  /* 0x000000382c2c7223 */ /* 0x000fe2000001083b */
[----:B------:R-:W-:Y:S01]  /*b890*/  FMUL.FTZ R60, R54, R104 ;  /* 0x00000068363c7220 */ /* 0x000fe20000410000 */
[----:B------:R-:W-:Y:S01]  /*b8a0*/  F2FP.SATFINITE.E4M3.F32.PACK_AB_MERGE_C R46, R52, R49, R45 ;  /* 0x00000031342e723e */ /* 0x000fe2000480702d */
[----:B------:R-:W-:Y:S01]  /*b8b0*/  FFMA.FTZ R57, R54, R102, R57 ;  /* 0x0000006636397223 */ /* 0x000fe20000010039 */
[----:B------:R-:W-:Y:S01]  /*b8c0*/  F2FP.F16.E4M3.UNPACK_B R54, R38 ;  /* 0x00000026ff36723e */ /* 0x000fe200020006ff */
[----:B------:R-:W-:Y:S01]  /*b8d0*/  FFMA.FTZ R43, R43, R102, -R60 ;  /* 0x000000662b2b7223 */ /* 0x000fe2000001083c */
[----:B------:R-:W-:Y:S01]  /*b8e0*/  FFMA.FTZ R58, R55, R56, R58 ;  /* 0x00000038373a7223 */ /* 0x000fe2000001003a */
[----:B------:R-:W-:Y:S01]  /*b8f0*/  F2FP.SATFINITE.E4M3.F32.PACK_AB_MERGE_C R45, R51, R50, R47 ;  /* 0x00000032332d723e */ /* 0x000fe2000480702f */
[--C-:B------:R-:W-:Y:S01]  /*b900*/  HADD2.F32 R49, -RZ, R53.reuse.H0_H0 ;  /* 0x20000035ff317230 */ /* 0x100fe20000004100 */
[----:B------:R-:W-:Y:S01]  /*b910*/  F2FP.SATFINITE.E4M3.F32.PACK_AB_MERGE_C R61, R64, R61, RZ ;  /* 0x0000003d403d723e */ /* 0x000fe200048070ff */
[----:B------:R-:W-:Y:S01]  /*b920*/  HADD2.F32 R50, -RZ, R54.H0_H0 ;  /* 0x20000036ff327230 */ /* 0x000fe20000004100 */
[----:B------:R-:W-:Y:S01]  /*b930*/  F2FP.F16.E4M3.UNPACK_B R51, R36 ;  /* 0x00000024ff33723e */ /* 0x000fe200020006ff */
[----:B------:R-:W-:Y:S01]  /*b940*/  HADD2.F32 R47, -RZ, R48.H0_H0 ;  /* 0x20000030ff2f7230 */ /* 0x000fe20000004100 */
[----:B------:R-:W-:Y:S01]  /*b950*/  F2FP.SATFINITE.E4M3.F32.PACK_AB_MERGE_C R44, R43, R44, R62 ;  /* 0x0000002c2b2c723e */ /* 0x000fe2000480703e */
[----:B------:R-:W-:Y:S01]  /*b960*/  HADD2.F32 R53, -RZ, R53.H1_H1 ;  /* 0x30000035ff357230 */ /* 0x000fe20000004100 */
[----:B------:R-:W-:Y:S01]  /*b970*/  F2FP.SATFINITE.E4M3.F32.PACK_AB_MERGE_C R43, R57, R58, R61 ;  /* 0x0000003a392b723e */ /* 0x000fe2000480703d */
[----:B------:R-:W-:-:S02]  /*b980*/  HADD2.F32 R52, -RZ, R51.H0_H0 ;  /* 0x20000033ff347230 */ /* 0x000fc40000004100 */
[-C--:B------:R-:W-:Y:S01]  /*b990*/  FMUL.FTZ R56, R49, R50.reuse ;  /* 0x0000003231387220 */ /* 0x080fe20000410000 */
[C---:B------:R-:W-:Y:S01]  /*b9a0*/  FMUL.FTZ R58, R47.reuse, R50 ;  /* 0x000000322f3a7220 */ /* 0x040fe20000410000 */
[----:B------:R-:W-:Y:S01]  /*b9b0*/  HADD2.F32 R54, -RZ, R54.H1_H1 ;  /* 0x30000036ff367230 */ /* 0x000fe20000004100 */
[----:B------:R-:W-:Y:S01]  /*b9c0*/  F2FP.F16.E4M3.UNPACK_B R36, R36.H1 ;  /* 0x00000024ff24723e */ /* 0x000fe200030006ff */
        /* <DEDUP_REMOVED lines=8> */
[-C--:B------:R-:W-:Y:S01]  /*ba50*/  FFMA.FTZ R50, R50, R52.reuse, -R55 ;  /* 0x0000003432327223 */ /* 0x080fe20000010837 */
[----:B------:R-:W-:Y:S01]  /*ba60*/  F2FP.F16.E4M3.UNPACK_B R49, R13.H1 ;  /* 0x0000000dff31723e */ /* 0x000fe200030006ff */
[----:B------:R-:W-:Y:S01]  /*ba70*/  FFMA.FTZ R13, R53, R52, R56 ;  /* 0x00000034350d7223 */ /* 0x000fe20000010038 */
[----:B------:R-:W-:Y:S01]  /*ba80*/  HADD2.F32 R38, -RZ, R51.H0_H0 ;  /* 0x20000033ff267230 */ /* 0x000fe20000004100 */
[-C--:B------:R-:W-:Y:S01]  /*ba90*/  F2FP.F16.E4M3.UNPACK_B R60, R14.reuse.H1 ;  /* 0x0000000eff3c723e */ /* 0x080fe200030006ff */
[----:B------:R-:W-:Y:S01]  /*baa0*/  HADD2.F32 R53, -RZ, R54.H0_H0 ;  /* 0x20000036ff357230 */ /* 0x000fe20000004100 */
[----:B------:R-:W-:Y:S01]  /*bab0*/  F2FP.F16.E4M3.UNPACK_B R59, R14 ;  /* 0x0000000eff3b723e */ /* 0x000fe200020006ff */
[----:B------:R-:W-:Y:S01]  /*bac0*/  HADD2.F32 R37, -RZ, R49.H0_H0 ;  /* 0x20000031ff257230 */ /* 0x000fe20000004100 */
[----:B------:R-:W-:Y:S01]  /*bad0*/  F2FP.F16.E4M3.UNPACK_B R14, R12 ;  /* 0x0000000cff0e723e */ /* 0x000fe200020006ff */
[----:B------:R-:W-:-:S02]  /*bae0*/  HADD2.F32 R52, -RZ, R51.H1_H1 ;  /* 0x30000033ff347230 */ /* 0x000fc40000004100 */
[-C--:B------:R-:W-:Y:S01]  /*baf0*/  FMUL.FTZ R56, R38, R53.reuse ;  /* 0x0000003526387220 */ /* 0x080fe20000410000 */
[----:B------:R-:W-:Y:S02]  /*bb00*/  HADD2.F32 R55, -RZ, R54.H1_H1 ;  /* 0x30000036ff377230 */ /* 0x000fe40000004100 */
[----:B------:R-:W-:Y:S01]  /*bb10*/  FMUL.FTZ R53, R37, R53 ;  /* 0x0000003525357220 */ /* 0x000fe20000410000 */
[----:B------:R-:W-:Y:S02]  /*bb20*/  HADD2.F32 R49, -RZ, R49.H1_H1 ;  /* 0x30000031ff317230 */ /* 0x000fe40000004100 */
[--C-:B------:R-:W-:Y:S02]  /*bb30*/  HADD2.F32 R51, -RZ, R36.reuse.H0_H0 ;  /* 0x20000024ff337230 */ /* 0x100fe40000004100 */
[-C--:B------:R-:W-:Y:S01]  /*bb40*/  FMUL.FTZ R58, R52, R55.reuse ;  /* 0x00000037343a7220 */ /* 0x080fe20000410000 */
[----:B------:R-:W-:Y:S02]  /*bb50*/  HADD2.F32 R54, -RZ, R36.H1_H1 ;  /* 0x30000024ff367230 */ /* 0x000fe40000004100 */
[----:B------:R-:W-:Y:S01]  /*bb60*/  FMUL.FTZ R55, R49, R55 ;  /* 0x0000003731377220 */ /* 0x000fe20000410000 */
[----:B------:R-:W-:-:S02]  /*bb70*/  HADD2.F32 R61, -RZ, R60.H0_H0 ;  /* 0x2000003cff3d7230 */ /* 0x000fc40000004100 */
[-C--:B------:R-:W-:Y:S01]  /*bb80*/  FFMA.FTZ R36, R37, R51.reuse, -R56 ;  /* 0x0000003325247223 */ /* 0x080fe20000010838 */
[----:B------:R-:W-:Y:S01]  /*bb90*/  FFMA.FTZ R37, R38, R51, R53 ;  /* 0x0000003326257223 */ /* 0x000fe20000010035 */
[-C--:B------:R-:W-:Y:S01]  /*bba0*/  FFMA.FTZ R49, R49, R54.reuse, -R58 ;  /* 0x0000003631317223 */ /* 0x080fe2000001083a */
[----:B------:R-:W-:Y:S01]  /*bbb0*/  FFMA.FTZ R38, R52, R54, R55 ;  /* 0x0000003634267223 */ /* 0x000fe20000010037 */
[----:B------:R-:W-:Y:S01]  /*bbc0*/  F2FP.F16.E4M3.UNPACK_B R51, R15 ;  /* 0x0000000fff33723e */ /* 0x000fe200020006ff */
[----:B------:R-:W-:Y:S01]  /*bbd0*/  HADD2.F32 R62, -RZ, R59.H0_H0 ;  /* 0x2000003bff3e7230 */ /* 0x000fe20000004100 */
[----:B------:R-:W-:Y:S01]  /*bbe0*/  F2FP.F16.E4M3.UNPACK_B R54, R39.H1 ;  /* 0x00000027ff36723e */ /* 0x000fe200030006ff */
[----:B------:R-:W-:Y:S01]  /*bbf0*/  HADD2.F32 R58, -RZ, R14.H0_H0 ;  /* 0x2000000eff3a7230 */ /* 0x000fe20000004100 */
[----:B------:R-:W-:Y:S01]  /*bc00*/  F2FP.F16.E4M3.UNPACK_B R15, R15.H1 ;  /* 0x0000000fff0f723e */ /* 0x000fe200030006ff */
[----:B------:R-:W-:Y:S01]  /*bc10*/  HADD2.F32 R60, -RZ, R60.H1_H1 ;  /* 0x3000003cff3c7230 */ /* 0x000fe20000004100 */
[----:B------:R-:W-:Y:S01]  /*bc20*/  F2FP.F16.E4M3.UNPACK_B R53, R39 ;  /* 0x00000027ff35723e */ /* 0x000fe200020006ff */
        /* <DEDUP_REMOVED lines=10> */
[----:B------:R-:W-:Y:S02]  /*bcd0*/  HADD2.F32 R54, -RZ, R54.H1_H1 ;  /* 0x30000036ff367230 */ /* 0x000fe40000004100 */
[-C--:B------:R-:W-:Y:S01]  /*bce0*/  FMUL.FTZ R64, R55, R62.reuse ;  /* 0x0000003e37407220 */ /* 0x080fe20000410000 */
[----:B------:R-:W-:Y:S01]  /*bcf0*/  FMUL.FTZ R62, R39, R62 ;  /* 0x0000003e273e7220 */ /* 0x000fe20000410000 */
[----:B------:R-:W-:Y:S02]  /*bd00*/  HADD2.F32 R15, -RZ, R15.H1_H1 ;  /* 0x3000000fff0f7230 */ /* 0x000fe40000004100 */
[----:B------:R-:W-:Y:S01]  /*bd10*/  FFMA.FTZ R61, R12, R57, R61 ;  /* 0x000000390c3d7223 */ /* 0x000fe2000001003d */
[----:B------:R-:W-:-:S02]  /*bd20*/  HADD2.F32 R53, -RZ, R53.H1_H1 ;  /* 0x30000035ff357230 */ /* 0x000fc40000004100 */
[-C--:B------:R-:W-:Y:S01]  /*bd30*/  FFMA.FTZ R64, R39, R58.reuse, -R64 ;  /* 0x0000003a27407223 */ /* 0x080fe20000010840 */
[----:B------:R-:W-:Y:S02]  /*bd40*/  HADD2.F32 R12, -RZ, R59.H1_H1 ;  /* 0x3000003bff0c7230 */ /* 0x000fe40000004100 */
[----:B------:R-:W-:Y:S01]  /*bd50*/  FFMA.FTZ R62, R55, R58, R62 ;  /* 0x0000003a373e7223 */ /* 0x000fe2000001003e */
[----:B------:R-:W-:Y:S02]  /*bd60*/  HADD2.F32 R51, -RZ, R51.H1_H1 ;  /* 0x30000033ff337230 */ /* 0x000fe40000004100 */
[-C--:B------:R-:W-:Y:S01]  /*bd70*/  FMUL.FTZ R58, R54, R60.reuse ;  /* 0x0000003c363a7220 */ /* 0x080fe20000410000 */
[----:B------:R-:W-:Y:S02]  /*bd80*/  HADD2.F32 R56, -RZ, R56.H1_H1 ;  /* 0x30000038ff387230 */ /* 0x000fe40000004100 */
[----:B------:R-:W-:Y:S01]  /*bd90*/  FMUL.FTZ R39, R15, R60 ;  /* 0x0000003c0f277220 */ /* 0x000fe20000410000 */
[----:B------:R-:W-:Y:S01]  /*bda0*/  FFMA.FTZ R63, R52, R57, -R63 ;  /* 0x00000039343f7223 */ /* 0x000fe2000001083f */
[----:B------:R-:W-:-:S02]  /*bdb0*/  HADD2.F32 R14, -RZ, R14.H1_H1 ;  /* 0x3000000eff0e7230 */ /* 0x000fc40000004100 */
[-C--:B------:R-:W-:Y:S01]  /*bdc0*/  FMUL.FTZ R52, R53, R12.reuse ;  /* 0x0000000c35347220 */ /* 0x080fe20000410000 */
[----:B------:R-:W-:Y:S01]  /*bdd0*/  FMUL.FTZ R12, R51, R12 ;  /* 0x0000000c330c7220 */ /* 0x000fe20000410000 */
[-C--:B------:R-:W-:Y:S01]  /*bde0*/  FFMA.FTZ R58, R15, R56.reuse, -R58 ;  /* 0x000000380f3a7223 */ /* 0x080fe2000001083a */
[----:B------:R-:W-:Y:S01]  /*bdf0*/  FFMA.FTZ R54, R54, R56, R39 ;  /* 0x0000003836367223 */ /* 0x000fe20000010027 */
[-C--:B------:R-:W-:Y:S01]  /*be00*/  FFMA.FTZ R51, R51, R14.reuse, -R52 ;  /* 0x0000000e33337223 */ /* 0x080fe20000010834 */
[----:B------:R-:W-:Y:S01]  /*be10*/  FFMA.FTZ R53, R53, R14, R12 ;  /* 0x0000000e35357223 */ /* 0x000fe2000001000c */
[----:B------:R-:W-:Y:S01]  /*be20*/  F2FP.SATFINITE.E4M3.F32.PACK_AB_MERGE_C R47, R50, R47, R36 ;  /* 0x0000002f322f723e */ /* 0x000fe20004807024 */
[----:B------:R-:W-:Y:S01]  /*be30*/  IMAD.MOV.U32 R12, RZ, RZ, R46 ;  /* 0x000000ffff0c7224 */ /* 0x000fe200078e002e */
[----:B------:R-:W-:Y:S01]  /*be40*/  F2FP.SATFINITE.E4M3.F32.PACK_AB_MERGE_C R58, R58, R63, RZ ;  /* 0x0000003f3a3a723e */ /* 0x000fe200048070ff */
[----:B------:R-:W-:Y:S01]  /*be50*/  IMAD.MOV.U32 R36, RZ, RZ, R45 ;  /* 0x000000ffff247224 */ /* 0x000fe200078e002d */
[----:B------:R-:W-:Y:S01]  /*be60*/  F2FP.SATFINITE.E4M3.F32.PACK_AB_MERGE_C R54, R54, R61, RZ ;  /* 0x0000003d3636723e */ /* 0x000fe200048070ff */
[----:B------:R-:W-:Y:S01]  /*be70*/  IMAD.MOV.U32 R14, RZ, RZ, R44 ;  /* 0x000000ffff0e7224 */ /* 0x000fe200078e002c */
[----:B------:R-:W-:Y:S01]  /*be80*/  F2FP.SATFINITE.E4M3.F32.PACK_AB_MERGE_C R37, R13, R48, R37 ;  /* 0x000000300d25723e */ /* 0x000fe20004807025 */
[----:B------:R-:W-:Y:S01]  /*be90*/  IMAD.MOV.U32 R13, RZ, RZ, R47 ;  /* 0x000000ffff0d7224 */ /* 0x000fe200078e002f */
[----:B------:R-:W-:Y:S01]  /*bea0*/  F2FP.SATFINITE.E4M3.F32.PACK_AB_MERGE_C R15, R51, R64, R58 ;  /* 0x00000040330f723e */ /* 0x000fe2000480703a */
[----:B------:R-:W-:Y:S01]  /*beb0*/  IMAD.MOV.U32 R38, RZ, RZ, R43 ;  /* 0x000000ffff267224 */ /* 0x000fe200078e002b */
[----:B------:R-:W-:-:S07]  /*bec0*/  F2FP.SATFINITE.E4M3.F32.PACK_AB_MERGE_C R39, R53, R62, R54 ;  /* 0x0000003e3527723e */ /* 0x000fce0004807036 */
.L_x_3137:
[----:B------:R-:W-:Y:S05]  /*bed0*/  BSYNC B1 ;  /* 0x0000000000017941 */ /* 0x000fea0003800000 */
.L_x_3136:
[----:B0-----:R0:W-:Y:S01]  /*bee0*/  ST.E.128 desc[UR46][R40.64], R12 ;  /* 0x0000000c28007985 */ /* 0x0011e2000c101d2e */
[----:B------:R-:W-:-:S13]  /*bef0*/  ISETP.GE.AND P2, PT, R11, R105, PT ;  /* 0x000000690b00720c */ /* 0x000fda0003f46270 */
[----:B------:R-:W-:Y:S05]  /*bf00*/  @P2 BRA `(.L_x_3110) ;  /* 0x0000000400b42947 */ /* 0x000fea0003800000 */
[----:B0-----:R-:W-:-:S04]  /*bf10*/  IADD3 R12, P2, R11, R42, RZ ;  /* 0x0000002a0b0c7210 */ /* 0x001fc80007f5e0ff */
[----:B------:R-:W-:-:S05]  /*bf20*/  LEA.HI.X.SX32 R13, R11, R100, 0x1, P2 ;  /* 0x000000640b0d7211 */ /* 0x000fca00010f0eff */
[----:B-1----:R0:W-:Y:S01]  /*bf30*/  ST.E.128 desc[UR46][R12.64], R36 ;  /* 0x000000240c007985 */ /* 0x0021e2000c101d2e */
[----:B------:R-:W-:Y:S05]  /*bf40*/  BRA `(.L_x_3110) ;  /* 0x0000000400a47947 */ /* 0x000fea0003800000 */
.L_x_3069:
[----:B------:R-:W-:-:S06]  /*bf50*/  UISETP.NE.AND UP0, UPT, UR44, 0x3, UPT ;  /* 0x000000032c00788c */ /* 0x000fcc000bf05270 */
[----:B------:R-:W-:-:S13]  /*bf60*/  PLOP3.LUT P5, PT, PT, PT, UP0, 0x80, 0x0 ;  /* 0x000000000000781c */ /* 0x000fda0003faf008 */
[----:B------:R-:W-:Y:S05]  /*bf70*/  @!P5 BRA `(.L_x_3138) ;  /* 0x000000000004d947 */ /* 0x000fea0003800000 */
[----:B------:R-:W-:Y:S01]  /*bf80*/  BPT.TRAP 0x1 ;  /* 0x000000040000795c */ /* 0x000fe20000300000 */
.L_x_3138:
[----:B------:R-:W-:Y:S01]  /*bf90*/  LEA R88, R216, R23, 0x3 ;  /* 0x00000017d8587211 */ /* 0x000fe200078e18ff */
[----:B------:R-:W-:Y:S01]  /*bfa0*/  BSSY B1, `(.L_x_3139) ;  /* 0x0000005000017945 */ /* 0x000fe20003800000 */
[----:B------:R-:W-:Y:S02]  /*bfb0*/  SHF.L.U32 R98, R223, 0x1f, RZ ;  /* 0x0000001fdf627819 */ /* 0x000fe400000006ff */
[----:B------:R-:W-:Y:S02]  /*bfc0*/  SHF.R.S32.HI R95, RZ, 0x1f, R94 ;  /* 0x0000001fff5f7819 */ /* 0x000fe4000001145e */
[----:B------:R-:W1:Y:S02]  /*bfd0*/  SYNCS.PHASECHK.TRANS64.TRYWAIT P2, [R88+URZ+0x38890], R98 ;  /* 0x03889062580075a7 */ /* 0x000e64000804017f */
[----:B-1----:R-:W-:Y:S05]  /*bfe0*/  @!P2 BRA `(.L_x_3140) ;  /* 0x00000268000ca947 */ /* 0x002fea0003800000 */
.L_x_3470:
[----:B------:R-:W-:Y:S05]  /*bff0*/  BSYNC B1 ;  /* 0x0000000000017941 */ /* 0x000fea0003800000 */
.L_x_3139:
        /* <DEDUP_REMOVED lines=25> */
.L_x_3474:
[----:B------:R-:W-:Y:S04]  /*c190*/  BSSY B1, `(.L_x_3142) ;  /* 0x000000d000017945 */ /* 0x000fe80003800000 */
[----:B------:R-:W-:Y:S05]  /*c1a0*/  @!P2 BRA `(.L_x_3143) ;  /* 0x00000000002ca947 */ /* 0x000fea0003800000 */
[----:B------:R-:W-:Y:S02]  /*c1b0*/  ULDC UR4, c[0x0][0x2f4] ;  /* 0x0000bd0000047ab9 */ /* 0x000fe40000000800 */
[----:B------:R-:W-:-:S13]  /*c1c0*/  ISETP.GE.AND P2, PT, R16, UR4, PT ;  /* 0x0000000410007c0c */ /* 0x000fda000bf46270 */
[----:B---3--:R-:W-:-:S05]  /*c1d0*/  @!P2 IADD3 R38, P3, R16, R14, RZ ;  /* 0x0000000e1026a210 */ /* 0x008fca0007f7e0ff */
[----:B--2---:R-:W-:Y:S01]  /*c1e0*/  @!P2 IMAD.X R39, R37, 0x1, R17, P3 ;  /* 0x000000012527a824 */ /* 0x004fe200018e0611 */
[----:B------:R-:W-:-:S13]  /*c1f0*/  ISETP.GE.AND P3, PT, R22, UR4, PT ;  /* 0x0000000416007c0c */ /* 0x000fda000bf66270 */
[----:B------:R-:W-:Y:S02]  /*c200*/  @!P3 IADD3 R36, P4, R22, R14, RZ ;  /* 0x0000000e1624b210 */ /* 0x000fe40007f9e0ff */
[----:B------:R-:W2:Y:S03]  /*c210*/  @!P2 LDS.128 R12, [R89+0x28400] ;  /* 0x02840000590ca984 */ /* 0x000ea60000000c00 */
[----:B------:R-:W-:Y:S01]  /*c220*/  @!P3 IMAD.X R37, R37, 0x1, R217, P4 ;  /* 0x000000012525b824 */ /* 0x000fe200020e06d9 */
[----:B--2---:R-:W-:Y:S04]  /*c230*/  @!P2 ST.E.128 desc[UR46][R38.64], R12 ;  /* 0x0000000c2600a985 */ /* 0x004fe8000c101d2e */
[----:B------:R-:W2:Y:S04]  /*c240*/  @!P3 LDS.128 R12, [R89+0x2c400] ;  /* 0x02c40000590cb984 */ /* 0x000ea80000000c00 */
[----:B--2---:R4:W-:Y:S02]  /*c250*/  @!P3 ST.E.128 desc[UR46][R36.64], R12 ;  /* 0x0000000c2400b985 */ /* 0x0049e4000c101d2e */
.L_x_3143:
[----:B------:R-:W-:Y:S05]  /*c260*/  BSYNC B1 ;  /* 0x0000000000017941 */ /* 0x000fea0003800000 */
.L_x_3142:
[----:B------:R-:W-:-:S03]  /*c270*/  UMOV UR4, 0xffffffff ;  /* 0xffffffff00047882 */ /* 0x000fc60000000000 */
[----:B------:R-:W-:Y:S05]  /*c280*/  BRA.DIV UR4, `(.L_x_3144) ;  /* 0x0000026604c07947 */ /* 0x000fea000b800000 */
[----:B--2-4-:R2:W4:Y:S04]  /*c290*/  SHFL.IDX PT, R37, R41, 0x1, 0x181f ;  /* 0x00381f0029257f89 */ /* 0x01452800000e0000 */
[----:B---3--:R2:W3:Y:S02]  /*c2a0*/  SHFL.IDX PT, R14, R40, 0x1, 0x181f ;  /* 0x00381f00280e7f89 */ /* 0x0084e400000e0000 */
.L_x_3478:
[----:B------:R-:W-:Y:S01]  /*c2b0*/  ISETP.GE.AND P2, PT, R42, 0x21, PT ;  /* 0x000000212a00780c */ /* 0x000fe20003f46270 */
[----:B------:R-:W-:-:S12]  /*c2c0*/  BSSY B1, `(.L_x_3145) ;  /* 0x000000d000017945 */ /* 0x000fd80003800000 */
[----:B------:R-:W-:Y:S05]  /*c2d0*/  @!P2 BRA `(.L_x_3146) ;  /* 0x00000000002ca947 */ /* 0x000fea0003800000 */
[----:B------:R-:W-:Y:S02]  /*c2e0*/  ULDC UR4, c[0x0][0x2f4] ;  /* 0x0000bd0000047ab9 */ /* 0x000fe40000000800 */
[----:B------:R-:W-:-:S13]  /*c2f0*/  ISETP.GE.AND P2, PT, R16, UR4, PT ;  /* 0x0000000410007c0c */ /* 0x000fda000bf46270 */
[----:B---3--:R-:W-:-:S04]  /*c300*/  @!P2 IADD3 R38, P3, R16, R14, RZ ;  /* 0x0000000e1026a210 */ /* 0x008fc80007f7e0ff */
[----:B----4-:R-:W-:Y:S02]  /*c310*/  @!P2 IADD3.X R39, R37, R17, RZ, P3, !PT ;  /* 0x000000112527a210 */ /* 0x010fe40001ffe4ff */
[----:B------:R-:W-:-:S13]  /*c320*/  ISETP.GE.AND P3, PT, R22, UR4, PT ;  /* 0x0000000416007c0c */ /* 0x000fda000bf66270 */
[----:B------:R-:W-:Y:S02]  /*c330*/  @!P3 IADD3 R36, P4, R22, R14, RZ ;  /* 0x0000000e1624b210 */ /* 0x000fe40007f9e0ff */
[----:B------:R-:W3:Y:S03]  /*c340*/  @!P2 LDS.128 R12, [R89+0x29400] ;  /* 0x02940000590ca984 */ /* 0x000ee60000000c00 */
[----:B------:R-:W-:Y:S01]  /*c350*/  @!P3 IMAD.X R37, R37, 0x1, R217, P4 ;  /* 0x000000012525b824 */ /* 0x000fe200020e06d9 */
[----:B---3--:R-:W-:Y:S04]  /*c360*/  @!P2 ST.E.128 desc[UR46][R38.64], R12 ;  /* 0x0000000c2600a985 */ /* 0x008fe8000c101d2e */
[----:B------:R-:W3:Y:S04]  /*c370*/  @!P3 LDS.128 R12, [R89+0x2d400] ;  /* 0x02d40000590cb984 */ /* 0x000ee80000000c00 */
[----:B---3--:R3:W-:Y:S02]  /*c380*/  @!P3 ST.E.128 desc[UR46][R36.64], R12 ;  /* 0x0000000c2400b985 */ /* 0x0087e4000c101d2e */
.L_x_3146:
[----:B------:R-:W-:Y:S05]  /*c390*/  BSYNC B1 ;  /* 0x0000000000017941 */ /* 0x000fea0003800000 */
.L_x_3145:
[----:B------:R-:W-:-:S03]  /*c3a0*/  UMOV UR4, 0xffffffff ;  /* 0xffffffff00047882 */ /* 0x000fc60000000000 */
[----:B------:R-:W-:Y:S05]  /*c3b0*/  BRA.DIV UR4, `(.L_x_3147) ;  /* 0x0000026604bc7947 */ /* 0x000fea000b800000 */
[----:B---34-:R3:W4:Y:S04]  /*c3c0*/  SHFL.IDX PT, R37, R41, 0x2, 0x181f ;  /* 0x00581f0029257f89 */ /* 0x01872800000e0000 */
[----:B------:R3:W0:Y:S02]  /*c3d0*/  SHFL.IDX PT, R14, R40, 0x2, 0x181f ;  /* 0x00581f00280e7f89 */ /* 0x00062400000e0000 */
.L_x_3482:
        /* <DEDUP_REMOVED lines=9> */
[----:B------:R-:W0:Y:S03]  /*c470*/  @!P2 LDS.128 R12, [R89+0x2a400] ;  /* 0x02a40000590ca984 */ /* 0x000e260000000c00 */
[----:B------:R-:W-:Y:S01]  /*c480*/  @!P3 IMAD.X R37, R37, 0x1, R217, P4 ;  /* 0x000000012525b824 */ /* 0x000fe200020e06d9 */
[----:B0-----:R-:W-:Y:S04]  /*c490*/  @!P2 ST.E.128 desc[UR46][R38.64], R12 ;  /* 0x0000000c2600a985 */ /* 0x001fe8000c101d2e */
[----:B------:R-:W0:Y:S04]  /*c4a0*/  @!P3 LDS.128 R12, [R89+0x2e400] ;  /* 0x02e40000590cb984 */ /* 0x000e280000000c00 */
[----:B0-----:R0:W-:Y:S02]  /*c4b0*/  @!P3 ST.E.128 desc[UR46][R36.64], R12 ;  /* 0x0000000c2400b985 */ /* 0x0011e4000c101d2e */
.L_x_3149:
[----:B------:R-:W-:Y:S05]  /*c4c0*/  BSYNC B1 ;  /* 0x0000000000017941 */ /* 0x000fea0003800000 */
.L_x_3148:
[----:B------:R-:W-:-:S03]  /*c4d0*/  UMOV UR4, 0xffffffff ;  /* 0xffffffff00047882 */ /* 0x000fc60000000000 */
[----:B------:R-:W-:Y:S05]  /*c4e0*/  BRA.DIV UR4, `(.L_x_3150) ;  /* 0x0000026604b87947 */ /* 0x000fea000b800000 */
[----:B0---4-:R0:W4:Y:S04]  /*c4f0*/  SHFL.IDX PT, R37, R41, 0x3, 0x181f ;  /* 0x00781f0029257f89 */ /* 0x01112800000e0000 */
[----:B------:R0:W0:Y:S02]  /*c500*/  SHFL.IDX PT, R14, R40, 0x3, 0x181f ;  /* 0x00781f00280e7f89 */ /* 0x00002400000e0000 */
.L_x_3486:
[----:B------:R-:W-:-:S13]  /*c510*/  ISETP.GE.AND P2, PT, R42, 0x61, PT ;  /* 0x000000612a00780c */ /* 0x000fda0003f46270 */
        /* <DEDUP_REMOVED lines=12> */
.L_x_3110:
[----:B------:R-:W-:Y:S05]  /*c5e0*/  BSYNC B0 ;  /* 0x0000000000007941 */ /* 0x000fea0003800000 */
.L_x_3068:
[----:B----4-:R-:W4:Y:S01]  /*c5f0*/  S2R R11, SR_TID.X ;  /* 0x00000000000b7919 */ /* 0x010f220000002100 */
[----:B------:R-:W-:Y:S01]  /*c600*/  @!PT LDS RZ, [RZ] ;  /* 0x00000000fffff984 */ /* 0x000fe20000000800 */
[----:B------:R-:W-:Y:S01]  /*c610*/  @!PT LDS RZ, [RZ] ;  /* 0x00000000fffff984 */ /* 0x000fe20000000800 */
[----:B------:R-:W-:Y:S01]  /*c620*/  @!PT LDS RZ, [RZ] ;  /* 0x00000000fffff984 */ /* 0x000fe20000000800 */
[----:B------:R-:W-:Y:S01]  /*c630*/  @!PT LDS RZ, [RZ] ;  /* 0x00000000fffff984 */ /* 0x000fe20000000800 */
[----:B------:R5:W-:Y:S06]  /*c640*/  MEMBAR.ALL.CTA ;  /* 0x0000000000007992 */ /* 0x000bec0000008000 */
[----:B-----5:R-:W5:Y:S01]  /*c650*/  FENCE.VIEW.ASYNC.S ;  /* 0x00000000000073c6 */ /* 0x020f620000000000 */
[----:B------:R-:W-:Y:S05]  /*c660*/  WARPSYNC.ALL ;  /* 0x0000000000007948 */ /* 0x000fea0003800000 */
[----:B------:R-:W-:Y:S01]  /*c670*/  BSSY B0, `(.L_x_3151) ;  /* 0x0000008000007945 */ /* 0x000fe20003800000 */
[----:B-----5:R0:W-:Y:S01]  /*c680*/  BAR.SYNC.DEFER_BLOCKING R90, 0x80 ;  /* 0x0002005a0000751d */ /* 0x0201e20000010000 */
[----:B----4-:R-:W-:-:S13]  /*c690*/  LOP3.LUT P2, RZ, R11, 0x7f, RZ, 0xc0, !PT ;  /* 0x0000007f0bff7812 */ /* 0x010fda000784c0ff */
[----:B------:R-:W-:-:S04]  /*c6a0*/  @!P2 IADD3 R11, R88, 0x388a0, RZ ;  /* 0x000388a0580ba810 */ /* 0x000fc80007ffe0ff */
[----:B------:R-:W-:-:S04]  /*c6b0*/  @!P2 PRMT R11, RZ, 0x654, R11 ;  /* 0x00000654ff0ba816 */ /* 0x000fc8000000000b */
[----:B------:R4:W-:Y:S01]  /*c6c0*/  @!P2 SYNCS.ARRIVE.TRANS64.RED.A1T0 RZ, [R11+URZ], RZ ;  /* 0x000000ff0bffa9a7 */ /* 0x0009e2000810043f */
[----:B0-----:R-:W-:Y:S05]  /*c6d0*/  @!P5 BRA `(.L_x_3152) ;  /* 0x000000000004d947 */ /* 0x001fea0003800000 */
[----:B------:R-:W-:Y:S01]  /*c6e0*/  BPT.TRAP 0x1 ;  /* 0x000000040000795c */ /* 0x000fe20000300000 */
.L_x_3152:
[----:B------:R-:W-:Y:S05]  /*c6f0*/  BSYNC B0 ;  /* 0x0000000000007941 */ /* 0x000fea0003800000 */
.L_x_3151:
[----:B------:R-:W0:Y:S01]  /*c700*/  SYNCS.PHASECHK.TRANS64.TRYWAIT P3, [R88+URZ+0x388b0], R98 ;  /* 0x0388b062580075a7 */ /* 0x000e22000806017f */
[----:B------:R-:W-:Y:S01]  /*c710*/  ULDC UR38, c[0x0][0x2f4] ;  /* 0x0000bd0000267ab9 */ /* 0x000fe20000000800 */
[----:B------:R-:W-:Y:S04]  /*c720*/  BSSY B0, `(.L_x_3153) ;  /* 0x0000002000007945 */ /* 0x000fe80003800000 */
[----:B0-----:R-:W-:Y:S05]  /*c730*/  @!P3 BRA `(.L_x_3154) ;  /* 0x00000264006cb947 */ /* 0x001fea0003800000 */
.L_x_3487:
[----:B------:R-:W-:Y:S05]  /*c740*/  BSYNC B0 ;  /* 0x0000000000007941 */ /* 0x000fea0003800000 */
.L_x_3153:
[----:B------:R-:W-:Y:S01]  /*c750*/  ULDC.64 UR4, c[0x0][0x328] ;  /* 0x0000ca0000047ab9 */ /* 0x000fe20000000a00 */
[----:B------:R-:W-:Y:S01]  /*c760*/  ULDC.64 UR6, c[0x0][0x318] ;  /* 0x0000c60000067ab9 */ /* 0x000fe20000000a00 */
[----:B------:R-:W-:Y:S01]  /*c770*/  IMAD R95, R95, UR4, RZ ;  /* 0x000000045f5f7c24 */ /* 0x000fe2000f8e02ff */
[----:B------:R-:W-:Y:S01]  /*c780*/  BSSY B0, `(.L_x_3155) ;  /* 0x000001d000007945 */ /* 0x000fe20003800000 */
[----:B------:R-:W-:-:S04]  /*c790*/  IMAD.WIDE.U32 R12, R94, UR4, RZ ;  /* 0x000000045e0c7c25 */ /* 0x000fc8000f8e00ff */
[----:B------:R-:W-:Y:S01]  /*c7a0*/  IMAD R95, R94, UR5, R95 ;  /* 0x000000055e5f7c24 */ /* 0x000fe2000f8e025f */
[----:B------:R-:W-:Y:S01]  /*c7b0*/  ULDC.64 UR4, c[0x0][0x338] ;  /* 0x0000ce0000047ab9 */ /* 0x000fe20000000a00 */
[----:B------:R-:W-:Y:S02]  /*c7c0*/  IMAD.IADD R97, R97, 0x1, -R219 ;  /* 0x0000000161617824 */ /* 0x000fe400078e0adb */
[----:B------:R-:W-:Y:S02]  /*c7d0*/  IMAD R96, R96, UR4, RZ ;  /* 0x0000000460607c24 */ /* 0x000fe4000f8e02ff */
[----:B------:R-:W-:Y:S02]  /*c7e0*/  IMAD.IADD R13, R13, 0x1, R95 ;  /* 0x000000010d0d7824 */ /* 0x000fe400078e025f */
[C---:B----4-:R-:W-:Y:S02]  /*c7f0*/  IMAD R11, R93.reuse, UR5, R96 ;  /* 0x000000055d0b7c24 */ /* 0x050fe4000f8e0260 */
[----:B------:R-:W-:Y:S01]  /*c800*/  IMAD.WIDE.U32 R12, R93, UR4, R12 ;  /* 0x000000045d0c7c25 */ /* 0x000fe2000f8e000c */
[----:B------:R-:W-:-:S03]  /*c810*/  ULDC.64 UR4, c[0x0][0x330] ;  /* 0x0000cc0000047ab9 */ /* 0x000fc60000000a00 */
[----:B------:R-:W-:Y:S02]  /*c820*/  IMAD.IADD R13, R13, 0x1, R11 ;  /* 0x000000010d0d7824 */ /* 0x000fe400078e020b */
[----:B------:R-:W-:-:S04]  /*c830*/  IMAD.WIDE.U32 R12, R220, UR4, R12 ;  /* 0x00000004dc0c7c25 */ /* 0x000fc8000f8e000c */
[----:B------:R-:W-:Y:S01]  /*c840*/  IMAD R11, R220, UR5, R13 ;  /* 0x00000005dc0b7c24 */ /* 0x000fe2000f8e020d */
[----:B--23--:R-:W-:-:S04]  /*c850*/  IADD3 R40, P3, R12, UR6, RZ ;  /* 0x000000060c287c10 */ /* 0x00cfc8000ff7e0ff */
[----:B------:R-:W-:Y:S01]  /*c860*/  IADD3.X R11, R11, UR7, RZ, P3, !PT ;  /* 0x000000070b0b7c10 */ /* 0x000fe20009ffe4ff */
[----:B-1----:R0:W1:Y:S01]  /*c870*/  SHFL.IDX PT, R37, R40, RZ, 0x181f ;  /* 0x00181fff28257589 */ /* 0x00206200000e0000 */
        /* <DEDUP_REMOVED lines=13> */
.L_x_3156:
[----:B------:R-:W-:Y:S05]  /*c950*/  BSYNC B0 ;  /* 0x0000000000007941 */ /* 0x000fea0003800000 */
.L_x_3155:
[----:B------:R-:W-:Y:S01]  /*c960*/  ISETP.GE.AND P3, PT, R97, 0x21, PT ;  /* 0x000000216100780c */ /* 0x000fe20003f66270 */
[----:B0-2---:R0:W2:Y:S01]  /*c970*/  SHFL.IDX PT, R12, R11, 0x1, 0x181f ;  /* 0x00381f000b0c7f89 */ /* 0x0050a200000e0000 */
[----:B------:R-:W-:Y:S03]  /*c980*/  BSSY B0, `(.L_x_3157) ;  /* 0x000000d000007945 */ /* 0x000fe60003800000 */
[----:B-1----:R0:W1:Y:S08]  /*c990*/  SHFL.IDX PT, R37, R40, 0x1, 0x181f ;  /* 0x00381f0028257f89 */ /* 0x00207000000e0000 */
[----:B0-----:R-:W-:Y:S05]  /*c9a0*/  @!P3 BRA `(.L_x_3158) ;  /* 0x000000000028b947 */ /* 0x001fea0003800000 */
[----:B------:R-:W-:-:S13]  /*c9b0*/  ISETP.GE.AND P3, PT, R16, UR38, PT ;  /* 0x0000002610007c0c */ /* 0x000fda000bf66270 */
[----:B-1----:R-:W-:-:S04]  /*c9c0*/  @!P3 IADD3 R38, P4, R16, R37, RZ ;  /* 0x000000251026b210 */ /* 0x002fc80007f9e0ff */
[----:B--2---:R-:W-:Y:S02]  /*c9d0*/  @!P3 IADD3.X R39, R12, R17, RZ, P4, !PT ;  /* 0x000000110c27b210 */ /* 0x004fe400027fe4ff */
[----:B------:R-:W-:-:S13]  /*c9e0*/  ISETP.GE.AND P4, PT, R22, UR38, PT ;  /* 0x0000002616007c0c */ /* 0x000fda000bf86270 */
[----:B------:R-:W-:-:S05]  /*c9f0*/  @!P4 IADD3 R36, P5, R22, R37, RZ ;  /* 0x000000251624c210 */ /* 0x000fca0007fbe0ff */
[----:B------:R-:W-:Y:S02]  /*ca00*/  @!P4 IMAD.X R37, R12, 0x1, R217, P5 ;  /* 0x000000010c25c824 */ /* 0x000fe400028e06d9 */
[----:B------:R-:W0:Y:S04]  /*ca10*/  @!P3 LDS.128 R12, [R89+0x11400] ;  /* 0x01140000590cb984 */ /* 0x000e280000000c00 */
[----:B0-----:R-:W-:Y:S04]  /*ca20*/  @!P3 ST.E.128 desc[UR46][R38.64], R12 ;  /* 0x0000000c2600b985 */ /* 0x001fe8000c101d2e */
[----:B------:R-:W0:Y:S04]  /*ca30*/  @!P4 LDS.128 R12, [R89+0x15400] ;  /* 0x01540000590cc984 */ /* 0x000e280000000c00 */
[----:B0-----:R0:W-:Y:S02]  /*ca40*/  @!P4 ST.E.128 desc[UR46][R36.64], R12 ;  /* 0x0000000c2400c985 */ /* 0x0011e4000c101d2e */
.L_x_3158:
[----:B------:R-:W-:Y:S05]  /*ca50*/  BSYNC B0 ;  /* 0x0000000000007941 */ /* 0x000fea0003800000 */
.L_x_3157:
        /* <DEDUP_REMOVED lines=15> */
.L_x_3160:
[----:B------:R-:W-:Y:S05]  /*cb50*/  BSYNC B0 ;  /* 0x0000000000007941 */ /* 0x000fea0003800000 */
.L_x_3159:
        /* <DEDUP_REMOVED lines=15> */
.L_x_3162:
[----:B------:R-:W-:Y:S05]  /*cc50*/  BSYNC B0 ;  /* 0x0000000000007941 */ /* 0x000fea0003800000 */
.L_x_3161:
        /* <DEDUP_REMOVED lines=23> */
.L_x_3063:
[----:B------:R-:W2:Y:S01]  /*cdd0*/  LDL R4, [R1+0x50] ;  /* 0x0000500001047983 */ /* 0x000ea20000100800 */
[----:B------:R-:W0:Y:S01]  /*cde0*/  LDC R0, c[0x0][0x448] ;  /* 0x00011200ff007b82 */ /* 0x000e220000000800 */
[----:B------:R-:W-:Y:S01]  /*cdf0*/  IMAD.MOV.U32 R169, RZ, RZ, RZ ;  /* 0x000000ffffa97224 */ /* 0x000fe200078e00ff */
[----:B0-----:R-:W-:-:S13]  /*ce00*/  ISETP.NE.AND P1, PT, R0, 0x1, PT ;  /* 0x000000010000780c */ /* 0x001fda0003f25270 */
[----:B------:R-:W0:Y:S08]  /*ce10*/  @P1 LDC R3, c[0x0][0x44c] ;  /* 0x00011300ff031b82 */ /* 0x000e300000000800 */
[----:B------:R-:W3:Y:S01]  /*ce20*/  @P1 LDC R2, c[0x0][0x450] ;  /* 0x00011400ff021b82 */ /* 0x000ee20000000800 */
[----:B--2---:R-:W-:-:S04]  /*ce30*/  VIADD R0, R4, 0x7f ;  /* 0x0000007f04007836 */ /* 0x004fc80000000000 */
[----:B0-----:R-:W-:-:S05]  /*ce40*/  @P1 IMAD.HI.U32 R3, R0, R3, RZ ;  /* 0x0000000300031227 */ /* 0x001fca00078e00ff */
[----:B---3--:R-:W-:-:S05]  /*ce50*/  @P1 SHF.R.U32.HI R0, RZ, R2, R3 ;  /* 0x00000002ff001219 */ /* 0x008fca0000011603 */
[----:B------:R-:W-:-:S05]  /*ce60*/  IMAD.IADD R0, R91, 0x1, R0 ;  /* 0x000000015b007824 */ /* 0x000fca00078e0200 */
[----:B------:R-:W-:-:S04]  /*ce70*/  SHF.R.S32.HI R3, RZ, 0x1f, R0 ;  /* 0x0000001fff037819 */ /* 0x000fc80000011400 */
[----:B------:R-:W-:-:S04]  /*ce80*/  LEA.HI R3, R3, R0, RZ, 0x7 ;  /* 0x0000000003037211 */ /* 0x000fc800078f38ff */
[----:B------:R-:W-:-:S04]  /*ce90*/  SHF.R.S32.HI R3, RZ, 0x7, R3 ;  /* 0x00000007ff037819 */ /* 0x000fc80000011403 */
[----:B------:R-:W-:-:S04]  /*cea0*/  VIMNMX R92, R92, R3, PT ;  /* 0x000000035c5c7248 */ /* 0x000fc80003fe0100 */
[----:B------:R-:W-:Y:S01]  /*ceb0*/  ISETP.GE.AND P1, PT, R92, 0x1, PT ;  /* 0x000000015c00780c */ /* 0x000fe20003f26270 */
[----:B------:R-:W-:-:S12]  /*cec0*/  @P0 BRA `(.L_x_3164) ;  /* 0x00000000000c0947 */ /* 0x000fd80003800000 */
[----:B------:R-:W0:Y:S01]  /*ced0*/  FENCE.VIEW.ASYNC.G ;  /* 0x00000000000073c6 */ /* 0x000e220000000100 */
[----:B------:R-:W-:Y:S05]  /*cee0*/  WARPSYNC.ALL ;  /* 0x0000000000007948 */ /* 0x000fea0003800000 */
[----:B0-----:R-:W-:Y:S06]  /*cef0*/  BAR.ARV 0xc, 0x180 ;  /* 0x0306000000007b1d */ /* 0x001fec0000002000 */
.L_x_3164:
[----:B------:R-:W-:Y:S04]  /*cf00*/  BSSY B0, `(.L_x_3165) ;  /* 0x0000021000007945 */ /* 0x000fe80003800000 */
        /* <DEDUP_REMOVED lines=8> */
[----:B------:R-:W-:-:S05]  /*cf90*/  IABS R8, R9 ;  /* 0x0000000900087213 */ /* 0x000fca0000000000 */
[----:B------:R-:W-:Y:S02]  /*cfa0*/  IMAD.MOV R8, RZ, RZ, -R8 ;  /* 0x000000ffff087224 */ /* 0x000fe400078e0a08 */
[----:B0-----:R-:W0:Y:S02]  /*cfb0*/  MUFU.RCP R4, R4 ;  /* 0x0000000400047308 */ /* 0x001e240000001000 */
[----:B0-----:R-:W-:Y:S01]  /*cfc0*/  VIADD R2, R4, 0xffffffe ;  /* 0x0ffffffe04027836 */ /* 0x001fe20000000000 */
[----:B------:R-:W-:Y:S02]  /*cfd0*/  IABS R4, R0 ;  /* 0x0000000000047213 */ /* 0x000fe40000000000 */
[----:B------:R-:W-:-:S03]  /*cfe0*/  LOP3.LUT R0, R0, R9, RZ, 0x3c, !PT ;  /* 0x0000000900007212 */ /* 0x000fc600078e3cff */
[----:B------:R0:W2:Y:S01]  /*cff0*/  F2I.FTZ.U32.TRUNC.NTZ R3, R2 ;  /* 0x0000000200037305 */ /* 0x0000a2000021f000 */
[----:B------:R-:W-:Y:S01]  /*d000*/  ISETP.GE.AND P2, PT, R0, RZ, PT ;  /* 0x000000ff0000720c */ /* 0x000fe20003f46270 */
[----:B0-----:R-:W-:Y:S01]  /*d010*/  IMAD.MOV.U32 R2, RZ, RZ, RZ ;  /* 0x000000ffff027224 */ /* 0x001fe200078e00ff */
[----:B--2---:R-:W-:-:S05]  /*d020*/  IADD3 R6, RZ, -R3, RZ ;  /* 0x80000003ff067210 */ /* 0x004fca0007ffe0ff */
        /* <DEDUP_REMOVED lines=14> */
.L_x_3166:
[----:B------:R-:W-:Y:S05]  /*d110*/  BSYNC B0 ;  /* 0x0000000000007941 */ /* 0x000fea0003800000 */
.L_x_3165:
[----:B------:R-:W2:Y:S01]  /*d120*/  LDL R0, [R1+0xa4] ;  /* 0x0000a40001007983 */ /* 0x000ea20000100800 */
[----:B------:R-:W-:Y:S02]  /*d130*/  PLOP3.LUT P0, PT, PT, PT, PT, 0x80, 0x0 ;  /* 0x000000000000781c */ /* 0x000fe40003f0f070 */
[----:B------:R-:W-:Y:S01]  /*d140*/  CS2R R166, SRZ ;  /* 0x0000000000a67805 */ /* 0x000fe2000001ff00 */
[----:B------:R-:W-:Y:S01]  /*d150*/  IMAD.MOV.U32 R5, RZ, RZ, RZ ;  /* 0x000000ffff057224 */ /* 0x000fe200078e00ff */
[----:B------:R-:W-:Y:S02]  /*d160*/  CS2R R146, SRZ ;  /* 0x0000000000927805 */ /* 0x000fe4000001ff00 */
[----:B------:R-:W-:Y:S02]  /*d170*/  CS2R R64, SRZ ;  /* 0x0000000000407805 */ /* 0x000fe4000001ff00 */
[----:B------:R-:W-:Y:S01]  /*d180*/  CS2R R28, SRZ ;  /* 0x00000000001c7805 */ /* 0x000fe2000001ff00 */
[----:B------:R-:W-:Y:S01]  /*d190*/  IMAD.MOV.U32 R25, RZ, RZ, RZ ;  /* 0x000000ffff197224 */ /* 0x000fe200078e00ff */
[----:B------:R-:W-:-:S02]  /*d1a0*/  CS2R R152, SRZ ;  /* 0x0000000000987805 */ /* 0x000fc4000001ff00 */
[----:B------:R-:W-:Y:S02]  /*d1b0*/  CS2R R158, SRZ ;  /* 0x00000000009e7805 */ /* 0x000fe4000001ff00 */
[----:B-1----:R-:W-:Y:S02]  /*d1c0*/  CS2R R36, SRZ ;  /* 0x0000000000247805 */ /* 0x002fe4000001ff00 */
[----:B------:R-:W-:Y:S02]  /*d1d0*/  CS2R R6, SRZ ;  /* 0x0000000000067805 */ /* 0x000fe4000001ff00 */
[----:B------:R-:W-:Y:S02]  /*d1e0*/  CS2R R160, SRZ ;  /* 0x0000000000a07805 */ /* 0x000fe4000001ff00 */
[----:B------:R-:W-:Y:S02]  /*d1f0*/  MOV R8, RZ ;  /* 0x000000ff00087202 */ /* 0x000fe40000000f00 */
        /* <DEDUP_REMOVED lines=62> */
[----:B------:R-:W-:Y:S02]  /*d5e0*/  VIADD R0, R23, 0x20400 ;  /* 0x0002040017007836 */ /* 0x000fe40000000000 */
[----:B0-----:R-:W-:-:S05]  /*d5f0*/  VIADD R28, R2, 0xffffff80 ;  /* 0xffffff80021c7836 */ /* 0x001fca0000000000 */
[----:B------:R-:W-:-:S04]  /*d600*/  SHF.R.S32.HI R33, RZ, 0x1f, R28 ;  /* 0x0000001fff217819 */ /* 0x000fc8000001141c */
[----:B------:R-:W-:-:S04]  /*d610*/  LEA.HI R13, R33, R28, RZ, 0x7 ;  /* 0x0000001c210d7211 */ /* 0x000fc800078f38ff */
[----:B------:R-:W-:Y:S01]  /*d620*/  SHF.R.S32.HI R13, RZ, 0x7, R13 ;  /* 0x00000007ff0d7819 */ /* 0x000fe2000001140d */
[----:B------:R-:W-:Y:S06]  /*d630*/  BRA.DIV UR4, `(.L_x_3168) ;  /* 0x0000025604c07947 */ /* 0x000fec000b800000 */
[----:B------:R0:W1:Y:S02]  /*d640*/  SHFL.IDX PT, R14, R13, RZ, 0x1f ;  /* 0x00001fff0d0e7589 */ /* 0x00006400000e0000 */
.L_x_3490:
[----:B-1----:R-:W-:Y:S01]  /*d650*/  LEA.HI R2, R14, R14, RZ, 0x1 ;  /* 0x0000000e0e027211 */ /* 0x002fe200078f08ff */
[----:B------:R-:W-:Y:S01]  /*d660*/  BSSY B6, `(.L_x_3169) ;  /* 0x0000019000067945 */ /* 0x000fe20003800000 */
[----:B------:R-:W-:Y:S02]  /*d670*/  LOP3.LUT P0, RZ, R0, 0x3ff, RZ, 0xc0, !PT ;  /* 0x000003ff00ff7812 */ /* 0x000fe4000780c0ff */
[----:B------:R-:W-:Y:S02]  /*d680*/  LOP3.LUT R3, R2, 0x1e, RZ, 0xc0, !PT ;  /* 0x0000001e02037812 */ /* 0x000fe400078ec0ff */
[----:B------:R-:W-:-:S03]  /*d690*/  P2R R25, PR, RZ, 0x1 ;  /* 0x00000001ff197803 */ /* 0x000fc60000000000 */
[----:B------:R-:W-:-:S04]  /*d6a0*/  IMAD.IADD R3, R14, 0x1, -R3 ;  /* 0x000000010e037824 */ /* 0x000fc800078e0a03 */
[----:B------:R-:W-:-:S05]  /*d6b0*/  IMAD R3, R3, 0x2000, R0 ;  /* 0x0000200003037824 */ /* 0x000fca00078e0200 */
[----:B------:R-:W-:-:S04]  /*d6c0*/  SHF.R.U32.HI R3, RZ, 0x4, R3 ;  /* 0x00000004ff037819 */ /* 0x000fc80000011603 */
[----:B------:R-:W-:Y:S01]  /*d6d0*/  LOP3.LUT R36, R3, 0x3fff, RZ, 0xc0, !PT ;  /* 0x00003fff03247812 */ /* 0x000fe200078ec0ff */
[----:B------:R-:W-:Y:S06]  /*d6e0*/  @!P0 BRA `(.L_x_3170) ;  /* 0x0000000000408947 */ /* 0x000fec0003800000 */
[----:B------:R-:W-:Y:S01]  /*d6f0*/  MOV R2, 0x0 ;  /* 0x0000000000027802 */ /* 0x000fe20000000f00 */
[----:B------:R-:W-:Y:S01]  /*d700*/  ULDC.64 UR4, c[0x4][0xc0] ;  /* 0x0100300000047ab9 */ /* 0x000fe20000000a00 */
[----:B------:R-:W-:Y:S01]  /*d710*/  ULDC.64 UR6, c[0x4][0xc8] ;  /* 0x0100320000067ab9 */ /* 0x000fe20000000a00 */
[----:B------:R-:W-:Y:S01]  /*d720*/  IMAD.U32 R4, RZ, RZ, UR4 ;  /* 0x00000004ff047e24 */ /* 0x000fe2000f8e00ff */
[----:B------:R-:W-:Y:S01]  /*d730*/  MOV R5, UR5 ;  /* 0x0000000500057c02 */ /* 0x000fe20008000f00 */
[----:B------:R-:W-:Y:S01]  /*d740*/  ULDC.64 UR4, c[0x4][0x30] ;  /* 0x01000c0000047ab9 */ /* 0x000fe20000000a00 */
[----:B------:R-:W1:Y:S01]  /*d750*/  LDC.64 R2, c[0x4][R2] ;  /* 0x0100000002027b82 */ /* 0x000e620000000a00 */
[----:B------:R-:W-:Y:S01]  /*d760*/  IMAD.U32 R6, RZ, RZ, UR6 ;  /* 0x00000006ff067e24 */ /* 0x000fe2000f8e00ff */
[----:B------:R-:W-:Y:S01]  /*d770*/  MOV R12, 0x1 ;  /* 0x00000001000c7802 */ /* 0x000fe20000000f00 */
[----:B------:R-:W-:Y:S02]  /*d780*/  IMAD.U32 R7, RZ, RZ, UR7 ;  /* 0x00000007ff077e24 */ /* 0x000fe4000f8e00ff */
[----:B------:R-:W-:-:S02]  /*d790*/  IMAD.U32 R10, RZ, RZ, UR4 ;  /* 0x00000004ff0a7e24 */ /* 0x000fc4000f8e00ff */
[----:B------:R-:W-:Y:S02]  /*d7a0*/  IMAD.U32 R11, RZ, RZ, UR5 ;  /* 0x00000005ff0b7e24 */ /* 0x000fe4000f8e00ff */
[----:B------:R-:W-:Y:S02]  /*d7b0*/  IMAD.MOV.U32 R8, RZ, RZ, 0x70 ;  /* 0x00000070ff087424 */ /* 0x000fe400078e00ff */
[----:B0-----:R-:W-:-:S07]  /*d7c0*/  IMAD.MOV.U32 R13, RZ, RZ, RZ ;  /* 0x000000ffff0d7224 */ /* 0x001fce00078e00ff */
[----:B------:R-:W-:-:S07]  /*d7d0*/  LEPC R20, `(.L_x_3170) ;  /* 0x000000001014794e */ /* 0x000fce0000000000 */
[----:B-1---5:R-:W-:Y:S05]  /*d7e0*/  CALL.ABS.NOINC R2 ;  /* 0x0000000002007343 */ /* 0x022fea0003c00000 */
.L_x_3170:
[----:B------:R-:W-:Y:S05]  /*d7f0*/  BSYNC B6 ;  /* 0x0000000000067941 */ /* 0x000fea0003800000 */
.L_x_3169:
        /* <DEDUP_REMOVED lines=15> */
[----:B------:R-:W-:-:S04]  /*d8f0*/  @P0 IMAD.WIDE.U32 R6, R20, R6, RZ ;  /* 0x0000000614060225 */ /* 0x000fc800078e00ff */
[C---:B0-----:R-:W-:Y:S02]  /*d900*/  @P1 IMAD R13, R20.reuse, R9, R10 ;  /* 0x00000009140d1224 */ /* 0x041fe400078e020a */
[----:B------:R-:W-:-:S04]  /*d910*/  @P1 IMAD.WIDE.U32 R8, R20, R8, RZ ;  /* 0x0000000814081225 */ /* 0x000fc800078e00ff */
[----:B------:R-:W-:Y:S02]  /*d920*/  @P0 IMAD.IADD R7, R7, 0x1, R11 ;  /* 0x0000000107070824 */ /* 0x000fe400078e020b */
[----:B------:R-:W-:Y:S02]  /*d930*/  @P1 IMAD.IADD R9, R9, 0x1, R13 ;  /* 0x0000000109091824 */ /* 0x000fe400078e020d */
[----:B----4-:R-:W-:-:S04]  /*d940*/  @P0 IMAD.WIDE.U32 R6, R220, R4, R6 ;  /* 0x00000004dc060225 */ /* 0x010fc800078e0006 */
[----:B------:R-:W-:Y:S01]  /*d950*/  @P1 IMAD.WIDE.U32 R8, R220, R2, R8 ;  /* 0x00000002dc081225 */ /* 0x000fe200078e0008 */
        /* <DEDUP_REMOVED lines=18> */
[----:B------:R-:W-:-:S04]  /*da80*/  LOP3.LUT R0, R0, 0xfffffffe, RZ, 0xc0, !PT ;  /* 0xfffffffe00007812 */ /* 0x000fc800078ec0ff */
[----:B------:R-:W-:-:S04]  /*da90*/  IADD3 R0, R20, -R0, RZ ;  /* 0x8000000014007210 */ /* 0x000fc80007ffe0ff */
[----:B------:R-:W-:-:S04]  /*daa0*/  SHF.L.U32 R0, R0, 0x1f, RZ ;  /* 0x0000001f00007819 */ /* 0x000fc800000006ff */
[----:B------:R0:W1:Y:S03]  /*dab0*/  SYNCS.PHASECHK.TRANS64.TRYWAIT P0, [R23+URZ+0x38800], R0 ;  /* 0x03880000170075a7 */ /* 0x000066000800017f */
[----:B-1----:R-:W-:Y:S05]  /*dac0*/  @!P0 NANOSLEEP.SYNCS 0x989680 ;  /* 0x009896800000895d */ /* 0x002fea0003900000 */
[----:B------:R-:W1:Y:S01]  /*dad0*/  @!P0 SYNCS.PHASECHK.TRANS64 P0, [R23+URZ+0x38800], R0 ;  /* 0x03880000170085a7 */ /* 0x000e62000800007f */
[----:B------:R-:W-:Y:S04]  /*dae0*/  BSSY B0, `(.L_x_3172) ;  /* 0x0000006000007945 */ /* 0x000fe80003800000 */
[----:B-1----:R-:W-:Y:S05]  /*daf0*/  @P0 BRA `(.L_x_3173) ;  /* 0x0000000000100947 */ /* 0x002fea0003800000 */
.L_x_3174:
[----:B-1----:R1:W2:Y:S02]  /*db00*/  SYNCS.PHASECHK.TRANS64.TRYWAIT P0, [R23+URZ+0x38800], R0 ;  /* 0x03880000170075a7 */ /* 0x0022a4000800017f */
[----:B--2---:R-:W-:Y:S05]  /*db10*/  @!P0 NANOSLEEP.SYNCS 0x989680 ;  /* 0x009896800000895d */ /* 0x004fea0003900000 */
[----:B------:R-:W2:Y:S02]  /*db20*/  @!P0 SYNCS.PHASECHK.TRANS64 P0, [R23+URZ+0x38800], R0 ;  /* 0x03880000170085a7 */ /* 0x000ea4000800007f */
[----:B--2---:R-:W-:Y:S05]  /*db30*/  @!P0 BRA `(.L_x_3174) ;  /* 0xfffffffc00f08947 */ /* 0x004fea000383ffff */
.L_x_3173:
[----:B------:R-:W-:Y:S05]  /*db40*/  BSYNC B0 ;  /* 0x0000000000007941 */ /* 0x000fea0003800000 */
.L_x_3172:
[----:B------:R-:W-:Y:S05]  /*db50*/  BRA `(.L_x_3175) ;  /* 0x0000009400d47947 */ /* 0x000fea0003800000 */
.L_x_3171:
[----:B------:R-:W-:Y:S01]  /*db60*/  ISETP.NE.AND P0, PT, R25, RZ, PT ;  /* 0x000000ff1900720c */ /* 0x000fe20003f05270 */
[----:B------:R-:W-:Y:S01]  /*db70*/  ULDC.64 UR4, c[0x0][0x3f8] ;  /* 0x0000fe0000047ab9 */ /* 0x000fe20000000a00 */
[----:B-----5:R-:W-:Y:S01]  /*db80*/  SHF.R.S32.HI R0, RZ, 0x1f, R24 ;  /* 0x0000001fff007819 */ /* 0x020fe20000011418 */
[----:B------:R-:W-:Y:S01]  /*db90*/  ULDC.64 UR6, c[0x0][0x408] ;  /* 0x0001020000067ab9 */ /* 0x000fe20000000a00 */
[----:B------:R-:W-:Y:S01]  /*dba0*/  IMAD.WIDE.U32 R26, R24, UR4, RZ ;  /* 0x00000004181a7c25 */ /* 0x000fe2000f8e00ff */
[----:B------:R-:W-:Y:S03]  /*dbb0*/  BSSY B6, `(.L_x_3176) ;  /* 0x0000019000067945 */ /* 0x000fe60003800000 */
[C---:B------:R-:W-:Y:S02]  /*dbc0*/  IMAD R3, R0.reuse, UR4, RZ ;  /* 0x0000000400037c24 */ /* 0x040fe4000f8e02ff */
[----:B------:R-:W-:-:S02]  /*dbd0*/  IMAD R5, R0, UR6, RZ ;  /* 0x0000000600057c24 */ /* 0x000fc4000f8e02ff */
[C---:B------:R-:W-:Y:S02]  /*dbe0*/  IMAD R3, R24.reuse, UR5, R3 ;  /* 0x0000000518037c24 */ /* 0x040fe4000f8e0203 */
        /* <DEDUP_REMOVED lines=21> */
.L_x_3177:
[----:B------:R-:W-:Y:S05]  /*dd40*/  BSYNC B6 ;  /* 0x0000000000067941 */ /* 0x000fea0003800000 */
.L_x_3176:
[----:B------:R-:W2:Y:S01]  /*dd50*/  LDL R52, [R1+0x50] ;  /* 0x0000500001347983 */ /* 0x000ea20000100800 */
[----:B------:R-:W-:Y:S01]  /*dd60*/  ULDC.U8 UR4, c[0x0][0x410] ;  /* 0x0001040000047ab9 */ /* 0x000fe20000000000 */
[----:B------:R-:W-:Y:S01]  /*dd70*/  LEA.HI R33, R33, R28, RZ, 0x3 ;  /* 0x0000001c21217211 */ /* 0x000fe200078f18ff */
[----:B------:R-:W-:Y:S01]  /*dd80*/  BSSY B0, `(.L_x_3178) ;  /* 0x000094a000007945 */ /* 0x000fe20003800000 */
[----:B------:R-:W-:Y:S02]  /*dd90*/  ISETP.NE.AND P0, PT, RZ, UR4, PT ;  /* 0x00000004ff007c0c */ /* 0x000fe4000bf05270 */
[----:B------:R-:W-:-:S05]  /*dda0*/  LOP3.LUT R33, R33, 0xfffffff8, RZ, 0xc0, !PT ;  /* 0xfffffff821217812 */ /* 0x000fca00078ec0ff */
[----:B------:R-:W-:Y:S01]  /*ddb0*/  IMAD.IADD R0, R28, 0x1, -R33 ;  /* 0x000000011c007824 */ /* 0x000fe200078e0a21 */
[----:B--2---:R-:W-:-:S05]  /*ddc0*/  IADD3 R10, R219, R52, RZ ;  /* 0x00000034db0a7210 */ /* 0x004fca0007ffe0ff */
[----:B------:R-:W-:Y:S01]  /*ddd0*/  IMAD R3, R0, 0x20, R10 ;  /* 0x0000002000037824 */ /* 0x000fe200078e020a */
        /* <DEDUP_REMOVED lines=30> */
.L_x_3496:
[----:B------:R-:W5:Y:S01]  /*dfc0*/  LDL R4, [R1+0x48] ;  /* 0x0000480001047983 */ /* 0x000f620000100800 */
[----:B------:R-:W-:Y:S01]  /*dfd0*/  BSSY B1, `(.L_x_3181) ;  /* 0x000001c000017945 */ /* 0x000fe20003800000 */
[----:B------:R-:W-:Y:S02]  /*dfe0*/  CS2R R40, SRZ ;  /* 0x0000000000287805 */ /* 0x000fe4000001ff00 */
[----:B------:R-:W-:Y:S02]  /*dff0*/  CS2R R44, SRZ ;  /* 0x00000000002c7805 */ /* 0x000fe4000001ff00 */
[----:B------:R-:W-:Y:S02]  /*e000*/  CS2R R42, SRZ ;  /* 0x00000000002a7805 */ /* 0x000fe4000001ff00 */
[----:B------:R-:W-:Y:S01]  /*e010*/  CS2R R46, SRZ ;  /* 0x00000000002e7805 */ /* 0x000fe2000001ff00 */
[----:B-----5:R-:W-:-:S05]  /*e020*/  IMAD R51, R4, R51, RZ ;  /* 0x0000003304337224 */ /* 0x020fca00078e02ff */
[----:B------:R-:W-:-:S13]  /*e030*/  ISETP.GE.AND P0, PT, R10, R51, PT ;  /* 0x000000330a00720c */ /* 0x000fda0003f06270 */
[----:B------:R-:W-:Y:S05]  /*e040*/  @P0 BRA `(.L_x_3182) ;  /* 0x0000000000500947 */ /* 0x000fea0003800000 */
[----:B------:R-:W1:Y:S01]  /*e050*/  LDL R11, [R1+0x84] ;  /* 0x00008400010b7983 */ /* 0x000e620000100800 */
[----:B------:R-:W-:Y:S01]  /*e060*/  ULDC UR4, c[0x0][0x3f4] ;  /* 0x0000fd0000047ab9 */ /* 0x000fe20000000800 */
[----:B------:R-:W-:Y:S02]  /*e070*/  CS2R R40, SRZ ;  /* 0x0000000000287805 */ /* 0x000fe4000001ff00 */
[----:B------:R-:W-:Y:S02]  /*e080*/  ISETP.GE.AND P4, PT, R218, UR4, PT ;  /* 0x00000004da007c0c */ /* 0x000fe4000bf86270 */
[----:B------:R-:W-:Y:S02]  /*e090*/  CS2R R44, SRZ ;  /* 0x00000000002c7805 */ /* 0x000fe4000001ff00 */
[----:B------:R-:W-:-:S09]  /*e0a0*/  ISETP.GE.AND P3, PT, R18, UR4, PT ;  /* 0x0000000412007c0c */ /* 0x000fd2000bf66270 */
[CC--:B--2---:R-:W-:Y:S02]  /*e0b0*/  @!P4 IADD3 R6, P0, R218.reuse, R5.reuse, RZ ;  /* 0x00000005da06c210 */ /* 0x0c4fe40007f1e0ff */
[----:B----4-:R-:W-:Y:S02]  /*e0c0*/  @!P4 IADD3 R8, P2, R218, R14, RZ ;  /* 0x0000000eda08c210 */ /* 0x010fe40007f5e0ff */
[----:B------:R-:W-:Y:S02]  /*e0d0*/  CS2R R46, SRZ ;  /* 0x00000000002e7805 */ /* 0x000fe4000001ff00 */
[----:B------:R-:W-:Y:S01]  /*e0e0*/  CS2R R42, SRZ ;  /* 0x00000000002a7805 */ /* 0x000fe2000001ff00 */
[----:B-1----:R-:W-:Y:S01]  /*e0f0*/  @!P4 IMAD.X R7, R3, 0x1, R11, P0 ;  /* 0x000000010307c824 */ /* 0x002fe200000e060b */
[----:B------:R-:W-:-:S04]  /*e100*/  @!P3 IADD3 R4, P0, R18, R5, RZ ;  /* 0x000000051204b210 */ /* 0x000fc80007f1e0ff */
[----:B------:R1:W5:Y:S01]  /*e110*/  @!P4 LD.E.64 R40, desc[UR46][R6.64] ;  /* 0x0000002e0628c980 */ /* 0x000362000c101b00 */
[----:B------:R-:W-:-:S05]  /*e120*/  @!P3 IADD3.X R5, R3, R19, RZ, P0, !PT ;  /* 0x000000130305b210 */ /* 0x000fca00007fe4ff */
[----:B------:R2:W5:Y:S01]  /*e130*/  @!P3 LD.E.64 R44, desc[UR46][R4.64] ;  /* 0x0000002e042cb980 */ /* 0x000562000c101b00 */
[----:B-1----:R-:W-:-:S05]  /*e140*/  @!P3 IADD3 R6, P1, R18, R14, RZ ;  /* 0x0000000e1206b210 */ /* 0x002fca0007f3e0ff */
[C---:B---3--:R-:W-:Y:S02]  /*e150*/  @!P3 IMAD.X R7, R9.reuse, 0x1, R19, P1 ;  /* 0x000000010907b824 */ /* 0x048fe400008e0613 */
[----:B------:R-:W-:-:S03]  /*e160*/  @!P4 IMAD.X R9, R9, 0x1, R11, P2 ;  /* 0x000000010909c824 */ /* 0x000fc600010e060b */
[----:B------:R2:W5:Y:S04]  /*e170*/  @!P3 LD.E.64 R46, desc[UR46][R6.64] ;  /* 0x0000002e062eb980 */ /* 0x000568000c101b00 */
[----:B------:R2:W5:Y:S02]  /*e180*/  @!P4 LD.E.64 R42, desc[UR46][R8.64] ;  /* 0x0000002e082ac980 */ /* 0x000564000c101b00 */
.L_x_3182:
[----:B------:R-:W-:Y:S05]  /*e190*/  BSYNC B1 ;  /* 0x0000000000017941 */ /* 0x000fea0003800000 */
.L_x_3181:
[----:B------:R-:W-:Y:S01]  /*e1a0*/  UMOV UR4, 0xffffffff ;  /* 0xffffffff00047882 */ /* 0x000fe20000000000 */
[----:B------:R-:W-:Y:S02]  /*e1b0*/  CS2R R30, SRZ ;  /* 0x00000000001e7805 */ /* 0x000fe4000001ff00 */
[----:B------:R-:W-:Y:S05]  /*e1c0*/  BRA.DIV UR4, `(.L_x_3183) ;  /* 0x0000024e04707947 */ /* 0x000fea000b800000 */
[----:B-1----:R1:W0:Y:S04]  /*e1d0*/  SHFL.IDX PT, R3, R48, 0x1, 0x181f ;  /* 0x00381f0030037f89 */ /* 0x00222800000e0000 */
[----:B--2---:R1:W2:Y:S04]  /*e1e0*/  SHFL.IDX PT, R5, R0, 0x1, 0x181f ;  /* 0x00381f0000057f89 */ /* 0x0042a800000e0000 */
[----:B---3--:R1:W3:Y:S04]  /*e1f0*/  SHFL.IDX PT, R9, R37, 0x1, 0x181f ;  /* 0x00381f0025097f89 */ /* 0x0082e800000e0000 */
[----:B----4-:R1:W4:Y:S02]  /*e200*/  SHFL.IDX PT, R14, R49, 0x1, 0x181f ;  /* 0x00381f00310e7f89 */ /* 0x01032400000e0000 */
.L_x_3502:
[----:B------:R-:W-:Y:S01]  /*e210*/  VIADD R4, R10, 0x20 ;  /* 0x000000200a047836 */ /* 0x000fe20000000000 */
[----:B------:R-:W-:Y:S01]  /*e220*/  BSSY B1, `(.L_x_3184) ;  /* 0x000001a000017945 */ /* 0x000fe20003800000 */
[----:B------:R-:W-:Y:S02]  /*e230*/  CS2R R34, SRZ ;  /* 0x0000000000227805 */ /* 0x000fe4000001ff00 */
[----:B------:R-:W-:Y:S02]  /*e240*/  CS2R R32, SRZ ;  /* 0x0000000000207805 */ /* 0x000fe4000001ff00 */
[----:B------:R-:W-:Y:S02]  /*e250*/  CS2R R38, SRZ ;  /* 0x0000000000267805 */ /* 0x000fe4000001ff00 */
[----:B------:R-:W-:-:S13]  /*e260*/  ISETP.GE.AND P0, PT, R4, R51, PT ;  /* 0x000000330400720c */ /* 0x000fda0003f06270 */
[----:B------:R-:W-:Y:S05]  /*e270*/  @P0 BRA `(.L_x_3185) ;  /* 0x0000000000500947 */ /* 0x000fea0003800000 */
[----:B------:R-:W0:Y:S01]  /*e280*/  LDL R11, [R1+0x84] ;  /* 0x00008400010b7983 */ /* 0x000e220000100800 */
        /* <DEDUP_REMOVED lines=9> */
[----:B0-----:R-:W-:Y:S01]  /*e320*/  @!P4 IMAD.X R7, R3, 0x1, R11, P0 ;  /* 0x000000010307c824 */ /* 0x001fe200000e060b */
[----:B------:R-:W-:-:S04]  /*e330*/  @!P3 IADD3 R4, P0, R18, R5, RZ ;  /* 0x000000051204b210 */ /* 0x000fc80007f1e0ff */
[----:B------:R0:W5:Y:S01]  /*e340*/  @!P4 LD.E.64 R30, desc[UR46][R6.64] ;  /* 0x0000002e061ec980 */ /* 0x000162000c101b00 */
[----:B------:R-:W-:-:S05]  /*e350*/  @!P3 IMAD.X R5, R3, 0x1, R19, P0 ;  /* 0x000000010305b824 */ /* 0x000fca00000e0613 */
[----:B------:R2:W5:Y:S01]  /*e360*/  @!P3 LD.E.64 R34, desc[UR46][R4.64] ;  /* 0x0000002e0422b980 */ /* 0x000562000c101b00 */
[----:B0-----:R-:W-:-:S04]  /*e370*/  @!P3 IADD3 R6, P1, R18, R14, RZ ;  /* 0x0000000e1206b210 */ /* 0x001fc80007f3e0ff */
[C---:B---3--:R-:W-:Y:S01]  /*e380*/  @!P3 IADD3.X R7, R9.reuse, R19, RZ, P1, !PT ;  /* 0x000000130907b210 */ /* 0x048fe20000ffe4ff */
[----:B------:R-:W-:-:S04]  /*e390*/  @!P4 IMAD.X R9, R9, 0x1, R11, P2 ;  /* 0x000000010909c824 */ /* 0x000fc800010e060b */
[----:B------:R2:W5:Y:S04]  /*e3a0*/  @!P3 LD.E.64 R38, desc[UR46][R6.64] ;  /* 0x0000002e0626b980 */ /* 0x000568000c101b00 */
[----:B------:R2:W5:Y:S02]  /*e3b0*/  @!P4 LD.E.64 R32, desc[UR46][R8.64] ;  /* 0x0000002e0820c980 */ /* 0x000564000c101b00 */
.L_x_3185:
[----:B------:R-:W-:Y:S05]  /*e3c0*/  BSYNC B1 ;  /* 0x0000000000017941 */ /* 0x000fea0003800000 */
.L_x_3184:
[----:B------:R-:W-:-:S03]  /*e3d0*/  UMOV UR4, 0xffffffff ;  /* 0xffffffff00047882 */ /* 0x000fc60000000000 */
[----:B------:R-:W-:Y:S05]  /*e3e0*/  BRA.DIV UR4, `(.L_x_3186) ;  /* 0x0000024e04587947 */ /* 0x000fea000b800000 */
[----:B0-----:R0:W0:Y:S04]  /*e3f0*/  SHFL.IDX PT, R3, R48, 0x2, 0x181f ;  /* 0x00581f0030037f89 */ /* 0x00102800000e0000 */
[----:B--2---:R2:W0:Y:S04]  /*e400*/  SHFL.IDX PT, R5, R0, 0x2, 0x181f ;  /* 0x00581f0000057f89 */ /* 0x00442800000e0000 */
[----:B---3--:R2:W3:Y:S04]  /*e410*/  SHFL.IDX PT, R9, R37, 0x2, 0x181f ;  /* 0x00581f0025097f89 */ /* 0x0084e800000e0000 */
[----:B----4-:R2:W4:Y:S02]  /*e420*/  SHFL.IDX PT, R14, R49, 0x2, 0x181f ;  /* 0x00581f00310e7f89 */ /* 0x01052400000e0000 */
.L_x_3508:
        /* <DEDUP_REMOVED lines=8> */
[----:B------:R-:W2:Y:S01]  /*e4b0*/  LDL R11, [R1+0x84] ;  /* 0x00008400010b7983 */ /* 0x000ea20000100800 */
[----:B------:R-:W-:Y:S01]  /*e4c0*/  ULDC UR4, c[0x0][0x3f4] ;  /* 0x0000fd0000047ab9 */ /* 0x000fe20000000800 */
[----:B------:R-:W-:Y:S02]  /*e4d0*/  CS2R R24, SRZ ;  /* 0x0000000000187805 */ /* 0x000fe4000001ff00 */
[----:B------:R-:W-:Y:S02]  /*e4e0*/  ISETP.GE.AND P4, PT, R218, UR4, PT ;  /* 0x00000004da007c0c */ /* 0x000fe4000bf86270 */
[----:B------:R-:W-:Y:S02]  /*e4f0*/  CS2R R26, SRZ ;  /* 0x00000000001a7805 */ /* 0x000fe4000001ff00 */
[----:B------:R-:W-:-:S09]  /*e500*/  ISETP.GE.AND P3, PT, R18, UR4, PT ;  /* 0x0000000412007c0c */ /* 0x000fd2000bf66270 */
[CC--:B0-----:R-:W-:Y:S02]  /*e510*/  @!P4 IADD3 R6, P0, R218.reuse, R5.reuse, RZ ;  /* 0x00000005da06c210 */ /* 0x0c1fe40007f1e0ff */
[----:B----4-:R-:W-:Y:S02]  /*e520*/  @!P4 IADD3 R8, P2, R218, R14, RZ ;  /* 0x0000000eda08c210 */ /* 0x010fe40007f5e0ff */
[----:B------:R-:W-:Y:S02]  /*e530*/  CS2R R28, SRZ ;  /* 0x00000000001c7805 */ /* 0x000fe4000001ff00 */
[----:B------:R-:W-:Y:S01]  /*e540*/  CS2R R20, SRZ ;  /* 0x0000000000147805 */ /* 0x000fe2000001ff00 */
[----:B--2---:R-:W-:Y:S01]  /*e550*/  @!P4 IMAD.X R7, R3, 0x1, R11, P0 ;  /* 0x000000010307c824 */ /* 0x004fe200000e060b */
[----:B------:R-:W-:-:S04]  /*e560*/  @!P3 IADD3 R4, P0, R18, R5, RZ ;  /* 0x000000051204b210 */ /* 0x000fc80007f1e0ff */
[----:B------:R0:W5:Y:S01]  /*e570*/  @!P4 LD.E.64 R24, desc[UR46][R6.64] ;  /* 0x0000002e0618c980 */ /* 0x000162000c101b00 */
[----:B------:R-:W-:-:S05]  /*e580*/  @!P3 IMAD.X R5, R3, 0x1, R19, P0 ;  /* 0x000000010305b824 */ /* 0x000fca00000e0613 */
[----:B------:R2:W5:Y:S01]  /*e590*/  @!P3 LD.E.64 R26, desc[UR46][R4.64] ;  /* 0x0000002e041ab980 */ /* 0x000562000c101b00 */
[----:B0-----:R-:W-:-:S05]  /*e5a0*/  @!P3 IADD3 R6, P1, R18, R14, RZ ;  /* 0x0000000e1206b210 */ /* 0x001fca0007f3e0ff */
[C---:B---3--:R-:W-:Y:S01]  /*e5b0*/  @!P3 IMAD.X R7, R9.reuse, 0x1, R19, P1 ;  /* 0x000000010907b824 */ /* 0x048fe200008e0613 */
[----:B------:R-:W-:-:S04]  /*e5c0*/  @!P4 IADD3.X R9, R9, R11, RZ, P2, !PT ;  /* 0x0000000b0909c210 */ /* 0x000fc800017fe4ff */
[----:B------:R2:W5:Y:S04]  /*e5d0*/  @!P3 LD.E.64 R28, desc[UR46][R6.64] ;  /* 0x0000002e061cb980 */ /* 0x000568000c101b00 */
[----:B------:R2:W5:Y:S02]  /*e5e0*/  @!P4 LD.E.64 R20, desc[UR46][R8.64] ;  /* 0x0000002e0814c980 */ /* 0x000564000c101b00 */
.L_x_3188:
[----:B------:R-:W-:Y:S05]  /*e5f0*/  BSYNC B1 ;  /* 0x0000000000017941 */ /* 0x000fea0003800000 */
.L_x_3187:
[----:B------:R-:W-:Y:S01]  /*e600*/  UMOV UR4, 0xffffffff ;  /* 0xffffffff00047882 */ /* 0x000fe20000000000 */
[----:B--23--:R-:W-:Y:S02]  /*e610*/  CS2R R8, SRZ ;  /* 0x0000000000087805 */ /* 0x00cfe4000001ff00 */
[----:B------:R-:W-:Y:S05]  /*e620*/  BRA.DIV UR4, `(.L_x_3189) ;  /* 0x0000024e04387947 */ /* 0x000fea000b800000 */
[----:B0-----:R0:W2:Y:S04]  /*e630*/  SHFL.IDX PT, R3, R48, 0x3, 0x181f ;  /* 0x00781f0030037f89 */ /* 0x0010a800000e0000 */
[----:B------:R0:W3:Y:S04]  /*e640*/  SHFL.IDX PT, R5, R0, 0x3, 0x181f ;  /* 0x00781f0000057f89 */ /* 0x0000e800000e0000 */
[----:B-1----:R-:W1:Y:S04]  /*e650*/  SHFL.IDX PT, R37, R37, 0x3, 0x181f ;  /* 0x00781f0025257f89 */ /* 0x002e6800000e0000 */
[----:B------:R-:W0:Y:S02]  /*e660*/  SHFL.IDX PT, R49, R49, 0x3, 0x181f ;  /* 0x00781f0031317f89 */ /* 0x000e2400000e0000 */
.L_x_3514:
[----:B------:R-:W0:Y:S01]  /*e670*/  LDL R4, [R1+0x98] ;  /* 0x0000980001047983 */ /* 0x000e220000100800 */
[----:B------:R-:W-:Y:S01]  /*e680*/  VIADD R10, R10, 0x60 ;  /* 0x000000600a0a7836 */ /* 0x000fe20000000000 */
[----:B------:R-:W-:Y:S01]  /*e690*/  BSSY B1, `(.L_x_3190) ;  /* 0x000001e000017945 */ /* 0x000fe20003800000 */
[----:B------:R-:W-:Y:S02]  /*e6a0*/  CS2R R12, SRZ ;  /* 0x00000000000c7805 */ /* 0x000fe4000001ff00 */
[----:B----4-:R-:W-:Y:S02]  /*e6b0*/  CS2R R14, SRZ ;  /* 0x00000000000e7805 */ /* 0x010fe4000001ff00 */
[----:B------:R-:W-:Y:S02]  /*e6c0*/  ISETP.GE.AND P0, PT, R10, R51, PT ;  /* 0x000000330a00720c */ /* 0x000fe40003f06270 */
[----:B------:R-:W-:Y:S02]  /*e6d0*/  CS2R R10, SRZ ;  /* 0x00000000000a7805 */ /* 0x000fe4000001ff00 */
[----:B0-----:R-:W-:-:S04]  /*e6e0*/  LEA.HI R0, R4, R4, RZ, 0x1 ;  /* 0x0000000404007211 */ /* 0x001fc800078f08ff */
[----:B------:R-:W-:-:S05]  /*e6f0*/  LOP3.LUT R0, R0, 0xfffffffe, RZ, 0xc0, !PT ;  /* 0xfffffffe00007812 */ /* 0x000fca00078ec0ff */
[----:B------:R-:W-:-:S05]  /*e700*/  IMAD.IADD R0, R4, 0x1, -R0 ;  /* 0x0000000104007824 */ /* 0x000fca00078e0a00 */
[----:B------:R-:W-:Y:S01]  /*e710*/  SHF.L.U32 R50, R0, 0x1f, RZ ;  /* 0x0000001f00327819 */ /* 0x000fe200000006ff */
[----:B------:R-:W-:Y:S06]  /*e720*/  @P0 BRA `(.L_x_3191) ;  /* 0x0000000000500947 */ /* 0x000fec0003800000 */
[----:B------:R-:W2:Y:S01]  /*e730*/  LDL R53, [R1+0x84] ;  /* 0x0000840001357983 */ /* 0x000ea20000100800 */
[----:B------:R-:W-:Y:S01]  /*e740*/  ULDC UR4, c[0x0][0x3f4] ;  /* 0x0000fd0000047ab9 */ /* 0x000fe20000000800 */
[----:B------:R-:W-:Y:S02]  /*e750*/  CS2R R8, SRZ ;  /* 0x0000000000087805 */ /* 0x000fe4000001ff00 */
[----:B------:R-:W-:Y:S02]  /*e760*/  ISETP.GE.AND P4, PT, R218, UR4, PT ;  /* 0x00000004da007c0c */ /* 0x000fe4000bf86270 */
[----:B------:R-:W-:Y:S02]  /*e770*/  CS2R R12, SRZ ;  /* 0x00000000000c7805 */ /* 0x000fe4000001ff00 */
[----:B------:R-:W-:-:S09]  /*e780*/  ISETP.GE.AND P3, PT, R18, UR4, PT ;  /* 0x0000000412007c0c */ /* 0x000fd2000bf66270 */
[C---:B---3--:R-:W-:Y:S02]  /*e790*/  @!P4 IADD3 R6, P0, R218.reuse, R5, RZ ;  /* 0x00000005da06c210 */ /* 0x048fe40007f1e0ff */
[----:B------:R-:W-:Y:S02]  /*e7a0*/  @!P4 IADD3 R48, P2, R218, R49, RZ ;  /* 0x00000031da30c210 */ /* 0x000fe40007f5e0ff */
[----:B------:R-:W-:Y:S02]  /*e7b0*/  CS2R R14, SRZ ;  /* 0x00000000000e7805 */ /* 0x000fe4000001ff00 */
[----:B------:R-:W-:Y:S01]  /*e7c0*/  CS2R R10, SRZ ;  /* 0x00000000000a7805 */ /* 0x000fe2000001ff00 */
[----:B--2---:R-:W-:Y:S01]  /*e7d0*/  @!P4 IMAD.X R7, R3, 0x1, R53, P0 ;  /* 0x000000010307c824 */ /* 0x004fe200000e0635 */
[----:B------:R-:W-:-:S04]  /*e7e0*/  @!P3 IADD3 R4, P0, R18, R5, RZ ;  /* 0x000000051204b210 */ /* 0x000fc80007f1e0ff */
[----:B------:R0:W5:Y:S01]  /*e7f0*/  @!P4 LD.E.64 R8, desc[UR46][R6.64] ;  /* 0x0000002e0608c980 */ /* 0x000162000c101b00 */
[----:B------:R-:W-:-:S05]  /*e800*/  @!P3 IMAD.X R5, R3, 0x1, R19, P0 ;  /* 0x000000010305b824 */ /* 0x000fca00000e0613 */
[----:B------:R4:W5:Y:S01]  /*e810*/  @!P3 LD.E.64 R12, desc[UR46][R4.64] ;  /* 0x0000002e040cb980 */ /* 0x000962000c101b00 */
[----:B0-----:R-:W-:Y:S02]  /*e820*/  @!P3 IADD3 R6, P1, R18, R49, RZ ;  /* 0x000000311206b210 */ /* 0x001fe40007f3e0ff */
[----:B-1----:R-:W-:-:S03]  /*e830*/  @!P4 IADD3.X R49, R37, R53, RZ, P2, !PT ;  /* 0x000000352531c210 */ /* 0x002fc600017fe4ff */
[----:B------:R-:W-:Y:S02]  /*e840*/  @!P3 IMAD.X R7, R37, 0x1, R19, P1 ;  /* 0x000000012507b824 */ /* 0x000fe400008e0613 */
[----:B------:R4:W5:Y:S04]  /*e850*/  @!P4 LD.E.64 R10, desc[UR46][R48.64] ;  /* 0x0000002e300ac980 */ /* 0x000968000c101b00 */
[----:B------:R4:W5:Y:S02]  /*e860*/  @!P3 LD.E.64 R14, desc[UR46][R6.64] ;  /* 0x0000002e060eb980 */ /* 0x000964000c101b00 */
.L_x_3191:
[----:B------:R-:W-:Y:S05]  /*e870*/  BSYNC B1 ;  /* 0x0000000000017941 */ /* 0x000fea0003800000 */
.L_x_3190:
[----:B------:R-:W0:Y:S01]  /*e880*/  SYNCS.PHASECHK.TRANS64.TRYWAIT P0, [R23+URZ+0x38800], R50 ;  /* 0x03880032170075a7 */ /* 0x000e22000800017f */
[----:B------:R-:W-:Y:S01]  /*e890*/  VIADDMNMX R0, R51, -R52, 0x80, PT ;  /* 0x0000008033007446 */ /* 0x000fe20003800934 */
[----:B------:R-:W-:Y:S03]  /*e8a0*/  BSSY B1, `(.L_x_3192) ;  /* 0x0000003000017945 */ /* 0x000fe60003800000 */
[----:B------:R-:W-:Y:S01]  /*e8b0*/  ISETP.GE.AND P1, PT, R219, R0, PT ;  /* 0x00000000db00720c */ /* 0x000fe20003f26270 */
[----:B0-----:R-:W-:-:S12]  /*e8c0*/  @!P0 BRA `(.L_x_3193) ;  /* 0x0000024c00048947 */ /* 0x001fd80003800000 */
.L_x_3515:
[----:B------:R-:W-:Y:S05]  /*e8d0*/  BSYNC B1 ;  /* 0x0000000000017941 */ /* 0x000fea0003800000 */
.L_x_3192:
[----:B------:R-:W-:Y:S04]  /*e8e0*/  BSSY B1, `(.L_x_3194) ;  /* 0x00000fa000017945 */ /* 0x000fe80003800000 */
[----:B------:R-:W-:Y:S05]  /*e8f0*/  @P1 BRA `(.L_x_3195) ;  /* 0x0000000c00e01947 */ /* 0x000fea0003800000 */
[----:B------:R0:W5:Y:S01]  /*e900*/  LDL R59, [R1+0x78] ;  /* 0x00007800013b7983 */ /* 0x0001620000100800 */
[----:B--2---:R-:W2:Y:S01]  /*e910*/  LDC R3, c[0x0][0x3f4] ;  /* 0x0000fd00ff037b82 */ /* 0x004ea20000000800 */
[----:B------:R-:W-:Y:S01]  /*e920*/  BSSY B2, `(.L_x_3196) ;  /* 0x000007a000027945 */ /* 0x000fe20003800000 */
[-C--:B--2---:R-:W-:Y:S02]  /*e930*/  ISETP.GE.AND P0, PT, R18, R3.reuse, PT ;  /* 0x000000031200720c */ /* 0x084fe40003f06270 */
[----:B------:R-:W-:-:S11]  /*e940*/  ISETP.GE.AND P1, PT, R218, R3, PT ;  /* 0x00000003da00720c */ /* 0x000fd60003f26270 */
[----:B0-----:R-:W-:Y:S05]  /*e950*/  @P0 BRA `(.L_x_3197) ;  /* 0x0000000400d80947 */ /* 0x001fea0003800000 */
[----:B---345:R-:W0:Y:S01]  /*e960*/  LDS.128 R4, [R59+0x20400] ;  /* 0x020400003b047984 */ /* 0x038e220000000c00 */
[----:B-1----:R-:W-:Y:S02]  /*e970*/  SHF.R.U32.HI R37, RZ, 0x8, R44 ;  /* 0x00000008ff257819 */ /* 0x002fe4000001162c */
        /* <DEDUP_REMOVED lines=25> */
[--C-:B------:R-:W-:Y:S02]  /*eb10*/  LOP3.LUT R51, R51, 0xff0000, R46.reuse, 0xf8, !PT ;  /* 0x00ff000033337812 */ /* 0x100fe400078ef82e */
[----:B------:R-:W-:Y:S02]  /*eb20*/  F2FP.F16.E4M3.UNPACK_B R54, R53 ;  /* 0x00000035ff36723e */ /* 0x000fe400020006ff */
[----:B------:R-:W-:Y:S02]  /*eb30*/  F2FP.F16.E4M3.UNPACK_B R50, R49 ;  /* 0x00000031ff32723e */ /* 0x000fe400020006ff */
[----:B------:R-:W-:Y:S01]  /*eb40*/  LOP3.LUT R52, R51, 0xff000000, R46, 0xf8, !PT ;  /* 0xff00000033347812 */ /* 0x000fe200078ef82e */
[--C-:B------:R-:W-:Y:S01]  /*eb50*/  HADD2.F32 R46, -RZ, R3.reuse.H0_H0 ;  /* 0x20000003ff2e7230 */ /* 0x100fe20000004100 */
[----:B------:R-:W-:Y:S01]  /*eb60*/  F2FP.F16.E4M3.UNPACK_B R45, R6 ;  /* 0x00000006ff2d723e */ /* 0x000fe200020006ff */
[----:B------:R-:W-:Y:S01]  /*eb70*/  HADD2.F32 R3, -RZ, R3.H1_H1 ;  /* 0x30000003ff037230 */ /* 0x000fe20000004100 */
[----:B------:R-:W-:Y:S01]  /*eb80*/  LOP3.LUT R48, R37, 0xff000000, R44, 0xf8, !PT ;  /* 0xff00000025307812 */ /* 0x000fe200078ef82c */
[----:B------:R-:W-:Y:S01]  /*eb90*/  HADD2.F32 R55, -RZ, R54.H1_H1 ;  /* 0x30000036ff377230 */ /* 0x000fe20000004100 */
[-C--:B------:R-:W-:Y:S01]  /*eba0*/  F2FP.F16.E4M3.UNPACK_B R37, R5.reuse ;  /* 0x00000005ff25723e */ /* 0x080fe200020006ff */
[----:B------:R-:W-:Y:S01]  /*ebb0*/  HADD2.F32 R51, -RZ, R50.H1_H1 ;  /* 0x30000032ff337230 */ /* 0x000fe20000004100 */
[----:B------:R-:W-:Y:S01]  /*ebc0*/  F2FP.F16.E4M3.UNPACK_B R44, R5.H1 ;  /* 0x00000005ff2c723e */ /* 0x000fe200030006ff */
[----:B------:R-:W-:-:S02]  /*ebd0*/  HADD2.F32 R54, -RZ, R54.H0_H0 ;  /* 0x20000036ff367230 */ /* 0x000fc40000004100 */
[C---:B------:R-:W-:Y:S01]  /*ebe0*/  FMUL.FTZ R57, R3.reuse, R55 ;  /* 0x0000003703397220 */ /* 0x040fe20000410000 */
[--C-:B------:R-:W-:Y:S02]  /*ebf0*/  HADD2.F32 R5, -RZ, R45.reuse.H1_H1 ;  /* 0x3000002dff057230 */ /* 0x100fe40000004100 */
[----:B------:R-:W-:Y:S01]  /*ec00*/  FMUL.FTZ R56, R3, R51 ;  /* 0x0000003303387220 */ /* 0x000fe20000410000 */
[----:B------:R-:W-:Y:S01]  /*ec10*/  HADD2.F32 R50, -RZ, R50.H0_H0 ;  /* 0x20000032ff327230 */ /* 0x000fe20000004100 */
[----:B------:R-:W-:Y:S01]  /*ec20*/  F2FP.F16.E4M3.UNPACK_B R47, R7 ;  /* 0x00000007ff2f723e */ /* 0x000fe200020006ff */
[C---:B------:R-:W-:Y:S01]  /*ec30*/  FFMA.FTZ R3, R46.reuse, R51, -R57 ;  /* 0x000000332e037223 */ /* 0x040fe20000010839 */
[----:B------:R-:W-:Y:S01]  /*ec40*/  F2FP.F16.E4M3.UNPACK_B R53, R53.H1 ;  /* 0x00000035ff35723e */ /* 0x000fe200030006ff */
[----:B------:R-:W-:Y:S01]  /*ec50*/  FFMA.FTZ R60, R46, R55, R56 ;  /* 0x000000372e3c7223 */ /* 0x000fe20000010038 */
[----:B------:R-:W-:Y:S01]  /*ec60*/  HADD2.F32 R45, -RZ, R45.H0_H0 ;  /* 0x2000002dff2d7230 */ /* 0x000fe20000004100 */
[----:B------:R-:W-:Y:S01]  /*ec70*/  F2FP.F16.E4M3.UNPACK_B R49, R49.H1 ;  /* 0x00000031ff31723e */ /* 0x000fe200030006ff */
[C---:B------:R-:W-:Y:S01]  /*ec80*/  FMUL.FTZ R46, R5.reuse, R54 ;  /* 0x00000036052e7220 */ /* 0x040fe20000410000 */
[----:B------:R-:W-:Y:S01]  /*ec90*/  FMUL.FTZ R51, R5, R50 ;  /* 0x0000003205337220 */ /* 0x000fe20000410000 */
[----:B------:R-:W-:Y:S01]  /*eca0*/  HADD2.F32 R5, -RZ, R47.H1_H1 ;  /* 0x3000002fff057230 */ /* 0x000fe20000004100 */
[----:B------:R-:W-:Y:S01]  /*ecb0*/  F2FP.F16.E4M3.UNPACK_B R7, R7.H1 ;  /* 0x00000007ff07723e */ /* 0x000fe200030006ff */
[----:B------:R-:W-:-:S02]  /*ecc0*/  HADD2.F32 R56, -RZ, R53.H0_H0 ;  /* 0x20000035ff387230 */ /* 0x000fc40000004100 */
[C---:B------:R-:W-:Y:S01]  /*ecd0*/  FFMA.FTZ R55, R45.reuse, R50, -R46 ;  /* 0x000000322d377223 */ /* 0x040fe2000001082e */
[----:B------:R-:W-:Y:S02]  /*ece0*/  HADD2.F32 R46, -RZ, R49.H0_H0 ;  /* 0x20000031ff2e7230 */ /* 0x000fe40000004100 */
[----:B------:R-:W-:Y:S01]  /*ecf0*/  FFMA.FTZ R58, R45, R54, R51 ;  /* 0x000000362d3a7223 */ /* 0x000fe20000010033 */
[----:B------:R-:W-:Y:S02]  /*ed00*/  HADD2.F32 R47, -RZ, R47.H0_H0 ;  /* 0x2000002fff2f7230 */ /* 0x000fe40000004100 */
[C---:B------:R-:W-:Y:S01]  /*ed10*/  FMUL.FTZ R50, R5.reuse, R56 ;  /* 0x0000003805327220 */ /* 0x040fe20000410000 */
[----:B------:R-:W-:Y:S02]  /*ed20*/  HADD2.F32 R54, -RZ, R53.H1_H1 ;  /* 0x30000035ff367230 */ /* 0x000fe40000004100 */
[----:B------:R-:W-:Y:S01]  /*ed30*/  FMUL.FTZ R62, R5, R46 ;  /* 0x0000002e053e7220 */ /* 0x000fe20000410000 */
[----:B------:R-:W-:-:S02]  /*ed40*/  HADD2.F32 R45, -RZ, R7.H1_H1 ;  /* 0x30000007ff2d7230 */ /* 0x000fc40000004100 */
[C---:B------:R-:W-:Y:S01]  /*ed50*/  FFMA.FTZ R53, R47.reuse, R46, -R50 ;  /* 0x0000002e2f357223 */ /* 0x040fe20000010832 */
[----:B------:R-:W-:Y:S02]  /*ed60*/  HADD2.F32 R46, -RZ, R49.H1_H1 ;  /* 0x30000031ff2e7230 */ /* 0x000fe40000004100 */
[----:B------:R-:W-:Y:S01]  /*ed70*/  FFMA.FTZ R62, R47, R56, R62 ;  /* 0x000000382f3e7223 */ /* 0x000fe2000001003e */
[----:B------:R-:W-:Y:S01]  /*ed80*/  F2FP.F16.E4M3.UNPACK_B R6, R4 ;  /* 0x00000004ff06723e */ /* 0x000fe200020006ff */
[----:B------:R-:W-:Y:S02]  /*ed90*/  HADD2.F32 R5, -RZ, R7.H0_H0 ;  /* 0x20000007ff057230 */ /* 0x000fe40000004100 */
[C---:B------:R-:W-:Y:S01]  /*eda0*/  FMUL.FTZ R50, R45.reuse, R54 ;  /* 0x000000362d327220 */ /* 0x040fe20000410000 */
[----:B------:R-:W-:Y:S01]  /*edb0*/  FMUL.FTZ R56, R45, R46 ;  /* 0x0000002e2d387220 */ /* 0x000fe20000410000 */
[----:B------:R-:W-:Y:S02]  /*edc0*/  F2FP.F16.E4M3.UNPACK_B R4, R4.H1 ;  /* 0x00000004ff04723e */ /* 0x000fe400030006ff */
[----:B------:R-:W-:Y:S01]  /*edd0*/  F2FP.F16.E4M3.UNPACK_B R47, R52 ;  /* 0x00000034ff2f723e */ /* 0x000fe200020006ff */
[C---:B------:R-:W-:Y:S01]  /*ede0*/  FFMA.FTZ R57, R5.reuse, R46, -R50 ;  /* 0x0000002e05397223 */ /* 0x040fe20000010832 */
[----:B------:R-:W-:Y:S01]  /*edf0*/  F2FP.F16.E4M3.UNPACK_B R45, R48 ;  /* 0x00000030ff2d723e */ /* 0x000fe200020006ff */
[----:B------:R-:W-:Y:S01]  /*ee00*/  FFMA.FTZ R64, R5, R54, R56 ;  /* 0x0000003605407223 */ /* 0x000fe20000010038 */
[--C-:B------:R-:W-:Y:S01]  /*ee10*/  HADD2.F32 R7, -RZ, R4.reuse.H1_H1 ;  /* 0x30000004ff077230 */ /* 0x100fe20000004100 */
[----:B------:R-:W-:Y:S01]  /*ee20*/  F2FP.F16.E4M3.UNPACK_B R48, R48.H1 ;  /* 0x00000030ff30723e */ /* 0x000fe200030006ff */
[----:B------:R-:W-:Y:S01]  /*ee30*/  HADD2.F32 R50, -RZ, R47.H1_H1 ;  /* 0x3000002fff327230 */ /* 0x000fe20000004100 */
[----:B------:R-:W-:Y:S01]  /*ee40*/  F2FP.F16.E4M3.UNPACK_B R52, R52.H1 ;  /* 0x00000034ff34723e */ /* 0x000fe200030006ff */
[----:B------:R-:W-:Y:S01]  /*ee50*/  HADD2.F32 R46, -RZ, R45.H1_H1 ;  /* 0x3000002dff2e7230 */ /* 0x000fe20000004100 */
[----:B------:R-:W-:Y:S01]  /*ee60*/  F2FP.SATFINITE.E4M3.F32.PACK_AB_MERGE_C R3, R60, R3, RZ ;  /* 0x000000033c03723e */ /* 0x000fe200048070ff */
[----:B------:R-:W-:-:S02]  /*ee70*/  HADD2.F32 R5, -RZ, R4.H0_H0 ;  /* 0x20000004ff057230 */ /* 0x000fc40000004100 */
[C---:B------:R-:W-:Y:S01]  /*ee80*/  FMUL.FTZ R54, R7.reuse, R50 ;  /* 0x0000003207367220 */ /* 0x040fe20000410000 */
[----:B------:R-:W-:Y:S02]  /*ee90*/  HADD2.F32 R47, -RZ, R47.H0_H0 ;  /* 0x2000002fff2f7230 */ /* 0x000fe40000004100 */
[-C--:B------:R-:W-:Y:S01]  /*eea0*/  FMUL.FTZ R56, R7, R46.reuse ;  /* 0x0000002e07387220 */ /* 0x080fe20000410000 */
[--C-:B------:R-:W-:Y:S02]  /*eeb0*/  HADD2.F32 R4, -RZ, R6.reuse.H1_H1 ;  /* 0x30000006ff047230 */ /* 0x100fe40000004100 */
[C---:B------:R-:W-:Y:S01]  /*eec0*/  FFMA.FTZ R54, R5.reuse, R46, -R54 ;  /* 0x0000002e05367223 */ /* 0x040fe20000010836 */
[----:B------:R-:W-:Y:S02]  /*eed0*/  HADD2.F32 R45, -RZ, R45.H0_H0 ;  /* 0x2000002dff2d7230 */ /* 0x000fe40000004100 */
[----:B------:R-:W-:Y:S01]  /*eee0*/  FFMA.FTZ R49, R5, R50, R56 ;  /* 0x0000003205317223 */ /* 0x000fe20000010038 */
[----:B------:R-:W-:-:S02]  /*eef0*/  HADD2.F32 R6, -RZ, R6.H0_H0 ;  /* 0x20000006ff067230 */ /* 0x000fc40000004100 */
[C---:B------:R-:W-:Y:S01]  /*ef00*/  FMUL.FTZ R7, R4.reuse, R47 ;  /* 0x0000002f04077220 */ /* 0x040fe20000410000 */
[--C-:B------:R-:W-:Y:S02]  /*ef10*/  HADD2.F32 R5, -RZ, R44.reuse.H1_H1 ;  /* 0x3000002cff057230 */ /* 0x100fe40000004100 */
[-C--:B------:R-:W-:Y:S01]  /*ef20*/  FMUL.FTZ R4, R4, R45.reuse ;  /* 0x0000002d04047220 */ /* 0x080fe20000410000 */
[----:B------:R-:W-:Y:S02]  /*ef30*/  HADD2.F32 R44, -RZ, R44.H0_H0 ;  /* 0x2000002cff2c7230 */ /* 0x000fe40000004100 */
[C---:B------:R-:W-:Y:S01]  /*ef40*/  FFMA.FTZ R45, R6.reuse, R45, -R7 ;  /* 0x0000002d062d7223 */ /* 0x040fe20000010807 */
[----:B------:R-:W-:Y:S02]  /*ef50*/  HADD2.F32 R7, -RZ, R52.H1_H1 ;  /* 0x30000034ff077230 */ /* 0x000fe40000004100 */
[----:B------:R-:W-:Y:S01]  /*ef60*/  FFMA.FTZ R46, R6, R47, R4 ;  /* 0x0000002f062e7223 */ /* 0x000fe20000010004 */
[----:B------:R-:W-:-:S02]  /*ef70*/  HADD2.F32 R6, -RZ, R48.H1_H1 ;  /* 0x30000030ff067230 */ /* 0x000fc40000004100 */
[----:B------:R-:W-:Y:S02]  /*ef80*/  HADD2.F32 R48, -RZ, R48.H0_H0 ;  /* 0x20000030ff307230 */ /* 0x000fe40000004100 */
[CC--:B------:R-:W-:Y:S01]  /*ef90*/  FMUL.FTZ R51, R5.reuse, R7.reuse ;  /* 0x0000000705337220 */ /* 0x0c0fe20000410000 */
[----:B------:R-:W-:Y:S02]  /*efa0*/  HADD2.F32 R52, -RZ, R52.H0_H0 ;  /* 0x20000034ff347230 */ /* 0x000fe40000004100 */
[-C--:B------:R-:W-:Y:S01]  /*efb0*/  FMUL.FTZ R56, R5, R6.reuse ;  /* 0x0000000605387220 */ /* 0x080fe20000410000 */
[--C-:B------:R-:W-:Y:S02]  /*efc0*/  HADD2.F32 R4, -RZ, R37.reuse.H1_H1 ;  /* 0x30000025ff047230 */ /* 0x100fe40000004100 */
[C---:B------:R-:W-:Y:S01]  /*efd0*/  FFMA.FTZ R51, R44.reuse, R6, -R51 ;  /* 0x000000062c337223 */ /* 0x040fe20000010833 */
[----:B------:R-:W-:Y:S02]  /*efe0*/  HADD2.F32 R37, -RZ, R37.H0_H0 ;  /* 0x20000025ff257230 */ /* 0x000fe40000004100 */
[----:B------:R-:W-:Y:S01]  /*eff0*/  FFMA.FTZ R56, R44, R7, R56 ;  /* 0x000000072c387223 */ /* 0x000fe20000010038 */
[----:B------:R-:W-:Y:S01]  /*f000*/  F2FP.SATFINITE.E4M3.F32.PACK_AB_MERGE_C R7, R64, R57, RZ ;  /* 0x000000394007723e */ /* 0x000fe200048070ff */
[C---:B------:R-:W-:Y:S01]  /*f010*/  FMUL.FTZ R50, R4.reuse, R52 ;  /* 0x0000003404327220 */ /* 0x040fe20000410000 */
[----:B------:R-:W-:Y:S01]  /*f020*/  FMUL.FTZ R47, R4, R48 ;  /* 0x00000030042f7220 */ /* 0x000fe20000410000 */
[----:B------:R-:W-:-:S02]  /*f030*/  F2FP.SATFINITE.E4M3.F32.PACK_AB_MERGE_C R4, R49, R54, RZ ;  /* 0x000000363104723e */ /* 0x000fc400048070ff */
[C---:B------:R-:W-:Y:S01]  /*f040*/  FFMA.FTZ R5, R37.reuse, R48, -R50 ;  /* 0x0000003025057223 */ /* 0x040fe20000010832 */
[----:B------:R-:W-:Y:S01]  /*f050*/  FFMA.FTZ R52, R37, R52, R47 ;  /* 0x0000003425347223 */ /* 0x000fe2000001002f */
[----:B------:R-:W-:Y:S02]  /*f060*/  F2FP.SATFINITE.E4M3.F32.PACK_AB_MERGE_C R51, R56, R51, RZ ;  /* 0x000000333833723e */ /* 0x000fe400048070ff */
[----:B------:R-:W-:Y:S02]  /*f070*/  F2FP.SATFINITE.E4M3.F32.PACK_AB_MERGE_C R6, R58, R55, R3 ;  /* 0x000000373a06723e */ /* 0x000fe40004807003 */
[----:B------:R-:W-:Y:S02]  /*f080*/  F2FP.SATFINITE.E4M3.F32.PACK_AB_MERGE_C R7, R62, R53, R7 ;  /* 0x000000353e07723e */ /* 0x000fe40004807007 */
[----:B------:R-:W-:Y:S02]  /*f090*/  F2FP.SATFINITE.E4M3.F32.PACK_AB_MERGE_C R4, R46, R45, R4 ;  /* 0x0000002d2e04723e */ /* 0x000fe40004807004 */
[----:B------:R-:W-:-:S05]  /*f0a0*/  F2FP.SATFINITE.E4M3.F32.PACK_AB_MERGE_C R5, R52, R5, R51 ;  /* 0x000000053405723e */ /* 0x000fca0004807033 */
[----:B------:R0:W-:Y:S02]  /*f0b0*/  STS.128 [R59+0x20400], R4 ;  /* 0x020400043b007388 */ /* 0x0001e40000000c00 */
.L_x_3197:
[----:B------:R-:W-:Y:S05]  /*f0c0*/  BSYNC B2 ;  /* 0x0000000000027941 */ /* 0x000fea0003800000 */
.L_x_3196:
[----:B------:R-:W-:Y:S05]  /*f0d0*/  @P1 BRA `(.L_x_3195) ;  /* 0x0000000400e81947 */ /* 0x000fea0003800000 */
[----:B0--345:R-:W0:Y:S01]  /*f0e0*/  LDS.128 R4, [R59+0x24400] ;  /* 0x024400003b047984 */ /* 0x039e220000000c00 */
[----:B------:R-:W-:Y:S02]  /*f0f0*/  SHF.R.U32.HI R45, RZ, 0x8, R42 ;  /* 0x00000008ff2d7819 */ /* 0x000fe4000001162a */
        /* <DEDUP_REMOVED lines=120> */
.L_x_3195:
[----:B------:R-:W-:Y:S05]  /*f880*/  BSYNC B1 ;  /* 0x0000000000017941 */ /* 0x000fea0003800000 */
.L_x_3194:
[----:B--2---:R-:W-:Y:S01]  /*f890*/  VIADD R3, R219, 0x20 ;  /* 0x00000020db037836 */ /* 0x004fe20000000000 */
[----:B------:R-:W-:Y:S04]  /*f8a0*/  BSSY B1, `(.L_x_3198) ;  /* 0x00000fb000017945 */ /* 0x000fe80003800000 */
[----:B------:R-:W-:-:S13]  /*f8b0*/  ISETP.GE.AND P0, PT, R3, R0, PT ;  /* 0x000000000300720c */ /* 0x000fda0003f06270 */
[----:B------:R-:W-:Y:S05]  /*f8c0*/  @P0 BRA `(.L_x_3199) ;  /* 0x0000000c00e00947 */ /* 0x000fea0003800000 */
[----:B------:R2:W5:Y:S01]  /*f8d0*/  LDL R53, [R1+0x78] ;  /* 0x0000780001357983 */ /* 0x0005620000100800 */
[----:B------:R-:W0:Y:S01]  /*f8e0*/  LDC R3, c[0x0][0x3f4] ;  /* 0x0000fd00ff037b82 */ /* 0x000e220000000800 */
[----:B------:R-:W-:Y:S01]  /*f8f0*/  BSSY B2, `(.L_x_3200) ;  /* 0x000007e000027945 */ /* 0x000fe20003800000 */
[-C--:B0-----:R-:W-:Y:S02]  /*f900*/  ISETP.GE.AND P0, PT, R18, R3.reuse, PT ;  /* 0x000000031200720c */ /* 0x081fe40003f06270 */
[----:B------:R-:W-:-:S11]  /*f910*/  ISETP.GE.AND P1, PT, R218, R3, PT ;  /* 0x00000003da00720c */ /* 0x000fd60003f26270 */
[----:B--2---:R-:W-:Y:S05]  /*f920*/  @P0 BRA `(.L_x_3201) ;  /* 0x0000000400e80947 */ /* 0x004fea0003800000 */
[----:B---345:R-:W0:Y:S01]  /*f930*/  LDS.128 R4, [R53+0x21400] ;  /* 0x0214000035047984 */ /* 0x038e220000000c00 */
        /* <DEDUP_REMOVED lines=121> */
.L_x_3201:
[----:B------:R-:W-:Y:S05]  /*100d0*/  BSYNC B2 ;  /* 0x0000000000027941 */ /* 0x000fea0003800000 */
.L_x_3200:
[----:B------:R-:W-:Y:S05]  /*100e0*/  @P1 BRA `(.L_x_3199) ;  /* 0x0000000400d81947 */ /* 0x000fea0003800000 */
[----:B0--345:R-:W0:Y:S01]  /*100f0*/  LDS.128 R4, [R53+0x25400] ;  /* 0x0254000035047984 */ /* 0x039e220000000c00 */
[----:B------:R-:W-:Y:S02]  /*10100*/  SHF.R.U32.HI R34, RZ, 0x8, R30 ;  /* 0x00000008ff227819 */ /* 0x000fe4000001161e */
        /* <DEDUP_REMOVED lines=116> */
.L_x_3199:
[----:B------:R-:W-:Y:S05]  /*10850*/  BSYNC B1 ;  /* 0x0000000000017941 */ /* 0x000fea0003800000 */
.L_x_3198:
[----:B------:R-:W-:Y:S01]  /*10860*/  IADD3 R3, R219, 0x40, RZ ;  /* 0x00000040db037810 */ /* 0x000fe20007ffe0ff */
[----:B------:R-:W-:Y:S03]  /*10870*/  BSSY B1, `(.L_x_3202) ;  /* 0x00000fb000017945 */ /* 0x000fe60003800000 */
[----:B------:R-:W-:-:S13]  /*10880*/  ISETP.GE.AND P0, PT, R3, R0, PT ;  /* 0x000000000300720c */ /* 0x000fda0003f06270 */
[----:B------:R-:W-:Y:S05]  /*10890*/  @P0 BRA `(.L_x_3203) ;  /* 0x0000000c00e00947 */ /* 0x000fea0003800000 */
[----:B-----5:R0:W5:Y:S01]  /*108a0*/  LDL R45, [R1+0x78] ;  /* 0x00007800012d7983 */ /* 0x0201620000100800 */
[----:B------:R-:W1:Y:S01]  /*108b0*/  LDC R3, c[0x0][0x3f4] ;  /* 0x0000fd00ff037b82 */ /* 0x000e620000000800 */
[----:B------:R-:W-:Y:S01]  /*108c0*/  BSSY B2, `(.L_x_3204) ;  /* 0x000007a000027945 */ /* 0x000fe20003800000 */
[-C--:B-1----:R-:W-:Y:S02]  /*108d0*/  ISETP.GE.AND P0, PT, R18, R3.reuse, PT ;  /* 0x000000031200720c */ /* 0x082fe40003f06270 */
[----:B------:R-:W-:-:S11]  /*108e0*/  ISETP.GE.AND P1, PT, R218, R3, PT ;  /* 0x00000003da00720c */ /* 0x000fd60003f26270 */
[----:B0-----:R-:W-:Y:S05]  /*108f0*/  @P0 BRA `(.L_x_3205) ;  /* 0x0000000400d80947 */ /* 0x001fea0003800000 */
[----:B--2345:R-:W0:Y:S01]  /*10900*/  LDS.128 R4, [R45+0x22400] ;  /* 0x022400002d047984 */ /* 0x03ce220000000c00 */
[----:B------:R-:W-:Y:S02]  /*10910*/  SHF.R.U32.HI R30, RZ, 0x8, R26 ;  /* 0x00000008ff1e7819 */ /* 0x000fe4000001161a */
        /* <DEDUP_REMOVED lines=116> */
.L_x_3205:
[----:B------:R-:W-:Y:S05]  /*11060*/  BSYNC B2 ;  /* 0x0000000000027941 */ /* 0x000fea0003800000 */
.L_x_3204:
[----:B------:R-:W-:Y:S05]  /*11070*/  @P1 BRA `(.L_x_3203) ;  /* 0x0000000400e81947 */ /* 0x000fea0003800000 */
[----:B0-2345:R-:W0:Y:S01]  /*11080*/  LDS.128 R4, [R45+0x26400] ;  /* 0x026400002d047984 */ /* 0x03de220000000c00 */
[----:B------:R-:W-:Y:S02]  /*11090*/  SHF.R.U32.HI R27, RZ, 0x8, R25 ;  /* 0x00000008ff1b7819 */ /* 0x000fe40000011619 */
        /* <DEDUP_REMOVED lines=120> */
.L_x_3203:
[----:B------:R-:W-:Y:S05]  /*11820*/  BSYNC B1 ;  /* 0x0000000000017941 */ /* 0x000fea0003800000 */
.L_x_3202:
[----:B------:R-:W-:-:S05]  /*11830*/  VIADD R3, R219, 0x60 ;  /* 0x00000060db037836 */ /* 0x000fca0000000000 */
        /* <DEDUP_REMOVED lines=130> */
.L_x_3208:
[----:B------:R-:W-:Y:S05]  /*12060*/  BSYNC B1 ;  /* 0x0000000000017941 */ /* 0x000fea0003800000 */
.L_x_3207:
[----:B------:R-:W-:Y:S05]  /*12070*/  @P1 BRA `(.L_x_3206) ;  /* 0x0000005000681947 */ /* 0x000fea0003800000 */
[----:B0-2345:R-:W0:Y:S01]  /*12080*/  LDS.128 R4, [R35+0x27400] ;  /* 0x0274000023047984 */ /* 0x03de220000000c00 */
[----:B------:R-:W-:Y:S02]  /*12090*/  SHF.R.U32.HI R13, RZ, 0x8, R9 ;  /* 0x00000008ff0d7819 */ /* 0x000fe40000011609 */
[----:B------:R-:W-:Y:S02]  /*120a0*/  LOP3.LUT R12, R9, 0xff, RZ, 0xc0, !PT ;  /* 0x000000ff090c7812 */ /* 0x000fe400078ec0ff */
[----:B------:R-:W-:Y:S02]  /*120b0*/  LOP3.LUT R13, R13, 0xff, RZ, 0xc0, !PT ;  /* 0x000000ff0d0d7812 */ /* 0x000fe400078ec0ff */
[----:B------:R-:W-:Y:S02]  /*120c0*/  SHF.R.U32.HI R21, RZ, 0x8, R11 ;  /* 0x00000008ff157819 */ /* 0x000fe4000001160b */
[----:B------:R-:W-:Y:S02]  /*120d0*/  PRMT R12, R13, 0x7604, R12 ;  /* 0x000076040d0c7816 */ /* 0x000fe4000000000c */
[----:B------:R-:W-:-:S02]  /*120e0*/  SHF.R.U32.HI R24, RZ, 0x10, R9 ;  /* 0x00000010ff187819 */ /* 0x000fc40000011609 */
[----:B------:R-:W-:Y:S02]  /*120f0*/  SHF.R.U32.HI R13, RZ, 0x8, R10 ;  /* 0x00000008ff0d7819 */ /* 0x000fe4000001160a */
[----:B------:R-:W-:Y:S02]  /*12100*/  LOP3.LUT R14, R11, 0xff, RZ, 0xc0, !PT ;  /* 0x000000ff0b0e7812 */ /* 0x000fe400078ec0ff */
[----:B------:R-:W-:Y:S02]  /*12110*/  LOP3.LUT R21, R21, 0xff, RZ, 0xc0, !PT ;  /* 0x000000ff15157812 */ /* 0x000fe400078ec0ff */
[----:B------:R-:W-:Y:S02]  /*12120*/  SHF.R.U32.HI R20, RZ, 0x10, R11 ;  /* 0x00000010ff147819 */ /* 0x000fe4000001160b */
[----:B------:R-:W-:Y:S02]  /*12130*/  SHF.R.U32.HI R3, RZ, 0x8, R8 ;  /* 0x00000008ff037819 */ /* 0x000fe40000011608 */
[----:B------:R-:W-:Y:S01]  /*12140*/  LOP3.LUT R15, R13, 0xff, RZ, 0xc0, !PT ;  /* 0x000000ff0d0f7812 */ /* 0x000fe200078ec0ff */
[----:B------:R-:W-:Y:S01]  /*12150*/  IMAD.U32 R13, R24, 0x10000, RZ ;  /* 0x00010000180d7824 */ /* 0x000fe200078e00ff */
[----:B------:R-:W-:Y:S01]  /*12160*/  PRMT R14, R21, 0x7604, R14 ;  /* 0x00007604150e7816 */ /* 0x000fe2000000000e */
[----:B------:R-:W-:Y:S01]  /*12170*/  IMAD.U32 R21, R20, 0x10000, RZ ;  /* 0x0001000014157824 */ /* 0x000fe200078e00ff */
[----:B------:R-:W-:-:S02]  /*12180*/  LOP3.LUT R0, R8, 0xff, RZ, 0xc0, !PT ;  /* 0x000000ff08007812 */ /* 0x000fc400078ec0ff */
[----:B------:R-:W-:Y:S02]  /*12190*/  LOP3.LUT R3, R3, 0xff, RZ, 0xc0, !PT ;  /* 0x000000ff03037812 */ /* 0x000fe400078ec0ff */
[----:B------:R-:W-:Y:S02]  /*121a0*/  LOP3.LUT R13, R12, 0xff0000, R13, 0xf8, !PT ;  /* 0x00ff00000c0d7812 */ /* 0x000fe400078ef80d */
[----:B------:R-:W-:Y:S02]  /*121b0*/  PRMT R3, R3, 0x7604, R0 ;  /* 0x0000760403037816 */ /* 0x000fe40000000000 */
[----:B------:R-:W-:Y:S02]  /*121c0*/  LOP3.LUT R0, R10, 0xff, RZ, 0xc0, !PT ;  /* 0x000000ff0a007812 */ /* 0x000fe400078ec0ff */
[----:B------:R-:W-:Y:S02]  /*121d0*/  LOP3.LUT R21, R14, 0xff0000, R21, 0xf8, !PT ;  /* 0x00ff00000e157812 */ /* 0x000fe400078ef815 */
[----:B------:R-:W-:-:S02]  /*121e0*/  PRMT R15, R15, 0x7604, R0 ;  /* 0x000076040f0f7816 */ /* 0x000fc40000000000 */
[----:B------:R-:W-:Y:S02]  /*121f0*/  LOP3.LUT R21, R21, 0xff000000, R11, 0xf8, !PT ;  /* 0xff00000015157812 */ /* 0x000fe400078ef80b */
[----:B------:R-:W-:Y:S02]  /*12200*/  LOP3.LUT R13, R13, 0xff000000, R9, 0xf8, !PT ;  /* 0xff0000000d0d7812 */ /* 0x000fe400078ef809 */
[----:B------:R-:W-:Y:S02]  /*12210*/  LOP3.LUT R3, R3, 0xff0000, R8, 0xf8, !PT ;  /* 0x00ff000003037812 */ /* 0x000fe400078ef808 */
[----:B0-----:R-:W-:Y:S02]  /*12220*/  F2FP.F16.E4M3.UNPACK_B R0, R6.H1 ;  /* 0x00000006ff00723e */ /* 0x001fe400030006ff */
[----:B------:R-:W-:Y:S02]  /*12230*/  LOP3.LUT R15, R15, 0xff0000, R10, 0xf8, !PT ;  /* 0x00ff00000f0f7812 */ /* 0x000fe400078ef80a */
[----:B------:R-:W-:Y:S01]  /*12240*/  F2FP.F16.E4M3.UNPACK_B R24, R21 ;  /* 0x00000015ff18723e */ /* 0x000fe200020006ff */
[----:B------:R-:W-:Y:S01]  /*12250*/  HADD2.F32 R9, -RZ, R0.H1_H1 ;  /* 0x30000000ff097230 */ /* 0x000fe20000004100 */
[----:B------:R-:W-:-:S02]  /*12260*/  F2FP.F16.E4M3.UNPACK_B R14, R13 ;  /* 0x0000000dff0e723e */ /* 0x000fc400020006ff */
        /* <DEDUP_REMOVED lines=88> */
.L_x_3179:
[----:B------:R-:W0:Y:S01]  /*127f0*/  LDC R37, c[0x0][0x448] ;  /* 0x00011200ff257b82 */ /* 0x000e220000000800 */
[----:B------:R-:W-:Y:S01]  /*12800*/  MOV R27, R29 ;  /* 0x0000001d001b7202 */ /* 0x000fe20000000f00 */
[----:B------:R-:W-:Y:S01]  /*12810*/  ULDC.64 UR4, c[0x0][0x3f8] ;  /* 0x0000fe0000047ab9 */ /* 0x000fe20000000a00 */
[----:B------:R-:W-:Y:S01]  /*12820*/  IMAD.MOV.U32 R25, RZ, RZ, R31 ;  /* 0x000000ffff197224 */ /* 0x000fe200078e001f */
[----:B------:R-:W-:Y:S01]  /*12830*/  ULDC.64 UR6, c[0x0][0x408] ;  /* 0x0001020000067ab9 */ /* 0x000fe20000000a00 */
        /* <DEDUP_REMOVED lines=10> */
[----:B------:R-:W-:Y:S01]  /*128e0*/  IMAD R4, R4, UR6, RZ ;  /* 0x0000000604047c24 */ /* 0x000fe2000f8e02ff */
[----:B------:R-:W-:Y:S01]  /*128f0*/  IADD3 R59, P1, R24, UR8, RZ ;  /* 0x00000008183b7c10 */ /* 0x000fe2000ff3e0ff */
[C---:B------:R-:W-:Y:S01]  /*12900*/  IMAD R53, R3.reuse, UR5, R6 ;  /* 0x0000000503357c24 */ /* 0x040fe2000f8e0206 */
[----:B------:R-:W-:Y:S01]  /*12910*/  ULDC.64 UR4, c[0x0][0x3e8] ;  /* 0x0000fa0000047ab9 */ /* 0x000fe20000000a00 */
[----:B------:R-:W-:Y:S01]  /*12920*/  IMAD R57, R3, UR7, R4 ;  /* 0x0000000703397c24 */ /* 0x000fe2000f8e0204 */
[----:B------:R-:W-:Y:S01]  /*12930*/  IADD3 R55, P0, R26, UR4, RZ ;  /* 0x000000041a377c10 */ /* 0x000fe2000ff1e0ff */
[----:B------:R-:W-:-:S03]  /*12940*/  UMOV UR4, 0xffffffff ;  /* 0xffffffff00047882 */ /* 0x000fc60000000000 */
[----:B------:R-:W-:Y:S02]  /*12950*/  IADD3.X R53, R27, UR5, R53, P0, !PT ;  /* 0x000000051b357c10 */ /* 0x000fe400087fe435 */
[----:B------:R-:W-:Y:S01]  /*12960*/  IADD3.X R57, R25, UR9, R57, P1, !PT ;  /* 0x0000000919397c10 */ /* 0x000fe20008ffe439 */
[----:B------:R-:W-:Y:S06]  /*12970*/  BRA.DIV UR4, `(.L_x_3209) ;  /* 0x0000020a04ec7947 */ /* 0x000fec000b800000 */
[----:B------:R-:W2:Y:S01]  /*12980*/  LDL R6, [R1+0x48] ;  /* 0x0000480001067983 */ /* 0x000ea20000100800 */
[----:B------:R-:W0:Y:S03]  /*12990*/  LDC R3, c[0x0][0x3f4] ;  /* 0x0000fd00ff037b82 */ /* 0x000e260000000800 */
[----:B------:R-:W1:Y:S04]  /*129a0*/  SHFL.IDX PT, R7, R55, RZ, 0x181f ;  /* 0x00181fff37077589 */ /* 0x000e6800000e0000 */
[----:B------:R-:W3:Y:S04]  /*129b0*/  SHFL.IDX PT, R14, R59, RZ, 0x181f ;  /* 0x00181fff3b0e7589 */ /* 0x000ee800000e0000 */
[----:B------:R-:W4:Y:S04]  /*129c0*/  SHFL.IDX PT, R5, R53, RZ, 0x181f ;  /* 0x00181fff35057589 */ /* 0x000f2800000e0000 */
[----:B------:R-:W5:Y:S01]  /*129d0*/  SHFL.IDX PT, R9, R57, RZ, 0x181f ;  /* 0x00181fff39097589 */ /* 0x000f6200000e0000 */
[----:B0-----:R-:W-:Y:S01]  /*129e0*/  ISETP.GE.AND P0, PT, R16, R3, PT ;  /* 0x000000031000720c */ /* 0x001fe20003f06270 */
[----:B--2---:R-:W-:-:S05]  /*129f0*/  IMAD R37, R6, R37, RZ ;  /* 0x0000002506257224 */ /* 0x004fca00078e02ff */
[----:B------:R-:W-:-:S13]  /*12a00*/  ISETP.GE.OR P1, PT, R10, R37, P0 ;  /* 0x000000250a00720c */ /* 0x000fda0000726670 */
[C---:B-1----:R-:W-:Y:S02]  /*12a10*/  @!P1 IADD3 R4, P2, R16.reuse, R7, RZ ;  /* 0x0000000710049210 */ /* 0x042fe40007f5e0ff */
[----:B---3--:R-:W-:-:S03]  /*12a20*/  @!P1 IADD3 R24, P3, R16, R14, RZ ;  /* 0x0000000e10189210 */ /* 0x008fc60007f7e0ff */
[--C-:B----4-:R-:W-:Y:S02]  /*12a30*/  @!P1 IMAD.X R5, R5, 0x1, R17.reuse, P2 ;  /* 0x0000000105059824 */ /* 0x110fe400010e0611 */
[----:B-----5:R-:W-:-:S04]  /*12a40*/  @!P1 IMAD.X R25, R9, 0x1, R17, P3 ;  /* 0x0000000109199824 */ /* 0x020fc800018e0611 */
        /* <DEDUP_REMOVED lines=10> */
[----:B--2---:R-:W-:Y:S01]  /*12af0*/  @!P1 IMAD.MOV.U32 R44, RZ, RZ, R4 ;  /* 0x000000ffff2c9224 */ /* 0x004fe200078e0004 */
[----:B------:R-:W-:Y:S01]  /*12b00*/  @!P1 MOV R46, R6 ;  /* 0x00000006002e9202 */ /* 0x000fe20000000f00 */
[----:B------:R-:W-:Y:S01]  /*12b10*/  @!P1 IMAD.MOV.U32 R45, RZ, RZ, R5 ;  /* 0x000000ffff2d9224 */ /* 0x000fe200078e0005 */
[----:B------:R-:W-:Y:S01]  /*12b20*/  CS2R R4, SRZ ;  /* 0x0000000000047805 */ /* 0x000fe2000001ff00 */
[----:B------:R-:W-:-:S02]  /*12b30*/  @!P1 IMAD.MOV.U32 R47, RZ, RZ, R7 ;  /* 0x000000ffff2f9224 */ /* 0x000fc400078e0007 */
[----:B---3--:R-:W-:Y:S02]  /*12b40*/  @!P1 IMAD.MOV.U32 R48, RZ, RZ, R24 ;  /* 0x000000ffff309224 */ /* 0x008fe400078e0018 */
[----:B------:R-:W-:Y:S02]  /*12b50*/  @!P1 IMAD.MOV.U32 R49, RZ, RZ, R25 ;  /* 0x000000ffff319224 */ /* 0x000fe400078e0019 */
[----:B------:R-:W-:Y:S02]  /*12b60*/  @!P1 IMAD.MOV.U32 R50, RZ, RZ, R26 ;  /* 0x000000ffff329224 */ /* 0x000fe400078e001a */
[----:B01--4-:R-:W-:-:S07]  /*12b70*/  @!P1 IMAD.MOV.U32 R51, RZ, RZ, R27 ;  /* 0x000000ffff339224 */ /* 0x013fce00078e001b */
.L_x_3525:
[----:B------:R-:W-:Y:S01]  /*12b80*/  IADD3 R6, R10, 0x20, RZ ;  /* 0x000000200a067810 */ /* 0x000fe20007ffe0ff */
        /* <DEDUP_REMOVED lines=16> */
.L_x_3211:
[----:B------:R-:W-:Y:S05]  /*12c90*/  BSYNC B1 ;  /* 0x0000000000017941 */ /* 0x000fea0003800000 */
.L_x_3210:
        /* <DEDUP_REMOVED lines=11> */
[----:B---3--:R-:W-:-:S03]  /*12d50*/  @!P1 IMAD.X R33, R25, 0x1, R17, P3 ;  /* 0x0000000119219824 */ /* 0x008fc600018e0611 */
[----:B------:R-:W-:-:S03]  /*12d60*/  @!P1 MOV R25, R9 ;  /* 0x0000000900199202 */ /* 0x000fc60000000f00 */
        /* <DEDUP_REMOVED lines=11> */
[----:B--2---:R-:W-:Y:S01]  /*12e20*/  @!P1 IMAD.MOV.U32 R40, RZ, RZ, R32 ;  /* 0x000000ffff289224 */ /* 0x004fe200078e0020 */
[----:B------:R-:W-:Y:S01]  /*12e30*/  @!P1 MOV R41, R33 ;  /* 0x0000002100299202 */ /* 0x000fe20000000f00 */
[----:B------:R-:W-:Y:S02]  /*12e40*/  @!P1 IMAD.MOV.U32 R42, RZ, RZ, R34 ;  /* 0x000000ffff2a9224 */ /* 0x000fe400078e0022 */
[----:B---3--:R-:W-:-:S02]  /*12e50*/  @!P1 IMAD.MOV.U32 R20, RZ, RZ, R24 ;  /* 0x000000ffff149224 */ /* 0x008fc400078e0018 */
[----:B------:R-:W-:Y:S02]  /*12e60*/  @!P1 IMAD.MOV.U32 R21, RZ, RZ, R25 ;  /* 0x000000ffff159224 */ /* 0x000fe400078e0019 */
[----:B------:R-:W-:Y:S02]  /*12e70*/  @!P1 IMAD.MOV.U32 R38, RZ, RZ, R26 ;  /* 0x000000ffff269224 */ /* 0x000fe400078e001a */
[----:B------:R-:W-:Y:S02]  /*12e80*/  @!P1 IMAD.MOV.U32 R39, RZ, RZ, R27 ;  /* 0x000000ffff279224 */ /* 0x000fe400078e001b */
[----:B01--4-:R-:W-:-:S07]  /*12e90*/  @!P1 IMAD.MOV.U32 R43, RZ, RZ, R35 ;  /* 0x000000ffff2b9224 */ /* 0x013fce00078e0023 */
.L_x_3535:
[----:B------:R-:W2:Y:S01]  /*12ea0*/  LDL R12, [R1+0x98] ;  /* 0x00009800010c7983 */ /* 0x000ea20000100800 */
[----:B------:R-:W-:Y:S01]  /*12eb0*/  VIADD R10, R10, 0x60 ;  /* 0x000000600a0a7836 */ /* 0x000fe20000000000 */
[----:B------:R-:W-:Y:S01]  /*12ec0*/  BSSY B1, `(.L_x_3213) ;  /* 0x0000014000017945 */ /* 0x000fe20003800000 */
[----:B------:R-:W-:-:S03]  /*12ed0*/  CS2R R14, SRZ ;  /* 0x00000000000e7805 */ /* 0x000fc6000001ff00 */
[----:B------:R-:W-:Y:S02]  /*12ee0*/  ISETP.GE.AND P1, PT, R10, R37, PT ;  /* 0x000000250a00720c */ /* 0x000fe40003f26270 */
[----:B--2---:R-:W-:-:S04]  /*12ef0*/  LEA.HI R11, R12, R12, RZ, 0x1 ;  /* 0x0000000c0c0b7211 */ /* 0x004fc800078f08ff */
[----:B------:R-:W-:-:S05]  /*12f00*/  LOP3.LUT R11, R11, 0xfffffffe, RZ, 0xc0, !PT ;  /* 0xfffffffe0b0b7812 */ /* 0x000fca00078ec0ff */
[----:B------:R-:W-:Y:S01]  /*12f10*/  IMAD.IADD R24, R12, 0x1, -R11 ;  /* 0x000000010c187824 */ /* 0x000fe200078e0a0b */
[----:B------:R-:W-:Y:S02]  /*12f20*/  CS2R R10, SRZ ;  /* 0x00000000000a7805 */ /* 0x000fe4000001ff00 */
[----:B------:R-:W-:Y:S02]  /*12f30*/  CS2R R12, SRZ ;  /* 0x00000000000c7805 */ /* 0x000fe4000001ff00 */
        /* <DEDUP_REMOVED lines=8> */
[----:B------:R-:W-:Y:S01]  /*12fc0*/  IMAD.X R13, R53, 0x1, R17, P1 ;  /* 0x00000001350d7824 */ /* 0x000fe200008e0611 */
[----:B------:R-:W-:-:S05]  /*12fd0*/  IADD3.X R9, R57, R17, RZ, P2, !PT ;  /* 0x0000001139097210 */ /* 0x000fca00017fe4ff */
[----:B------:R-:W5:Y:S04]  /*12fe0*/  LD.E.128 R12, desc[UR46][R12.64] ;  /* 0x0000002e0c0c7980 */ /* 0x000f68000c101d00 */
[----:B------:R-:W5:Y:S02]  /*12ff0*/  LD.E.128 R8, desc[UR46][R8.64] ;  /* 0x0000002e08087980 */ /* 0x000f64000c101d00 */
.L_x_3214:
[----:B------:R-:W-:Y:S05]  /*13000*/  BSYNC B1 ;  /* 0x0000000000017941 */ /* 0x000fea0003800000 */
.L_x_3213:
[----:B------:R-:W2:Y:S01]  /*13010*/  LDL R25, [R1+0x50] ;  /* 0x0000500001197983 */ /* 0x000ea20000100800 */
[----:B------:R-:W0:Y:S01]  /*13020*/  SYNCS.PHASECHK.TRANS64.TRYWAIT P4, [R23+URZ+0x38800], R24 ;  /* 0x03880018170075a7 */ /* 0x000e22000808017f */
[C---:B------:R-:W-:Y:S01]  /*13030*/  VIADD R32, R219.reuse, 0x20 ;  /* 0x00000020db207836 */ /* 0x040fe20000000000 */
[----:B------:R-:W-:Y:S01]  /*13040*/  BSSY B1, `(.L_x_3215) ;  /* 0x0000009000017945 */ /* 0x000fe20003800000 */
[----:B------:R-:W-:Y:S01]  /*13050*/  VIADD R27, R219, 0x40 ;  /* 0x00000040db1b7836 */ /* 0x000fe20000000000 */
[----:B--2---:R-:W-:Y:S01]  /*13060*/  VIADDMNMX R26, R37, -R25, 0x80, PT ;  /* 0x00000080251a7446 */ /* 0x004fe20003800919 */
[----:B------:R-:W-:-:S03]  /*13070*/  VIADD R25, R219, 0x60 ;  /* 0x00000060db197836 */ /* 0x000fc60000000000 */
[-C--:B------:R-:W-:Y:S02]  /*13080*/  ISETP.GE.OR P3, PT, R219, R26.reuse, P0 ;  /* 0x0000001adb00720c */ /* 0x080fe40000766670 */
[-C--:B------:R-:W-:Y:S02]  /*13090*/  ISETP.GE.OR P2, PT, R32, R26.reuse, P0 ;  /* 0x0000001a2000720c */ /* 0x080fe40000746670 */
[-C--:B------:R-:W-:Y:S02]  /*130a0*/  ISETP.GE.OR P1, PT, R27, R26.reuse, P0 ;  /* 0x0000001a1b00720c */ /* 0x080fe40000726670 */
[----:B------:R-:W-:Y:S01]  /*130b0*/  ISETP.GE.OR P0, PT, R25, R26, P0 ;  /* 0x0000001a1900720c */ /* 0x000fe20000706670 */
[----:B0-----:R-:W-:-:S12]  /*130c0*/  @!P4 BRA `(.L_x_3216) ;  /* 0x0000020c0054c947 */ /* 0x001fd80003800000 */
.L_x_3536:
[----:B------:R-:W-:Y:S05]  /*130d0*/  BSYNC B1 ;  /* 0x0000000000017941 */ /* 0x000fea0003800000 */
.L_x_3215:
[----:B------:R-:W-:Y:S04]  /*130e0*/  BSSY B1, `(.L_x_3217) ;  /* 0x0000107000017945 */ /* 0x000fe80003800000 */
[----:B------:R-:W-:Y:S05]  /*130f0*/  @P3 BRA `(.L_x_3218) ;  /* 0x0000001000143947 */ /* 0x000fea0003800000 */
[----:B------:R-:W2:Y:S04]  /*13100*/  LDL R37, [R1+0x4c] ;  /* 0x00004c0001257983 */ /* 0x000ea80000100800 */
[----:B------:R-:W3:Y:S01]  /*13110*/  LDL R77, [R1+0x78] ;  /* 0x00007800014d7983 */ /* 0x000ee20000100800 */
[----:B0-----:R-:W-:Y:S01]  /*13120*/  SHF.R.U32.HI R24, RZ, 0x8, R44 ;  /* 0x00000008ff187819 */ /* 0x001fe2000001162c */
[----:B------:R-:W-:Y:S01]  /*13130*/  IMAD.SHL.U32 R52, R219, 0x80, RZ ;  /* 0x00000080db347824 */ /* 0x000fe200078e00ff */
[----:B------:R-:W-:Y:S02]  /*13140*/  LOP3.LUT R26, R44, 0xff, RZ, 0xc0, !PT ;  /* 0x000000ff2c1a7812 */ /* 0x000fe400078ec0ff */
[----:B------:R-:W-:Y:S02]  /*13150*/  LOP3.LUT R25, R24, 0xff, RZ, 0xc0, !PT ;  /* 0x000000ff18197812 */ /* 0x000fe400078ec0ff */
[----:B------:R-:W-:-:S02]  /*13160*/  LEA.HI R24, R3, R0, RZ, 0x1c ;  /* 0x0000000003187211 */ /* 0x000fc400078fe0ff */
[----:B------:R-:W-:Y:S02]  /*13170*/  PRMT R53, R25, 0x7604, R26 ;  /* 0x0000760419357816 */ /* 0x000fe4000000001a */
[----:B------:R-:W-:Y:S02]  /*13180*/  SHF.R.S32.HI R25, RZ, 0x1f, R24 ;  /* 0x0000001fff197819 */ /* 0x000fe40000011418 */
[----:B------:R-:W-:Y:S02]  /*13190*/  LOP3.LUT R52, R52, 0x380, RZ, 0xc0, !PT ;  /* 0x0000038034347812 */ /* 0x000fe400078ec0ff */
[----:B------:R-:W-:Y:S01]  /*131a0*/  LEA.HI R25, R25, R24, RZ, 0x3 ;  /* 0x0000001819197211 */ /* 0x000fe200078f18ff */
[----:B------:R-:W-:Y:S01]  /*131b0*/  IMAD.SHL.U32 R24, R24, 0x10, RZ ;  /* 0x0000001018187824 */ /* 0x000fe200078e00ff */
[----:B------:R-:W-:Y:S02]  /*131c0*/  SHF.R.U32.HI R27, RZ, 0x8, R45 ;  /* 0x00000008ff1b7819 */ /* 0x000fe4000001162d */
[----:B------:R-:W-:Y:S01]  /*131d0*/  LOP3.LUT R32, R45, 0xff, RZ, 0xc0, !PT ;  /* 0x000000ff2d207812 */ /* 0x000fe200078ec0ff */
[----:B------:R-:W-:Y:S01]  /*131e0*/  IMAD.SHL.U32 R25, R25, 0x800, RZ ;  /* 0x0000080019197824 */ /* 0x000fe200078e00ff */
[----:B------:R-:W-:-:S02]  /*131f0*/  LOP3.LUT R24, R52, 0x70, R24, 0xf8, !PT ;  /* 0x0000007034187812 */ /* 0x000fc400078ef818 */
[----:B------:R-:W-:Y:S02]  /*13200*/  SHF.L.U32 R52, R219, 0x7, RZ ;  /* 0x00000007db347819 */ /* 0x000fe400000006ff */
[----:B------:R-:W-:Y:S02]  /*13210*/  LOP3.LUT R27, R27, 0xff, RZ, 0xc0, !PT ;  /* 0x000000ff1b1b7812 */ /* 0x000fe400078ec0ff */
[----:B------:R-:W-:Y:S02]  /*13220*/  LOP3.LUT R52, R52, 0x380, RZ, 0xc0, !PT ;  /* 0x0000038034347812 */ /* 0x000fe400078ec0ff */
[----:B------:R-:W-:Y:S02]  /*13230*/  PRMT R55, R27, 0x7604, R32 ;  /* 0x000076041b377816 */ /* 0x000fe40000000020 */
[----:B------:R-:W-:Y:S02]  /*13240*/  SHF.R.U32.HI R32, RZ, 0x8, R47 ;  /* 0x00000008ff207819 */ /* 0x000fe4000001162f */
[----:B------:R-:W-:-:S02]  /*13250*/  SHF.R.U32.HI R34, RZ, 0x8, R48 ;  /* 0x00000008ff227819 */ /* 0x000fc40000011630 */
[----:B------:R-:W-:Y:S02]  /*13260*/  SHF.R.U32.HI R52, RZ, 0x3, R52 ;  /* 0x00000003ff347819 */ /* 0x000fe40000011634 */
[----:B------:R-:W-:Y:S02]  /*13270*/  LOP3.LUT R33, R47, 0xff, RZ, 0xc0, !PT ;  /* 0x000000ff2f217812 */ /* 0x000fe400078ec0ff */
[----:B------:R-:W-:Y:S02]  /*13280*/  LOP3.LUT R35, R48, 0xff, RZ, 0xc0, !PT ;  /* 0x000000ff30237812 */ /* 0x000fe400078ec0ff */
[----:B------:R-:W-:Y:S02]  /*13290*/  LOP3.LUT R32, R32, 0xff, RZ, 0xc0, !PT ;  /* 0x000000ff20207812 */ /* 0x000fe400078ec0ff */
[----:B------:R-:W-:Y:S02]  /*132a0*/  LOP3.LUT R34, R34, 0xff, RZ, 0xc0, !PT ;  /* 0x000000ff22227812 */ /* 0x000fe400078ec0ff */
[----:B------:R-:W-:-:S02]  /*132b0*/  LOP3.LUT R24, R24, R52, RZ, 0x3c, !PT ;  /* 0x0000003418187212 */ /* 0x000fc400078e3cff */
[----:B------:R-:W-:Y:S02]  /*132c0*/  LOP3.LUT R25, R25, 0xffffc000, RZ, 0xc0, !PT ;  /* 0xffffc00019197812 */ /* 0x000fe400078ec0ff */
[----:B------:R-:W-:Y:S02]  /*132d0*/  PRMT R59, R32, 0x7604, R33 ;  /* 0x00007604203b7816 */ /* 0x000fe40000000021 */
[----:B------:R-:W-:Y:S02]  /*132e0*/  PRMT R61, R34, 0x7604, R35 ;  /* 0x00007604223d7816 */ /* 0x000fe40000000023 */
[----:B------:R-:W-:Y:S02]  /*132f0*/  SHF.R.U32.HI R33, RZ, 0x8, R49 ;  /* 0x00000008ff217819 */ /* 0x000fe40000011631 */
        /* <DEDUP_REMOVED lines=20> */
[----:B------:R-:W-:Y:S02]  /*13440*/  LOP3.LUT R58, R58, 0xff, RZ, 0xc0, !PT ;  /* 0x000000ff3a3a7812 */ /* 0x000fe400078ec0ff */
[----:B------:R-:W-:Y:S02]  /*13450*/  PRMT R55, R54, 0x7054, R55 ;  /* 0x0000705436377816 */ /* 0x000fe40000000037 */
[----:B------:R-:W-:Y:S02]  /*13460*/  SHF.R.U32.HI R54, RZ, 0x10, R49 ;  /* 0x00000010ff367819 */ /* 0x000fe40000011631 */
[----:B------:R-:W-:Y:S02]  /*13470*/  PRMT R57, R56, 0x7054, R57 ;  /* 0x0000705438397816 */ /* 0x000fe40000000039 */
[----:B------:R-:W-:Y:S02]  /*13480*/  PRMT R59, R58, 0x7054, R59 ;  /* 0x000070543a3b7816 */ /* 0x000fe4000000003b */
[----:B------:R-:W-:-:S02]  /*13490*/  SHF.R.U32.HI R52, RZ, 0x10, R44 ;  /* 0x00000010ff347819 */ /* 0x000fc4000001162c */
[----:B------:R-:W-:Y:S02]  /*134a0*/  SHF.R.U32.HI R56, RZ, 0x10, R50 ;  /* 0x00000010ff387819 */ /* 0x000fe40000011632 */
[----:B------:R-:W-:Y:S02]  /*134b0*/  SHF.R.U32.HI R58, RZ, 0x10, R51 ;  /* 0x00000010ff3a7819 */ /* 0x000fe40000011633 */
[----:B------:R-:W-:Y:S02]  /*134c0*/  LOP3.LUT R54, R54, 0xff, RZ, 0xc0, !PT ;  /* 0x000000ff36367812 */ /* 0x000fe400078ec0ff */
[----:B------:R-:W-:Y:S02]  /*134d0*/  LOP3.LUT R52, R52, 0xff, RZ, 0xc0, !PT ;  /* 0x000000ff34347812 */ /* 0x000fe400078ec0ff */
[----:B------:R-:W-:Y:S02]  /*134e0*/  LOP3.LUT R56, R56, 0xff, RZ, 0xc0, !PT ;  /* 0x000000ff38387812 */ /* 0x000fe400078ec0ff */
[----:B------:R-:W-:-:S02]  /*134f0*/  LOP3.LUT R58, R58, 0xff, RZ, 0xc0, !PT ;  /* 0x000000ff3a3a7812 */ /* 0x000fc400078ec0ff */
[----:B------:R-:W-:Y:S02]  /*13500*/  PRMT R63, R54, 0x7054, R63 ;  /* 0x00007054363f7816 */ /* 0x000fe4000000003f */
[----:B------:R-:W-:Y:S02]  /*13510*/  PRMT R53, R52, 0x7054, R53 ;  /* 0x0000705434357816 */ /* 0x000fe40000000035 */
[----:B------:R-:W-:Y:S02]  /*13520*/  PRMT R67, R56, 0x7054, R65 ;  /* 0x0000705438437816 */ /* 0x000fe40000000041 */
[----:B------:R-:W-:Y:S02]  /*13530*/  PRMT R69, R58, 0x7054, R69 ;  /* 0x000070543a457816 */ /* 0x000fe40000000045 */
[----:B------:R-:W-:Y:S02]  /*13540*/  SHF.R.U32.HI R52, RZ, 0x10, R48 ;  /* 0x00000010ff347819 */ /* 0x000fe40000011630 */
[----:B------:R-:W-:-:S02]  /*13550*/  LOP3.LUT R65, R63, 0xff000000, R49, 0xf8, !PT ;  /* 0xff0000003f417812 */ /* 0x000fc400078ef831 */
[----:B------:R-:W-:Y:S02]  /*13560*/  LOP3.LUT R56, R55, 0xff000000, R45, 0xf8, !PT ;  /* 0xff00000037387812 */ /* 0x000fe400078ef82d */
[----:B------:R-:W-:Y:S02]  /*13570*/  LOP3.LUT R69, R69, 0xff000000, R51, 0xf8, !PT ;  /* 0xff00000045457812 */ /* 0x000fe400078ef833 */
[----:B------:R-:W-:Y:S02]  /*13580*/  LOP3.LUT R52, R52, 0xff, RZ, 0xc0, !PT ;  /* 0x000000ff34347812 */ /* 0x000fe400078ec0ff */
[----:B------:R-:W-:Y:S02]  /*13590*/  F2FP.F16.E4M3.UNPACK_B R66, R65 ;  /* 0x00000041ff42723e */ /* 0x000fe400020006ff */
[----:B------:R-:W-:Y:S02]  /*135a0*/  F2FP.F16.E4M3.UNPACK_B R60, R56 ;  /* 0x00000038ff3c723e */ /* 0x000fe400020006ff */
[----:B------:R-:W-:-:S02]  /*135b0*/  LOP3.LUT R58, R59, 0xff000000, R47, 0xf8, !PT ;  /* 0xff0000003b3a7812 */ /* 0x000fc400078ef82f */
[----:B------:R-:W-:Y:S01]  /*135c0*/  LOP3.LUT R45, R67, 0xff000000, R50, 0xf8, !PT ;  /* 0xff000000432d7812 */ /* 0x000fe200078ef832 */
[----:B------:R-:W-:Y:S01]  /*135d0*/  HADD2.F32 R67, -RZ, R66.H0_H0 ;  /* 0x20000042ff437230 */ /* 0x000fe20000004100 */
[----:B------:R-:W-:Y:S01]  /*135e0*/  PRMT R61, R52, 0x7054, R61 ;  /* 0x00007054343d7816 */ /* 0x000fe2000000003d */
[--C-:B------:R-:W-:Y:S01]  /*135f0*/  HADD2.F32 R64, -RZ, R60.reuse.H0_H0 ;  /* 0x2000003cff407230 */ /* 0x100fe20000004100 */
[----:B------:R-:W-:Y:S01]  /*13600*/  LOP3.LUT R52, R53, 0xff000000, R44, 0xf8, !PT ;  /* 0xff00000035347812 */ /* 0x000fe200078ef82c */
[----:B------:R-:W-:Y:S01]  /*13610*/  HADD2.F32 R60, -RZ, R60.H1_H1 ;  /* 0x3000003cff3c7230 */ /* 0x000fe20000004100 */
[----:B------:R-:W-:Y:S01]  /*13620*/  LOP3.LUT R53, R61, 0xff000000, R48, 0xf8, !PT ;  /* 0xff0000003d357812 */ /* 0x000fe200078ef830 */
[----:B------:R-:W-:Y:S01]  /*13630*/  HADD2.F32 R66, -RZ, R66.H1_H1 ;  /* 0x30000042ff427230 */ /* 0x000fe20000004100 */
[----:B------:R-:W-:Y:S02]  /*13640*/  LOP3.LUT R44, R57, 0xff000000, R46, 0xf8, !PT ;  /* 0xff000000392c7812 */ /* 0x000fe400078ef82e */
[----:B------:R-:W-:-:S02]  /*13650*/  F2FP.F16.E4M3.UNPACK_B R56, R56.H1 ;  /* 0x00000038ff38723e */ /* 0x000fc400030006ff */
[----:B--2---:R-:W-:Y:S02]  /*13660*/  IADD3 R32, R24, R25, R37 ;  /* 0x0000001918207210 */ /* 0x004fe40007ffe025 */
[----:B---3--:R-:W0:Y:S03]  /*13670*/  LDS.128 R24, [R77+0x20400] ;  /* 0x020400004d187984 */ /* 0x008e260000000c00 */
[----:B------:R-:W-:-:S05]  /*13680*/  IMAD.IADD R37, R23, 0x1, R32 ;  /* 0x0000000117257824 */ /* 0x000fca00078e0220 */
[----:B------:R-:W1:Y:S01]  /*13690*/  LDS.128 R32, [R37+0x20400] ;  /* 0x0204000025207984 */ /* 0x000e620000000c00 */
[-C--:B0-----:R-:W-:Y:S02]  /*136a0*/  F2FP.F16.E4M3.UNPACK_B R47, R25.reuse ;  /* 0x00000019ff2f723e */ /* 0x081fe400020006ff */
[----:B------:R-:W-:Y:S02]  /*136b0*/  F2FP.F16.E4M3.UNPACK_B R50, R25.H1 ;  /* 0x00000019ff32723e */ /* 0x000fe400030006ff */
[----:B------:R-:W-:Y:S01]  /*136c0*/  F2FP.F16.E4M3.UNPACK_B R59, R27 ;  /* 0x0000001bff3b723e */ /* 0x000fe200020006ff */
[--C-:B------:R-:W-:Y:S01]  /*136d0*/  HADD2.F32 R48, -RZ, R47.reuse.H0_H0 ;  /* 0x2000002fff307230 */ /* 0x100fe20000004100 */
[-C--:B-1----:R-:W-:Y:S01]  /*136e0*/  F2FP.F16.E4M3.UNPACK_B R51, R33.reuse ;  /* 0x00000021ff33723e */ /* 0x082fe200020006ff */
[----:B------:R-:W-:Y:S01]  /*136f0*/  HADD2.F32 R47, -RZ, R47.H1_H1 ;  /* 0x3000002fff2f7230 */ /* 0x000fe20000004100 */
[----:B------:R-:W-:Y:S02]  /*13700*/  F2FP.F16.E4M3.UNPACK_B R54, R33.H1 ;  /* 0x00000021ff36723e */ /* 0x000fe400030006ff */
[-C--:B------:R-:W-:Y:S01]  /*13710*/  F2FP.F16.E4M3.UNPACK_B R49, R32.reuse ;  /* 0x00000020ff31723e */ /* 0x080fe200020006ff */
[----:B------:R-:W-:Y:S01]  /*13720*/  HADD2.F32 R25, -RZ, R51.H0_H0 ;  /* 0x20000033ff197230 */ /* 0x000fe20000004100 */
[----:B------:R-:W-:-:S02]  /*13730*/  F2FP.F16.E4M3.UNPACK_B R57, R32.H1 ;  /* 0x00000020ff39723e */ /* 0x000fc400030006ff */
[----:B------:R-:W-:Y:S02]  /*13740*/  F2FP.F16.E4M3.UNPACK_B R61, R35 ;  /* 0x00000023ff3d723e */ /* 0x000fe400020006ff */
[C---:B------:R-:W-:Y:S01]  /*13750*/  FMUL.FTZ R33, R25.reuse, R67 ;  /* 0x0000004319217220 */ /* 0x040fe20000410000 */
[-C--:B------:R-:W-:Y:S01]  /*13760*/  FMUL.FTZ R32, R25, R64.reuse ;  /* 0x0000004019207220 */ /* 0x080fe20000410000 */
[----:B------:R-:W-:Y:S01]  /*13770*/  F2FP.F16.E4M3.UNPACK_B R63, R35.H1 ;  /* 0x00000023ff3f723e */ /* 0x000fe200030006ff */
[----:B------:R-:W-:Y:S02]  /*13780*/  HADD2.F32 R35, -RZ, R54.H0_H0 ;  /* 0x20000036ff237230 */ /* 0x000fe40000004100 */
[C---:B------:R-:W-:Y:S01]  /*13790*/  FFMA.FTZ R25, R48.reuse, R64, -R33 ;  /* 0x0000004030197223 */ /* 0x040fe20000010821 */
[----:B------:R-:W-:Y:S01]  /*137a0*/  FFMA.FTZ R33, R48, R67, R32 ;  /* 0x0000004330217223 */ /* 0x000fe20000010020 */
[----:B------:R-:W-:Y:S01]  /*137b0*/  F2FP.F16.E4M3.UNPACK_B R67, R65.H1 ;  /* 0x00000041ff43723e */ /* 0x000fe200030006ff */
[----:B------:R-:W-:Y:S01]  /*137c0*/  HADD2.F32 R32, -RZ, R51.H1_H1 ;  /* 0x30000033ff207230 */ /* 0x000fe20000004100 */
[----:B------:R-:W-:Y:S01]  /*137d0*/  F2FP.F16.E4M3.UNPACK_B R62, R27.H1 ;  /* 0x0000001bff3e723e */ /* 0x000fe200030006ff */
[----:B------:R-:W-:Y:S01]  /*137e0*/  HADD2.F32 R64, -RZ, R56.H0_H0 ;  /* 0x20000038ff407230 */ /* 0x000fe20000004100 */
[----:B------:R-:W-:Y:S01]  /*137f0*/  F2FP.F16.E4M3.UNPACK_B R55, R24.H1 ;  /* 0x00000018ff37723e */ /* 0x000fe200030006ff */
[----:B------:R-:W-:-:S02]  /*13800*/  HADD2.F32 R68, -RZ, R67.H0_H0 ;  /* 0x20000043ff447230 */ /* 0x000fc40000004100 */
[C---:B------:R-:W-:Y:S01]  /*13810*/  FMUL.FTZ R48, R32.reuse, R66 ;  /* 0x0000004220307220 */ /* 0x040fe20000410000 */
[----:B------:R-:W-:Y:S02]  /*13820*/  HADD2.F32 R51, -RZ, R50.H0_H0 ;  /* 0x20000032ff337230 */ /* 0x000fe40000004100 */
[----:B------:R-:W-:Y:S01]  /*13830*/  FMUL.FTZ R65, R32, R60 ;  /* 0x0000003c20417220 */ /* 0x000fe20000410000 */
[C---:B------:R-:W-:Y:S01]  /*13840*/  FMUL.FTZ R71, R35.reuse, R64 ;  /* 0x0000004023477220 */ /* 0x040fe20000410000 */
[----:B------:R-:W-:Y:S01]  /*13850*/  FMUL.FTZ R70, R35, R68 ;  /* 0x0000004423467220 */ /* 0x000fe20000410000 */
[C---:B------:R-:W-:Y:S01]  /*13860*/  FFMA.FTZ R48, R47.reuse, R60, -R48 ;  /* 0x0000003c2f307223 */ /* 0x040fe20000010830 */
[----:B------:R-:W-:Y:S01]  /*13870*/  FFMA.FTZ R32, R47, R66, R65 ;  /* 0x000000422f207223 */ /* 0x000fe20000010041 */
[C---:B------:R-:W-:Y:S01]  /*13880*/  FFMA.FTZ R47, R51.reuse, R68, R71 ;  /* 0x00000044332f7223 */ /* 0x040fe20000010047 */
[----:B------:R-:W-:Y:S01]  /*13890*/  FFMA.FTZ R35, R51, R64, -R70 ;  /* 0x0000004033237223 */ /* 0x000fe20000010846 */
[----:B------:R-:W-:Y:S01]  /*138a0*/  F2FP.F16.E4M3.UNPACK_B R64, R58 ;  /* 0x0000003aff40723e */ /* 0x000fe200020006ff */
[----:B------:R-:W-:Y:S01]  /*138b0*/  HADD2.F32 R65, -RZ, R56.H1_H1 ;  /* 0x30000038ff417230 */ /* 0x000fe20000004100 */
[----:B------:R-:W-:Y:S01]  /*138c0*/  F2FP.F16.E4M3.UNPACK_B R68, R69 ;  /* 0x00000045ff44723e */ /* 0x000fe200020006ff */
[----:B------:R-:W-:Y:S01]  /*138d0*/  HADD2.F32 R67, -RZ, R67.H1_H1 ;  /* 0x30000043ff437230 */ /* 0x000fe20000004100 */
[----:B------:R-:W-:Y:S01]  /*138e0*/  F2FP.F16.E4M3.UNPACK_B R46, R24 ;  /* 0x00000018ff2e723e */ /* 0x000fe200020006ff */
[----:B------:R-:W-:Y:S01]  /*138f0*/  HADD2.F32 R54, -RZ, R54.H1_H1 ;  /* 0x30000036ff367230 */ /* 0x000fe20000004100 */
[-C--:B------:R-:W-:Y:S01]  /*13900*/  F2FP.F16.E4M3.UNPACK_B R27, R34.reuse ;  /* 0x00000022ff1b723e */ /* 0x080fe200020006ff */
[----:B------:R-:W-:Y:S01]  /*13910*/  HADD2.F32 R51, -RZ, R61.H0_H0 ;  /* 0x2000003dff337230 */ /* 0x000fe20000004100 */
[----:B------:R-:W-:Y:S01]  /*13920*/  F2FP.F16.E4M3.UNPACK_B R34, R34.H1 ;  /* 0x00000022ff22723e */ /* 0x000fe200030006ff */
        /* <DEDUP_REMOVED lines=11> */
[C---:B------:R-:W-:Y:S01]  /*139e0*/  FFMA.FTZ R50, R60.reuse, R70, R75 ;  /* 0x000000463c327223 */ /* 0x040fe2000001004b */
[----:B------:R-:W-:Y:S01]  /*139f0*/  F2FP.F16.E4M3.UNPACK_B R70, R69.H1 ;  /* 0x00000045ff46723e */ /* 0x000fe200030006ff */
[----:B------:R-:W-:Y:S01]  /*13a00*/  HADD2.F32 R68, -RZ, R68.H1_H1 ;  /* 0x30000044ff447230 */ /* 0x000fe20000004100 */
[----:B------:R-:W-:Y:S01]  /*13a10*/  F2FP.F16.E4M3.UNPACK_B R64, R58.H1 ;  /* 0x0000003aff40723e */ /* 0x000fe200030006ff */
[----:B------:R-:W-:Y:S02]  /*13a20*/  HADD2.F32 R58, -RZ, R61.H1_H1 ;  /* 0x3000003dff3a7230 */ /* 0x000fe40000004100 */
[----:B------:R-:W-:Y:S01]  /*13a30*/  FFMA.FTZ R51, R60, R66, -R73 ;  /* 0x000000423c337223 */ /* 0x000fe20000010849 */
[----:B------:R-:W-:Y:S01]  /*13a40*/  HADD2.F32 R67, -RZ, R70.H0_H0 ;  /* 0x20000046ff437230 */ /* 0x000fe20000004100 */
[----:B------:R-:W-:Y:S01]  /*13a50*/  F2FP.F16.E4M3.UNPACK_B R24, R26 ;  /* 0x0000001aff18723e */ /* 0x000fe200020006ff */
[----:B------:R-:W-:Y:S02]  /*13a60*/  HADD2.F32 R60, -RZ, R63.H0_H0 ;  /* 0x2000003fff3c7230 */ /* 0x000fe40000004100 */
[----:B------:R-:W-:Y:S01]  /*13a70*/  FMUL.FTZ R72, R58, R68 ;  /* 0x000000443a487220 */ /* 0x000fe20000410000 */
[----:B------:R-:W-:-:S02]  /*13a80*/  HADD2.F32 R59, -RZ, R59.H1_H1 ;  /* 0x3000003bff3b7230 */ /* 0x000fc40000004100 */
[----:B------:R-:W-:Y:S01]  /*13a90*/  FMUL.FTZ R69, R58, R65 ;  /* 0x000000413a457220 */ /* 0x000fe20000410000 */
[----:B------:R-:W-:Y:S02]  /*13aa0*/  HADD2.F32 R66, -RZ, R64.H0_H0 ;  /* 0x20000040ff427230 */ /* 0x000fe40000004100 */
[C---:B------:R-:W-:Y:S01]  /*13ab0*/  FMUL.FTZ R74, R60.reuse, R67 ;  /* 0x000000433c4a7220 */ /* 0x040fe20000410000 */
[----:B------:R-:W-:Y:S02]  /*13ac0*/  HADD2.F32 R61, -RZ, R62.H0_H0 ;  /* 0x2000003eff3d7230 */ /* 0x000fe40000004100 */
[C---:B------:R-:W-:Y:S01]  /*13ad0*/  FFMA.FTZ R58, R59.reuse, R65, -R72 ;  /* 0x000000413b3a7223 */ /* 0x040fe20000010848 */
[----:B------:R-:W-:Y:S01]  /*13ae0*/  FFMA.FTZ R59, R59, R68, R69 ;  /* 0x000000443b3b7223 */ /* 0x000fe20000010045 */
[-C--:B------:R-:W-:Y:S01]  /*13af0*/  FMUL.FTZ R76, R60, R66.reuse ;  /* 0x000000423c4c7220 */ /* 0x080fe20000410000 */
[----:B------:R-:W-:Y:S01]  /*13b00*/  F2FP.F16.E4M3.UNPACK_B R69, R53.H1 ;  /* 0x00000035ff45723e */ /* 0x000fe200030006ff */
[----:B------:R-:W-:Y:S01]  /*13b10*/  FFMA.FTZ R60, R61, R66, -R74 ;  /* 0x000000423d3c7223 */ /* 0x000fe2000001084a */
[----:B------:R-:W-:-:S02]  /*13b20*/  HADD2.F32 R71, -RZ, R70.H1_H1 ;  /* 0x30000046ff477230 */ /* 0x000fc40000004100 */
[----:B------:R-:W-:Y:S01]  /*13b30*/  FFMA.FTZ R61, R61, R67, R76 ;  /* 0x000000433d3d7223 */ /* 0x000fe2000001004c */
[----:B------:R-:W-:Y:S01]  /*13b40*/  HADD2.F32 R67, -RZ, R64.H1_H1 ;  /* 0x30000040ff437230 */ /* 0x000fe20000004100 */
[----:B------:R-:W-:Y:S01]  /*13b50*/  F2FP.F16.E4M3.UNPACK_B R66, R52.H1 ;  /* 0x00000034ff42723e */ /* 0x000fe200030006ff */
[----:B------:R-:W-:Y:S01]  /*13b60*/  HADD2.F32 R64, -RZ, R63.H1_H1 ;  /* 0x3000003fff407230 */ /* 0x000fe20000004100 */
[----:B------:R-:W-:Y:S01]  /*13b70*/  F2FP.F16.E4M3.UNPACK_B R26, R26.H1 ;  /* 0x0000001aff1a723e */ /* 0x000fe200030006ff */
[----:B------:R-:W-:Y:S01]  /*13b80*/  HADD2.F32 R70, -RZ, R69.H0_H0 ;  /* 0x20000045ff467230 */ /* 0x000fe20000004100 */
[----:B------:R-:W-:Y:S01]  /*13b90*/  F2FP.SATFINITE.E4M3.F32.PACK_AB_MERGE_C R35, R54, R35, RZ ;  /* 0x000000233623723e */ /* 0x000fe200048070ff */
[----:B------:R-:W-:Y:S02]  /*13ba0*/  HADD2.F32 R63, -RZ, R57.H0_H0 ;  /* 0x20000039ff3f7230 */ /* 0x000fe40000004100 */
[----:B------:R-:W-:Y:S01]  /*13bb0*/  FMUL.FTZ R75, R64, R71 ;  /* 0x00000047404b7220 */ /* 0x000fe20000410000 */
[----:B------:R-:W-:-:S02]  /*13bc0*/  HADD2.F32 R68, -RZ, R66.H0_H0 ;  /* 0x20000042ff447230 */ /* 0x000fc40000004100 */
[----:B------:R-:W-:Y:S01]  /*13bd0*/  FMUL.FTZ R72, R64, R67 ;  /* 0x0000004340487220 */ /* 0x000fe20000410000 */
[----:B------:R-:W-:Y:S02]  /*13be0*/  HADD2.F32 R65, -RZ, R55.H0_H0 ;  /* 0x20000037ff417230 */ /* 0x000fe40000004100 */
[C---:B------:R-:W-:Y:S01]  /*13bf0*/  FMUL.FTZ R64, R63.reuse, R70 ;  /* 0x000000463f407220 */ /* 0x040fe20000410000 */
[----:B------:R-:W-:Y:S02]  /*13c00*/  HADD2.F32 R62, -RZ, R62.H1_H1 ;  /* 0x3000003eff3e7230 */ /* 0x000fe40000004100 */
[-C--:B------:R-:W-:Y:S01]  /*13c10*/  FMUL.FTZ R73, R63, R68.reuse ;  /* 0x000000443f497220 */ /* 0x080fe20000410000 */
[----:B------:R-:W-:Y:S02]  /*13c20*/  HADD2.F32 R57, -RZ, R57.H1_H1 ;  /* 0x30000039ff397230 */ /* 0x000fe40000004100 */
[----:B------:R-:W-:Y:S01]  /*13c30*/  FFMA.FTZ R64, R65, R68, -R64 ;  /* 0x0000004441407223 */ /* 0x000fe20000010840 */
[----:B------:R-:W-:-:S02]  /*13c40*/  HADD2.F32 R68, -RZ, R69.H1_H1 ;  /* 0x30000045ff447230 */ /* 0x000fc40000004100 */
[C---:B------:R-:W-:Y:S01]  /*13c50*/  FFMA.FTZ R63, R62.reuse, R67, -R75 ;  /* 0x000000433e3f7223 */ /* 0x040fe2000001084b */
[----:B------:R-:W-:Y:S01]  /*13c60*/  HADD2.F32 R66, -RZ, R66.H1_H1 ;  /* 0x30000042ff427230 */ /* 0x000fe20000004100 */
[----:B------:R-:W-:Y:S01]  /*13c70*/  F2FP.F16.E4M3.UNPACK_B R67, R52 ;  /* 0x00000034ff43723e */ /* 0x000fe200020006ff */
[----:B------:R-:W-:Y:S02]  /*13c80*/  HADD2.F32 R55, -RZ, R55.H1_H1 ;  /* 0x30000037ff377230 */ /* 0x000fe40000004100 */
[----:B------:R-:W-:Y:S01]  /*13c90*/  FFMA.FTZ R62, R62, R71, R72 ;  /* 0x000000473e3e7223 */ /* 0x000fe20000010048 */
[C---:B------:R-:W-:Y:S01]  /*13ca0*/  FMUL.FTZ R52, R57.reuse, R68 ;  /* 0x0000004439347220 */ /* 0x040fe20000410000 */
[----:B------:R-:W-:Y:S01]  /*13cb0*/  F2FP.F16.E4M3.UNPACK_B R69, R53 ;  /* 0x00000035ff45723e */ /* 0x000fe200020006ff */
[----:B------:R-:W-:Y:S01]  /*13cc0*/  FMUL.FTZ R71, R57, R66 ;  /* 0x0000004239477220 */ /* 0x000fe20000410000 */
[----:B------:R-:W-:Y:S01]  /*13cd0*/  FFMA.FTZ R65, R65, R70, R73 ;  /* 0x0000004641417223 */ /* 0x000fe20000010049 */
[----:B------:R-:W-:Y:S01]  /*13ce0*/  FFMA.FTZ R53, R55, R66, -R52 ;  /* 0x0000004237357223 */ /* 0x000fe20000010834 */
[----:B------:R-:W-:-:S02]  /*13cf0*/  HADD2.F32 R57, -RZ, R49.H0_H0 ;  /* 0x20000031ff397230 */ /* 0x000fc40000004100 */
[----:B------:R-:W-:Y:S01]  /*13d00*/  FFMA.FTZ R52, R55, R68, R71 ;  /* 0x0000004437347223 */ /* 0x000fe20000010047 */
[----:B------:R-:W-:Y:S01]  /*13d10*/  HADD2.F32 R70, -RZ, R69.H0_H0 ;  /* 0x20000045ff467230 */ /* 0x000fe20000004100 */
[----:B------:R-:W-:Y:S01]  /*13d20*/  F2FP.F16.E4M3.UNPACK_B R71, R45.H1 ;  /* 0x0000002dff47723e */ /* 0x000fe200030006ff */
        /* <DEDUP_REMOVED lines=9> */
[----:B------:R-:W-:Y:S01]  /*13dc0*/  F2FP.SATFINITE.E4M3.F32.PACK_AB_MERGE_C R61, R62, R61, RZ ;  /* 0x0000003d3e3d723e */ /* 0x000fe200048070ff */
        /* <DEDUP_REMOVED lines=23> */
[----:B------:R-:W-:Y:S01]  /*13f40*/  FMUL.FTZ R34, R34, R57 ;  /* 0x0000003922227220 */ /* 0x000fe20000410000 */
[--C-:B------:R-:W-:Y:S01]  /*13f50*/  HADD2.F32 R45, -RZ, R44.reuse.H0_H0 ;  /* 0x2000002cff2d7230 */ /* 0x100fe20000004100 */
[----:B------:R-:W-:Y:S01]  /*13f60*/  F2FP.SATFINITE.E4M3.F32.PACK_AB_MERGE_C R25, R48, R25, R35 ;  /* 0x000000193019723e */ /* 0x000fe20004807023 */
[C---:B------:R-:W-:Y:S01]  /*13f70*/  FFMA.FTZ R73, R26.reuse, R57, -R67 ;  /* 0x000000391a497223 */ /* 0x040fe20000010843 */
[----:B------:R-:W-:Y:S01]  /*13f80*/  FFMA.FTZ R75, R26, R71, R34 ;  /* 0x000000471a4b7223 */ /* 0x000fe20000010022 */
[----:B------:R-:W-:Y:S01]  /*13f90*/  HADD2.F32 R57, -RZ, R55.H0_H0 ;  /* 0x20000037ff397230 */ /* 0x000fe20000004100 */
[----:B------:R-:W-:Y:S01]  /*13fa0*/  F2FP.SATFINITE.E4M3.F32.PACK_AB_MERGE_C R33, R32, R33, R47 ;  /* 0x000000212021723e */ /* 0x000fe2000480702f */
[----:B------:R-:W-:Y:S01]  /*13fb0*/  HADD2.F32 R34, -RZ, R27.H0_H0 ;  /* 0x2000001bff227230 */ /* 0x000fe20000004100 */
[----:B------:R-:W-:Y:S01]  /*13fc0*/  F2FP.SATFINITE.E4M3.F32.PACK_AB_MERGE_C R72, R73, R72, RZ ;  /* 0x000000484948723e */ /* 0x000fe200048070ff */
[----:B------:R-:W-:Y:S01]  /*13fd0*/  HADD2.F32 R44, -RZ, R44.H1_H1 ;  /* 0x3000002cff2c7230 */ /* 0x000fe20000004100 */
[----:B------:R-:W-:Y:S01]  /*13fe0*/  F2FP.SATFINITE.E4M3.F32.PACK_AB_MERGE_C R74, R75, R74, RZ ;  /* 0x0000004a4b4a723e */ /* 0x000fe200048070ff */
[----:B------:R-:W-:-:S02]  /*13ff0*/  HADD2.F32 R55, -RZ, R55.H1_H1 ;  /* 0x30000037ff377230 */ /* 0x000fc40000004100 */
[C---:B------:R-:W-:Y:S01]  /*14000*/  FMUL.FTZ R67, R34.reuse, R57 ;  /* 0x0000003922437220 */ /* 0x040fe20000410000 */
[----:B------:R-:W-:Y:S02]  /*14010*/  HADD2.F32 R27, -RZ, R27.H1_H1 ;  /* 0x3000001bff1b7230 */ /* 0x000fe40000004100 */
[----:B------:R-:W-:Y:S01]  /*14020*/  FMUL.FTZ R34, R34, R45 ;  /* 0x0000002d22227220 */ /* 0x000fe20000410000 */
[--C-:B------:R-:W-:Y:S01]  /*14030*/  HADD2.F32 R26, -RZ, R24.reuse.H0_H0 ;  /* 0x20000018ff1a7230 */ /* 0x100fe20000004100 */
[----:B------:R-:W-:Y:S01]  /*14040*/  F2FP.SATFINITE.E4M3.F32.PACK_AB_MERGE_C R35, R59, R50, R61 ;  /* 0x000000323b23723e */ /* 0x000fe2000480703d */
        /* <DEDUP_REMOVED lines=16> */
.L_x_3218:
[----:B------:R-:W-:Y:S05]  /*14150*/  BSYNC B1 ;  /* 0x0000000000017941 */ /* 0x000fea0003800000 */
.L_x_3217:
[----:B------:R-:W-:Y:S04]  /*14160*/  BSSY B1, `(.L_x_3219) ;  /* 0x0000101000017945 */ /* 0x000fe80003800000 */
[----:B------:R-:W-:Y:S05]  /*14170*/  @P2 BRA `(.L_x_3220) ;  /* 0x0000000c00fc2947 */ /* 0x000fea0003800000 */
[----:B-1----:R-:W2:Y:S04]  /*14180*/  LDL R35, [R1+0x74] ;  /* 0x0000740001237983 */ /* 0x002ea80000100800 */
[----:B------:R-:W3:Y:S01]  /*14190*/  LDL R68, [R1+0x1ac] ;  /* 0x0001ac0001447983 */ /* 0x000ee20000100800 */
[----:B-----5:R-:W-:Y:S01]  /*141a0*/  SHF.R.U32.HI R25, RZ, 0x8, R28 ;  /* 0x00000008ff197819 */ /* 0x020fe2000001161c */
[----:B------:R-:W-:Y:S01]  /*141b0*/  VIADD R37, R219, 0x20 ;  /* 0x00000020db257836 */ /* 0x000fe20000000000 */
[----:B0-----:R-:W-:Y:S02]  /*141c0*/  LOP3.LUT R24, R28, 0xff, RZ, 0xc0, !PT ;  /* 0x000000ff1c187812 */ /* 0x001fe400078ec0ff */
[----:B------:R-:W-:Y:S01]  /*141d0*/  LOP3.LUT R25, R25, 0xff, RZ, 0xc0, !PT ;  /* 0x000000ff19197812 */ /* 0x000fe200078ec0ff */
[----:B------:R-:W-:Y:S01]  /*141e0*/  IMAD.SHL.U32 R37, R37, 0x80, RZ ;  /* 0x0000008025257824 */ /* 0x000fe200078e00ff */
[----:B------:R-:W-:-:S02]  /*141f0*/  LEA.HI R34, R3, R0, RZ, 0x1c ;  /* 0x0000000003227211 */ /* 0x000fc400078fe0ff */
[----:B------:R-:W-:Y:S02]  /*14200*/  PRMT R45, R25, 0x7604, R24 ;  /* 0x00007604192d7816 */ /* 0x000fe40000000018 */
[----:B------:R-:W-:Y:S01]  /*14210*/  LOP3.LUT R37, R37, 0x380, RZ, 0xc0, !PT ;  /* 0x0000038025257812 */ /* 0x000fe200078ec0ff */
[----:B------:R-:W-:Y:S01]  /*14220*/  IMAD.SHL.U32 R24, R34, 0x10, RZ ;  /* 0x0000001022187824 */ /* 0x000fe200078e00ff */
[----:B------:R-:W-:Y:S02]  /*14230*/  SHF.R.U32.HI R33, RZ, 0x8, R30 ;  /* 0x00000008ff217819 */ /* 0x000fe4000001161e */
[----:B------:R-:W-:Y:S02]  /*14240*/  LOP3.LUT R32, R30, 0xff, RZ, 0xc0, !PT ;  /* 0x000000ff1e207812 */ /* 0x000fe400078ec0ff */
[----:B------:R-:W-:Y:S02]  /*14250*/  LOP3.LUT R24, R37, 0x70, R24, 0xf8, !PT ;  /* 0x0000007025187812 */ /* 0x000fe400078ef818 */
[----:B------:R-:W-:-:S02]  /*14260*/  IADD3 R37, R219, 0x20, RZ ;  /* 0x00000020db257810 */ /* 0x000fc40007ffe0ff */
[----:B------:R-:W-:Y:S02]  /*14270*/  LOP3.LUT R33, R33, 0xff, RZ, 0xc0, !PT ;  /* 0x000000ff21217812 */ /* 0x000fe400078ec0ff */
[----:B------:R-:W-:Y:S01]  /*14280*/  SHF.R.S32.HI R25, RZ, 0x1f, R34 ;  /* 0x0000001fff197819 */ /* 0x000fe20000011422 */
[----:B------:R-:W-:Y:S01]  /*14290*/  IMAD.SHL.U32 R37, R37, 0x80, RZ ;  /* 0x0000008025257824 */ /* 0x000fe200078e00ff */
[----:B------:R-:W-:Y:S02]  /*142a0*/  PRMT R49, R33, 0x7604, R32 ;  /* 0x0000760421317816 */ /* 0x000fe40000000020 */
[----:B------:R-:W-:Y:S02]  /*142b0*/  LEA.HI R33, R25, R34, RZ, 0x3 ;  /* 0x0000002219217211 */ /* 0x000fe400078f18ff */
[----:B------:R-:W-:Y:S02]  /*142c0*/  LOP3.LUT R37, R37, 0x380, RZ, 0xc0, !PT ;  /* 0x0000038025257812 */ /* 0x000fe400078ec0ff */
[----:B------:R-:W-:Y:S01]  /*142d0*/  SHF.R.U32.HI R27, RZ, 0x8, R29 ;  /* 0x00000008ff1b7819 */ /* 0x000fe2000001161d */
[----:B------:R-:W-:Y:S01]  /*142e0*/  IMAD.SHL.U32 R33, R33, 0x800, RZ ;  /* 0x0000080021217824 */ /* 0x000fe200078e00ff */
[----:B------:R-:W-:-:S02]  /*142f0*/  SHF.R.U32.HI R32, RZ, 0x8, R4 ;  /* 0x00000008ff207819 */ /* 0x000fc40000011604 */
[----:B------:R-:W-:Y:S02]  /*14300*/  SHF.R.U32.HI R37, RZ, 0x3, R37 ;  /* 0x00000003ff257819 */ /* 0x000fe40000011625 */
[----:B------:R-:W-:Y:S02]  /*14310*/  LOP3.LUT R26, R29, 0xff, RZ, 0xc0, !PT ;  /* 0x000000ff1d1a7812 */ /* 0x000fe400078ec0ff */
[----:B------:R-:W-:Y:S02]  /*14320*/  LOP3.LUT R27, R27, 0xff, RZ, 0xc0, !PT ;  /* 0x000000ff1b1b7812 */ /* 0x000fe400078ec0ff */
[----:B------:R-:W-:Y:S02]  /*14330*/  LOP3.LUT R34, R32, 0xff, RZ, 0xc0, !PT ;  /* 0x000000ff20227812 */ /* 0x000fe400078ec0ff */
[----:B------:R-:W-:Y:S02]  /*14340*/  LOP3.LUT R32, R24, R37, RZ, 0x3c, !PT ;  /* 0x0000002518207212 */ /* 0x000fe400078e3cff */
[----:B------:R-:W-:-:S02]  /*14350*/  LOP3.LUT R33, R33, 0xffffc000, RZ, 0xc0, !PT ;  /* 0xffffc00021217812 */ /* 0x000fc400078ec0ff */
[----:B------:R-:W-:Y:S02]  /*14360*/  PRMT R44, R27, 0x7604, R26 ;  /* 0x000076041b2c7816 */ /* 0x000fe4000000001a */
[----:B------:R-:W-:Y:S02]  /*14370*/  SHF.R.U32.HI R26, RZ, 0x8, R31 ;  /* 0x00000008ff1a7819 */ /* 0x000fe4000001161f */
[----:B------:R-:W-:Y:S02]  /*14380*/  LOP3.LUT R25, R31, 0xff, RZ, 0xc0, !PT ;  /* 0x000000ff1f197812 */ /* 0x000fe400078ec0ff */
[----:B------:R-:W-:Y:S02]  /*14390*/  LOP3.LUT R27, R4, 0xff, RZ, 0xc0, !PT ;  /* 0x000000ff041b7812 */ /* 0x000fe400078ec0ff */
[----:B------:R-:W-:Y:S02]  /*143a0*/  LOP3.LUT R26, R26, 0xff, RZ, 0xc0, !PT ;  /* 0x000000ff1a1a7812 */ /* 0x000fe400078ec0ff */
[----:B------:R-:W-:-:S02]  /*143b0*/  PRMT R55, R34, 0x7604, R27 ;  /* 0x0000760422377816 */ /* 0x000fc4000000001b */
[----:B------:R-:W-:Y:S02]  /*143c0*/  PRMT R46, R26, 0x7604, R25 ;  /* 0x000076041a2e7816 */ /* 0x000fe40000000019 */
[----:B------:R-:W-:Y:S02]  /*143d0*/  SHF.R.U32.HI R48, RZ, 0x8, R5 ;  /* 0x00000008ff307819 */ /* 0x000fe40000011605 */
[----:B------:R-:W-:Y:S02]  /*143e0*/  SHF.R.U32.HI R51, RZ, 0x8, R6 ;  /* 0x00000008ff337819 */ /* 0x000fe40000011606 */
[----:B------:R-:W-:Y:S02]  /*143f0*/  SHF.R.U32.HI R53, RZ, 0x8, R7 ;  /* 0x00000008ff357819 */ /* 0x000fe40000011607 */
[----:B------:R-:W-:Y:S02]  /*14400*/  LOP3.LUT R47, R5, 0xff, RZ, 0xc0, !PT ;  /* 0x000000ff052f7812 */ /* 0x000fe400078ec0ff */
[----:B------:R-:W-:-:S02]  /*14410*/  LOP3.LUT R48, R48, 0xff, RZ, 0xc0, !PT ;  /* 0x000000ff30307812 */ /* 0x000fc400078ec0ff */
[----:B------:R-:W-:Y:S02]  /*14420*/  LOP3.LUT R50, R6, 0xff, RZ, 0xc0, !PT ;  /* 0x000000ff06327812 */ /* 0x000fe400078ec0ff */
[----:B------:R-:W-:Y:S02]  /*14430*/  LOP3.LUT R52, R7, 0xff, RZ, 0xc0, !PT ;  /* 0x000000ff07347812 */ /* 0x000fe400078ec0ff */
[----:B------:R-:W-:Y:S02]  /*14440*/  LOP3.LUT R51, R51, 0xff, RZ, 0xc0, !PT ;  /* 0x000000ff33337812 */ /* 0x000fe400078ec0ff */
[----:B------:R-:W-:Y:S02]  /*14450*/  LOP3.LUT R53, R53, 0xff, RZ, 0xc0, !PT ;  /* 0x000000ff35357812 */ /* 0x000fe400078ec0ff */
[----:B------:R-:W-:Y:S02]  /*14460*/  PRMT R48, R48, 0x7604, R47 ;  /* 0x0000760430307816 */ /* 0x000fe4000000002f */
[----:B------:R-:W-:-:S02]  /*14470*/  SHF.R.U32.HI R47, RZ, 0x10, R29 ;  /* 0x00000010ff2f7819 */ /* 0x000fc4000001161d */
[----:B------:R-:W-:Y:S02]  /*14480*/  PRMT R59, R51, 0x7604, R50 ;  /* 0x00007604333b7816 */ /* 0x000fe40000000032 */
[----:B------:R-:W-:Y:S01]  /*14490*/  PRMT R52, R53, 0x7604, R52 ;  /* 0x0000760435347816 */ /* 0x000fe20000000034 */
[----:B------:R-:W-:Y:S01]  /*144a0*/  IMAD.U32 R47, R47, 0x10000, RZ ;  /* 0x000100002f2f7824 */ /* 0x000fe200078e00ff */
[----:B------:R-:W-:Y:S02]  /*144b0*/  SHF.R.U32.HI R51, RZ, 0x10, R31 ;  /* 0x00000010ff337819 */ /* 0x000fe4000001161f */
[----:B------:R-:W-:Y:S02]  /*144c0*/  SHF.R.U32.HI R53, RZ, 0x10, R5 ;  /* 0x00000010ff357819 */ /* 0x000fe40000011605 */
[----:B------:R-:W-:Y:S01]  /*144d0*/  LOP3.LUT R47, R44, 0xff0000, R47, 0xf8, !PT ;  /* 0x00ff00002c2f7812 */ /* 0x000fe200078ef82f */
[----:B------:R-:W-:Y:S01]  /*144e0*/  IMAD.U32 R51, R51, 0x10000, RZ ;  /* 0x0001000033337824 */ /* 0x000fe200078e00ff */
        /* <DEDUP_REMOVED lines=14> */
[-C--:B------:R-:W-:Y:S02]  /*145d0*/  F2FP.F16.E4M3.UNPACK_B R56, R57.reuse ;  /* 0x00000039ff38723e */ /* 0x080fe400020006ff */
[----:B------:R-:W-:Y:S02]  /*145e0*/  LOP3.LUT R45, R45, 0xff000000, R4, 0xf8, !PT ;  /* 0xff0000002d2d7812 */ /* 0x000fe400078ef804 */
[----:B------:R-:W-:Y:S01]  /*145f0*/  LOP3.LUT R4, R59, 0xff000000, R6, 0xf8, !PT ;  /* 0xff0000003b047812 */ /* 0x000fe200078ef806 */
[--C-:B------:R-:W-:Y:S01]  /*14600*/  HADD2.F32 R58, -RZ, R56.reuse.H0_H0 ;  /* 0x20000038ff3a7230 */ /* 0x100fe20000004100 */
[----:B------:R-:W-:Y:S01]  /*14610*/  LOP3.LUT R61, R52, 0xff0000, R61, 0xf8, !PT ;  /* 0x00ff0000343d7812 */ /* 0x000fe200078ef83d */
[----:B------:R-:W-:Y:S01]  /*14620*/  HADD2.F32 R59, -RZ, R56.H1_H1 ;  /* 0x30000038ff3b7230 */ /* 0x000fe20000004100 */
[----:B------:R-:W-:Y:S02]  /*14630*/  F2FP.F16.E4M3.UNPACK_B R57, R57.H1 ;  /* 0x00000039ff39723e */ /* 0x000fe400030006ff */
[----:B------:R-:W-:-:S03]  /*14640*/  LOP3.LUT R61, R61, 0xff000000, R7, 0xf8, !PT ;  /* 0xff0000003d3d7812 */ /* 0x000fc600078ef807 */
[----:B------:R-:W-:Y:S01]  /*14650*/  HADD2.F32 R56, -RZ, R57.H0_H0 ;  /* 0x20000039ff387230 */ /* 0x000fe20000004100 */
[----:B--2---:R-:W-:Y:S01]  /*14660*/  IADD3 R32, R32, R33, R35 ;  /* 0x0000002120207210 */ /* 0x004fe20007ffe023 */
[----:B---3--:R-:W0:Y:S04]  /*14670*/  LDS.128 R24, [R68+0x20400] ;  /* 0x0204000044187984 */ /* 0x008e280000000c00 */
[----:B------:R-:W-:-:S05]  /*14680*/  IMAD.IADD R37, R23, 0x1, R32 ;  /* 0x0000000117257824 */ /* 0x000fca00078e0220 */
[----:B------:R-:W1:Y:S01]  /*14690*/  LDS.128 R32, [R37+0x20400] ;  /* 0x0204000025207984 */ /* 0x000e620000000c00 */
[-C--:B0-----:R-:W-:Y:S02]  /*146a0*/  F2FP.F16.E4M3.UNPACK_B R51, R27.reuse ;  /* 0x0000001bff33723e */ /* 0x081fe400020006ff */
[----:B------:R-:W-:Y:S02]  /*146b0*/  F2FP.F16.E4M3.UNPACK_B R54, R27.H1 ;  /* 0x0000001bff36723e */ /* 0x000fe400030006ff */
[-C--:B------:R-:W-:Y:S02]  /*146c0*/  F2FP.F16.E4M3.UNPACK_B R27, R24.reuse ;  /* 0x00000018ff1b723e */ /* 0x080fe400020006ff */
[----:B------:R-:W-:Y:S02]  /*146d0*/  F2FP.F16.E4M3.UNPACK_B R46, R24.H1 ;  /* 0x00000018ff2e723e */ /* 0x000fe400030006ff */
[----:B-1----:R-:W-:Y:S02]  /*146e0*/  F2FP.F16.E4M3.UNPACK_B R30, R33 ;  /* 0x00000021ff1e723e */ /* 0x002fe400020006ff */
[----:B------:R-:W-:-:S02]  /*146f0*/  F2FP.F16.E4M3.UNPACK_B R24, R53 ;  /* 0x00000035ff18723e */ /* 0x000fc400020006ff */
[-C--:B------:R-:W-:Y:S01]  /*14700*/  F2FP.F16.E4M3.UNPACK_B R29, R25.reuse ;  /* 0x00000019ff1d723e */ /* 0x080fe200020006ff */
[----:B------:R-:W-:Y:S01]  /*14710*/  HADD2.F32 R6, -RZ, R30.H0_H0 ;  /* 0x2000001eff067230 */ /* 0x000fe20000004100 */
[----:B------:R-:W-:Y:S01]  /*14720*/  F2FP.F16.E4M3.UNPACK_B R47, R25.H1 ;  /* 0x00000019ff2f723e */ /* 0x000fe200030006ff */
[----:B------:R-:W-:Y:S01]  /*14730*/  HADD2.F32 R31, -RZ, R24.H0_H0 ;  /* 0x20000018ff1f7230 */ /* 0x000fe20000004100 */
[----:B------:R-:W-:Y:S01]  /*14740*/  F2FP.F16.E4M3.UNPACK_B R48, R33.H1 ;  /* 0x00000021ff30723e */ /* 0x000fe200030006ff */
[----:B------:R-:W-:Y:S01]  /*14750*/  HADD2.F32 R25, -RZ, R29.H0_H0 ;  /* 0x2000001dff197230 */ /* 0x000fe20000004100 */
[-C--:B------:R-:W-:Y:S01]  /*14760*/  F2FP.F16.E4M3.UNPACK_B R33, R32.reuse ;  /* 0x00000020ff21723e */ /* 0x080fe200020006ff */
[----:B------:R-:W-:Y:S01]  /*14770*/  HADD2.F32 R30, -RZ, R30.H1_H1 ;  /* 0x3000001eff1e7230 */ /* 0x000fe20000004100 */
[----:B------:R-:W-:Y:S01]  /*14780*/  F2FP.F16.E4M3.UNPACK_B R49, R32.H1 ;  /* 0x00000020ff31723e */ /* 0x000fe200030006ff */
[----:B------:R-:W-:Y:S01]  /*14790*/  FMUL.FTZ R32, R6, R58 ;  /* 0x0000003a06207220 */ /* 0x000fe20000410000 */
[----:B------:R-:W-:-:S02]  /*147a0*/  F2FP.F16.E4M3.UNPACK_B R52, R35 ;  /* 0x00000023ff34723e */ /* 0x000fc400020006ff */
[----:B------:R-:W-:Y:S01]  /*147b0*/  F2FP.F16.E4M3.UNPACK_B R55, R35.H1 ;  /* 0x00000023ff37723e */ /* 0x000fe200030006ff */
[-C--:B------:R-:W-:Y:S01]  /*147c0*/  FMUL.FTZ R35, R6, R31.reuse ;  /* 0x0000001f06237220 */ /* 0x080fe20000410000 */
[C---:B------:R-:W-:Y:S01]  /*147d0*/  FFMA.FTZ R6, R25.reuse, R31, -R32 ;  /* 0x0000001f19067223 */ /* 0x040fe20000010820 */
[----:B------:R-:W-:Y:S01]  /*147e0*/  F2FP.F16.E4M3.UNPACK_B R53, R53.H1 ;  /* 0x00000035ff35723e */ /* 0x000fe200030006ff */
[----:B------:R-:W-:Y:S01]  /*147f0*/  FMUL.FTZ R63, R30, R59 ;  /* 0x0000003b1e3f7220 */ /* 0x000fe20000410000 */
[----:B------:R-:W-:Y:S01]  /*14800*/  FFMA.FTZ R25, R25, R58, R35 ;  /* 0x0000003a19197223 */ /* 0x000fe20000010023 */
[----:B------:R-:W-:Y:S01]  /*14810*/  HADD2.F32 R35, -RZ, R24.H1_H1 ;  /* 0x30000018ff237230 */ /* 0x000fe20000004100 */
[-C--:B------:R-:W-:Y:S01]  /*14820*/  F2FP.F16.E4M3.UNPACK_B R7, R34.reuse ;  /* 0x00000022ff07723e */ /* 0x080fe200020006ff */
[----:B------:R-:W-:Y:S01]  /*14830*/  HADD2.F32 R24, -RZ, R29.H1_H1 ;  /* 0x3000001dff187230 */ /* 0x000fe20000004100 */
[----:B------:R-:W-:Y:S01]  /*14840*/  F2FP.F16.E4M3.UNPACK_B R34, R34.H1 ;  /* 0x00000022ff22723e */ /* 0x000fe200030006ff */
[----:B------:R-:W-:-:S02]  /*14850*/  HADD2.F32 R29, -RZ, R48.H0_H0 ;  /* 0x20000030ff1d7230 */ /* 0x000fc40000004100 */
[-C--:B------:R-:W-:Y:S01]  /*14860*/  FMUL.FTZ R30, R30, R35.reuse ;  /* 0x000000231e1e7220 */ /* 0x080fe20000410000 */
[----:B------:R-:W-:Y:S01]  /*14870*/  HADD2.F32 R32, -RZ, R53.H0_H0 ;  /* 0x20000035ff207230 */ /* 0x000fe20000004100 */
[----:B------:R-:W-:Y:S01]  /*14880*/  F2FP.F16.E4M3.UNPACK_B R5, R26 ;  /* 0x0000001aff05723e */ /* 0x000fe200020006ff */
[----:B------:R-:W-:Y:S02]  /*14890*/  HADD2.F32 R31, -RZ, R47.H0_H0 ;  /* 0x2000002fff1f7230 */ /* 0x000fe40000004100 */
[C---:B------:R-:W-:Y:S01]  /*148a0*/  FMUL.FTZ R58, R29.reuse, R56 ;  /* 0x000000381d3a7220 */ /* 0x040fe20000410000 */
[----:B------:R-:W-:Y:S02]  /*148b0*/  HADD2.F32 R53, -RZ, R53.H1_H1 ;  /* 0x30000035ff357230 */ /* 0x000fe40000004100 */
[-C--:B------:R-:W-:Y:S01]  /*148c0*/  FMUL.FTZ R65, R29, R32.reuse ;  /* 0x000000201d417220 */ /* 0x080fe20000410000 */
[C---:B------:R-:W-:Y:S01]  /*148d0*/  FFMA.FTZ R29, R24.reuse, R35, -R63 ;  /* 0x00000023181d7223 */ /* 0x040fe2000001083f */
[----:B------:R-:W-:Y:S01]  /*148e0*/  FFMA.FTZ R24, R24, R59, R30 ;  /* 0x0000003b18187223 */ /* 0x000fe2000001001e */
[C---:B------:R-:W-:Y:S01]  /*148f0*/  FFMA.FTZ R30, R31.reuse, R32, -R58 ;  /* 0x000000201f1e7223 */ /* 0x040fe2000001083a */
[----:B------:R-:W-:Y:S01]  /*14900*/  FFMA.FTZ R31, R31, R56, R65 ;  /* 0x000000381f1f7223 */ /* 0x000fe20000010041 */
[----:B------:R-:W-:Y:S01]  /*14910*/  F2FP.F16.E4M3.UNPACK_B R59, R61 ;  /* 0x0000003dff3b723e */ /* 0x000fe200020006ff */
[----:B------:R-:W-:Y:S01]  /*14920*/  HADD2.F32 R58, -RZ, R57.H1_H1 ;  /* 0x30000039ff3a7230 */ /* 0x000fe20000004100 */
[----:B------:R-:W-:Y:S01]  /*14930*/  F2FP.F16.E4M3.UNPACK_B R56, R50 ;  /* 0x00000032ff38723e */ /* 0x000fe200020006ff */
[----:B------:R-:W-:Y:S01]  /*14940*/  HADD2.F32 R48, -RZ, R48.H1_H1 ;  /* 0x30000030ff307230 */ /* 0x000fe20000004100 */
[----:B------:R-:W-:Y:S01]  /*14950*/  F2FP.F16.E4M3.UNPACK_B R26, R26.H1 ;  /* 0x0000001aff1a723e */ /* 0x000fe200030006ff */
[----:B------:R-:W-:-:S02]  /*14960*/  HADD2.F32 R60, -RZ, R59.H0_H0 ;  /* 0x2000003bff3c7230 */ /* 0x000fc40000004100 */
[----:B------:R-:W-:Y:S02]  /*14970*/  HADD2.F32 R35, -RZ, R52.H0_H0 ;  /* 0x20000034ff237230 */ /* 0x000fe40000004100 */
        /* <DEDUP_REMOVED lines=35> */
[----:B------:R-:W-:Y:S01]  /*14bb0*/  F2FP.SATFINITE.E4M3.F32.PACK_AB_MERGE_C R25, R24, R25, R31 ;  /* 0x000000191819723e */ /* 0x000fe2000480701f */
[----:B------:R-:W-:Y:S02]  /*14bc0*/  HADD2.F32 R62, -RZ, R61.H0_H0 ;  /* 0x2000003dff3e7230 */ /* 0x000fe40000004100 */
        /* <DEDUP_REMOVED lines=10> */
[----:B------:R-:W-:Y:S01]  /*14c70*/  F2FP.F16.E4M3.UNPACK_B R60, R45 ;  /* 0x0000002dff3c723e */ /* 0x000fe200020006ff */
[----:B------:R-:W-:Y:S01]  /*14c80*/  FFMA.FTZ R57, R57, R62, R65 ;  /* 0x0000003e39397223 */ /* 0x000fe20000010041 */
[----:B------:R-:W-:Y:S02]  /*14c90*/  HADD2.F32 R62, -RZ, R61.H1_H1 ;  /* 0x3000003dff3e7230 */ /* 0x000fe40000004100 */
[C---:B------:R-:W-:Y:S01]  /*14ca0*/  FFMA.FTZ R55, R54.reuse, R59, -R67 ;  /* 0x0000003b36377223 */ /* 0x040fe20000010843 */
[----:B------:R-:W-:Y:S01]  /*14cb0*/  HADD2.F32 R59, -RZ, R58.H1_H1 ;  /* 0x3000003aff3b7230 */ /* 0x000fe20000004100 */
[----:B------:R-:W-:Y:S01]  /*14cc0*/  F2FP.F16.E4M3.UNPACK_B R58, R44 ;  /* 0x0000002cff3a723e */ /* 0x000fe200020006ff */
[----:B------:R-:W-:Y:S02]  /*14cd0*/  HADD2.F32 R46, -RZ, R46.H1_H1 ;  /* 0x3000002eff2e7230 */ /* 0x000fe40000004100 */
[C---:B------:R-:W-:Y:S01]  /*14ce0*/  FMUL.FTZ R45, R49.reuse, R62 ;  /* 0x0000003e312d7220 */ /* 0x040fe20000410000 */
[----:B------:R-:W-:Y:S01]  /*14cf0*/  FFMA.FTZ R54, R54, R63, R64 ;  /* 0x0000003f36367223 */ /* 0x000fe20000010040 */
[----:B------:R-:W-:Y:S01]  /*14d00*/  FMUL.FTZ R63, R49, R59 ;  /* 0x0000003b313f7220 */ /* 0x000fe20000410000 */
[----:B------:R-:W-:-:S02]  /*14d10*/  HADD2.F32 R61, -RZ, R60.H0_H0 ;  /* 0x2000003cff3d7230 */ /* 0x000fc40000004100 */
[C---:B------:R-:W-:Y:S01]  /*14d20*/  FFMA.FTZ R45, R46.reuse, R59, -R45 ;  /* 0x0000003b2e2d7223 */ /* 0x040fe2000001082d */
[----:B------:R-:W-:Y:S02]  /*14d30*/  HADD2.F32 R49, -RZ, R33.H0_H0 ;  /* 0x20000021ff317230 */ /* 0x000fe40000004100 */
[----:B------:R-:W-:Y:S01]  /*14d40*/  FFMA.FTZ R64, R46, R62, R63 ;  /* 0x0000003e2e407223 */ /* 0x000fe2000001003f */
[----:B------:R-:W-:Y:S02]  /*14d50*/  HADD2.F32 R59, -RZ, R58.H0_H0 ;  /* 0x2000003aff3b7230 */ /* 0x000fe40000004100 */
[----:B------:R-:W-:Y:S02]  /*14d60*/  HADD2.F32 R44, -RZ, R27.H0_H0 ;  /* 0x2000001bff2c7230 */ /* 0x000fe40000004100 */
[C---:B------:R-:W-:Y:S01]  /*14d70*/  FMUL.FTZ R63, R49.reuse, R61 ;  /* 0x0000003d313f7220 */ /* 0x040fe20000410000 */
        /* <DEDUP_REMOVED lines=10> */
[-C--:B------:R-:W-:Y:S01]  /*14e20*/  FMUL.FTZ R63, R46, R58.reuse ;  /* 0x0000003a2e3f7220 */ /* 0x080fe20000410000 */
[----:B------:R-:W-:Y:S01]  /*14e30*/  FFMA.FTZ R62, R27, R58, -R62 ;  /* 0x0000003a1b3e7223 */ /* 0x000fe2000001083e */
[----:B------:R-:W-:Y:S01]  /*14e40*/  HADD2.F32 R58, -RZ, R59.H0_H0 ;  /* 0x2000003bff3a7230 */ /* 0x000fe20000004100 */
[----:B------:R-:W-:Y:S01]  /*14e50*/  F2FP.F16.E4M3.UNPACK_B R4, R4 ;  /* 0x00000004ff04723e */ /* 0x000fe200020006ff */
        /* <DEDUP_REMOVED lines=8> */
[----:B------:R-:W-:Y:S01]  /*14ee0*/  HADD2.F32 R49, -RZ, R49.H1_H1 ;  /* 0x30000031ff317230 */ /* 0x000fe20000004100 */
[----:B------:R-:W-:Y:S01]  /*14ef0*/  F2FP.SATFINITE.E4M3.F32.PACK_AB_MERGE_C R57, R64, R57, RZ ;  /* 0x000000394039723e */ /* 0x000fe200048070ff */
[----:B------:R-:W-:-:S02]  /*14f00*/  HADD2.F32 R27, -RZ, R26.H0_H0 ;  /* 0x2000001aff1b7230 */ /* 0x000fc40000004100 */
[C---:B------:R-:W-:Y:S01]  /*14f10*/  FMUL.FTZ R63, R34.reuse, R59 ;  /* 0x0000003b223f7220 */ /* 0x040fe20000410000 */
[----:B------:R-:W-:Y:S02]  /*14f20*/  HADD2.F32 R26, -RZ, R26.H1_H1 ;  /* 0x3000001aff1a7230 */ /* 0x000fe40000004100 */
[----:B------:R-:W-:Y:S01]  /*14f30*/  FMUL.FTZ R34, R34, R49 ;  /* 0x0000003122227220 */ /* 0x000fe20000410000 */
[----:B------:R-:W-:Y:S01]  /*14f40*/  F2FP.SATFINITE.E4M3.F32.PACK_AB_MERGE_C R24, R60, R61, R57 ;  /* 0x0000003d3c18723e */ /* 0x000fe20004807039 */
[C---:B------:R-:W-:Y:S01]  /*14f50*/  FFMA.FTZ R66, R27.reuse, R46, -R66 ;  /* 0x0000002e1b427223 */ /* 0x040fe20000010842 */
[----:B------:R-:W-:Y:S01]  /*14f60*/  FFMA.FTZ R58, R27, R58, R44 ;  /* 0x0000003a1b3a7223 */ /* 0x000fe2000001002c */
[C---:B------:R-:W-:Y:S01]  /*14f70*/  FFMA.FTZ R63, R26.reuse, R49, -R63 ;  /* 0x000000311a3f7223 */ /* 0x040fe2000001083f */
[----:B------:R-:W-:Y:S01]  /*14f80*/  FFMA.FTZ R65, R26, R59, R34 ;  /* 0x0000003b1a417223 */ /* 0x000fe20000010022 */
[----:B------:R-:W-:Y:S02]  /*14f90*/  HADD2.F32 R49, -RZ, R4.H0_H0 ;  /* 0x20000004ff317230 */ /* 0x000fe40000004100 */
[----:B------:R-:W-:Y:S01]  /*14fa0*/  HADD2.F32 R26, -RZ, R7.H0_H0 ;  /* 0x20000007ff1a7230 */ /* 0x000fe20000004100 */
[----:B------:R-:W-:Y:S01]  /*14fb0*/  F2FP.SATFINITE.E4M3.F32.PACK_AB_MERGE_C R63, R63, R66, RZ ;  /* 0x000000423f3f723e */ /* 0x000fe200048070ff */
[----:B------:R-:W-:Y:S01]  /*14fc0*/  HADD2.F32 R27, -RZ, R28.H0_H0 ;  /* 0x2000001cff1b7230 */ /* 0x000fe20000004100 */
[----:B------:R-:W-:Y:S01]  /*14fd0*/  F2FP.SATFINITE.E4M3.F32.PACK_AB_MERGE_C R58, R65, R58, RZ ;  /* 0x0000003a413a723e */ /* 0x000fe200048070ff */
[----:B------:R-:W-:-:S02]  /*14fe0*/  HADD2.F32 R34, -RZ, R4.H1_H1 ;  /* 0x30000004ff227230 */ /* 0x000fc40000004100 */
[C---:B------:R-:W-:Y:S01]  /*14ff0*/  FMUL.FTZ R59, R26.reuse, R49 ;  /* 0x000000311a3b7220 */ /* 0x040fe20000410000 */
[----:B------:R-:W-:Y:S02]  /*15000*/  HADD2.F32 R7, -RZ, R7.H1_H1 ;  /* 0x30000007ff077230 */ /* 0x000fe40000004100 */
[----:B------:R-:W-:Y:S01]  /*15010*/  FMUL.FTZ R26, R26, R27 ;  /* 0x0000001b1a1a7220 */ /* 0x000fe20000410000 */
[----:B------:R-:W-:Y:S02]  /*15020*/  HADD2.F32 R28, -RZ, R28.H1_H1 ;  /* 0x3000001cff1c7230 */ /* 0x000fe40000004100 */
        /* <DEDUP_REMOVED lines=20> */
.L_x_3220:
[----:B------:R-:W-:Y:S05]  /*15170*/  BSYNC B1 ;  /* 0x0000000000017941 */ /* 0x000fea0003800000 */
.L_x_3219:
[----:B------:R-:W-:Y:S04]  /*15180*/  BSSY B1, `(.L_x_3221) ;  /* 0x0000109000017945 */ /* 0x000fe80003800000 */
[----:B------:R-:W-:Y:S05]  /*15190*/  @P1 BRA `(.L_x_3222) ;  /* 0x00000010001c1947 */ /* 0x000fea0003800000 */
[----:B-----5:R-:W3:Y:S04]  /*151a0*/  LDL R29, [R1+0x70] ;  /* 0x00007000011d7983 */ /* 0x020ee80000100800 */
[----:B------:R-:W4:Y:S01]  /*151b0*/  LDL R61, [R1+0x1a8] ;  /* 0x0001a800013d7983 */ /* 0x000f220000100800 */
[----:B--2---:R-:W-:Y:S01]  /*151c0*/  SHF.R.U32.HI R4, RZ, 0x8, R20 ;  /* 0x00000008ff047819 */ /* 0x004fe20000011614 */
[----:B------:R-:W-:Y:S01]  /*151d0*/  VIADD R31, R219, 0x40 ;  /* 0x00000040db1f7836 */ /* 0x000fe20000000000 */
[----:B------:R-:W-:Y:S02]  /*151e0*/  LOP3.LUT R5, R20, 0xff, RZ, 0xc0, !PT ;  /* 0x000000ff14057812 */ /* 0x000fe400078ec0ff */
[----:B------:R-:W-:Y:S01]  /*151f0*/  LOP3.LUT R4, R4, 0xff, RZ, 0xc0, !PT ;  /* 0x000000ff04047812 */ /* 0x000fe200078ec0ff */
[----:B------:R-:W-:Y:S01]  /*15200*/  IMAD.SHL.U32 R31, R31, 0x80, RZ ;  /* 0x000000801f1f7824 */ /* 0x000fe200078e00ff */
[----:B-1----:R-:W-:-:S02]  /*15210*/  LEA.HI R25, R3, R0, RZ, 0x1c ;  /* 0x0000000003197211 */ /* 0x002fc400078fe0ff */
[----:B------:R-:W-:Y:S02]  /*15220*/  PRMT R30, R4, 0x7604, R5 ;  /* 0x00007604041e7816 */ /* 0x000fe40000000005 */
[----:B------:R-:W-:Y:S01]  /*15230*/  SHF.R.U32.HI R4, RZ, 0x8, R38 ;  /* 0x00000008ff047819 */ /* 0x000fe20000011626 */
[----:B------:R-:W-:Y:S01]  /*15240*/  IMAD.SHL.U32 R27, R25, 0x10, RZ ;  /* 0x00000010191b7824 */ /* 0x000fe200078e00ff */
[----:B------:R-:W-:Y:S02]  /*15250*/  LOP3.LUT R31, R31, 0x380, RZ, 0xc0, !PT ;  /* 0x000003801f1f7812 */ /* 0x000fe400078ec0ff */
[----:B------:R-:W-:Y:S02]  /*15260*/  LOP3.LUT R5, R4, 0xff, RZ, 0xc0, !PT ;  /* 0x000000ff04057812 */ /* 0x000fe400078ec0ff */
[----:B------:R-:W-:Y:S01]  /*15270*/  LOP3.LUT R4, R31, 0x70, R27, 0xf8, !PT ;  /* 0x000000701f047812 */ /* 0x000fe200078ef81b */
[----:B------:R-:W-:Y:S01]  /*15280*/  VIADD R31, R219, 0x40 ;  /* 0x00000040db1f7836 */ /* 0x000fe20000000000 */
[----:B------:R-:W-:-:S02]  /*15290*/  SHF.R.U32.HI R6, RZ, 0x8, R21 ;  /* 0x00000008ff067819 */ /* 0x000fc40000011615 */
[----:B------:R-:W-:Y:S02]  /*152a0*/  SHF.R.S32.HI R26, RZ, 0x1f, R25 ;  /* 0x0000001fff1a7819 */ /* 0x000fe40000011419 */
[----:B------:R-:W-:Y:S02]  /*152b0*/  SHF.L.U32 R31, R31, 0x7, RZ ;  /* 0x000000071f1f7819 */ /* 0x000fe400000006ff */
[----:B------:R-:W-:Y:S02]  /*152c0*/  LOP3.LUT R7, R21, 0xff, RZ, 0xc0, !PT ;  /* 0x000000ff15077812 */ /* 0x000fe400078ec0ff */
[----:B------:R-:W-:Y:S02]  /*152d0*/  LOP3.LUT R6, R6, 0xff, RZ, 0xc0, !PT ;  /* 0x000000ff06067812 */ /* 0x000fe400078ec0ff */
[----:B------:R-:W-:Y:S02]  /*152e0*/  LEA.HI R28, R26, R25, RZ, 0x3 ;  /* 0x000000191a1c7211 */ /* 0x000fe400078f18ff */
[----:B------:R-:W-:-:S02]  /*152f0*/  LOP3.LUT R31, R31, 0x380, RZ, 0xc0, !PT ;  /* 0x000003801f1f7812 */ /* 0x000fc400078ec0ff */
[----:B------:R-:W-:Y:S01]  /*15300*/  PRMT R32, R6, 0x7604, R7 ;  /* 0x0000760406207816 */ /* 0x000fe20000000007 */
[----:B------:R-:W-:Y:S01]  /*15310*/  IMAD.SHL.U32 R28, R28, 0x800, RZ ;  /* 0x000008001c1c7824 */ /* 0x000fe200078e00ff */
[----:B------:R-:W-:Y:S02]  /*15320*/  SHF.R.U32.HI R7, RZ, 0x8, R39 ;  /* 0x00000008ff077819 */ /* 0x000fe40000011627 */
[----:B------:R-:W-:Y:S02]  /*15330*/  SHF.R.U32.HI R25, RZ, 0x8, R40 ;  /* 0x00000008ff197819 */ /* 0x000fe40000011628 */
[----:B------:R-:W-:Y:S02]  /*15340*/  SHF.R.U32.HI R31, RZ, 0x3, R31 ;  /* 0x00000003ff1f7819 */ /* 0x000fe4000001161f */
[----:B0-----:R-:W-:Y:S02]  /*15350*/  LOP3.LUT R24, R39, 0xff, RZ, 0xc0, !PT ;  /* 0x000000ff27187812 */ /* 0x001fe400078ec0ff */
[----:B------:R-:W-:-:S02]  /*15360*/  LOP3.LUT R26, R40, 0xff, RZ, 0xc0, !PT ;  /* 0x000000ff281a7812 */ /* 0x000fc400078ec0ff */
[----:B------:R-:W-:Y:S02]  /*15370*/  LOP3.LUT R7, R7, 0xff, RZ, 0xc0, !PT ;  /* 0x000000ff07077812 */ /* 0x000fe400078ec0ff */
[----:B------:R-:W-:Y:S02]  /*15380*/  LOP3.LUT R25, R25, 0xff, RZ, 0xc0, !PT ;  /* 0x000000ff19197812 */ /* 0x000fe400078ec0ff */
[----:B------:R-:W-:Y:S02]  /*15390*/  LOP3.LUT R4, R4, R31, RZ, 0x3c, !PT ;  /* 0x0000001f04047212 */ /* 0x000fe400078e3cff */
[----:B------:R-:W-:Y:S02]  /*153a0*/  LOP3.LUT R27, R28, 0xffffc000, RZ, 0xc0, !PT ;  /* 0xffffc0001c1b7812 */ /* 0x000fe400078ec0ff */
[----:B------:R-:W-:Y:S02]  /*153b0*/  PRMT R44, R7, 0x7604, R24 ;  /* 0x00007604072c7816 */ /* 0x000fe40000000018 */
[----:B------:R-:W-:-:S02]  /*153c0*/  PRMT R37, R25, 0x7604, R26 ;  /* 0x0000760419257816 */ /* 0x000fc4000000001a */
        /* <DEDUP_REMOVED lines=8> */
[----:B------:R-:W-:Y:S02]  /*15450*/  SHF.R.U32.HI R31, RZ, 0x10, R21 ;  /* 0x00000010ff1f7819 */ /* 0x000fe40000011615 */
[----:B------:R-:W-:Y:S02]  /*15460*/  LOP3.LUT R46, R43, 0xff, RZ, 0xc0, !PT ;  /* 0x000000ff2b2e7812 */ /* 0x000fe400078ec0ff */
[----:B------:R-:W-:Y:S02]  /*15470*/  SHF.R.U32.HI R33, RZ, 0x10, R38 ;  /* 0x00000010ff217819 */ /* 0x000fe40000011626 */
[----:B------:R-:W-:-:S02]  /*15480*/  LOP3.LUT R31, R31, 0xff, RZ, 0xc0, !PT ;  /* 0x000000ff1f1f7812 */ /* 0x000fc400078ec0ff */
[----:B------:R-:W-:Y:S02]  /*15490*/  LOP3.LUT R33, R33, 0xff, RZ, 0xc0, !PT ;  /* 0x000000ff21217812 */ /* 0x000fe400078ec0ff */
[----:B------:R-:W-:Y:S02]  /*154a0*/  PRMT R31, R31, 0x7054, R32 ;  /* 0x000070541f1f7816 */ /* 0x000fe40000000020 */
[----:B------:R-:W-:Y:S02]  /*154b0*/  SHF.R.U32.HI R32, RZ, 0x10, R41 ;  /* 0x00000010ff207819 */ /* 0x000fe40000011629 */
[----:B------:R-:W-:Y:S02]  /*154c0*/  PRMT R33, R33, 0x7054, R34 ;  /* 0x0000705421217816 */ /* 0x000fe40000000022 */
[----:B------:R-:W-:Y:S02]  /*154d0*/  SHF.R.U32.HI R34, RZ, 0x10, R42 ;  /* 0x00000010ff227819 */ /* 0x000fe4000001162a */
[----:B------:R-:W-:-:S02]  /*154e0*/  LOP3.LUT R32, R32, 0xff, RZ, 0xc0, !PT ;  /* 0x000000ff20207812 */ /* 0x000fc400078ec0ff */
[----:B------:R-:W-:Y:S02]  /*154f0*/  LOP3.LUT R34, R34, 0xff, RZ, 0xc0, !PT ;  /* 0x000000ff22227812 */ /* 0x000fe400078ec0ff */
[----:B------:R-:W-:Y:S02]  /*15500*/  PRMT R47, R32, 0x7054, R45 ;  /* 0x00007054202f7816 */ /* 0x000fe4000000002d */
[----:B------:R-:W-:Y:S02]  /*15510*/  SHF.R.U32.HI R35, RZ, 0x10, R39 ;  /* 0x00000010ff237819 */ /* 0x000fe40000011627 */
[----:B------:R-:W-:Y:S02]  /*15520*/  LOP3.LUT R50, R47, 0xff000000, R41, 0xf8, !PT ;  /* 0xff0000002f327812 */ /* 0x000fe400078ef829 */
[----:B------:R-:W-:Y:S02]  /*15530*/  LOP3.LUT R45, R31, 0xff000000, R21, 0xf8, !PT ;  /* 0xff0000001f2d7812 */ /* 0x000fe400078ef815 */
[----:B------:R-:W-:-:S04]  /*15540*/  LOP3.LUT R35, R35, 0xff, RZ, 0xc0, !PT ;  /* 0x000000ff23237812 */ /* 0x000fc800078ec0ff */
[----:B------:R-:W-:Y:S02]  /*15550*/  PRMT R35, R35, 0x7054, R44 ;  /* 0x0000705423237816 */ /* 0x000fe4000000002c */
[----:B------:R-:W-:-:S04]  /*15560*/  SHF.R.U32.HI R44, RZ, 0x10, R43 ;  /* 0x00000010ff2c7819 */ /* 0x000fc8000001162b */
[----:B------:R-:W-:Y:S02]  /*15570*/  LOP3.LUT R44, R44, 0xff, RZ, 0xc0, !PT ;  /* 0x000000ff2c2c7812 */ /* 0x000fe400078ec0ff */
[----:B---3--:R-:W-:Y:S02]  /*15580*/  IADD3 R28, R4, R27, R29 ;  /* 0x0000001b041c7210 */ /* 0x008fe40007ffe01d */
[----:B------:R-:W-:Y:S01]  /*15590*/  LOP3.LUT R27, R42, 0xff, RZ, 0xc0, !PT ;  /* 0x000000ff2a1b7812 */ /* 0x000fe200078ec0ff */
[----:B----4-:R-:W0:Y:S02]  /*155a0*/  LDS.128 R4, [R61+0x20400] ;  /* 0x020400003d047984 */ /* 0x010e240000000c00 */
[----:B------:R-:W-:Y:S01]  /*155b0*/  IMAD.IADD R28, R23, 0x1, R28 ;  /* 0x00000001171c7824 */ /* 0x000fe200078e021c */
[----:B------:R-:W-:Y:S02]  /*155c0*/  PRMT R49, R26, 0x7604, R27 ;  /* 0x000076041a317816 */ /* 0x000fe4000000001b */
[----:B------:R-:W-:-:S02]  /*155d0*/  SHF.R.U32.HI R29, RZ, 0x8, R43 ;  /* 0x00000008ff1d7819 */ /* 0x000fc4000001162b */
[----:B------:R-:W1:Y:S01]  /*155e0*/  LDS.128 R24, [R28+0x20400] ;  /* 0x020400001c187984 */ /* 0x000e620000000c00 */
[----:B------:R-:W-:Y:S02]  /*155f0*/  PRMT R51, R34, 0x7054, R49 ;  /* 0x0000705422337816 */ /* 0x000fe40000000031 */
[----:B------:R-:W-:Y:S02]  /*15600*/  LOP3.LUT R29, R29, 0xff, RZ, 0xc0, !PT ;  /* 0x000000ff1d1d7812 */ /* 0x000fe400078ec0ff */
[----:B------:R-:W-:Y:S02]  /*15610*/  LOP3.LUT R21, R51, 0xff000000, R42, 0xf8, !PT ;  /* 0xff00000033157812 */ /* 0x000fe400078ef82a */
[----:B------:R-:W-:Y:S02]  /*15620*/  PRMT R53, R29, 0x7604, R46 ;  /* 0x000076041d357816 */ /* 0x000fe4000000002e */
[----:B------:R-:W-:Y:S02]  /*15630*/  SHF.R.U32.HI R29, RZ, 0x10, R20 ;  /* 0x00000010ff1d7819 */ /* 0x000fe40000011614 */
[----:B------:R-:W-:-:S02]  /*15640*/  F2FP.F16.E4M3.UNPACK_B R51, R50 ;  /* 0x00000032ff33723e */ /* 0x000fc400020006ff */
[----:B------:R-:W-:Y:S02]  /*15650*/  LOP3.LUT R29, R29, 0xff, RZ, 0xc0, !PT ;  /* 0x000000ff1d1d7812 */ /* 0x000fe400078ec0ff */
[----:B------:R-:W-:Y:S01]  /*15660*/  LOP3.LUT R49, R35, 0xff000000, R39, 0xf8, !PT ;  /* 0xff00000023317812 */ /* 0x000fe200078ef827 */
[--C-:B------:R-:W-:Y:S01]  /*15670*/  HADD2.F32 R52, -RZ, R51.reuse.H0_H0 ;  /* 0x20000033ff347230 */ /* 0x100fe20000004100 */
[----:B------:R-:W-:Y:S01]  /*15680*/  PRMT R29, R29, 0x7054, R30 ;  /* 0x000070541d1d7816 */ /* 0x000fe2000000001e */
[----:B------:R-:W-:Y:S01]  /*15690*/  HADD2.F32 R51, -RZ, R51.H1_H1 ;  /* 0x30000033ff337230 */ /* 0x000fe20000004100 */
[----:B------:R-:W-:Y:S02]  /*156a0*/  SHF.R.U32.HI R30, RZ, 0x10, R40 ;  /* 0x00000010ff1e7819 */ /* 0x000fe40000011628 */
[----:B------:R-:W-:Y:S02]  /*156b0*/  LOP3.LUT R29, R29, 0xff000000, R20, 0xf8, !PT ;  /* 0xff0000001d1d7812 */ /* 0x000fe400078ef814 */
[----:B------:R-:W-:-:S02]  /*156c0*/  LOP3.LUT R30, R30, 0xff, RZ, 0xc0, !PT ;  /* 0x000000ff1e1e7812 */ /* 0x000fc400078ec0ff */
[----:B------:R-:W-:Y:S02]  /*156d0*/  LOP3.LUT R20, R33, 0xff000000, R38, 0xf8, !PT ;  /* 0xff00000021147812 */ /* 0x000fe400078ef826 */
[----:B------:R-:W-:Y:S02]  /*156e0*/  PRMT R37, R30, 0x7054, R37 ;  /* 0x000070541e257816 */ /* 0x000fe40000000025 */
[----:B------:R-:W-:Y:S02]  /*156f0*/  F2FP.F16.E4M3.UNPACK_B R50, R50.H1 ;  /* 0x00000032ff32723e */ /* 0x000fe400030006ff */
[----:B------:R-:W-:Y:S02]  /*15700*/  LOP3.LUT R31, R37, 0xff000000, R40, 0xf8, !PT ;  /* 0xff000000251f7812 */ /* 0x000fe400078ef828 */
[----:B------:R-:W-:Y:S02]  /*15710*/  F2FP.F16.E4M3.UNPACK_B R40, R45 ;  /* 0x0000002dff28723e */ /* 0x000fe400020006ff */
[----:B0-----:R-:W-:-:S02]  /*15720*/  F2FP.F16.E4M3.UNPACK_B R32, R5 ;  /* 0x00000005ff20723e */ /* 0x001fc400020006ff */
[----:B------:R-:W-:Y:S01]  /*15730*/  F2FP.F16.E4M3.UNPACK_B R37, R5.H1 ;  /* 0x00000005ff25723e */ /* 0x000fe200030006ff */
[----:B------:R-:W-:Y:S01]  /*15740*/  HADD2.F32 R48, -RZ, R40.H0_H0 ;  /* 0x20000028ff307230 */ /* 0x000fe20000004100 */
[----:B------:R-:W-:Y:S01]  /*15750*/  PRMT R53, R44, 0x7054, R53 ;  /* 0x000070542c357816 */ /* 0x000fe20000000035 */
[----:B------:R-:W-:Y:S01]  /*15760*/  HADD2.F32 R33, -RZ, R32.H0_H0 ;  /* 0x20000020ff217230 */ /* 0x000fe20000004100 */
[-C--:B-1----:R-:W-:Y:S02]  /*15770*/  F2FP.F16.E4M3.UNPACK_B R38, R25.reuse ;  /* 0x00000019ff26723e */ /* 0x082fe400020006ff */
[-C--:B------:R-:W-:Y:S02]  /*15780*/  F2FP.F16.E4M3.UNPACK_B R34, R24.reuse ;  /* 0x00000018ff22723e */ /* 0x080fe400020006ff */
[----:B------:R-:W-:Y:S01]  /*15790*/  F2FP.F16.E4M3.UNPACK_B R41, R24.H1 ;  /* 0x00000018ff29723e */ /* 0x000fe200030006ff */
[--C-:B------:R-:W-:Y:S01]  /*157a0*/  HADD2.F32 R5, -RZ, R38.reuse.H0_H0 ;  /* 0x20000026ff057230 */ /* 0x100fe20000004100 */
[----:B------:R-:W-:Y:S01]  /*157b0*/  F2FP.F16.E4M3.UNPACK_B R39, R25.H1 ;  /* 0x00000019ff27723e */ /* 0x000fe200030006ff */
[----:B------:R-:W-:Y:S01]  /*157c0*/  HADD2.F32 R38, -RZ, R38.H1_H1 ;  /* 0x30000026ff267230 */ /* 0x000fe20000004100 */
[----:B------:R-:W-:-:S02]  /*157d0*/  F2FP.F16.E4M3.UNPACK_B R45, R45.H1 ;  /* 0x0000002dff2d723e */ /* 0x000fc400030006ff */
[C---:B------:R-:W-:Y:S01]  /*157e0*/  FMUL.FTZ R24, R5.reuse, R52 ;  /* 0x0000003405187220 */ /* 0x040fe20000410000 */
[-C--:B------:R-:W-:Y:S01]  /*157f0*/  FMUL.FTZ R25, R5, R48.reuse ;  /* 0x0000003005197220 */ /* 0x080fe20000410000 */
[----:B------:R-:W-:Y:S01]  /*15800*/  F2FP.F16.E4M3.UNPACK_B R44, R27 ;  /* 0x0000001bff2c723e */ /* 0x000fe200020006ff */
[----:B------:R-:W-:Y:S01]  /*15810*/  FMUL.FTZ R55, R38, R51 ;  /* 0x0000003326377220 */ /* 0x000fe20000410000 */
[----:B------:R-:W-:Y:S01]  /*15820*/  F2FP.F16.E4M3.UNPACK_B R47, R27.H1 ;  /* 0x0000001bff2f723e */ /* 0x000fe200030006ff */
[----:B------:R-:W-:Y:S01]  /*15830*/  FFMA.FTZ R5, R33, R48, -R24 ;  /* 0x0000003021057223 */ /* 0x000fe20000010818 */
[----:B------:R-:W-:Y:S01]  /*15840*/  HADD2.F32 R48, -RZ, R50.H0_H0 ;  /* 0x20000032ff307230 */ /* 0x000fe20000004100 */
[----:B------:R-:W-:Y:S01]  /*15850*/  LOP3.LUT R53, R53, 0xff000000, R43, 0xf8, !PT ;  /* 0xff00000035357812 */ /* 0x000fe200078ef82b */
[----:B------:R-:W-:Y:S02]  /*15860*/  HADD2.F32 R27, -RZ, R39.H0_H0 ;  /* 0x20000027ff1b7230 */ /* 0x000fe40000004100 */
[----:B------:R-:W-:Y:S01]  /*15870*/  FFMA.FTZ R25, R33, R52, R25 ;  /* 0x0000003421197223 */ /* 0x000fe20000010019 */
[----:B------:R-:W-:Y:S01]  /*15880*/  HADD2.F32 R43, -RZ, R40.H1_H1 ;  /* 0x30000028ff2b7230 */ /* 0x000fe20000004100 */
[----:B------:R-:W-:Y:S01]  /*15890*/  F2FP.F16.E4M3.UNPACK_B R42, R7 ;  /* 0x00000007ff2a723e */ /* 0x000fe200020006ff */
[----:B------:R-:W-:-:S02]  /*158a0*/  HADD2.F32 R40, -RZ, R45.H0_H0 ;  /* 0x2000002dff287230 */ /* 0x000fc40000004100 */
[C---:B------:R-:W-:Y:S01]  /*158b0*/  FMUL.FTZ R52, R27.reuse, R48 ;  /* 0x000000301b347220 */ /* 0x040fe20000410000 */
[----:B------:R-:W-:Y:S02]  /*158c0*/  HADD2.F32 R33, -RZ, R37.H0_H0 ;  /* 0x20000025ff217230 */ /* 0x000fe40000004100 */
[----:B------:R-:W-:Y:S01]  /*158d0*/  FMUL.FTZ R38, R38, R43 ;  /* 0x0000002b26267220 */ /* 0x000fe20000410000 */
[----:B------:R-:W-:Y:S02]  /*158e0*/  HADD2.F32 R24, -RZ, R32.H1_H1 ;  /* 0x30000020ff187230 */ /* 0x000fe40000004100 */
[-C--:B------:R-:W-:Y:S01]  /*158f0*/  FMUL.FTZ R57, R27, R40.reuse ;  /* 0x000000281b397220 */ /* 0x080fe20000410000 */
[----:B------:R-:W-:Y:S02]  /*15900*/  HADD2.F32 R50, -RZ, R50.H1_H1 ;  /* 0x30000032ff327230 */ /* 0x000fe40000004100 */
[C---:B------:R-:W-:Y:S01]  /*15910*/  FFMA.FTZ R27, R33.reuse, R40, -R52 ;  /* 0x00000028211b7223 */ /* 0x040fe20000010834 */
[----:B------:R-:W-:Y:S01]  /*15920*/  HADD2.F32 R40, -RZ, R45.H1_H1 ;  /* 0x3000002dff287230 */ /* 0x000fe20000004100 */
[----:B------:R-:W-:Y:S01]  /*15930*/  F2FP.F16.E4M3.UNPACK_B R52, R53 ;  /* 0x00000035ff34723e */ /* 0x000fe200020006ff */
[----:B------:R-:W-:Y:S01]  /*15940*/  HADD2.F32 R39, -RZ, R39.H1_H1 ;  /* 0x30000027ff277230 */ /* 0x000fe20000004100 */
[----:B------:R-:W-:Y:S01]  /*15950*/  F2FP.F16.E4M3.UNPACK_B R45, R49 ;  /* 0x00000031ff2d723e */ /* 0x000fe200020006ff */
[C---:B------:R-:W-:Y:S01]  /*15960*/  FFMA.FTZ R32, R24.reuse, R43, -R55 ;  /* 0x0000002b18207223 */ /* 0x040fe20000010837 */
[----:B------:R-:W-:Y:S01]  /*15970*/  FFMA.FTZ R24, R24, R51, R38 ;  /* 0x0000003318187223 */ /* 0x000fe20000010026 */
[----:B------:R-:W-:Y:S01]  /*15980*/  FFMA.FTZ R33, R33, R48, R57 ;  /* 0x0000003021217223 */ /* 0x000fe20000010039 */
        /* <DEDUP_REMOVED lines=13> */
[----:B------:R-:W-:Y:S01]  /*15a60*/  F2FP.F16.E4M3.UNPACK_B R50, R53.H1 ;  /* 0x00000035ff32723e */ /* 0x000fe200030006ff */
[C---:B------:R-:W-:Y:S01]  /*15a70*/  FFMA.FTZ R37, R43.reuse, R51, R58 ;  /* 0x000000332b257223 */ /* 0x040fe2000001003a */
[----:B------:R-:W-:Y:S01]  /*15a80*/  HADD2.F32 R53, -RZ, R52.H1_H1 ;  /* 0x30000034ff357230 */ /* 0x000fe20000004100 */
[----:B------:R-:W-:Y:S01]  /*15a90*/  F2FP.F16.E4M3.UNPACK_B R46, R7.H1 ;  /* 0x00000007ff2e723e */ /* 0x000fe200030006ff */
[----:B------:R-:W-:Y:S02]  /*15aa0*/  HADD2.F32 R51, -RZ, R45.H1_H1 ;  /* 0x3000002dff337230 */ /* 0x000fe40000004100 */
[----:B------:R-:W-:Y:S01]  /*15ab0*/  FFMA.FTZ R39, R43, R48, -R56 ;  /* 0x000000302b277223 */ /* 0x000fe20000010838 */
[----:B------:R-:W-:Y:S02]  /*15ac0*/  HADD2.F32 R42, -RZ, R42.H1_H1 ;  /* 0x3000002aff2a7230 */ /* 0x000fe40000004100 */
[----:B------:R-:W-:Y:S01]  /*15ad0*/  FMUL.FTZ R55, R44, R53 ;  /* 0x000000352c377220 */ /* 0x000fe20000410000 */
[----:B------:R-:W-:-:S02]  /*15ae0*/  HADD2.F32 R52, -RZ, R50.H0_H0 ;  /* 0x20000032ff347230 */ /* 0x000fc40000004100 */
[-C--:B------:R-:W-:Y:S01]  /*15af0*/  FMUL.FTZ R54, R44, R51.reuse ;  /* 0x000000332c367220 */ /* 0x080fe20000410000 */
[----:B------:R-:W-:Y:S02]  /*15b00*/  HADD2.F32 R43, -RZ, R47.H0_H0 ;  /* 0x2000002fff2b7230 */ /* 0x000fe40000004100 */
[C---:B------:R-:W-:Y:S01]  /*15b10*/  FFMA.FTZ R44, R42.reuse, R51, -R55 ;  /* 0x000000332a2c7223 */ /* 0x040fe20000010837 */
[----:B------:R-:W-:Y:S02]  /*15b20*/  HADD2.F32 R48, -RZ, R49.H0_H0 ;  /* 0x20000031ff307230 */ /* 0x000fe40000004100 */
[----:B------:R-:W-:Y:S01]  /*15b30*/  FFMA.FTZ R42, R42, R53, R54 ;  /* 0x000000352a2a7223 */ /* 0x000fe20000010036 */
[----:B------:R-:W-:Y:S02]  /*15b40*/  HADD2.F32 R45, -RZ, R46.H0_H0 ;  /* 0x2000002eff2d7230 */ /* 0x000fe40000004100 */
[C---:B------:R-:W-:Y:S01]  /*15b50*/  FMUL.FTZ R56, R43.reuse, R52 ;  /* 0x000000342b387220 */ /* 0x040fe20000410000 */
[----:B------:R-:W-:Y:S01]  /*15b60*/  F2FP.F16.E4M3.UNPACK_B R53, R31.H1 ;  /* 0x0000001fff35723e */ /* 0x000fe200030006ff */
[----:B------:R-:W-:Y:S01]  /*15b70*/  FMUL.FTZ R57, R43, R48 ;  /* 0x000000302b397220 */ /* 0x000fe20000410000 */
[----:B------:R-:W-:-:S02]  /*15b80*/  HADD2.F32 R55, -RZ, R50.H1_H1 ;  /* 0x30000032ff377230 */ /* 0x000fc40000004100 */
[C---:B------:R-:W-:Y:S01]  /*15b90*/  FFMA.FTZ R43, R45.reuse, R48, -R56 ;  /* 0x000000302d2b7223 */ /* 0x040fe20000010838 */
[----:B------:R-:W-:Y:S01]  /*15ba0*/  F2FP.F16.E4M3.UNPACK_B R35, R4.H1 ;  /* 0x00000004ff23723e */ /* 0x000fe200030006ff */
[----:B------:R-:W-:Y:S01]  /*15bb0*/  HADD2.F32 R48, -RZ, R46.H1_H1 ;  /* 0x3000002eff307230 */ /* 0x000fe20000004100 */
[----:B------:R-:W-:Y:S01]  /*15bc0*/  F2FP.F16.E4M3.UNPACK_B R50, R29.H1 ;  /* 0x0000001dff32723e */ /* 0x000fe200030006ff */
[----:B------:R-:W-:Y:S02]  /*15bd0*/  HADD2.F32 R54, -RZ, R53.H0_H0 ;  /* 0x20000035ff367230 */ /* 0x000fe40000004100 */
[----:B------:R-:W-:Y:S01]  /*15be0*/  FFMA.FTZ R45, R45, R52, R57 ;  /* 0x000000342d2d7223 */ /* 0x000fe20000010039 */
[----:B------:R-:W-:Y:S01]  /*15bf0*/  HADD2.F32 R46, -RZ, R41.H0_H0 ;  /* 0x20000029ff2e7230 */ /* 0x000fe20000004100 */
[----:B------:R-:W-:Y:S01]  /*15c00*/  F2FP.F16.E4M3.UNPACK_B R30, R4 ;  /* 0x00000004ff1e723e */ /* 0x000fe200020006ff */
[----:B------:R-:W-:Y:S01]  /*15c10*/  HADD2.F32 R52, -RZ, R49.H1_H1 ;  /* 0x30000031ff347230 */ /* 0x000fe20000004100 */
[----:B------:R-:W-:Y:S01]  /*15c20*/  F2FP.F16.E4M3.UNPACK_B R4, R6 ;  /* 0x00000006ff04723e */ /* 0x000fe200020006ff */
[----:B------:R-:W-:-:S02]  /*15c30*/  HADD2.F32 R47, -RZ, R47.H1_H1 ;  /* 0x3000002fff2f7230 */ /* 0x000fc40000004100 */
[C---:B------:R-:W-:Y:S01]  /*15c40*/  FMUL.FTZ R56, R46.reuse, R54 ;  /* 0x000000362e387220 */ /* 0x040fe20000410000 */
[----:B------:R-:W-:Y:S01]  /*15c50*/  HADD2.F32 R51, -RZ, R50.H0_H0 ;  /* 0x20000032ff337230 */ /* 0x000fe20000004100 */
[----:B------:R-:W-:Y:S01]  /*15c60*/  F2FP.F16.E4M3.UNPACK_B R7, R6.H1 ;  /* 0x00000006ff07723e */ /* 0x000fe200030006ff */
[----:B------:R-:W-:Y:S02]  /*15c70*/  HADD2.F32 R49, -RZ, R35.H0_H0 ;  /* 0x20000023ff317230 */ /* 0x000fe40000004100 */
[C---:B------:R-:W-:Y:S01]  /*15c80*/  FMUL.FTZ R59, R47.reuse, R55 ;  /* 0x000000372f3b7220 */ /* 0x040fe20000410000 */
[----:B------:R-:W-:Y:S01]  /*15c90*/  FMUL.FTZ R58, R47, R52 ;  /* 0x000000342f3a7220 */ /* 0x000fe20000410000 */
[----:B------:R-:W-:Y:S02]  /*15ca0*/  HADD2.F32 R41, -RZ, R41.H1_H1 ;  /* 0x30000029ff297230 */ /* 0x000fe40000004100 */
[-C--:B------:R-:W-:Y:S01]  /*15cb0*/  FMUL.FTZ R57, R46, R51.reuse ;  /* 0x000000332e397220 */ /* 0x080fe20000410000 */
[----:B------:R-:W-:Y:S01]  /*15cc0*/  FFMA.FTZ R47, R49, R51, -R56 ;  /* 0x00000033312f7223 */ /* 0x000fe20000010838 */
[----:B------:R-:W-:-:S02]  /*15cd0*/  HADD2.F32 R56, -RZ, R53.H1_H1 ;  /* 0x30000035ff387230 */ /* 0x000fc40000004100 */
[C---:B------:R-:W-:Y:S01]  /*15ce0*/  FFMA.FTZ R46, R48.reuse, R52, -R59 ;  /* 0x00000034302e7223 */ /* 0x040fe2000001083b */
[----:B------:R-:W-:Y:S01]  /*15cf0*/  FFMA.FTZ R48, R48, R55, R58 ;  /* 0x0000003730307223 */ /* 0x000fe2000001003a */
[----:B------:R-:W-:Y:S01]  /*15d00*/  HADD2.F32 R52, -RZ, R50.H1_H1 ;  /* 0x30000032ff347230 */ /* 0x000fe20000004100 */
[----:B------:R-:W-:Y:S01]  /*15d10*/  F2FP.F16.E4M3.UNPACK_B R51, R31 ;  /* 0x0000001fff33723e */ /* 0x000fe200020006ff */
[----:B------:R-:W-:Y:S01]  /*15d20*/  HADD2.F32 R35, -RZ, R35.H1_H1 ;  /* 0x30000023ff237230 */ /* 0x000fe20000004100 */
[----:B------:R-:W-:Y:S01]  /*15d30*/  F2FP.F16.E4M3.UNPACK_B R50, R29 ;  /* 0x0000001dff32723e */ /* 0x000fe200020006ff */
[----:B------:R-:W-:Y:S01]  /*15d40*/  FMUL.FTZ R58, R41, R56 ;  /* 0x00000038293a7220 */ /* 0x000fe20000410000 */
[----:B------:R-:W-:Y:S01]  /*15d50*/  FFMA.FTZ R49, R49, R54, R57 ;  /* 0x0000003631317223 */ /* 0x000fe20000010039 */
[-C--:B------:R-:W-:Y:S01]  /*15d60*/  FMUL.FTZ R41, R41, R52.reuse ;  /* 0x0000003429297220 */ /* 0x080fe20000410000 */
[----:B------:R-:W-:Y:S02]  /*15d70*/  HADD2.F32 R54, -RZ, R51.H0_H0 ;  /* 0x20000033ff367230 */ /* 0x000fe40000004100 */
        /* <DEDUP_REMOVED lines=10> */
[----:B------:R-:W-:Y:S01]  /*15e20*/  F2FP.F16.E4M3.UNPACK_B R26, R26.H1 ;  /* 0x0000001aff1a723e */ /* 0x000fe200030006ff */
[----:B------:R-:W-:Y:S01]  /*15e30*/  HADD2.F32 R31, -RZ, R50.H1_H1 ;  /* 0x30000032ff1f7230 */ /* 0x000fe20000004100 */
[----:B------:R-:W-:Y:S01]  /*15e40*/  F2FP.F16.E4M3.UNPACK_B R35, R21.H1 ;  /* 0x00000015ff23723e */ /* 0x000fe200030006ff */
[----:B------:R-:W-:-:S02]  /*15e50*/  HADD2.F32 R30, -RZ, R30.H1_H1 ;  /* 0x3000001eff1e7230 */ /* 0x000fc40000004100 */
[C---:B------:R-:W-:Y:S01]  /*15e60*/  FMUL.FTZ R41, R34.reuse, R51 ;  /* 0x0000003322297220 */ /* 0x040fe20000410000 */
[C---:B------:R-:W-:Y:S01]  /*15e70*/  FFMA.FTZ R56, R29.reuse, R52, -R56 ;  /* 0x000000341d387223 */ /* 0x040fe20000010838 */
[----:B------:R-:W-:Y:S01]  /*15e80*/  FFMA.FTZ R58, R29, R54, R58 ;  /* 0x000000361d3a7223 */ /* 0x000fe2000001003a */
[-C--:B------:R-:W-:Y:S01]  /*15e90*/  F2FP.F16.E4M3.UNPACK_B R29, R20.reuse.H1 ;  /* 0x00000014ff1d723e */ /* 0x080fe200030006ff */
[-C--:B------:R-:W-:Y:S01]  /*15ea0*/  FMUL.FTZ R34, R34, R31.reuse ;  /* 0x0000001f22227220 */ /* 0x080fe20000410000 */
[C---:B------:R-:W-:Y:S01]  /*15eb0*/  FFMA.FTZ R41, R30.reuse, R31, -R41 ;  /* 0x0000001f1e297223 */ /* 0x040fe20000010829 */
[----:B------:R-:W-:Y:S01]  /*15ec0*/  HADD2.F32 R50, -RZ, R35.H0_H0 ;  /* 0x20000023ff327230 */ /* 0x000fe20000004100 */
[----:B------:R-:W-:Y:S01]  /*15ed0*/  F2FP.F16.E4M3.UNPACK_B R20, R20 ;  /* 0x00000014ff14723e */ /* 0x000fe200020006ff */
[----:B------:R-:W-:Y:S02]  /*15ee0*/  HADD2.F32 R31, -RZ, R26.H0_H0 ;  /* 0x2000001aff1f7230 */ /* 0x000fe40000004100 */
[----:B------:R-:W-:Y:S01]  /*15ef0*/  FFMA.FTZ R51, R30, R51, R34 ;  /* 0x000000331e337223 */ /* 0x000fe20000010022 */
[--C-:B------:R-:W-:Y:S01]  /*15f00*/  HADD2.F32 R30, -RZ, R29.reuse.H0_H0 ;  /* 0x2000001dff1e7230 */ /* 0x100fe20000004100 */
[----:B------:R-:W-:Y:S01]  /*15f10*/  F2FP.SATFINITE.E4M3.F32.PACK_AB_MERGE_C R27, R38, R27, RZ ;  /* 0x0000001b261b723e */ /* 0x000fe200048070ff */
[----:B------:R-:W-:-:S02]  /*15f20*/  HADD2.F32 R34, -RZ, R29.H1_H1 ;  /* 0x3000001dff227230 */ /* 0x000fc40000004100 */
[C---:B------:R-:W-:Y:S01]  /*15f30*/  FMUL.FTZ R52, R31.reuse, R50 ;  /* 0x000000321f347220 */ /* 0x040fe20000410000 */
[----:B------:R-:W-:Y:S02]  /*15f40*/  HADD2.F32 R29, -RZ, R7.H0_H0 ;  /* 0x20000007ff1d7230 */ /* 0x000fe40000004100 */
[-C--:B------:R-:W-:Y:S01]  /*15f50*/  FMUL.FTZ R54, R31, R30.reuse ;  /* 0x0000001e1f367220 */ /* 0x080fe20000410000 */
[----:B------:R-:W-:Y:S01]  /*15f60*/  HADD2.F32 R35, -RZ, R35.H1_H1 ;  /* 0x30000023ff237230 */ /* 0x000fe20000004100 */
[----:B------:R-:W-:Y:S01]  /*15f70*/  F2FP.SATFINITE.E4M3.F32.PACK_AB_MERGE_C R33, R40, R33, RZ ;  /* 0x000000212821723e */ /* 0x000fe200048070ff */
[----:B------:R-:W-:Y:S02]  /*15f80*/  HADD2.F32 R26, -RZ, R26.H1_H1 ;  /* 0x3000001aff1a7230 */ /* 0x000fe40000004100 */
[C---:B------:R-:W-:Y:S01]  /*15f90*/  FFMA.FTZ R52, R29.reuse, R30, -R52 ;  /* 0x0000001e1d347223 */ /* 0x040fe20000010834 */
[----:B------:R-:W-:Y:S02]  /*15fa0*/  HADD2.F32 R7, -RZ, R7.H1_H1 ;  /* 0x30000007ff077230 */ /* 0x000fe40000004100 */
[----:B------:R-:W-:Y:S01]  /*15fb0*/  FFMA.FTZ R54, R29, R50, R54 ;  /* 0x000000321d367223 */ /* 0x000fe20000010036 */
[----:B------:R-:W-:-:S02]  /*15fc0*/  HADD2.F32 R29, -RZ, R20.H1_H1 ;  /* 0x30000014ff1d7230 */ /* 0x000fc40000004100 */
[C---:B------:R-:W-:Y:S01]  /*15fd0*/  FMUL.FTZ R30, R26.reuse, R35 ;  /* 0x000000231a1e7220 */ /* 0x040fe20000410000 */
[-C--:B------:R-:W-:Y:S01]  /*15fe0*/  FMUL.FTZ R64, R26, R34.reuse ;  /* 0x000000221a407220 */ /* 0x080fe20000410000 */
[----:B------:R-:W-:Y:S01]  /*15ff0*/  F2FP.F16.E4M3.UNPACK_B R26, R21 ;  /* 0x00000015ff1a723e */ /* 0x000fe200020006ff */
[----:B------:R-:W-:Y:S02]  /*16000*/  HADD2.F32 R21, -RZ, R20.H0_H0 ;  /* 0x20000014ff157230 */ /* 0x000fe40000004100 */
[C---:B------:R-:W-:Y:S01]  /*16010*/  FFMA.FTZ R55, R7.reuse, R34, -R30 ;  /* 0x0000002207377223 */ /* 0x040fe2000001081e */
[----:B------:R-:W-:Y:S01]  /*16020*/  FFMA.FTZ R57, R7, R35, R64 ;  /* 0x0000002307397223 */ /* 0x000fe20000010040 */
[----:B------:R-:W-:Y:S01]  /*16030*/  HADD2.F32 R7, -RZ, R6.H0_H0 ;  /* 0x20000006ff077230 */ /* 0x000fe20000004100 */
[----:B------:R-:W-:Y:S01]  /*16040*/  F2FP.SATFINITE.E4M3.F32.PACK_AB_MERGE_C R45, R48, R45, RZ ;  /* 0x0000002d302d723e */ /* 0x000fe200048070ff */
[--C-:B------:R-:W-:Y:S01]  /*16050*/  HADD2.F32 R30, -RZ, R26.reuse.H0_H0 ;  /* 0x2000001aff1e7230 */ /* 0x100fe20000004100 */
[----:B------:R-:W-:Y:S01]  /*16060*/  F2FP.SATFINITE.E4M3.F32.PACK_AB_MERGE_C R52, R55, R52, RZ ;  /* 0x000000343734723e */ /* 0x000fe200048070ff */
[----:B------:R-:W-:Y:S01]  /*16070*/  HADD2.F32 R31, -RZ, R26.H1_H1 ;  /* 0x3000001aff1f7230 */ /* 0x000fe20000004100 */
[----:B------:R-:W-:Y:S01]  /*16080*/  F2FP.SATFINITE.E4M3.F32.PACK_AB_MERGE_C R49, R62, R49, RZ ;  /* 0x000000313e31723e */ /* 0x000fe200048070ff */
[----:B------:R-:W-:-:S02]  /*16090*/  HADD2.F32 R20, -RZ, R6.H1_H1 ;  /* 0x30000006ff147230 */ /* 0x000fc40000004100 */
[CC--:B------:R-:W-:Y:S01]  /*160a0*/  FMUL.FTZ R35, R7.reuse, R30.reuse ;  /* 0x0000001e07237220 */ /* 0x0c0fe20000410000 */
[--C-:B------:R-:W-:Y:S02]  /*160b0*/  HADD2.F32 R6, -RZ, R4.reuse.H0_H0 ;  /* 0x20000004ff067230 */ /* 0x100fe40000004100 */
[----:B------:R-:W-:Y:S01]  /*160c0*/  FMUL.FTZ R7, R7, R21 ;  /* 0x0000001507077220 */ /* 0x000fe20000410000 */
[----:B------:R-:W-:Y:S02]  /*160d0*/  HADD2.F32 R4, -RZ, R4.H1_H1 ;  /* 0x30000004ff047230 */ /* 0x000fe40000004100 */
[C---:B------:R-:W-:Y:S01]  /*160e0*/  FMUL.FTZ R53, R20.reuse, R31 ;  /* 0x0000001f14357220 */ /* 0x040fe20000410000 */
        /* <DEDUP_REMOVED lines=13> */
[----:B------:R-:W-:Y:S02]  /*161c0*/  F2FP.SATFINITE.E4M3.F32.PACK_AB_MERGE_C R27, R42, R37, R45 ;  /* 0x000000252a1b723e */ /* 0x000fe4000480702d */
[----:B------:R-:W-:Y:S01]  /*161d0*/  F2FP.SATFINITE.E4M3.F32.PACK_AB_MERGE_C R24, R51, R58, R49 ;  /* 0x0000003a3318723e */ /* 0x000fe20004807031 */
[----:B------:R3:W-:Y:S01]  /*161e0*/  STS.128 [R61+0x20400], R4 ;  /* 0x020400043d007388 */ /* 0x0007e20000000c00 */
[----:B------:R-:W-:-:S05]  /*161f0*/  F2FP.SATFINITE.E4M3.F32.PACK_AB_MERGE_C R26, R31, R26, R54 ;  /* 0x0000001a1f1a723e */ /* 0x000fca0004807036 */
[----:B------:R3:W-:Y:S02]  /*16200*/  STS.128 [R28+0x20400], R24 ;  /* 0x020400181c007388 */ /* 0x0007e40000000c00 */
.L_x_3222:
[----:B------:R-:W-:Y:S05]  /*16210*/  BSYNC B1 ;  /* 0x0000000000017941 */ /* 0x000fea0003800000 */
.L_x_3221:
[----:B------:R-:W-:Y:S05]  /*16220*/  @P0 BRA `(.L_x_3206) ;  /* 0x0000000c00fc0947 */ /* 0x000fea0003800000 */
[----:B-123--:R-:W2:Y:S04]  /*16230*/  LDL R25, [R1+0x6c] ;  /* 0x00006c0001197983 */ /* 0x00eea80000100800 */
[----:B------:R-:W3:Y:S01]  /*16240*/  LDL R47, [R1+0x1a4] ;  /* 0x0001a400012f7983 */ /* 0x000ee20000100800 */
[----:B------:R-:W-:Y:S01]  /*16250*/  LEA.HI R21, R3, R0, RZ, 0x1c ;  /* 0x0000000003157211 */ /* 0x000fe200078fe0ff */
[----:B------:R-:W-:Y:S01]  /*16260*/  VIADD R26, R219, 0x60 ;  /* 0x00000060db1a7836 */ /* 0x000fe20000000000 */
[----:B-----5:R-:W-:Y:S02]  /*16270*/  SHF.R.U32.HI R3, RZ, 0x8, R12 ;  /* 0x00000008ff037819 */ /* 0x020fe4000001160c */
[----:B------:R-:W-:Y:S01]  /*16280*/  LOP3.LUT R0, R12, 0xff, RZ, 0xc0, !PT ;  /* 0x000000ff0c007812 */ /* 0x000fe200078ec0ff */
[----:B------:R-:W-:Y:S01]  /*16290*/  IMAD.SHL.U32 R26, R26, 0x80, RZ ;  /* 0x000000801a1a7824 */ /* 0x000fe200078e00ff */
[----:B------:R-:W-:-:S02]  /*162a0*/  LOP3.LUT R3, R3, 0xff, RZ, 0xc0, !PT ;  /* 0x000000ff03037812 */ /* 0x000fc400078ec0ff */
[----:B------:R-:W-:Y:S02]  /*162b0*/  SHF.R.U32.HI R5, RZ, 0x8, R13 ;  /* 0x00000008ff057819 */ /* 0x000fe4000001160d */
[----:B------:R-:W-:Y:S02]  /*162c0*/  PRMT R3, R3, 0x7604, R0 ;  /* 0x0000760403037816 */ /* 0x000fe40000000000 */
[----:B------:R-:W-:Y:S02]  /*162d0*/  SHF.R.S32.HI R0, RZ, 0x1f, R21 ;  /* 0x0000001fff007819 */ /* 0x000fe40000011415 */
[----:B------:R-:W-:Y:S02]  /*162e0*/  LOP3.LUT R26, R26, 0x380, RZ, 0xc0, !PT ;  /* 0x000003801a1a7812 */ /* 0x000fe400078ec0ff */
[----:B0-----:R-:W-:Y:S01]  /*162f0*/  LEA.HI R24, R0, R21, RZ, 0x3 ;  /* 0x0000001500187211 */ /* 0x001fe200078f18ff */
[----:B------:R-:W-:Y:S01]  /*16300*/  IMAD.SHL.U32 R0, R21, 0x10, RZ ;  /* 0x0000001015007824 */ /* 0x000fe200078e00ff */
[----:B------:R-:W-:-:S02]  /*16310*/  SHF.R.U32.HI R7, RZ, 0x8, R14 ;  /* 0x00000008ff077819 */ /* 0x000fc4000001160e */
[----:B------:R-:W-:Y:S01]  /*16320*/  LOP3.LUT R4, R13, 0xff, RZ, 0xc0, !PT ;  /* 0x000000ff0d047812 */ /* 0x000fe200078ec0ff */
[----:B------:R-:W-:Y:S01]  /*16330*/  IMAD.SHL.U32 R24, R24, 0x800, RZ ;  /* 0x0000080018187824 */ /* 0x000fe200078e00ff */
[----:B------:R-:W-:Y:S02]  /*16340*/  LOP3.LUT R0, R26, 0x70, R0, 0xf8, !PT ;  /* 0x000000701a007812 */ /* 0x000fe400078ef800 */
[----:B------:R-:W-:Y:S02]  /*16350*/  IADD3 R26, R219, 0x60, RZ ;  /* 0x00000060db1a7810 */ /* 0x000fe40007ffe0ff */
[----:B------:R-:W-:Y:S02]  /*16360*/  LOP3.LUT R21, R24, 0xffffc000, RZ, 0xc0, !PT ;  /* 0xffffc00018157812 */ /* 0x000fe400078ec0ff */
[----:B------:R-:W-:Y:S01]  /*16370*/  LOP3.LUT R6, R14, 0xff, RZ, 0xc0, !PT ;  /* 0x000000ff0e067812 */ /* 0x000fe200078ec0ff */
[----:B------:R-:W-:Y:S01]  /*16380*/  IMAD.SHL.U32 R26, R26, 0x80, RZ ;  /* 0x000000801a1a7824 */ /* 0x000fe200078e00ff */
[----:B------:R-:W-:-:S02]  /*16390*/  LOP3.LUT R5, R5, 0xff, RZ, 0xc0, !PT ;  /* 0x000000ff05057812 */ /* 0x000fc400078ec0ff */
[----:B------:R-:W-:Y:S02]  /*163a0*/  LOP3.LUT R7, R7, 0xff, RZ, 0xc0, !PT ;  /* 0x000000ff07077812 */ /* 0x000fe400078ec0ff */
[----:B------:R-:W-:Y:S02]  /*163b0*/  LOP3.LUT R26, R26, 0x380, RZ, 0xc0, !PT ;  /* 0x000003801a1a7812 */ /* 0x000fe400078ec0ff */
[----:B------:R-:W-:Y:S02]  /*163c0*/  PRMT R20, R5, 0x7604, R4 ;  /* 0x0000760405147816 */ /* 0x000fe40000000004 */
[----:B------:R-:W-:Y:S02]  /*163d0*/  SHF.R.U32.HI R26, RZ, 0x3, R26 ;  /* 0x00000003ff1a7819 */ /* 0x000fe4000001161a */
[----:B------:R-:W-:Y:S02]  /*163e0*/  PRMT R29, R7, 0x7604, R6 ;  /* 0x00007604071d7816 */ /* 0x000fe40000000006 */
[----:B------:R-:W-:-:S02]  /*163f0*/  LOP3.LUT R0, R0, R26, RZ, 0x3c, !PT ;  /* 0x0000001a00007212 */ /* 0x000fc400078e3cff */
        /* <DEDUP_REMOVED lines=10> */
[----:B------:R-:W-:Y:S02]  /*164a0*/  LOP3.LUT R30, R30, 0xff, RZ, 0xc0, !PT ;  /* 0x000000ff1e1e7812 */ /* 0x000fe400078ec0ff */
[----:B------:R-:W-:-:S02]  /*164b0*/  LOP3.LUT R34, R11, 0xff, RZ, 0xc0, !PT ;  /* 0x000000ff0b227812 */ /* 0x000fc400078ec0ff */
[----:B------:R-:W-:Y:S02]  /*164c0*/  LOP3.LUT R35, R35, 0xff, RZ, 0xc0, !PT ;  /* 0x000000ff23237812 */ /* 0x000fe400078ec0ff */
[----:B------:R-:W-:Y:S02]  /*164d0*/  SHF.R.U32.HI R32, RZ, 0x8, R10 ;  /* 0x00000008ff207819 */ /* 0x000fe4000001160a */
[----:B------:R-:W-:Y:S02]  /*164e0*/  PRMT R34, R35, 0x7604, R34 ;  /* 0x0000760423227816 */ /* 0x000fe40000000022 */
[----:B------:R-:W-:Y:S02]  /*164f0*/  SHF.R.U32.HI R35, RZ, 0x10, R9 ;  /* 0x00000010ff237819 */ /* 0x000fe40000011609 */
[----:B------:R-:W-:Y:S02]  /*16500*/  SHF.R.U32.HI R39, RZ, 0x10, R11 ;  /* 0x00000010ff277819 */ /* 0x000fe4000001160b */
[----:B------:R-:W-:-:S02]  /*16510*/  LOP3.LUT R31, R10, 0xff, RZ, 0xc0, !PT ;  /* 0x000000ff0a1f7812 */ /* 0x000fc400078ec0ff */
[----:B------:R-:W-:Y:S01]  /*16520*/  LOP3.LUT R32, R32, 0xff, RZ, 0xc0, !PT ;  /* 0x000000ff20207812 */ /* 0x000fe200078ec0ff */
[----:B------:R-:W-:Y:S01]  /*16530*/  IMAD.U32 R39, R39, 0x10000, RZ ;  /* 0x0001000027277824 */ /* 0x000fe200078e00ff */
[----:B------:R-:W-:Y:S02]  /*16540*/  SHF.L.U32 R35, R35, 0x10, RZ ;  /* 0x0000001023237819 */ /* 0x000fe400000006ff */
[----:B------:R-:W-:Y:S02]  /*16550*/  PRMT R37, R32, 0x7604, R31 ;  /* 0x0000760420257816 */ /* 0x000fe4000000001f */
        /* <DEDUP_REMOVED lines=8> */
[----:B------:R-:W-:-:S05]  /*165e0*/  IMAD.U32 R31, R31, 0x10000, RZ ;  /* 0x000100001f1f7824 */ /* 0x000fca00078e00ff */
[----:B------:R-:W-:Y:S02]  /*165f0*/  LOP3.LUT R31, R28, 0xff0000, R31, 0xf8, !PT ;  /* 0x00ff00001c1f7812 */ /* 0x000fe400078ef81f */
[----:B--2---:R-:W-:Y:S02]  /*16600*/  IADD3 R0, R0, R21, R25 ;  /* 0x0000001500007210 */ /* 0x004fe40007ffe019 */
[----:B------:R-:W-:Y:S01]  /*16610*/  LOP3.LUT R21, R9, 0xff, RZ, 0xc0, !PT ;  /* 0x000000ff09157812 */ /* 0x000fe200078ec0ff */
[----:B---3--:R-:W0:Y:S02]  /*16620*/  LDS.128 R4, [R47+0x20400] ;  /* 0x020400002f047984 */ /* 0x008e240000000c00 */
[----:B------:R-:W-:Y:S01]  /*16630*/  IMAD.IADD R0, R23, 0x1, R0 ;  /* 0x0000000117007824 */ /* 0x000fe200078e0200 */
[----:B------:R-:W-:Y:S02]  /*16640*/  PRMT R30, R30, 0x7604, R21 ;  /* 0x000076041e1e7816 */ /* 0x000fe40000000015 */
[----:B------:R-:W-:-:S02]  /*16650*/  SHF.R.U32.HI R21, RZ, 0x10, R13 ;  /* 0x00000010ff157819 */ /* 0x000fc4000001160d */
[----:B------:R-:W1:Y:S01]  /*16660*/  LDS.128 R24, [R0+0x20400] ;  /* 0x0204000000187984 */ /* 0x000e620000000c00 */
[----:B------:R-:W-:Y:S02]  /*16670*/  LOP3.LUT R35, R30, 0xff0000, R35, 0xf8, !PT ;  /* 0x00ff00001e237812 */ /* 0x000fe400078ef823 */
[----:B------:R-:W-:Y:S02]  /*16680*/  IMAD.U32 R21, R21, 0x10000, RZ ;  /* 0x0001000015157824 */ /* 0x000fe400078e00ff */
[----:B------:R-:W-:-:S03]  /*16690*/  LOP3.LUT R37, R35, 0xff000000, R9, 0xf8, !PT ;  /* 0xff00000023257812 */ /* 0x000fc600078ef809 */
[----:B------:R-:W-:-:S04]  /*166a0*/  LOP3.LUT R21, R20, 0xff0000, R21, 0xf8, !PT ;  /* 0x00ff000014157812 */ /* 0x000fc800078ef815 */
[----:B------:R-:W-:Y:S02]  /*166b0*/  LOP3.LUT R13, R21, 0xff000000, R13, 0xf8, !PT ;  /* 0xff000000150d7812 */ /* 0x000fe400078ef80d */
[--C-:B------:R-:W-:Y:S02]  /*166c0*/  LOP3.LUT R21, R33, 0xff0000, R8.reuse, 0xf8, !PT ;  /* 0x00ff000021157812 */ /* 0x100fe400078ef808 */
[----:B------:R-:W-:Y:S02]  /*166d0*/  F2FP.F16.E4M3.UNPACK_B R14, R13 ;  /* 0x0000000dff0e723e */ /* 0x000fe400020006ff */
[----:B------:R-:W-:Y:S02]  /*166e0*/  LOP3.LUT R29, R21, 0xff000000, R8, 0xf8, !PT ;  /* 0xff000000151d7812 */ /* 0x000fe400078ef808 */
[----:B------:R-:W-:Y:S01]  /*166f0*/  LOP3.LUT R8, R39, 0xff000000, R10, 0xf8, !PT ;  /* 0xff00000027087812 */ /* 0x000fe200078ef80a */
[----:B------:R-:W-:Y:S01]  /*16700*/  HADD2.F32 R28, -RZ, R14.H0_H0 ;  /* 0x2000000eff1c7230 */ /* 0x000fe20000004100 */
[----:B------:R-:W-:-:S02]  /*16710*/  F2FP.F16.E4M3.UNPACK_B R39, R37 ;  /* 0x00000025ff27723e */ /* 0x000fc400020006ff */
[----:B------:R-:W-:Y:S02]  /*16720*/  LOP3.LUT R33, R31, 0xff000000, R15, 0xf8, !PT ;  /* 0xff0000001f217812 */ /* 0x000fe400078ef80f */
[----:B------:R-:W-:Y:S01]  /*16730*/  F2FP.F16.E4M3.UNPACK_B R37, R37.H1 ;  /* 0x00000025ff25723e */ /* 0x000fe200030006ff */
[--C-:B------:R-:W-:Y:S02]  /*16740*/  HADD2.F32 R40, -RZ, R39.reuse.H0_H0 ;  /* 0x20000027ff287230 */ /* 0x100fe40000004100 */
[----:B------:R-:W-:Y:S01]  /*16750*/  HADD2.F32 R39, -RZ, R39.H1_H1 ;  /* 0x30000027ff277230 */ /* 0x000fe20000004100 */
[-C--:B0-----:R-:W-:Y:S02]  /*16760*/  F2FP.F16.E4M3.UNPACK_B R10, R5.reuse ;  /* 0x00000005ff0a723e */ /* 0x081fe400020006ff */
[----:B------:R-:W-:Y:S02]  /*16770*/  F2FP.F16.E4M3.UNPACK_B R20, R5.H1 ;  /* 0x00000005ff14723e */ /* 0x000fe400030006ff */
[----:B------:R-:W-:Y:S01]  /*16780*/  F2FP.F16.E4M3.UNPACK_B R30, R7 ;  /* 0x00000007ff1e723e */ /* 0x000fe200020006ff */
[--C-:B------:R-:W-:Y:S01]  /*16790*/  HADD2.F32 R9, -RZ, R10.reuse.H0_H0 ;  /* 0x2000000aff097230 */ /* 0x100fe20000004100 */
[-C--:B-1----:R-:W-:Y:S01]  /*167a0*/  F2FP.F16.E4M3.UNPACK_B R11, R25.reuse ;  /* 0x00000019ff0b723e */ /* 0x082fe200020006ff */
[----:B------:R-:W-:Y:S01]  /*167b0*/  HADD2.F32 R10, -RZ, R10.H1_H1 ;  /* 0x3000000aff0a7230 */ /* 0x000fe20000004100 */
[----:B------:R-:W-:-:S02]  /*167c0*/  F2FP.F16.E4M3.UNPACK_B R21, R25.H1 ;  /* 0x00000019ff15723e */ /* 0x000fc400030006ff */
[-C--:B------:R-:W-:Y:S01]  /*167d0*/  F2FP.F16.E4M3.UNPACK_B R25, R24.reuse ;  /* 0x00000018ff19723e */ /* 0x080fe200020006ff */
[--C-:B------:R-:W-:Y:S01]  /*167e0*/  HADD2.F32 R5, -RZ, R11.reuse.H0_H0 ;  /* 0x2000000bff057230 */ /* 0x100fe20000004100 */
[----:B------:R-:W-:Y:S01]  /*167f0*/  F2FP.F16.E4M3.UNPACK_B R34, R24.H1 ;  /* 0x00000018ff22723e */ /* 0x000fe200030006ff */
[----:B------:R-:W-:Y:S01]  /*16800*/  HADD2.F32 R11, -RZ, R11.H1_H1 ;  /* 0x3000000bff0b7230 */ /* 0x000fe20000004100 */
[-C--:B------:R-:W-:Y:S02]  /*16810*/  F2FP.F16.E4M3.UNPACK_B R31, R27.reuse ;  /* 0x0000001bff1f723e */ /* 0x080fe400020006ff */
[C---:B------:R-:W-:Y:S01]  /*16820*/  FMUL.FTZ R24, R5.reuse, R40 ;  /* 0x0000002805187220 */ /* 0x040fe20000410000 */
[----:B------:R-:W-:Y:S01]  /*16830*/  F2FP.F16.E4M3.UNPACK_B R38, R27.H1 ;  /* 0x0000001bff26723e */ /* 0x000fe200030006ff */
[-C--:B------:R-:W-:Y:S01]  /*16840*/  FMUL.FTZ R27, R5, R28.reuse ;  /* 0x0000001c051b7220 */ /* 0x080fe20000410000 */
[----:B------:R-:W-:Y:S01]  /*16850*/  FMUL.FTZ R41, R11, R39 ;  /* 0x000000270b297220 */ /* 0x000fe20000410000 */
[C---:B------:R-:W-:Y:S01]  /*16860*/  FFMA.FTZ R5, R9.reuse, R28, -R24 ;  /* 0x0000001c09057223 */ /* 0x040fe20000010818 */
[----:B------:R-:W-:Y:S01]  /*16870*/  F2FP.F16.E4M3.UNPACK_B R24, R13.H1 ;  /* 0x0000000dff18723e */ /* 0x000fe200030006ff */
[----:B------:R-:W-:Y:S01]  /*16880*/  FFMA.FTZ R9, R9, R40, R27 ;  /* 0x0000002809097223 */ /* 0x000fe2000001001b */
[----:B------:R-:W-:Y:S01]  /*16890*/  HADD2.F32 R27, -RZ, R14.H1_H1 ;  /* 0x3000000eff1b7230 */ /* 0x000fe20000004100 */
[----:B------:R-:W-:Y:S01]  /*168a0*/  F2FP.F16.E4M3.UNPACK_B R35, R7.H1 ;  /* 0x00000007ff23723e */ /* 0x000fe200030006ff */
[----:B------:R-:W-:Y:S01]  /*168b0*/  HADD2.F32 R40, -RZ, R37.H0_H0 ;  /* 0x20000025ff287230 */ /* 0x000fe20000004100 */
[----:B------:R-:W-:Y:S01]  /*168c0*/  F2FP.F16.E4M3.UNPACK_B R32, R4.H1 ;  /* 0x00000004ff20723e */ /* 0x000fe200030006ff */
[----:B------:R-:W-:-:S02]  /*168d0*/  HADD2.F32 R14, -RZ, R21.H0_H0 ;  /* 0x20000015ff0e7230 */ /* 0x000fc40000004100 */
[-C--:B------:R-:W-:Y:S01]  /*168e0*/  FMUL.FTZ R44, R11, R27.reuse ;  /* 0x0000001b0b2c7220 */ /* 0x080fe20000410000 */
[----:B------:R-:W-:Y:S01]  /*168f0*/  HADD2.F32 R28, -RZ, R24.H0_H0 ;  /* 0x20000018ff1c7230 */ /* 0x000fe20000004100 */
[----:B------:R-:W-:Y:S01]  /*16900*/  F2FP.F16.E4M3.UNPACK_B R15, R4 ;  /* 0x00000004ff0f723e */ /* 0x000fe200020006ff */
[----:B------:R-:W-:Y:S02]  /*16910*/  HADD2.F32 R13, -RZ, R20.H0_H0 ;  /* 0x20000014ff0d7230 */ /* 0x000fe40000004100 */
[C---:B------:R-:W-:Y:S01]  /*16920*/  FMUL.FTZ R46, R14.reuse, R40 ;  /* 0x000000280e2e7220 */ /* 0x040fe20000410000 */
[----:B------:R-:W-:Y:S01]  /*16930*/  F2FP.F16.E4M3.UNPACK_B R4, R6 ;  /* 0x00000006ff04723e */ /* 0x000fe200020006ff */
        /* <DEDUP_REMOVED lines=8> */
[----:B------:R-:W-:Y:S02]  /*169c0*/  HADD2.F32 R27, -RZ, R24.H1_H1 ;  /* 0x30000018ff1b7230 */ /* 0x000fe40000004100 */
[----:B------:R-:W-:Y:S01]  /*169d0*/  FFMA.FTZ R10, R10, R39, R44 ;  /* 0x000000270a0a7223 */ /* 0x000fe2000001002c */
[----:B------:R-:W-:Y:S01]  /*169e0*/  HADD2.F32 R20, -RZ, R21.H1_H1 ;  /* 0x30000015ff147230 */ /* 0x000fe20000004100 */
[----:B------:R-:W-:Y:S01]  /*169f0*/  F2FP.F16.E4M3.UNPACK_B R7, R6.H1 ;  /* 0x00000006ff07723e */ /* 0x000fe200030006ff */
[----:B------:R-:W-:Y:S01]  /*16a00*/  HADD2.F32 R43, -RZ, R40.H0_H0 ;  /* 0x20000028ff2b7230 */ /* 0x000fe20000004100 */
[----:B------:R-:W-:Y:S01]  /*16a10*/  F2FP.F16.E4M3.UNPACK_B R6, R26 ;  /* 0x0000001aff06723e */ /* 0x000fe200020006ff */
[----:B------:R-:W-:-:S02]  /*16a20*/  HADD2.F32 R24, -RZ, R31.H0_H0 ;  /* 0x2000001fff187230 */ /* 0x000fc40000004100 */
[C---:B------:R-:W-:Y:S01]  /*16a30*/  FMUL.FTZ R45, R20.reuse, R41 ;  /* 0x00000029142d7220 */ /* 0x040fe20000410000 */
[--C-:B------:R-:W-:Y:S02]  /*16a40*/  HADD2.F32 R39, -RZ, R37.reuse.H0_H0 ;  /* 0x20000025ff277230 */ /* 0x100fe40000004100 */
[----:B------:R-:W-:Y:S01]  /*16a50*/  FMUL.FTZ R44, R20, R27 ;  /* 0x0000001b142c7220 */ /* 0x000fe20000410000 */
[----:B------:R-:W-:Y:S02]  /*16a60*/  HADD2.F32 R21, -RZ, R30.H0_H0 ;  /* 0x2000001eff157230 */ /* 0x000fe40000004100 */
[----:B------:R-:W-:Y:S01]  /*16a70*/  FMUL.FTZ R46, R24, R43 ;  /* 0x0000002b182e7220 */ /* 0x000fe20000410000 */
[----:B------:R-:W-:Y:S01]  /*16a80*/  FFMA.FTZ R20, R28, R27, -R45 ;  /* 0x0000001b1c147223 */ /* 0x000fe2000001082d */
[----:B------:R-:W-:Y:S01]  /*16a90*/  FMUL.FTZ R48, R24, R39 ;  /* 0x0000002718307220 */ /* 0x000fe20000410000 */
[----:B------:R-:W-:Y:S01]  /*16aa0*/  FFMA.FTZ R28, R28, R41, R44 ;  /* 0x000000291c1c7223 */ /* 0x000fe2000001002c */
[----:B------:R-:W-:Y:S01]  /*16ab0*/  FFMA.FTZ R24, R21, R39, -R46 ;  /* 0x0000002715187223 */ /* 0x000fe2000001082e */
[----:B------:R-:W-:Y:S01]  /*16ac0*/  HADD2.F32 R39, -RZ, R37.H1_H1 ;  /* 0x30000025ff277230 */ /* 0x000fe20000004100 */
[----:B------:R-:W-:Y:S01]  /*16ad0*/  F2FP.F16.E4M3.UNPACK_B R41, R42.H1 ;  /* 0x0000002aff29723e */ /* 0x000fe200030006ff */
[----:B------:R-:W-:Y:S01]  /*16ae0*/  HADD2.F32 R42, -RZ, R40.H1_H1 ;  /* 0x30000028ff2a7230 */ /* 0x000fe20000004100 */
[----:B------:R-:W-:Y:S01]  /*16af0*/  F2FP.F16.E4M3.UNPACK_B R37, R33.H1 ;  /* 0x00000021ff25723e */ /* 0x000fe200030006ff */
[----:B------:R-:W-:-:S02]  /*16b00*/  HADD2.F32 R31, -RZ, R31.H1_H1 ;  /* 0x3000001fff1f7230 */ /* 0x000fc40000004100 */
[----:B------:R-:W-:Y:S01]  /*16b10*/  FFMA.FTZ R21, R21, R43, R48 ;  /* 0x0000002b15157223 */ /* 0x000fe20000010030 */
[----:B------:R-:W-:Y:S01]  /*16b20*/  HADD2.F32 R44, -RZ, R41.H0_H0 ;  /* 0x20000029ff2c7230 */ /* 0x000fe20000004100 */
[----:B------:R-:W-:Y:S01]  /*16b30*/  F2FP.F16.E4M3.UNPACK_B R26, R26.H1 ;  /* 0x0000001aff1a723e */ /* 0x000fe200030006ff */
[----:B------:R-:W-:Y:S02]  /*16b40*/  HADD2.F32 R27, -RZ, R38.H0_H0 ;  /* 0x20000026ff1b7230 */ /* 0x000fe40000004100 */
[C---:B------:R-:W-:Y:S01]  /*16b50*/  FMUL.FTZ R43, R31.reuse, R42 ;  /* 0x0000002a1f2b7220 */ /* 0x040fe20000410000 */
[----:B------:R-:W-:Y:S02]  /*16b60*/  HADD2.F32 R40, -RZ, R37.H0_H0 ;  /* 0x20000025ff287230 */ /* 0x000fe40000004100 */
[----:B------:R-:W-:Y:S01]  /*16b70*/  FMUL.FTZ R31, R31, R39 ;  /* 0x000000271f1f7220 */ /* 0x000fe20000410000 */
[----:B------:R-:W-:Y:S02]  /*16b80*/  HADD2.F32 R30, -RZ, R30.H1_H1 ;  /* 0x3000001eff1e7230 */ /* 0x000fe40000004100 */
[----:B------:R-:W-:Y:S01]  /*16b90*/  FMUL.FTZ R46, R27, R44 ;  /* 0x0000002c1b2e7220 */ /* 0x000fe20000410000 */
[----:B------:R-:W-:-:S02]  /*16ba0*/  HADD2.F32 R33, -RZ, R35.H0_H0 ;  /* 0x20000023ff217230 */ /* 0x000fc40000004100 */
[----:B------:R-:W-:Y:S01]  /*16bb0*/  FMUL.FTZ R45, R27, R40 ;  /* 0x000000281b2d7220 */ /* 0x000fe20000410000 */
[----:B------:R-:W-:Y:S01]  /*16bc0*/  F2FP.SATFINITE.E4M3.F32.PACK_AB_MERGE_C R11, R20, R11, RZ ;  /* 0x0000000b140b723e */ /* 0x000fe200048070ff */
[C---:B------:R-:W-:Y:S01]  /*16bd0*/  FFMA.FTZ R27, R30.reuse, R39, -R43 ;  /* 0x000000271e1b7223 */ /* 0x040fe2000001082b */
[----:B------:R-:W-:Y:S01]  /*16be0*/  FFMA.FTZ R30, R30, R42, R31 ;  /* 0x0000002a1e1e7223 */ /* 0x000fe2000001001f */
[C---:B------:R-:W-:Y:S01]  /*16bf0*/  FFMA.FTZ R31, R33.reuse, R40, -R46 ;  /* 0x00000028211f7223 */ /* 0x040fe2000001082e */
[----:B------:R-:W-:Y:S01]  /*16c00*/  F2FP.F16.E4M3.UNPACK_B R43, R29.H1 ;  /* 0x0000001dff2b723e */ /* 0x000fe200030006ff */
[----:B------:R-:W-:Y:S01]  /*16c10*/  HADD2.F32 R42, -RZ, R37.H1_H1 ;  /* 0x30000025ff2a7230 */ /* 0x000fe20000004100 */
[----:B------:R-:W-:Y:S01]  /*16c20*/  F2FP.F16.E4M3.UNPACK_B R40, R12.H1 ;  /* 0x0000000cff28723e */ /* 0x000fe200030006ff */
[----:B------:R-:W-:Y:S02]  /*16c30*/  HADD2.F32 R46, -RZ, R41.H1_H1 ;  /* 0x30000029ff2e7230 */ /* 0x000fe40000004100 */
[----:B------:R-:W-:Y:S01]  /*16c40*/  FFMA.FTZ R33, R33, R44, R45 ;  /* 0x0000002c21217223 */ /* 0x000fe2000001002d */
[----:B------:R-:W-:Y:S01]  /*16c50*/  HADD2.F32 R39, -RZ, R38.H1_H1 ;  /* 0x30000026ff277230 */ /* 0x000fe20000004100 */
[----:B------:R-:W-:Y:S01]  /*16c60*/  F2FP.SATFINITE.E4M3.F32.PACK_AB_MERGE_C R13, R28, R13, RZ ;  /* 0x0000000d1c0d723e */ /* 0x000fe200048070ff */
[----:B------:R-:W-:Y:S01]  /*16c70*/  HADD2.F32 R37, -RZ, R35.H1_H1 ;  /* 0x30000023ff257230 */ /* 0x000fe20000004100 */
[----:B------:R-:W-:Y:S01]  /*16c80*/  F2FP.SATFINITE.E4M3.F32.PACK_AB_MERGE_C R5, R14, R5, R11 ;  /* 0x000000050e05723e */ /* 0x000fe2000480700b */
[----:B------:R-:W-:-:S02]  /*16c90*/  HADD2.F32 R44, -RZ, R43.H0_H0 ;  /* 0x2000002bff2c7230 */ /* 0x000fc40000004100 */
[C---:B------:R-:W-:Y:S01]  /*16ca0*/  FMUL.FTZ R50, R39.reuse, R46 ;  /* 0x0000002e27327220 */ /* 0x040fe20000410000 */
[----:B------:R-:W-:Y:S02]  /*16cb0*/  HADD2.F32 R38, -RZ, R34.H0_H0 ;  /* 0x20000022ff267230 */ /* 0x000fe40000004100 */
[-C--:B------:R-:W-:Y:S01]  /*16cc0*/  FMUL.FTZ R45, R39, R42.reuse ;  /* 0x0000002a272d7220 */ /* 0x080fe20000410000 */
[----:B------:R-:W-:Y:S02]  /*16cd0*/  HADD2.F32 R41, -RZ, R40.H0_H0 ;  /* 0x20000028ff297230 */ /* 0x000fe40000004100 */
[C---:B------:R-:W-:Y:S01]  /*16ce0*/  FFMA.FTZ R50, R37.reuse, R42, -R50 ;  /* 0x0000002a25327223 */ /* 0x040fe20000010832 */
[----:B------:R-:W-:Y:S02]  /*16cf0*/  HADD2.F32 R35, -RZ, R32.H0_H0 ;  /* 0x20000020ff237230 */ /* 0x000fe40000004100 */
[C---:B------:R-:W-:Y:S01]  /*16d00*/  FMUL.FTZ R48, R38.reuse, R44 ;  /* 0x0000002c26307220 */ /* 0x040fe20000410000 */
[----:B------:R-:W-:Y:S01]  /*16d10*/  FFMA.FTZ R46, R37, R46, R45 ;  /* 0x0000002e252e7223 */ /* 0x000fe2000001002d */
[----:B------:R-:W-:Y:S01]  /*16d20*/  FMUL.FTZ R39, R38, R41 ;  /* 0x0000002926277220 */ /* 0x000fe20000410000 */
[----:B------:R-:W-:Y:S01]  /*16d30*/  HADD2.F32 R43, -RZ, R43.H1_H1 ;  /* 0x3000002bff2b7230 */ /* 0x000fe20000004100 */
[----:B------:R-:W-:Y:S01]  /*16d40*/  F2FP.F16.E4M3.UNPACK_B R38, R29 ;  /* 0x0000001dff26723e */ /* 0x000fe200020006ff */
[----:B------:R-:W-:-:S02]  /*16d50*/  HADD2.F32 R34, -RZ, R34.H1_H1 ;  /* 0x30000022ff227230 */ /* 0x000fc40000004100 */
[C---:B------:R-:W-:Y:S01]  /*16d60*/  FFMA.FTZ R48, R35.reuse, R41, -R48 ;  /* 0x0000002923307223 */ /* 0x040fe20000010830 */
[----:B------:R-:W-:Y:S02]  /*16d70*/  HADD2.F32 R37, -RZ, R40.H1_H1 ;  /* 0x30000028ff257230 */ /* 0x000fe40000004100 */
[----:B------:R-:W-:Y:S01]  /*16d80*/  FFMA.FTZ R44, R35, R44, R39 ;  /* 0x0000002c232c7223 */ /* 0x000fe20000010027 */
        /* <DEDUP_REMOVED lines=29> */
[--C-:B------:R-:W-:Y:S01]  /*16f60*/  HADD2.F32 R15, -RZ, R12.reuse.H0_H0 ;  /* 0x2000000cff0f7230 */ /* 0x100fe20000004100 */
[----:B------:R-:W-:Y:S01]  /*16f70*/  F2FP.SATFINITE.E4M3.F32.PACK_AB_MERGE_C R11, R30, R21, R33 ;  /* 0x000000151e0b723e */ /* 0x000fe20004807021 */
[----:B------:R-:W-:Y:S02]  /*16f80*/  HADD2.F32 R29, -RZ, R12.H1_H1 ;  /* 0x3000000cff1d7230 */ /* 0x000fe40000004100 */
[C---:B------:R-:W-:Y:S01]  /*16f90*/  FMUL.FTZ R45, R25.reuse, R32 ;  /* 0x00000020192d7220 */ /* 0x040fe20000410000 */
[----:B------:R-:W-:Y:S02]  /*16fa0*/  HADD2.F32 R12, -RZ, R7.H0_H0 ;  /* 0x20000007ff0c7230 */ /* 0x000fe40000004100 */
[----:B------:R-:W-:Y:S01]  /*16fb0*/  FMUL.FTZ R25, R25, R15 ;  /* 0x0000000f19197220 */ /* 0x000fe20000410000 */
[----:B------:R-:W-:Y:S02]  /*16fc0*/  HADD2.F32 R35, -RZ, R35.H1_H1 ;  /* 0x30000023ff237230 */ /* 0x000fe40000004100 */
        /* <DEDUP_REMOVED lines=37> */
.L_x_3206:
[----:B------:R-:W-:Y:S05]  /*17220*/  BSYNC B0 ;  /* 0x0000000000007941 */ /* 0x000fea0003800000 */
.L_x_3178:
        /* <DEDUP_REMOVED lines=8> */
.L_x_3175:
[----:B01--4-:R-:W0:Y:S01]  /*172b0*/  S2R R0, SR_TID.X ;  /* 0x0000000000007919 */ /* 0x013e220000002100 */
[----:B------:R-:W-:Y:S05]  /*172c0*/  WARPSYNC.ALL ;  /* 0x0000000000007948 */ /* 0x000fea0003800000 */
[----:B0-----:R-:W-:-:S05]  /*172d0*/  SHF.R.U32.HI R0, RZ, 0x7, R0 ;  /* 0x00000007ff007819 */ /* 0x001fca0000011600 */
[----:B------:R-:W-:Y:S02]  /*172e0*/  VIADD R88, R0, 0x8 ;  /* 0x0000000800587836 */ /* 0x000fe40000000000 */
[----:B------:R-:W-:-:S03]  /*172f0*/  IMAD.U32 R0, RZ, RZ, UR44 ;  /* 0x0000002cff007e24 */ /* 0x000fc6000f8e00ff */
[----:B------:R0:W-:Y:S02]  /*17300*/  BAR.SYNC.DEFER_BLOCKING R88, 0x100 ;  /* 0x000400580000751d */ /* 0x0001e40000010000 */
[----:B------:R-:W-:-:S13]  /*17310*/  ISETP.NE.AND P0, PT, R0, 0x3, PT ;  /* 0x000000030000780c */ /* 0x000fda0003f05270 */
[----:B0-----:R-:W-:Y:S05]  /*17320*/  @!P0 BRA `(.L_x_3223) ;  /* 0x0000000000048947 */ /* 0x001fea0003800000 */
[----:B------:R-:W-:Y:S01]  /*17330*/  BPT.TRAP 0x1 ;  /* 0x000000040000795c */ /* 0x000fe20000300000 */
.L_x_3223:
[----:B------:R-:W-:Y:S01]  /*17340*/  IMAD R3, R221, 0x8, R23 ;  /* 0x00000008dd037824 */ /* 0x000fe200078e0217 */
[----:B------:R-:W-:-:S04]  /*17350*/  SHF.L.U32 R89, R222, 0x1f, RZ ;  /* 0x0000001fde597819 */ /* 0x000fc800000006ff */
[----:B------:R0:W1:Y:S01]  /*17360*/  SYNCS.PHASECHK.TRANS64.TRYWAIT P1, [R3+URZ+0x38830], R89 ;  /* 0x03883059030075a7 */ /* 0x000062000802017f */
[----:B------:R-:W-:Y:S05]  /*17370*/  @!P0 BRA `(.L_x_3224) ;  /* 0x0000000000048947 */ /* 0x000fea0003800000 */
[----:B------:R-:W-:Y:S01]  /*17380*/  BPT.TRAP 0x1 ;  /* 0x000000040000795c */ /* 0x000fe20000300000 */
.L_x_3224:
[----:B-1----:R-:W-:Y:S05]  /*17390*/  @P1 BRA `(.L_x_3225) ;  /* 0x0000000000081947 */ /* 0x002fea0003800000 */
[----:B------:R-:W1:Y:S02]  /*173a0*/  SYNCS.PHASECHK.TRANS64.TRYWAIT P1, [R3+URZ+0x38830], R89 ;  /* 0x03883059030075a7 */ /* 0x000e64000802017f */
[----:B-1----:R-:W-:Y:S05]  /*173b0*/  @!P1 BRA `(.L_x_3226) ;  /* 0x000001c800ac9947 */ /* 0x002fea0003800000 */
.L_x_3225:
[----:B------:R-:W-:Y:S05]  /*173c0*/  WARPSYNC.ALL ;  /* 0x0000000000007948 */ /* 0x000fea0003800000 */
[----:B------:R-:W-:Y:S01]  /*173d0*/  R2UR UR4, R23 ;  /* 0x00000000170472ca */ /* 0x000fe200000e0000 */
[----:B--23-5:R-:W-:Y:S01]  /*173e0*/  IMAD.MOV.U32 R5, RZ, RZ, 0x40000040 ;  /* 0x40000040ff057424 */ /* 0x02cfe200078e00ff */
[----:B------:R-:W-:Y:S01]  /*173f0*/  LOP3.LUT R4, R36, 0x10000, RZ, 0xfc, !PT ;  /* 0x0001000024047812 */ /* 0x000fe200078efcff */
[----:B------:R-:W-:Y:S01]  /*17400*/  IMAD.MOV.U32 R95, RZ, RZ, 0x40000040 ;  /* 0x40000040ff5f7424 */ /* 0x000fe200078e00ff */
[----:B------:R-:W-:Y:S01]  /*17410*/  MOV R7, 0x40000040 ;  /* 0x4000004000077802 */ /* 0x000fe20000000f00 */
[----:B------:R-:W-:Y:S01]  /*17420*/  WARPGROUP.ARRIVE ;  /* 0x00000000000079c5 */ /* 0x000fe20000000000 */
[----:B------:R-:W-:Y:S01]  /*17430*/  R2UR UR5, R5 ;  /* 0x00000000050572ca */ /* 0x000fe200000e0000 */
[----:B------:R-:W-:Y:S01]  /*17440*/  VIADD R94, R4, 0x2 ;  /* 0x00000002045e7836 */ /* 0x000fe20000000000 */
[----:B------:R-:W-:Y:S01]  /*17450*/  R2UR UR7, R7 ;  /* 0x00000000070772ca */ /* 0x000fe200000e0000 */
[----:B------:R-:W-:-:S02]  /*17460*/  IMAD.MOV.U32 R9, RZ, RZ, 0x40000040 ;  /* 0x40000040ff097424 */ /* 0x000fc400078e00ff */
[----:B------:R-:W2:Y:S01]  /*17470*/  S2R R0, SR_TID.X ;  /* 0x0000000000007919 */ /* 0x000ea20000002100 */
[C---:B------:R-:W-:Y:S01]  /*17480*/  VIADD R92, R4.reuse, 0x4 ;  /* 0x00000004045c7836 */ /* 0x040fe20000000000 */
[----:B------:R-:W-:Y:S01]  /*17490*/  UIADD3 UR4, UR4, 0x28400, URZ ;  /* 0x0002840004047890 */ /* 0x000fe2000fffe03f */
[----:B------:R-:W-:Y:S01]  /*174a0*/  IMAD.MOV.U32 R93, RZ, RZ, 0x40000040 ;  /* 0x40000040ff5d7424 */ /* 0x000fe200078e00ff */
[----:B------:R-:W-:Y:S01]  /*174b0*/  STL.64 [R1+0x40], R94 ;  /* 0x0000405e01007387 */ /* 0x000fe20000100a00 */
[C---:B------:R-:W-:Y:S01]  /*174c0*/  VIADD R90, R4.reuse, 0x6 ;  /* 0x00000006045a7836 */ /* 0x040fe20000000000 */
[----:B------:R-:W-:Y:S01]  /*174d0*/  USHF.R.U32.HI UR4, URZ, 0x4, UR4 ;  /* 0x000000043f047899 */ /* 0x000fe20008011604 */
[----:B------:R-:W-:Y:S01]  /*174e0*/  IMAD.MOV.U32 R91, RZ, RZ, 0x40000040 ;  /* 0x40000040ff5b7424 */ /* 0x000fe200078e00ff */
[----:B------:R-:W-:Y:S01]  /*174f0*/  STL.64 [R1+0x38], R92 ;  /* 0x0000385c01007387 */ /* 0x000fe20000100a00 */
[C---:B------:R-:W-:Y:S01]  /*17500*/  VIADD R20, R4.reuse, 0x400 ;  /* 0x0000040004147836 */ /* 0x040fe20000000000 */
[----:B------:R-:W-:Y:S01]  /*17510*/  ULOP3.LUT UR4, UR4, 0x3fff, URZ, 0xc0, !UPT ;  /* 0x00003fff04047892 */ /* 0x000fe2000f8ec03f */
[----:B------:R-:W-:Y:S01]  /*17520*/  IMAD.MOV.U32 R21, RZ, RZ, 0x40000040 ;  /* 0x40000040ff157424 */ /* 0x000fe200078e00ff */
[----:B------:R-:W-:Y:S01]  /*17530*/  STL.64 [R1+0x30], R90 ;  /* 0x0000305a01007387 */ /* 0x000fe20000100a00 */
[C---:B------:R-:W-:Y:S01]  /*17540*/  VIADD R14, R4.reuse, 0x402 ;  /* 0x00000402040e7836 */ /* 0x040fe20000000000 */
[----:B------:R-:W-:Y:S01]  /*17550*/  ULOP3.LUT UR42, UR4, 0x10000, URZ, 0xfc, !UPT ;  /* 0x00010000042a7892 */ /* 0x000fe2000f8efc3f */
[----:B------:R-:W-:Y:S01]  /*17560*/  IMAD.MOV.U32 R15, RZ, RZ, 0x40000040 ;  /* 0x40000040ff0f7424 */ /* 0x000fe200078e00ff */
[----:B------:R3:W-:Y:S01]  /*17570*/  STL.64 [R1+0x10], R20 ;  /* 0x0000101401007387 */ /* 0x0007e20000100a00 */
[C---:B------:R-:W-:Y:S01]  /*17580*/  R2UR UR4, R4.reuse ;  /* 0x00000000040472ca */ /* 0x040fe200000e0000 */
[----:B------:R-:W-:-:S02]  /*17590*/  VIADD R12, R4, 0x404 ;  /* 0x00000404040c7836 */ /* 0x000fc40000000000 */
[----:B------:R-:W-:Y:S01]  /*175a0*/  LEA R6, R221, UR42, 0xb ;  /* 0x0000002add067c11 */ /* 0x000fe2000f8e58ff */
[----:B------:R-:W-:Y:S02]  /*175b0*/  IMAD.MOV.U32 R13, RZ, RZ, 0x40000040 ;  /* 0x40000040ff0d7424 */ /* 0x000fe400078e00ff */
[----:B------:R-:W-:Y:S01]  /*175c0*/  VIADD R10, R4, 0x406 ;  /* 0x00000406040a7836 */ /* 0x000fe20000000000 */
[C---:B------:R-:W-:Y:S01]  /*175d0*/  R2UR UR6, R6.reuse ;  /* 0x00000000060672ca */ /* 0x040fe200000e0000 */
[----:B------:R-:W-:Y:S02]  /*175e0*/  VIADD R8, R6, 0x2 ;  /* 0x0000000206087836 */ /* 0x000fe40000000000 */
[----:B------:R-:W-:Y:S02]  /*175f0*/  IMAD.MOV.U32 R11, RZ, RZ, 0x40000040 ;  /* 0x40000040ff0b7424 */ /* 0x000fe400078e00ff */
[----:B------:R-:W-:Y:S01]  /*17600*/  IMAD.MOV.U32 R7, RZ, RZ, 0x40000040 ;  /* 0x40000040ff077424 */ /* 0x000fe200078e00ff */
[----:B--2---:R-:W-:-:S07]  /*17610*/  SHF.R.U32.HI R0, RZ, 0x7, R0 ;  /* 0x00000007ff007819 */ /* 0x004fce0000011600 */
[----:B------:R-:W-:Y:S01]  /*17620*/  QGMMA.64x128x32.F32.E4M3.E4M3 R24, gdesc[UR4], RZ, !UPT, gsb0 ;  /* 0x01e00000041879f3 */ /* 0x000fe2000c0008ff */
[----:B------:R-:W-:Y:S02]  /*17630*/  R2UR UR4, R94 ;  /* 0x000000005e0472ca */ /* 0x000fe400000e0000 */
[----:B------:R-:W-:Y:S02]  /*17640*/  R2UR UR5, R95 ;  /* 0x000000005f0572ca */ /* 0x000fe400000e0000 */
[----:B------:R-:W-:Y:S02]  /*17650*/  R2UR UR6, R8 ;  /* 0x00000000080672ca */ /* 0x000fe400000e0000 */
[----:B------:R-:W-:Y:S01]  /*17660*/  R2UR UR7, R9 ;  /* 0x00000000090772ca */ /* 0x000fe200000e0000 */
[----:B------:R-:W-:Y:S01]  /*17670*/  IMAD.MOV.U32 R9, RZ, RZ, 0x40000040 ;  /* 0x40000040ff097424 */ /* 0x000fe200078e00ff */
[----:B------:R-:W-:Y:S01]  /*17680*/  IADD3 R8, R6, 0x4, RZ ;  /* 0x0000000406087810 */ /* 0x000fe20007ffe0ff */
[----:B------:R-:W-:-:S02]  /*17690*/  WARPGROUP.DEPBAR.LE gsb0, 0x0 ;  /* 0x00008000000079c5 */ /* 0x000fc40000010000 */
[----:B------:R-:W-:-:S08]  /*176a0*/  WARPGROUP.ARRIVE ;  /* 0x00000000000079c5 */ /* 0x000fd00000000000 */
[----:B------:R-:W-:Y:S01]  /*176b0*/  QGMMA.64x128x32.F32.E4M3.E4M3 R24, gdesc[UR4], R24, gsb0 ;  /* 0x01e00000041879f3 */ /* 0x000fe20008000818 */
[----:B------:R-:W-:Y:S02]  /*176c0*/  R2UR UR4, R92 ;  /* 0x000000005c0472ca */ /* 0x000fe400000e0000 */
[----:B------:R-:W-:Y:S02]  /*176d0*/  R2UR UR5, R93 ;  /* 0x000000005d0572ca */ /* 0x000fe400000e0000 */
[----:B------:R-:W-:Y:S01]  /*176e0*/  R2UR UR6, R8 ;  /* 0x00000000080672ca */ /* 0x000fe200000e0000 */
[----:B------:R-:W-:Y:S01]  /*176f0*/  VIADD R8, R6, 0x6 ;  /* 0x0000000606087836 */ /* 0x000fe20000000000 */
[----:B------:R-:W-:Y:S02]  /*17700*/  R2UR UR7, R9 ;  /* 0x00000000090772ca */ /* 0x000fe400000e0000 */
[----:B------:R-:W-:Y:S01]  /*17710*/  MOV R9, 0x40000040 ;  /* 0x4000004000097802 */ /* 0x000fe20000000f00 */
[----:B------:R-:W-:-:S02]  /*17720*/  WARPGROUP.DEPBAR.LE gsb0, 0x0 ;  /* 0x00008000000079c5 */ /* 0x000fc40000010000 */
[----:B------:R-:W-:-:S08]  /*17730*/  WARPGROUP.ARRIVE ;  /* 0x00000000000079c5 */ /* 0x000fd00000000000 */
[----:B------:R-:W-:Y:S01]  /*17740*/  QGMMA.64x128x32.F32.E4M3.E4M3 R24, gdesc[UR4], R24, gsb0 ;  /* 0x01e00000041879f3 */ /* 0x000fe20008000818 */
[----:B------:R-:W-:Y:S02]  /*17750*/  R2UR UR4, R90 ;  /* 0x000000005a0472ca */ /* 0x000fe400000e0000 */
[----:B------:R-:W-:Y:S02]  /*17760*/  R2UR UR5, R91 ;  /* 0x000000005b0572ca */ /* 0x000fe400000e0000 */
[----:B------:R-:W-:Y:S01]  /*17770*/  R2UR UR6, R8 ;  /* 0x00000000080672ca */ /* 0x000fe200000e0000 */
[----:B------:R-:W-:Y:S01]  /*17780*/  VIADD R8, R6, 0x400 ;  /* 0x0000040006087836 */ /* 0x000fe20000000000 */
[----:B------:R-:W-:Y:S01]  /*17790*/  R2UR UR7, R9 ;  /* 0x00000000090772ca */ /* 0x000fe200000e0000 */
[----:B------:R-:W-:Y:S01]  /*177a0*/  IMAD.MOV.U32 R9, RZ, RZ, 0x40000040 ;  /* 0x40000040ff097424 */ /* 0x000fe200078e00ff */
[----:B------:R-:W-:Y:S02]  /*177b0*/  WARPGROUP.DEPBAR.LE gsb0, 0x0 ;  /* 0x00008000000079c5 */ /* 0x000fe40000010000 */
[----:B------:R-:W-:-:S09]  /*177c0*/  WARPGROUP.ARRIVE ;  /* 0x00000000000079c5 */ /* 0x000fd20000000000 */
[----:B------:R-:W-:Y:S01]  /*177d0*/  QGMMA.64x128x32.F32.E4M3.E4M3 R24, gdesc[UR4], R24, gsb0 ;  /* 0x01e00000041879f3 */ /* 0x000fe20008000818 */
[----:B------:R-:W-:Y:S02]  /*177e0*/  R2UR UR4, R20 ;  /* 0x00000000140472ca */ /* 0x000fe400000e0000 */
[----:B------:R-:W-:Y:S02]  /*177f0*/  R2UR UR5, R21 ;  /* 0x00000000150572ca */ /* 0x000fe400000e0000 */
[----:B------:R-:W-:Y:S02]  /*17800*/  R2UR UR6, R8 ;  /* 0x00000000080672ca */ /* 0x000fe400000e0000 */
[----:B------:R-:W-:Y:S01]  /*17810*/  R2UR UR7, R9 ;  /* 0x00000000090772ca */ /* 0x000fe200000e0000 */
[----:B------:R-:W-:Y:S01]  /*17820*/  IMAD.MOV.U32 R9, RZ, RZ, 0x40000040 ;  /* 0x40000040ff097424 */ /* 0x000fe200078e00ff */
[----:B------:R-:W-:Y:S02]  /*17830*/  IADD3 R8, R6, 0x402, RZ ;  /* 0x0000040206087810 */ /* 0x000fe40007ffe0ff */
[----:B---3--:R-:W-:Y:S01]  /*17840*/  IADD3 R20, -R0, 0xb, RZ ;  /* 0x0000000b00147810 */ /* 0x008fe20007ffe1ff */
[----:B------:R-:W-:-:S02]  /*17850*/  WARPGROUP.DEPBAR.LE gsb0, 0x0 ;  /* 0x00008000000079c5 */ /* 0x000fc40000010000 */
[----:B------:R-:W-:-:S06]  /*17860*/  WARPGROUP.ARRIVE ;  /* 0x00000000000079c5 */ /* 0x000fcc0000000000 */
[----:B------:R-:W-:Y:S01]  /*17870*/  QGMMA.64x128x32.F32.E4M3.E4M3 R24, gdesc[UR4], R24, gsb0 ;  /* 0x01e00000041879f3 */ /* 0x000fe20008000818 */
[----:B------:R-:W-:Y:S02]  /*17880*/  R2UR UR4, R14 ;  /* 0x000000000e0472ca */ /* 0x000fe400000e0000 */
[----:B------:R-:W-:Y:S02]  /*17890*/  R2UR UR5, R15 ;  /* 0x000000000f0572ca */ /* 0x000fe400000e0000 */
[----:B------:R-:W-:Y:S01]  /*178a0*/  R2UR UR6, R8 ;  /* 0x00000000080672ca */ /* 0x000fe200000e0000 */
[C---:B------:R-:W-:Y:S01]  /*178b0*/  VIADD R8, R6.reuse, 0x404 ;  /* 0x0000040406087836 */ /* 0x040fe20000000000 */
[----:B------:R-:W-:Y:S01]  /*178c0*/  R2UR UR7, R9 ;  /* 0x00000000090772ca */ /* 0x000fe200000e0000 */
[----:B------:R-:W-:Y:S01]  /*178d0*/  VIADD R6, R6, 0x406 ;  /* 0x0000040606067836 */ /* 0x000fe20000000000 */
[----:B------:R-:W-:Y:S01]  /*178e0*/  MOV R9, 0x40000040 ;  /* 0x4000004000097802 */ /* 0x000fe20000000f00 */
[----:B------:R-:W-:-:S02]  /*178f0*/  WARPGROUP.DEPBAR.LE gsb0, 0x0 ;  /* 0x00008000000079c5 */ /* 0x000fc40000010000 */
[----:B------:R-:W-:-:S08]  /*17900*/  WARPGROUP.ARRIVE ;  /* 0x00000000000079c5 */ /* 0x000fd00000000000 */
[----:B------:R-:W-:Y:S01]  /*17910*/  QGMMA.64x128x32.F32.E4M3.E4M3 R24, gdesc[UR4], R24, gsb0 ;  /* 0x01e00000041879f3 */ /* 0x000fe20008000818 */
[----:B------:R-:W-:Y:S02]  /*17920*/  R2UR UR4, R12 ;  /* 0x000000000c0472ca */ /* 0x000fe400000e0000 */
[----:B------:R-:W-:Y:S02]  /*17930*/  R2UR UR5, R13 ;  /* 0x000000000d0572ca */ /* 0x000fe400000e0000 */
[----:B------:R-:W-:Y:S02]  /*17940*/  R2UR UR6, R8 ;  /* 0x00000000080672ca */ /* 0x000fe400000e0000 */
[----:B------:R-:W-:Y:S01]  /*17950*/  R2UR UR7, R9 ;  /* 0x00000000090772ca */ /* 0x000fe200000e0000 */
[----:B------:R-:W-:Y:S02]  /*17960*/  WARPGROUP.DEPBAR.LE gsb0, 0x0 ;  /* 0x00008000000079c5 */ /* 0x000fe40000010000 */
[----:B------:R-:W-:-:S10]  /*17970*/  WARPGROUP.ARRIVE ;  /* 0x00000000000079c5 */ /* 0x000fd40000000000 */
[----:B------:R-:W-:Y:S01]  /*17980*/  QGMMA.64x128x32.F32.E4M3.E4M3 R24, gdesc[UR4], R24, gsb0 ;  /* 0x01e00000041879f3 */ /* 0x000fe20008000818 */
[----:B------:R-:W-:Y:S02]  /*17990*/  R2UR UR4, R10 ;  /* 0x000000000a0472ca */ /* 0x000fe400000e0000 */
[----:B------:R-:W-:Y:S02]  /*179a0*/  R2UR UR5, R11 ;  /* 0x000000000b0572ca */ /* 0x000fe400000e0000 */
[----:B------:R-:W-:Y:S02]  /*179b0*/  R2UR UR6, R6 ;  /* 0x00000000060672ca */ /* 0x000fe400000e0000 */
[----:B------:R-:W-:Y:S01]  /*179c0*/  R2UR UR7, R7 ;  /* 0x00000000070772ca */ /* 0x000fe200000e0000 */
[----:B------:R-:W-:Y:S02]  /*179d0*/  WARPGROUP.DEPBAR.LE gsb0, 0x0 ;  /* 0x00008000000079c5 */ /* 0x000fe40000010000 */
[----:B------:R-:W-:-:S10]  /*179e0*/  WARPGROUP.ARRIVE ;  /* 0x00000000000079c5 */ /* 0x000fd40000000000 */
[----:B------:R-:W-:Y:S03]  /*179f0*/  QGMMA.64x128x32.F32.E4M3.E4M3 R24, gdesc[UR4], R24, gsb0 ;  /* 0x01e00000041879f3 */ /* 0x000fe60008000818 */
[----:B------:R-:W-:Y:S02]  /*17a00*/  WARPGROUP.DEPBAR.LE gsb0, 0x0 ;  /* 0x00008000000079c5 */ /* 0x000fe40000010000 */
[----:B------:R2:W-:Y:S06]  /*17a10*/  BAR.ARV R20, 0x100 ;  /* 0x000400140000751d */ /* 0x0005ec0000002000 */
[----:B------:R-:W-:Y:S05]  /*17a20*/  @!P0 BRA `(.L_x_3227) ;  /* 0x0000000000048947 */ /* 0x000fea0003800000 */
[----:B------:R-:W-:Y:S01]  /*17a30*/  BPT.TRAP 0x1 ;  /* 0x000000040000795c */ /* 0x000fe20000300000 */
.L_x_3227:
[----:B------:R-:W3:Y:S01]  /*17a40*/  LDL.LU R102, [R1] ;  /* 0x0000000001667983 */ /* 0x000ee20000300800 */
[C---:B------:R-:W-:Y:S01]  /*17a50*/  FMUL.FTZ R91, R2.reuse, R27 ;  /* 0x0000001b025b7220 */ /* 0x040fe20000410000 */
[C---:B------:R-:W-:Y:S01]  /*17a60*/  FMUL.FTZ R90, R2.reuse, R26 ;  /* 0x0000001a025a7220 */ /* 0x040fe20000410000 */
[C---:B------:R-:W-:Y:S01]  /*17a70*/  FMUL.FTZ R96, R2.reuse, R39 ;  /* 0x0000002702607220 */ /* 0x040fe20000410000 */
[----:B------:R-:W4:Y:S01]  /*17a80*/  LDL R105, [R1+0x50] ;  /* 0x0000500001697983 */ /* 0x000f220000100800 */
[----:B------:R-:W5:Y:S01]  /*17a90*/  LDC R103, c[0x0][0x448] ;  /* 0x00011200ff677b82 */ /* 0x000f620000000800 */
[C---:B------:R-:W-:Y:S01]  /*17aa0*/  FMUL.FTZ R95, R2.reuse, R35 ;  /* 0x00000023025f7220 */ /* 0x040fe20000410000 */
[C---:B------:R-:W-:Y:S01]  /*17ab0*/  FMUL.FTZ R0, R2.reuse, R24 ;  /* 0x0000001802007220 */ /* 0x040fe20000410000 */
[----:B------:R-:W4:Y:S01]  /*17ac0*/  LDL R104, [R1+0x7c] ;  /* 0x00007c0001687983 */ /* 0x000f220000100800 */
[C---:B------:R-:W-:Y:S01]  /*17ad0*/  FMUL.FTZ R27, R2.reuse, R41 ;  /* 0x00000029021b7220 */ /* 0x040fe20000410000 */
[C---:B------:R-:W-:Y:S01]  /*17ae0*/  FMUL.FTZ R26, R2.reuse, R40 ;  /* 0x00000028021a7220 */ /* 0x040fe20000410000 */
[C---:B------:R-:W-:Y:S01]  /*17af0*/  FMUL.FTZ R24, R2.reuse, R36 ;  /* 0x0000002402187220 */ /* 0x040fe20000410000 */
[----:B------:R-:W2:Y:S01]  /*17b00*/  LDL R41, [R1+0x54] ;  /* 0x0000540001297983 */ /* 0x000ea20000100800 */
[C---:B------:R-:W-:Y:S01]  /*17b10*/  FMUL.FTZ R94, R2.reuse, R34 ;  /* 0x00000022025e7220 */ /* 0x040fe20000410000 */
[C---:B------:R-:W-:Y:S01]  /*17b20*/  FMUL.FTZ R21, R2.reuse, R33 ;  /* 0x0000002102157220 */ /* 0x040fe20000410000 */
[C---:B------:R-:W-:Y:S01]  /*17b30*/  FMUL.FTZ R97, R2.reuse, R38 ;  /* 0x0000002602617220 */ /* 0x040fe20000410000 */
[----:B------:R-:W3:Y:S01]  /*17b40*/  LDL R40, [R1+0x68] ;  /* 0x0000680001287983 */ /* 0x000ee20000100800 */
[C---:B------:R-:W-:Y:S01]  /*17b50*/  FMUL.FTZ R92, R2.reuse, R30 ;  /* 0x0000001e025c7220 */ /* 0x040fe20000410000 */
[C---:B------:R-:W-:Y:S01]  /*17b60*/  FMUL.FTZ R6, R2.reuse, R25 ;  /* 0x0000001902067220 */ /* 0x040fe20000410000 */
[----:B------:R-:W0:Y:S01]  /*17b70*/  MUFU.TANH R90, R90 ;  /* 0x0000005a005a7308 */ /* 0x000e220000002400 */
[----:B------:R-:W3:Y:S01]  /*17b80*/  LDL R39, [R1+0x48] ;  /* 0x0000480001277983 */ /* 0x000ee20000100800 */
        /* <DEDUP_REMOVED lines=8> */
[----:B-----5:R-:W-:Y:S01]  /*17c10*/  ISETP.NE.AND P1, PT, R103, 0x1, PT ;  /* 0x000000016700780c */ /* 0x020fe20003f25270 */
[C---:B------:R-:W-:Y:S01]  /*17c20*/  FMUL.FTZ R33, R2.reuse, R53 ;  /* 0x0000003502217220 */ /* 0x040fe20000410000 */
[----:B------:R-:W-:Y:S01]  /*17c30*/  MOV R38, 0xffffff80 ;  /* 0xffffff8000267802 */ /* 0x000fe20000000f00 */
        /* <DEDUP_REMOVED lines=9> */
[----:B------:R-:W-:Y:S01]  /*17cd0*/  FMUL.FTZ R87, R2, R87 ;  /* 0x0000005702577220 */ /* 0x000fe20000410000 */
[----:B------:R-:W0:Y:S01]  /*17ce0*/  @P1 LDC R35, c[0x0][0x44c] ;  /* 0x00011300ff231b82 */ /* 0x000e220000000800 */
[----:B------:R-:W5:Y:S01]  /*17cf0*/  MUFU.TANH R93, R93 ;  /* 0x0000005d005d7308 */ /* 0x000f620000002400 */
[----:B------:R-:W-:-:S06]  /*17d00*/  ULDC UR41, c[0x0][0x988] ;  /* 0x0002620000297ab9 */ /* 0x000fcc0000000800 */
[----:B------:R-:W1:Y:S01]  /*17d10*/  @P1 LDC R36, c[0x0][0x450] ;  /* 0x00011400ff241b82 */ /* 0x000e620000000800 */
[C---:B------:R-:W-:Y:S01]  /*17d20*/  FMUL.FTZ R53, R2.reuse, R55 ;  /* 0x0000003702357220 */ /* 0x040fe20000410000 */
[----:B------:R-:W-:Y:S01]  /*17d30*/  IMAD R38, R169, R38, 0x80 ;  /* 0x00000080a9267424 */ /* 0x000fe200078e0226 */
[----:B------:R-:W5:Y:S08]  /*17d40*/  MUFU.TANH R94, R94 ;  /* 0x0000005e005e7308 */ /* 0x000f700000002400 */
[----:B------:R-:W5:Y:S08]  /*17d50*/  MUFU.TANH R95, R95 ;  /* 0x0000005f005f7308 */ /* 0x000f700000002400 */
[----:B------:R-:W5:Y:S08]  /*17d60*/  MUFU.TANH R97, R97 ;  /* 0x0000006100617308 */ /* 0x000f700000002400 */
[----:B------:R-:W5:Y:S08]  /*17d70*/  MUFU.TANH R96, R96 ;  /* 0x0000006000607308 */ /* 0x000f700000002400 */
[----:B------:R-:W5:Y:S01]  /*17d80*/  MUFU.TANH R99, R99 ;  /* 0x0000006300637308 */ /* 0x000f620000002400 */
[----:B------:R-:W-:-:S07]  /*17d90*/  FMUL.FTZ R103, R2, R50 ;  /* 0x0000003202677220 */ /* 0x000fce0000410000 */
[----:B------:R-:W5:Y:S08]  /*17da0*/  MUFU.TANH R98, R98 ;  /* 0x0000006200627308 */ /* 0x000f700000002400 */
[----:B------:R-:W5:Y:S08]  /*17db0*/  MUFU.TANH R101, R101 ;  /* 0x0000006500657308 */ /* 0x000f700000002400 */
[----:B------:R-:W5:Y:S08]  /*17dc0*/  MUFU.TANH R100, R100 ;  /* 0x0000006400647308 */ /* 0x000f700000002400 */
[----:B------:R-:W5:Y:S01]  /*17dd0*/  MUFU.TANH R103, R103 ;  /* 0x0000006700677308 */ /* 0x000f620000002400 */
[C---:B------:R-:W-:Y:S01]  /*17de0*/  FMUL.FTZ R31, R2.reuse, R49 ;  /* 0x00000031021f7220 */ /* 0x040fe20000410000 */
[----:B------:R-:W-:-:S06]  /*17df0*/  FMUL.FTZ R32, R2, R52 ;  /* 0x0000003402207220 */ /* 0x000fcc0000410000 */
[----:B------:R-:W-:Y:S08]  /*17e00*/  MUFU.TANH R54, R54 ;  /* 0x0000003600367308 */ /* 0x000ff00000002400 */
        /* <DEDUP_REMOVED lines=15> */
[----:B------:R-:W-:Y:S01]  /*17f00*/  MUFU.TANH R30, R30 ;  /* 0x0000001e001e7308 */ /* 0x000fe20000002400 */
[----:B----4-:R-:W-:-:S04]  /*17f10*/  IMAD.IADD R34, R104, 0x1, R105 ;  /* 0x0000000168227824 */ /* 0x010fc800078e0269 */
[----:B0-----:R-:W-:-:S05]  /*17f20*/  @P1 IMAD.HI.U32 R35, R34, R35, RZ ;  /* 0x0000002322231227 */ /* 0x001fca00078e00ff */
[----:B-1----:R-:W-:-:S05]  /*17f30*/  @P1 SHF.R.U32.HI R34, RZ, R36, R35 ;  /* 0x00000024ff221219 */ /* 0x002fca0000011623 */
[----:B------:R-:W0:Y:S01]  /*17f40*/  SHFL.IDX PT, R55, R34, 0x1, 0x1c1f ;  /* 0x003c1f0022377f89 */ /* 0x000e2200000e0000 */
[----:B--2---:R-:W-:Y:S02]  /*17f50*/  IADD3 R37, R41, 0x1, R38 ;  /* 0x0000000129257810 */ /* 0x004fe40007ffe026 */
[----:B---3--:R-:W-:Y:S02]  /*17f60*/  IADD3 R38, -R40, R38, R41 ;  /* 0x0000002628267210 */ /* 0x008fe40007ffe129 */
[----:B------:R-:W-:Y:S02]  /*17f70*/  IADD3 R37, -R39, R37, -R40 ;  /* 0x0000002527257210 */ /* 0x000fe40007ffe928 */
[----:B------:R-:W-:-:S04]  /*17f80*/  LOP3.LUT R102, R102, 0xfffffffe, RZ, 0xc0, !PT ;  /* 0xfffffffe66667812 */ /* 0x000fc800078ec0ff */
[----:B------:R-:W-:Y:S02]  /*17f90*/  @P1 LOP3.LUT R102, R102, 0x1, RZ, 0xfc, !PT ;  /* 0x0000000166661812 */ /* 0x000fe400078efcff */
[----:B0-----:R-:W-:-:S04]  /*17fa0*/  VIADDMNMX R55, R55, R37, R38, PT ;  /* 0x0000002537377246 */ /* 0x001fc80003800126 */
[C---:B------:R-:W-:Y:S02]  /*17fb0*/  ISETP.GT.AND P1, PT, R55.reuse, RZ, PT ;  /* 0x000000ff3700720c */ /* 0x040fe40003f24270 */
[C---:B------:R-:W-:Y:S02]  /*17fc0*/  ISETP.GT.AND P2, PT, R55.reuse, 0x1, PT ;  /* 0x000000013700780c */ /* 0x040fe40003f44270 */
[----:B------:R-:W-:Y:S02]  /*17fd0*/  ISETP.GT.AND P3, PT, R55, 0x8, PT ;  /* 0x000000083700780c */ /* 0x000fe40003f64270 */
[----:B------:R-:W-:Y:S02]  /*17fe0*/  FSEL R39, R90, -INF , P1 ;  /* 0xff8000005a277808 */ /* 0x000fe40000800000 */
[----:B------:R-:W-:Y:S02]  /*17ff0*/  FSEL R40, R91, -INF , P2 ;  /* 0xff8000005b287808 */ /* 0x000fe40001000000 */
[----:B------:R-:W-:-:S02]  /*18000*/  ISETP.GT.AND P1, PT, R55, 0x9, PT ;  /* 0x000000093700780c */ /* 0x000fc40003f24270 */
[----:B-----5:R-:W-:Y:S02]  /*18010*/  FSEL R41, R92, -INF , P3 ;  /* 0xff8000005c297808 */ /* 0x020fe40001800000 */
[----:B------:R-:W-:Y:S02]  /*18020*/  FMNMX.FTZ R44, R39, R40, !PT ;  /* 0x00000028272c7209 */ /* 0x000fe40007810000 */
[----:B------:R-:W-:Y:S02]  /*18030*/  ISETP.GT.AND P2, PT, R55, 0x10, PT ;  /* 0x000000103700780c */ /* 0x000fe40003f44270 */
[----:B------:R-:W-:Y:S02]  /*18040*/  FSEL R42, R93, -INF , P1 ;  /* 0xff8000005d2a7808 */ /* 0x000fe40000800000 */
[----:B------:R-:W-:Y:S02]  /*18050*/  FMNMX.FTZ R43, R41, R44, !PT ;  /* 0x0000002c292b7209 */ /* 0x000fe40007810000 */
[----:B------:R-:W-:-:S02]  /*18060*/  ISETP.GT.AND P1, PT, R55, 0x11, PT ;  /* 0x000000113700780c */ /* 0x000fc40003f24270 */
[----:B------:R-:W-:Y:S02]  /*18070*/  FSEL R44, R94, -INF , P2 ;  /* 0xff8000005e2c7808 */ /* 0x000fe40001000000 */
[----:B------:R-:W-:Y:S02]  /*18080*/  FMNMX.FTZ R45, R42, R43, !PT ;  /* 0x0000002b2a2d7209 */ /* 0x000fe40007810000 */
[----:B------:R-:W-:Y:S02]  /*18090*/  ISETP.GT.AND P2, PT, R55, 0x18, PT ;  /* 0x000000183700780c */ /* 0x000fe40003f44270 */
[----:B------:R-:W-:Y:S02]  /*180a0*/  FSEL R43, R95, -INF , P1 ;  /* 0xff8000005f2b7808 */ /* 0x000fe40000800000 */
[----:B------:R-:W-:Y:S02]  /*180b0*/  FMNMX.FTZ R48, R44, R45, !PT ;  /* 0x0000002d2c307209 */ /* 0x000fe40007810000 */
[----:B------:R-:W-:-:S02]  /*180c0*/  ISETP.GT.AND P1, PT, R55, 0x19, PT ;  /* 0x000000193700780c */ /* 0x000fc40003f24270 */
[----:B------:R-:W-:Y:S02]  /*180d0*/  FSEL R46, R97, -INF , P2 ;  /* 0xff800000612e7808 */ /* 0x000fe40001000000 */
[----:B------:R-:W-:Y:S01]  /*180e0*/  FMNMX.FTZ R47, R43, R48, !PT ;  /* 0x000000302b2f7209 */ /* 0x000fe20007810000 */
[----:B------:R0:W-:Y:S01]  /*180f0*/  STL [R1], R102 ;  /* 0x0000006601007387 */ /* 0x0001e20000100800 */
[C---:B------:R-:W-:Y:S02]  /*18100*/  ISETP.GT.AND P2, PT, R55.reuse, 0x20, PT ;  /* 0x000000203700780c */ /* 0x040fe40003f44270 */
[----:B------:R-:W-:Y:S02]  /*18110*/  FSEL R45, R96, -INF , P1 ;  /* 0xff800000602d7808 */ /* 0x000fe40000800000 */
[----:B------:R-:W-:Y:S02]  /*18120*/  FMNMX.FTZ R48, R46, R47, !PT ;  /* 0x0000002f2e307209 */ /* 0x000fe40007810000 */
[----:B------:R-:W-:Y:S01]  /*18130*/  ISETP.GT.AND P1, PT, R55, 0x21, PT ;  /* 0x000000213700780c */ /* 0x000fe20003f24270 */
[----:B0-----:R-:W-:Y:S01]  /*18140*/  FMUL.FTZ R102, R2, R51 ;  /* 0x0000003302667220 */ /* 0x001fe20000410000 */
[----:B------:R-:W-:-:S02]  /*18150*/  FSEL R47, R99, -INF , P2 ;  /* 0xff800000632f7808 */ /* 0x000fc40001000000 */
[----:B------:R-:W-:Y:S02]  /*18160*/  FMNMX.FTZ R50, R45, R48, !PT ;  /* 0x000000302d327209 */ /* 0x000fe40007810000 */
[----:B------:R-:W-:Y:S01]  /*18170*/  ISETP.GT.AND P2, PT, R55, 0x28, PT ;  /* 0x000000283700780c */ /* 0x000fe20003f44270 */
[----:B------:R-:W0:Y:S01]  /*18180*/  MUFU.TANH R102, R102 ;  /* 0x0000006600667308 */ /* 0x000e220000002400 */
[----:B------:R-:W-:Y:S02]  /*18190*/  FSEL R48, R98, -INF , P1 ;  /* 0xff80000062307808 */ /* 0x000fe40000800000 */
[----:B------:R-:W-:Y:S01]  /*181a0*/  FMNMX.FTZ R51, R47, R50, !PT ;  /* 0x000000322f337209 */ /* 0x000fe20007810000 */
[C---:B------:R-:W-:Y:S01]  /*181b0*/  FMUL.FTZ R36, R2.reuse, R57 ;  /* 0x0000003902247220 */ /* 0x040fe20000410000 */
[----:B------:R-:W-:Y:S01]  /*181c0*/  ISETP.GT.AND P1, PT, R55, 0x29, PT ;  /* 0x000000293700780c */ /* 0x000fe20003f24270 */
[----:B------:R-:W-:Y:S01]  /*181d0*/  FMUL.FTZ R57, R2, R58 ;  /* 0x0000003a02397220 */ /* 0x000fe20000410000 */
[----:B------:R-:W-:-:S02]  /*181e0*/  FSEL R49, R101, -INF , P2 ;  /* 0xff80000065317808 */ /* 0x000fc40001000000 */
[----:B------:R-:W-:Y:S01]  /*181f0*/  FMNMX.FTZ R52, R48, R51, !PT ;  /* 0x0000003330347209 */ /* 0x000fe20007810000 */
[C---:B------:R-:W-:Y:S01]  /*18200*/  FMUL.FTZ R35, R2.reuse, R56 ;  /* 0x0000003802237220 */ /* 0x040fe20000410000 */
[----:B------:R-:W-:Y:S01]  /*18210*/  ISETP.GT.AND P2, PT, R55, 0x30, PT ;  /* 0x000000303700780c */ /* 0x000fe20003f44270 */
[----:B------:R-:W-:Y:S01]  /*18220*/  FMUL.FTZ R56, R2, R59 ;  /* 0x0000003b02387220 */ /* 0x000fe20000410000 */
[----:B------:R-:W-:Y:S01]  /*18230*/  FSEL R50, R100, -INF , P1 ;  /* 0xff80000064327808 */ /* 0x000fe20000800000 */
[C---:B------:R-:W-:Y:S01]  /*18240*/  FMUL.FTZ R58, R2.reuse, R62 ;  /* 0x0000003e023a7220 */ /* 0x040fe20000410000 */
[----:B------:R-:W-:Y:S01]  /*18250*/  FMNMX.FTZ R91, R49, R52, !PT ;  /* 0x00000034315b7209 */ /* 0x000fe20007810000 */
[C---:B------:R-:W-:Y:S01]  /*18260*/  FMUL.FTZ R62, R2.reuse, R67 ;  /* 0x00000043023e7220 */ /* 0x040fe20000410000 */
[----:B------:R-:W1:Y:S01]  /*18270*/  MUFU.TANH R57, R57 ;  /* 0x0000003900397308 */ /* 0x000e620000002400 */
[----:B------:R-:W-:Y:S01]  /*18280*/  FMUL.FTZ R67, R2, R70 ;  /* 0x0000004602437220 */ /* 0x000fe20000410000 */
[----:B------:R-:W-:-:S02]  /*18290*/  ISETP.GT.AND P1, PT, R55, 0x31, PT ;  /* 0x000000313700780c */ /* 0x000fc40003f24270 */
[----:B------:R-:W-:Y:S02]  /*182a0*/  FSEL R51, R103, -INF , P2 ;  /* 0xff80000067337808 */ /* 0x000fe40001000000 */
[----:B------:R-:W-:Y:S02]  /*182b0*/  FMNMX.FTZ R70, R50, R91, !PT ;  /* 0x0000005b32467209 */ /* 0x000fe40007810000 */
[----:B------:R-:W2:Y:S01]  /*182c0*/  MUFU.TANH R56, R56 ;  /* 0x0000003800387308 */ /* 0x000ea20000002400 */
[----:B------:R-:W-:Y:S01]  /*182d0*/  ISETP.GT.AND P2, PT, R55, 0x38, PT ;  /* 0x000000383700780c */ /* 0x000fe20003f44270 */
[----:B------:R-:W-:Y:S01]  /*182e0*/  FMUL.FTZ R59, R2, R63 ;  /* 0x0000003f023b7220 */ /* 0x000fe20000410000 */
[----:B0-----:R-:W-:Y:S02]  /*182f0*/  FSEL R52, R102, -INF , P1 ;  /* 0xff80000066347808 */ /* 0x001fe40000800000 */
[----:B------:R-:W-:Y:S01]  /*18300*/  FMNMX.FTZ R91, R51, R70, !PT ;  /* 0x00000046335b7209 */ /* 0x000fe20007810000 */
[----:B------:R-:W-:Y:S01]  /*18310*/  FMUL.FTZ R63, R2, R66 ;  /* 0x00000042023f7220 */ /* 0x000fe20000410000 */
[----:B------:R-:W-:Y:S01]  /*18320*/  ISETP.GT.AND P1, PT, R55, 0x39, PT ;  /* 0x000000393700780c */ /* 0x000fe20003f24270 */
[----:B------:R-:W0:Y:S01]  /*18330*/  MUFU.TANH R58, R58 ;  /* 0x0000003a003a7308 */ /* 0x000e220000002400 */
[----:B------:R-:W-:-:S02]  /*18340*/  FSEL R54, R54, -INF , P2 ;  /* 0xff80000036367808 */ /* 0x000fc40001000000 */
[----:B------:R-:W-:Y:S01]  /*18350*/  FMNMX.FTZ R91, R52, R91, !PT ;  /* 0x0000005b345b7209 */ /* 0x000fe20007810000 */
[C---:B------:R-:W-:Y:S01]  /*18360*/  FMUL.FTZ R66, R2.reuse, R71 ;  /* 0x0000004702427220 */ /* 0x040fe20000410000 */
[----:B------:R-:W-:Y:S01]  /*18370*/  FMUL.FTZ R71, R2, R74 ;  /* 0x0000004a02477220 */ /* 0x000fe20000410000 */
[----:B------:R-:W-:Y:S02]  /*18380*/  ISETP.GT.AND P2, PT, R55, 0x40, PT ;  /* 0x000000403700780c */ /* 0x000fe40003f44270 */
[----:B------:R-:W3:Y:S01]  /*18390*/  MUFU.TANH R59, R59 ;  /* 0x0000003b003b7308 */ /* 0x000ee20000002400 */
[----:B------:R-:W-:Y:S02]  /*183a0*/  FSEL R53, R53, -INF , P1 ;  /* 0xff80000035357808 */ /* 0x000fe40000800000 */
[----:B------:R-:W-:Y:S02]  /*183b0*/  FMNMX.FTZ R74, R54, R91, !PT ;  /* 0x0000005b364a7209 */ /* 0x000fe40007810000 */
[----:B------:R-:W-:-:S02]  /*183c0*/  ISETP.GT.AND P1, PT, R55, 0x41, PT ;  /* 0x000000413700780c */ /* 0x000fc40003f24270 */
[----:B-1----:R-:W-:Y:S01]  /*183d0*/  FSEL R57, R57, -INF , P2 ;  /* 0xff80000039397808 */ /* 0x002fe20001000000 */
[----:B------:R-:W1:Y:S01]  /*183e0*/  MUFU.TANH R63, R63 ;  /* 0x0000003f003f7308 */ /* 0x000e620000002400 */
[----:B------:R-:W-:Y:S02]  /*183f0*/  FMNMX.FTZ R74, R53, R74, !PT ;  /* 0x0000004a354a7209 */ /* 0x000fe40007810000 */
[----:B------:R-:W-:Y:S02]  /*18400*/  ISETP.GT.AND P2, PT, R55, 0x48, PT ;  /* 0x000000483700780c */ /* 0x000fe40003f44270 */
[----:B--2---:R-:W-:Y:S02]  /*18410*/  FSEL R56, R56, -INF , P1 ;  /* 0xff80000038387808 */ /* 0x004fe40000800000 */
[----:B------:R-:W-:Y:S01]  /*18420*/  FMNMX.FTZ R91, R57, R74, !PT ;  /* 0x0000004a395b7209 */ /* 0x000fe20007810000 */
[----:B------:R-:W2:Y:S01]  /*18430*/  MUFU.TANH R62, R62 ;  /* 0x0000003e003e7308 */ /* 0x000ea20000002400 */
[----:B------:R-:W-:-:S02]  /*18440*/  ISETP.GT.AND P1, PT, R55, 0x49, PT ;  /* 0x000000493700780c */ /* 0x000fc40003f24270 */
[----:B0-----:R-:W-:Y:S02]  /*18450*/  FSEL R58, R58, -INF , P2 ;  /* 0xff8000003a3a7808 */ /* 0x001fe40001000000 */
[----:B------:R-:W-:-:S03]  /*18460*/  FMNMX.FTZ R91, R56, R91, !PT ;  /* 0x0000005b385b7209 */ /* 0x000fc60007810000 */
[----:B------:R-:W0:Y:S01]  /*18470*/  MUFU.TANH R67, R67 ;  /* 0x0000004300437308 */ /* 0x000e220000002400 */
[C---:B------:R-:W-:Y:S01]  /*18480*/  FMUL.FTZ R70, R2.reuse, R75 ;  /* 0x0000004b02467220 */ /* 0x040fe20000410000 */
[----:B------:R-:W-:Y:S01]  /*18490*/  FMUL.FTZ R75, R2, R78 ;  /* 0x0000004e024b7220 */ /* 0x000fe20000410000 */
[----:B------:R-:W-:Y:S02]  /*184a0*/  ISETP.GT.AND P2, PT, R55, 0x50, PT ;  /* 0x000000503700780c */ /* 0x000fe40003f44270 */
[----:B---3--:R-:W-:Y:S02]  /*184b0*/  FSEL R59, R59, -INF , P1 ;  /* 0xff8000003b3b7808 */ /* 0x008fe40000800000 */
[----:B------:R-:W-:Y:S01]  /*184c0*/  FMNMX.FTZ R78, R58, R91, !PT ;  /* 0x0000005b3a4e7209 */ /* 0x000fe20007810000 */
[----:B------:R-:W3:Y:S01]  /*184d0*/  MUFU.TANH R66, R66 ;  /* 0x0000004200427308 */ /* 0x000ee20000002400 */
[----:B------:R-:W-:Y:S02]  /*184e0*/  ISETP.GT.AND P1, PT, R55, 0x51, PT ;  /* 0x000000513700780c */ /* 0x000fe40003f24270 */
[----:B-1----:R-:W-:-:S02]  /*184f0*/  FSEL R63, R63, -INF , P2 ;  /* 0xff8000003f3f7808 */ /* 0x002fc40001000000 */
[----:B------:R-:W-:-:S03]  /*18500*/  FMNMX.FTZ R78, R59, R78, !PT ;  /* 0x0000004e3b4e7209 */ /* 0x000fc60007810000 */
[----:B------:R-:W1:Y:S01]  /*18510*/  MUFU.TANH R71, R71 ;  /* 0x0000004700477308 */ /* 0x000e620000002400 */
[----:B------:R-:W-:Y:S01]  /*18520*/  ISETP.GT.AND P2, PT, R55, 0x58, PT ;  /* 0x000000583700780c */ /* 0x000fe20003f44270 */
[----:B------:R-:W-:Y:S01]  /*18530*/  FMUL.FTZ R74, R2, R79 ;  /* 0x0000004f024a7220 */ /* 0x000fe20000410000 */
[----:B--2---:R-:W-:Y:S02]  /*18540*/  FSEL R62, R62, -INF , P1 ;  /* 0xff8000003e3e7808 */ /* 0x004fe40000800000 */
[----:B------:R-:W-:-:S03]  /*18550*/  FMNMX.FTZ R91, R63, R78, !PT ;  /* 0x0000004e3f5b7209 */ /* 0x000fc60007810000 */
[----:B------:R-:W2:Y:S01]  /*18560*/  MUFU.TANH R70, R70 ;  /* 0x0000004600467308 */ /* 0x000ea20000002400 */
[----:B------:R-:W-:Y:S01]  /*18570*/  ISETP.GT.AND P1, PT, R55, 0x59, PT ;  /* 0x000000593700780c */ /* 0x000fe20003f24270 */
[----:B------:R-:W-:Y:S01]  /*18580*/  FMUL.FTZ R79, R2, R82 ;  /* 0x00000052024f7220 */ /* 0x000fe20000410000 */
[----:B0-----:R-:W-:Y:S02]  /*18590*/  FSEL R67, R67, -INF , P2 ;  /* 0xff80000043437808 */ /* 0x001fe40001000000 */
[----:B------:R-:W-:-:S03]  /*185a0*/  FMNMX.FTZ R78, R62, R91, !PT ;  /* 0x0000005b3e4e7209 */ /* 0x000fc60007810000 */
[----:B------:R-:W0:Y:S01]  /*185b0*/  MUFU.TANH R75, R75 ;  /* 0x0000004b004b7308 */ /* 0x000e220000002400 */
[----:B------:R-:W-:Y:S02]  /*185c0*/  ISETP.GT.AND P2, PT, R55, 0x60, PT ;  /* 0x000000603700780c */ /* 0x000fe40003f44270 */
[----:B---3--:R-:W-:Y:S02]  /*185d0*/  FSEL R66, R66, -INF , P1 ;  /* 0xff80000042427808 */ /* 0x008fe40000800000 */
[----:B------:R-:W-:-:S03]  /*185e0*/  FMNMX.FTZ R91, R67, R78, !PT ;  /* 0x0000004e435b7209 */ /* 0x000fc60007810000 */
[----:B------:R-:W3:Y:S01]  /*185f0*/  MUFU.TANH R74, R74 ;  /* 0x0000004a004a7308 */ /* 0x000ee20000002400 */
[----:B------:R-:W-:Y:S02]  /*18600*/  ISETP.GT.AND P1, PT, R55, 0x61, PT ;  /* 0x000000613700780c */ /* 0x000fe40003f24270 */
[----:B-1----:R-:W-:Y:S02]  /*18610*/  FSEL R71, R71, -INF , P2 ;  /* 0xff80000047477808 */ /* 0x002fe40001000000 */
[----:B------:R-:W-:-:S03]  /*18620*/  FMNMX.FTZ R78, R66, R91, !PT ;  /* 0x0000005b424e7209 */ /* 0x000fc60007810000 */
[----:B------:R-:W1:Y:S01]  /*18630*/  MUFU.TANH R79, R79 ;  /* 0x0000004f004f7308 */ /* 0x000e620000002400 */
[----:B------:R-:W-:Y:S02]  /*18640*/  ISETP.GT.AND P2, PT, R55, 0x68, PT ;  /* 0x000000683700780c */ /* 0x000fe40003f44270 */
[----:B--2---:R-:W-:-:S05]  /*18650*/  FSEL R70, R70, -INF , P1 ;  /* 0xff80000046467808 */ /* 0x004fca0000800000 */
[----:B------:R2:W4:Y:S01]  /*18660*/  MUFU.TANH R90, R83 ;  /* 0x00000053005a7308 */ /* 0x0005220000002400 */
[----:B------:R-:W-:Y:S02]  /*18670*/  ISETP.GT.AND P1, PT, R55, 0x69, PT ;  /* 0x000000693700780c */ /* 0x000fe40003f24270 */
[----:B0-----:R-:W-:Y:S02]  /*18680*/  FSEL R75, R75, -INF , P2 ;  /* 0xff8000004b4b7808 */ /* 0x001fe40001000000 */
[----:B--2---:R-:W-:-:S04]  /*18690*/  FMNMX.FTZ R83, R71, R78, !PT ;  /* 0x0000004e47537209 */ /* 0x004fc80007810000 */
[----:B------:R-:W-:Y:S02]  /*186a0*/  FMNMX.FTZ R78, R70, R83, !PT ;  /* 0x00000053464e7209 */ /* 0x000fe40007810000 */
[----:B------:R-:W-:Y:S02]  /*186b0*/  ISETP.GT.AND P2, PT, R55, 0x70, PT ;  /* 0x000000703700780c */ /* 0x000fe40003f44270 */
[----:B---3--:R-:W-:Y:S02]  /*186c0*/  FSEL R74, R74, -INF , P1 ;  /* 0xff8000004a4a7808 */ /* 0x008fe40000800000 */
[----:B------:R-:W-:Y:S02]  /*186d0*/  FMNMX.FTZ R83, R75, R78, !PT ;  /* 0x0000004e4b537209 */ /* 0x000fe40007810000 */
[----:B------:R-:W-:Y:S02]  /*186e0*/  ISETP.GT.AND P1, PT, R55, 0x71, PT ;  /* 0x000000713700780c */ /* 0x000fe40003f24270 */
[----:B-1----:R-:W-:-:S02]  /*186f0*/  FSEL R79, R79, -INF , P2 ;  /* 0xff8000004f4f7808 */ /* 0x002fc40001000000 */
[----:B------:R-:W-:Y:S01]  /*18700*/  FMNMX.FTZ R82, R74, R83, !PT ;  /* 0x000000534a527209 */ /* 0x000fe20007810000 */
[----:B------:R-:W-:Y:S01]  /*18710*/  FMUL.FTZ R78, R2, R60 ;  /* 0x0000003c024e7220 */ /* 0x000fe20000410000 */
[----:B------:R-:W-:Y:S02]  /*18720*/  ISETP.GT.AND P2, PT, R55, 0x78, PT ;  /* 0x000000783700780c */ /* 0x000fe40003f44270 */
[----:B----4-:R-:W-:Y:S02]  /*18730*/  FSEL R60, R90, -INF , P1 ;  /* 0xff8000005a3c7808 */ /* 0x010fe40000800000 */
[----:B------:R-:W-:Y:S01]  /*18740*/  FMNMX.FTZ R83, R79, R82, !PT ;  /* 0x000000524f537209 */ /* 0x000fe20007810000 */
[----:B------:R-:W-:Y:S01]  /*18750*/  FMUL.FTZ R82, R2, R61 ;  /* 0x0000003d02527220 */ /* 0x000fe20000410000 */
[----:B------:R-:W-:Y:S02]  /*18760*/  FSEL R61, R86, -INF , P2 ;  /* 0xff800000563d7808 */ /* 0x000fe40001000000 */
[----:B------:R-:W-:-:S02]  /*18770*/  ISETP.GT.AND P1, PT, R55, 0x79, PT ;  /* 0x000000793700780c */ /* 0x000fc40003f24270 */
[----:B------:R-:W-:Y:S02]  /*18780*/  FMNMX.FTZ R86, R60, R83, !PT ;  /* 0x000000533c567209 */ /* 0x000fe40007810000 */
[----:B------:R-:W-:Y:S02]  /*18790*/  FSEL R55, R87, -INF , P1 ;  /* 0xff80000057377808 */ /* 0x000fe40000800000 */
[----:B------:R-:W-:-:S04]  /*187a0*/  FMNMX.FTZ R86, R61, R86, !PT ;  /* 0x000000563d567209 */ /* 0x000fc80007810000 */
[----:B------:R-:W-:-:S05]  /*187b0*/  FMNMX.FTZ R86, R55, R86, !PT ;  /* 0x0000005637567209 */ /* 0x000fca0007810000 */
[----:B------:R-:W0:Y:S04]  /*187c0*/  SHFL.BFLY PT, R83, R86, 0x2, 0x1f ;  /* 0x0c401f0056537f89 */ /* 0x000e2800000e0000 */
[----:B------:R-:W1:Y:S01]  /*187d0*/  SHFL.IDX PT, R34, R34, RZ, 0x1c1f ;  /* 0x001c1fff22227589 */ /* 0x000e6200000e0000 */
[----:B0-----:R-:W-:-:S05]  /*187e0*/  FMNMX.FTZ R83, R86, R83, !PT ;  /* 0x0000005356537209 */ /* 0x001fca0007810000 */
[----:B------:R-:W0:Y:S01]  /*187f0*/  SHFL.BFLY PT, R168, R83, 0x1, 0x1f ;  /* 0x0c201f0053a87f89 */ /* 0x000e2200000e0000 */
[----:B------:R-:W-:Y:S01]  /*18800*/  IMAD.U32 R87, RZ, RZ, UR41 ;  /* 0x00000029ff577e24 */ /* 0x000fe2000f8e00ff */
[----:B-1----:R-:W-:-:S04]  /*18810*/  VIADDMNMX R37, R34, R37, R38, PT ;  /* 0x0000002522257246 */ /* 0x002fc80003800126 */
[C---:B------:R-:W-:Y:S02]  /*18820*/  ISETP.GT.AND P2, PT, R37.reuse, 0x1, PT ;  /* 0x000000012500780c */ /* 0x040fe40003f44270 */
[----:B------:R-:W-:Y:S02]  /*18830*/  ISETP.GT.AND P3, PT, R37, 0x8, PT ;  /* 0x000000082500780c */ /* 0x000fe40003f64270 */
[----:B0-----:R-:W-:Y:S01]  /*18840*/  FMNMX.FTZ R168, R83, R168, !PT ;  /* 0x000000a853a87209 */ /* 0x001fe20007810000 */
[----:B------:R-:W-:-:S03]  /*18850*/  FMUL.FTZ R83, R2, R84 ;  /* 0x0000005402537220 */ /* 0x000fc60000410000 */
[C---:B------:R-:W-:Y:S01]  /*18860*/  FSETP.NEU.FTZ.AND P1, PT, R168.reuse, -INF , PT ;  /* 0xff800000a800780b */ /* 0x040fe20003f3d000 */
[----:B------:R-:W-:-:S05]  /*18870*/  FFMA.FTZ R84, R168, R87, -8 ;  /* 0xc1000000a8547423 */ /* 0x000fca0000010057 */
[----:B------:R-:W-:Y:S02]  /*18880*/  FSEL R84, R84, RZ, P1 ;  /* 0x000000ff54547208 */ /* 0x000fe40000800000 */
[----:B------:R-:W-:-:S03]  /*18890*/  ISETP.GT.AND P1, PT, R37, RZ, PT ;  /* 0x000000ff2500720c */ /* 0x000fc60003f24270 */
[--C-:B------:R-:W-:Y:S01]  /*188a0*/  FFMA.FTZ R153, R39, UR41, -R84.reuse ;  /* 0x0000002927997c23 */ /* 0x100fe20008010854 */
[----:B------:R-:W-:Y:S02]  /*188b0*/  FSEL R0, R0, -INF , P1 ;  /* 0xff80000000007808 */ /* 0x000fe40000800000 */
[----:B------:R-:W-:Y:S02]  /*188c0*/  FSEL R39, R6, -INF , P2 ;  /* 0xff80000006277808 */ /* 0x000fe40001000000 */
[----:B------:R-:W-:Y:S02]  /*188d0*/  ISETP.GT.AND P1, PT, R37, 0x9, PT ;  /* 0x000000092500780c */ /* 0x000fe40003f24270 */
[----:B------:R-:W-:Y:S02]  /*188e0*/  FSEL R7, R7, -INF , P3 ;  /* 0xff80000007077808 */ /* 0x000fe40001800000 */
[----:B------:R-:W-:Y:S01]  /*188f0*/  FMNMX.FTZ R38, R0, R39, !PT ;  /* 0x0000002700267209 */ /* 0x000fe20007810000 */
[--C-:B------:R-:W-:Y:S01]  /*18900*/  FFMA.FTZ R34, R40, UR41, -R84.reuse ;  /* 0x0000002928227c23 */ /* 0x100fe20008010854 */
[----:B------:R-:W-:-:S01]  /*18910*/  FFMA.FTZ R40, R41, UR41, -R84 ;  /* 0x0000002929287c23 */ /* 0x000fc20008010854 */
[----:B------:R-:W-:-:S02]  /*18920*/  ISETP.GT.AND P2, PT, R37, 0x10, PT ;  /* 0x000000102500780c */ /* 0x000fc40003f44270 */
[----:B------:R-:W-:Y:S02]  /*18930*/  FSEL R8, R8, -INF , P1 ;  /* 0xff80000008087808 */ /* 0x000fe40000800000 */
[----:B------:R-:W-:Y:S02]  /*18940*/  FMNMX.FTZ R41, R7, R38, !PT ;  /* 0x0000002607297209 */ /* 0x000fe40007810000 */
[----:B------:R-:W-:Y:S02]  /*18950*/  ISETP.GT.AND P1, PT, R37, 0x11, PT ;  /* 0x000000112500780c */ /* 0x000fe40003f24270 */
[----:B------:R-:W-:Y:S02]  /*18960*/  FSEL R38, R9, -INF , P2 ;  /* 0xff80000009267808 */ /* 0x000fe40001000000 */
[----:B------:R-:W-:Y:S01]  /*18970*/  FMNMX.FTZ R41, R8, R41, !PT ;  /* 0x0000002908297209 */ /* 0x000fe20007810000 */
[----:B------:R0:W-:Y:S01]  /*18980*/  MUFU.EX2 R6, R40 ;  /* 0x0000002800067308 */ /* 0x0001e20000000800 */
[----:B------:R-:W-:-:S02]  /*18990*/  ISETP.GT.AND P2, PT, R37, 0x18, PT ;  /* 0x000000182500780c */ /* 0x000fc40003f44270 */
[----:B------:R-:W-:Y:S01]  /*189a0*/  FMNMX.FTZ R41, R38, R41, !PT ;  /* 0x0000002926297209 */ /* 0x000fe20007810000 */
[----:B------:R-:W-:-:S01]  /*189b0*/  FFMA.FTZ R42, R42, UR41, -R84 ;  /* 0x000000292a2a7c23 */ /* 0x000fc20008010854 */
[----:B------:R-:W-:Y:S02]  /*189c0*/  FSEL R24, R24, -INF , P2 ;  /* 0xff80000018187808 */ /* 0x000fe40001000000 */
[----:B0-----:R-:W-:Y:S02]  /*189d0*/  FSEL R40, R21, -INF , P1 ;  /* 0xff80000015287808 */ /* 0x001fe40000800000 */
[C---:B------:R-:W-:Y:S02]  /*189e0*/  ISETP.GT.AND P1, PT, R37.reuse, 0x19, PT ;  /* 0x000000192500780c */ /* 0x040fe40003f24270 */
[----:B------:R-:W-:Y:S01]  /*189f0*/  FMNMX.FTZ R41, R40, R41, !PT ;  /* 0x0000002928297209 */ /* 0x000fe20007810000 */
[----:B------:R0:W-:Y:S01]  /*18a00*/  MUFU.EX2 R9, R42 ;  /* 0x0000002a00097308 */ /* 0x0001e20000000800 */
[----:B------:R-:W-:-:S02]  /*18a10*/  ISETP.GT.AND P2, PT, R37, 0x20, PT ;  /* 0x000000202500780c */ /* 0x000fc40003f44270 */
[----:B------:R-:W-:Y:S02]  /*18a20*/  FSEL R25, R25, -INF , P1 ;  /* 0xff80000019197808 */ /* 0x000fe40000800000 */
[----:B------:R-:W-:Y:S02]  /*18a30*/  ISETP.GT.AND P1, PT, R37, 0x21, PT ;  /* 0x000000212500780c */ /* 0x000fe40003f24270 */
[----:B0-----:R-:W-:Y:S02]  /*18a40*/  FMNMX.FTZ R42, R24, R41, !PT ;  /* 0x00000029182a7209 */ /* 0x001fe40007810000 */
[----:B------:R-:W-:Y:S02]  /*18a50*/  FSEL R41, R26, -INF , P2 ;  /* 0xff8000001a297808 */ /* 0x000fe40001000000 */
[----:B------:R-:W-:Y:S01]  /*18a60*/  FMNMX.FTZ R42, R25, R42, !PT ;  /* 0x0000002a192a7209 */ /* 0x000fe20007810000 */
[----:B------:R-:W0:Y:S01]  /*18a70*/  MUFU.TANH R31, R31 ;  /* 0x0000001f001f7308 */ /* 0x000e220000002400 */
[----:B------:R-:W-:-:S01]  /*18a80*/  FFMA.FTZ R155, R44, UR41, -R84 ;  /* 0x000000292c9b7c23 */ /* 0x000fc20008010854 */
[----:B------:R-:W-:-:S02]  /*18a90*/  ISETP.GT.AND P2, PT, R37, 0x28, PT ;  /* 0x000000282500780c */ /* 0x000fc40003f44270 */
[----:B------:R-:W-:Y:S02]  /*18aa0*/  FSEL R27, R27, -INF , P1 ;  /* 0xff8000001b1b7808 */ /* 0x000fe40000800000 */
[----:B------:R-:W-:Y:S02]  /*18ab0*/  FMNMX.FTZ R44, R41, R42, !PT ;  /* 0x0000002a292c7209 */ /* 0x000fe40007810000 */
[----:B------:R-:W1:Y:S01]  /*18ac0*/  MUFU.TANH R32, R32 ;  /* 0x0000002000207308 */ /* 0x000e620000002400 */
[----:B------:R-:W-:Y:S02]  /*18ad0*/  ISETP.GT.AND P1, PT, R37, 0x29, PT ;  /* 0x000000292500780c */ /* 0x000fe40003f24270 */
[----:B------:R-:W-:Y:S02]  /*18ae0*/  FSEL R42, R28, -INF , P2 ;  /* 0xff8000001c2a7808 */ /* 0x000fe40001000000 */
[----:B------:R-:W-:Y:S01]  /*18af0*/  FMNMX.FTZ R21, R27, R44, !PT ;  /* 0x0000002c1b157209 */ /* 0x000fe20007810000 */
[----:B------:R-:W-:Y:S01]  /*18b00*/  FFMA.FTZ R43, R43, UR41, -R84 ;  /* 0x000000292b2b7c23 */ /* 0x000fe20008010854 */
[----:B------:R-:W-:Y:S01]  /*18b10*/  ISETP.GT.AND P2, PT, R37, 0x30, PT ;  /* 0x000000302500780c */ /* 0x000fe20003f44270 */
[----:B------:R-:W2:Y:S01]  /*18b20*/  MUFU.TANH R33, R33 ;  /* 0x0000002100217308 */ /* 0x000ea20000002400 */
[----:B------:R-:W-:-:S02]  /*18b30*/  FSEL R29, R29, -INF , P1 ;  /* 0xff8000001d1d7808 */ /* 0x000fc40000800000 */
[----:B------:R-:W-:Y:S02]  /*18b40*/  FMNMX.FTZ R44, R42, R21, !PT ;  /* 0x000000152a2c7209 */ /* 0x000fe40007810000 */
[----:B------:R-:W-:Y:S02]  /*18b50*/  ISETP.GT.AND P1, PT, R37, 0x31, PT ;  /* 0x000000312500780c */ /* 0x000fe40003f24270 */
[----:B------:R-:W-:Y:S01]  /*18b60*/  FMNMX.FTZ R44, R29, R44, !PT ;  /* 0x0000002c1d2c7209 */ /* 0x000fe20007810000 */
[----:B------:R-:W3:Y:S01]  /*18b70*/  MUFU.TANH R35, R35 ;  /* 0x0000002300237308 */ /* 0x000ee20000002400 */
[----:B0-----:R-:W-:-:S07]  /*18b80*/  FSEL R31, R31, -INF , P1 ;  /* 0xff8000001f1f7808 */ /* 0x001fce0000800000 */
[----:B------:R0:W-:Y:S01]  /*18b90*/  MUFU.EX2 R26, R43 ;  /* 0x0000002b001a7308 */ /* 0x0001e20000000800 */
[----:B------:R-:W-:Y:S02]  /*18ba0*/  ISETP.GT.AND P1, PT, R37, 0x39, PT ;  /* 0x000000392500780c */ /* 0x000fe40003f24270 */
[----:B0-----:R-:W-:-:S05]  /*18bb0*/  FSEL R43, R30, -INF , P2 ;  /* 0xff8000001e2b7808 */ /* 0x001fca0001000000 */
[----:B------:R-:W0:Y:S01]  /*18bc0*/  MUFU.TANH R36, R36 ;  /* 0x0000002400247308 */ /* 0x000e220000002400 */
[----:B------:R-:W-:Y:S02]  /*18bd0*/  ISETP.GT.AND P2, PT, R37, 0x38, PT ;  /* 0x000000382500780c */ /* 0x000fe40003f44270 */
[----:B------:R-:W-:Y:S01]  /*18be0*/  FMNMX.FTZ R44, R43, R44, !PT ;  /* 0x0000002c2b2c7209 */ /* 0x000fe20007810000 */
[----:B------:R-:W-:Y:S01]  /*18bf0*/  FMUL.FTZ R64, R2, R64 ;  /* 0x0000004002407220 */ /* 0x000fe20000410000 */
[----:B-1----:R-:W-:Y:S02]  /*18c00*/  FSEL R32, R32, -INF , P2 ;  /* 0xff80000020207808 */ /* 0x002fe40001000000 */
[----:B------:R-:W-:Y:S01]  /*18c10*/  FMNMX.FTZ R21, R31, R44, !PT ;  /* 0x0000002c1f157209 */ /* 0x000fe20007810000 */
[----:B------:R-:W1:Y:S01]  /*18c20*/  MUFU.TANH R78, R78 ;  /* 0x0000004e004e7308 */ /* 0x000e620000002400 */
[----:B------:R-:W-:Y:S01]  /*18c30*/  ISETP.GT.AND P2, PT, R37, 0x40, PT ;  /* 0x000000402500780c */ /* 0x000fe20003f44270 */
[----:B------:R-:W-:Y:S01]  /*18c40*/  FMUL.FTZ R65, R2, R65 ;  /* 0x0000004102417220 */ /* 0x000fe20000410000 */
[----:B--2---:R-:W-:-:S02]  /*18c50*/  FSEL R33, R33, -INF , P1 ;  /* 0xff80000021217808 */ /* 0x004fc40000800000 */
[----:B------:R-:W-:-:S03]  /*18c60*/  FMNMX.FTZ R44, R32, R21, !PT ;  /* 0x00000015202c7209 */ /* 0x000fc60007810000 */
[----:B------:R-:W2:Y:S01]  /*18c70*/  MUFU.TANH R82, R82 ;  /* 0x0000005200527308 */ /* 0x000ea20000002400 */
[----:B------:R-:W-:Y:S01]  /*18c80*/  ISETP.GT.AND P1, PT, R37, 0x41, PT ;  /* 0x000000412500780c */ /* 0x000fe20003f24270 */
[----:B------:R-:W-:Y:S01]  /*18c90*/  FMUL.FTZ R68, R2, R68 ;  /* 0x0000004402447220 */ /* 0x000fe20000410000 */
[----:B---3--:R-:W-:Y:S02]  /*18ca0*/  FSEL R35, R35, -INF , P2 ;  /* 0xff80000023237808 */ /* 0x008fe40001000000 */
[----:B------:R-:W-:-:S03]  /*18cb0*/  FMNMX.FTZ R44, R33, R44, !PT ;  /* 0x0000002c212c7209 */ /* 0x000fc60007810000 */
[----:B------:R-:W3:Y:S01]  /*18cc0*/  MUFU.TANH R64, R64 ;  /* 0x0000004000407308 */ /* 0x000ee20000002400 */
[----:B------:R-:W-:Y:S01]  /*18cd0*/  ISETP.GT.AND P2, PT, R37, 0x48, PT ;  /* 0x000000482500780c */ /* 0x000fe20003f44270 */
[----:B------:R-:W-:Y:S01]  /*18ce0*/  FMUL.FTZ R69, R2, R69 ;  /* 0x0000004502457220 */ /* 0x000fe20000410000 */
[----:B0-----:R-:W-:Y:S02]  /*18cf0*/  FSEL R36, R36, -INF , P1 ;  /* 0xff80000024247808 */ /* 0x001fe40000800000 */
[----:B------:R-:W-:-:S03]  /*18d00*/  FMNMX.FTZ R21, R35, R44, !PT ;  /* 0x0000002c23157209 */ /* 0x000fc60007810000 */
[----:B------:R-:W0:Y:S01]  /*18d10*/  MUFU.TANH R65, R65 ;  /* 0x0000004100417308 */ /* 0x000e220000002400 */
[----:B------:R-:W-:Y:S01]  /*18d20*/  ISETP.GT.AND P1, PT, R37, 0x49, PT ;  /* 0x000000492500780c */ /* 0x000fe20003f24270 */
[----:B------:R-:W-:Y:S01]  /*18d30*/  FMUL.FTZ R72, R2, R72 ;  /* 0x0000004802487220 */ /* 0x000fe20000410000 */
[----:B-1----:R-:W-:Y:S02]  /*18d40*/  FSEL R78, R78, -INF , P2 ;  /* 0xff8000004e4e7808 */ /* 0x002fe40001000000 */
[----:B------:R-:W-:-:S03]  /*18d50*/  FMNMX.FTZ R21, R36, R21, !PT ;  /* 0x0000001524157209 */ /* 0x000fc60007810000 */
[----:B------:R-:W1:Y:S01]  /*18d60*/  MUFU.TANH R68, R68 ;  /* 0x0000004400447308 */ /* 0x000e620000002400 */
[----:B------:R-:W-:Y:S01]  /*18d70*/  ISETP.GT.AND P2, PT, R37, 0x50, PT ;  /* 0x000000502500780c */ /* 0x000fe20003f44270 */
[----:B------:R-:W-:Y:S01]  /*18d80*/  FMUL.FTZ R73, R2, R73 ;  /* 0x0000004902497220 */ /* 0x000fe20000410000 */
[----:B--2---:R-:W-:Y:S02]  /*18d90*/  FSEL R82, R82, -INF , P1 ;  /* 0xff80000052527808 */ /* 0x004fe40000800000 */
[----:B------:R-:W-:-:S03]  /*18da0*/  FMNMX.FTZ R21, R78, R21, !PT ;  /* 0x000000154e157209 */ /* 0x000fc60007810000 */
[----:B------:R-:W2:Y:S01]  /*18db0*/  MUFU.TANH R69, R69 ;  /* 0x0000004500457308 */ /* 0x000ea20000002400 */
[----:B------:R-:W-:-:S01]  /*18dc0*/  FFMA.FTZ R46, R46, UR41, -R84 ;  /* 0x000000292e2e7c23 */ /* 0x000fc20008010854 */
[C---:B------:R-:W-:Y:S01]  /*18dd0*/  ISETP.GT.AND P1, PT, R37.reuse, 0x51, PT ;  /* 0x000000512500780c */ /* 0x040fe20003f24270 */
[----:B------:R-:W-:Y:S01]  /*18de0*/  FMUL.FTZ R76, R2, R76 ;  /* 0x0000004c024c7220 */ /* 0x000fe20000410000 */
[----:B---3--:R-:W-:Y:S02]  /*18df0*/  FSEL R64, R64, -INF , P2 ;  /* 0xff80000040407808 */ /* 0x008fe40001000000 */
[----:B------:R-:W-:Y:S02]  /*18e00*/  FMNMX.FTZ R21, R82, R21, !PT ;  /* 0x0000001552157209 */ /* 0x000fe40007810000 */
[----:B------:R-:W3:Y:S01]  /*18e10*/  MUFU.TANH R72, R72 ;  /* 0x0000004800487308 */ /* 0x000ee20000002400 */
[----:B------:R-:W-:Y:S01]  /*18e20*/  ISETP.GT.AND P2, PT, R37, 0x58, PT ;  /* 0x000000582500780c */ /* 0x000fe20003f44270 */
[----:B------:R-:W-:Y:S01]  /*18e30*/  FMUL.FTZ R77, R2, R77 ;  /* 0x0000004d024d7220 */ /* 0x000fe20000410000 */
[----:B0-----:R-:W-:-:S05]  /*18e40*/  FSEL R65, R65, -INF , P1 ;  /* 0xff80000041417808 */ /* 0x001fca0000800000 */
[----:B------:R-:W0:Y:S01]  /*18e50*/  MUFU.TANH R73, R73 ;  /* 0x0000004900497308 */ /* 0x000e220000002400 */
[----:B------:R-:W-:Y:S01]  /*18e60*/  ISETP.GT.AND P1, PT, R37, 0x59, PT ;  /* 0x000000592500780c */ /* 0x000fe20003f24270 */
[----:B------:R-:W-:Y:S01]  /*18e70*/  FMUL.FTZ R80, R2, R80 ;  /* 0x0000005002507220 */ /* 0x000fe20000410000 */
[----:B-1----:R-:W-:-:S05]  /*18e80*/  FSEL R68, R68, -INF , P2 ;  /* 0xff80000044447808 */ /* 0x002fca0001000000 */
[----:B------:R1:W-:Y:S01]  /*18e90*/  MUFU.EX2 R28, R46 ;  /* 0x0000002e001c7308 */ /* 0x0003e20000000800 */
[----:B------:R-:W-:-:S01]  /*18ea0*/  FFMA.FTZ R30, R48, UR41, -R84 ;  /* 0x00000029301e7c23 */ /* 0x000fc20008010854 */
[----:B-1----:R-:W-:-:S06]  /*18eb0*/  FMNMX.FTZ R46, R64, R21, !PT ;  /* 0x00000015402e7209 */ /* 0x002fcc0007810000 */
[----:B------:R-:W1:Y:S01]  /*18ec0*/  MUFU.TANH R76, R76 ;  /* 0x0000004c004c7308 */ /* 0x000e620000002400 */
[----:B------:R-:W-:Y:S01]  /*18ed0*/  FMNMX.FTZ R21, R65, R46, !PT ;  /* 0x0000002e41157209 */ /* 0x000fe20007810000 */
[----:B------:R-:W-:Y:S01]  /*18ee0*/  FMUL.FTZ R81, R2, R81 ;  /* 0x0000005102517220 */ /* 0x000fe20000410000 */
[----:B------:R-:W-:Y:S02]  /*18ef0*/  ISETP.GT.AND P2, PT, R37, 0x60, PT ;  /* 0x000000602500780c */ /* 0x000fe40003f44270 */
[----:B--2---:R-:W-:-:S03]  /*18f00*/  FSEL R69, R69, -INF , P1 ;  /* 0xff80000045457808 */ /* 0x004fc60000800000 */
[----:B------:R-:W2:Y:S01]  /*18f10*/  MUFU.TANH R77, R77 ;  /* 0x0000004d004d7308 */ /* 0x000ea20000002400 */
[----:B------:R-:W-:Y:S02]  /*18f20*/  FMNMX.FTZ R48, R68, R21, !PT ;  /* 0x0000001544307209 */ /* 0x000fe40007810000 */
[----:B------:R-:W-:Y:S02]  /*18f30*/  ISETP.GT.AND P1, PT, R37, 0x61, PT ;  /* 0x000000612500780c */ /* 0x000fe40003f24270 */
[----:B---3--:R-:W-:Y:S02]  /*18f40*/  FSEL R72, R72, -INF , P2 ;  /* 0xff80000048487808 */ /* 0x008fe40001000000 */
[----:B------:R-:W-:Y:S01]  /*18f50*/  FMNMX.FTZ R21, R69, R48, !PT ;  /* 0x0000003045157209 */ /* 0x000fe20007810000 */
[----:B------:R-:W3:Y:S01]  /*18f60*/  MUFU.TANH R80, R80 ;  /* 0x0000005000507308 */ /* 0x000ee20000002400 */
[----:B------:R-:W-:Y:S01]  /*18f70*/  ISETP.GT.AND P2, PT, R37, 0x68, PT ;  /* 0x000000682500780c */ /* 0x000fe20003f44270 */
[----:B------:R-:W-:Y:S01]  /*18f80*/  FMUL.FTZ R85, R2, R85 ;  /* 0x0000005502557220 */ /* 0x000fe20000410000 */
[----:B0-----:R-:W-:-:S02]  /*18f90*/  FSEL R73, R73, -INF , P1 ;  /* 0xff80000049497808 */ /* 0x001fc40000800000 */
[----:B------:R-:W-:-:S03]  /*18fa0*/  FMNMX.FTZ R48, R72, R21, !PT ;  /* 0x0000001548307209 */ /* 0x000fc60007810000 */
[----:B------:R-:W0:Y:S01]  /*18fb0*/  MUFU.TANH R81, R81 ;  /* 0x0000005100517308 */ /* 0x000e220000002400 */
[----:B------:R-:W-:Y:S02]  /*18fc0*/  ISETP.GT.AND P1, PT, R37, 0x69, PT ;  /* 0x000000692500780c */ /* 0x000fe40003f24270 */
[----:B-1----:R-:W-:Y:S02]  /*18fd0*/  FSEL R76, R76, -INF , P2 ;  /* 0xff8000004c4c7808 */ /* 0x002fe40001000000 */
[----:B------:R-:W-:-:S03]  /*18fe0*/  FMNMX.FTZ R21, R73, R48, !PT ;  /* 0x0000003049157209 */ /* 0x000fc60007810000 */
[----:B------:R-:W1:Y:S01]  /*18ff0*/  MUFU.TANH R83, R83 ;  /* 0x0000005300537308 */ /* 0x000e620000002400 */
[----:B------:R-:W-:Y:S02]  /*19000*/  ISETP.GT.AND P2, PT, R37, 0x70, PT ;  /* 0x000000702500780c */ /* 0x000fe40003f44270 */
[----:B--2---:R-:W-:Y:S02]  /*19010*/  FSEL R77, R77, -INF , P1 ;  /* 0xff8000004d4d7808 */ /* 0x004fe40000800000 */
[----:B------:R-:W-:-:S03]  /*19020*/  FMNMX.FTZ R48, R76, R21, !PT ;  /* 0x000000154c307209 */ /* 0x000fc60007810000 */
[----:B------:R-:W2:Y:S01]  /*19030*/  MUFU.TANH R85, R85 ;  /* 0x0000005500557308 */ /* 0x000ea20000002400 */
[----:B------:R-:W-:Y:S02]  /*19040*/  ISETP.GT.AND P1, PT, R37, 0x71, PT ;  /* 0x000000712500780c */ /* 0x000fe40003f24270 */
[----:B---3--:R-:W-:Y:S02]  /*19050*/  FSEL R80, R80, -INF , P2 ;  /* 0xff80000050507808 */ /* 0x008fe40001000000 */
[----:B------:R-:W-:Y:S02]  /*19060*/  FMNMX.FTZ R21, R77, R48, !PT ;  /* 0x000000304d157209 */ /* 0x000fe40007810000 */
[----:B------:R-:W-:Y:S02]  /*19070*/  ISETP.GT.AND P2, PT, R37, 0x78, PT ;  /* 0x000000782500780c */ /* 0x000fe40003f44270 */
[----:B0-----:R-:W-:Y:S02]  /*19080*/  FSEL R81, R81, -INF , P1 ;  /* 0xff80000051517808 */ /* 0x001fe40000800000 */
[----:B------:R-:W-:-:S02]  /*19090*/  FMNMX.FTZ R48, R80, R21, !PT ;  /* 0x0000001550307209 */ /* 0x000fc40007810000 */
[----:B------:R-:W-:Y:S02]  /*190a0*/  ISETP.GT.AND P1, PT, R37, 0x79, PT ;  /* 0x000000792500780c */ /* 0x000fe40003f24270 */
[----:B-1----:R-:W-:Y:S02]  /*190b0*/  FSEL R83, R83, -INF , P2 ;  /* 0xff80000053537808 */ /* 0x002fe40001000000 */
[----:B------:R-:W-:Y:S01]  /*190c0*/  FMNMX.FTZ R48, R81, R48, !PT ;  /* 0x0000003051307209 */ /* 0x000fe20007810000 */
[--C-:B------:R-:W-:Y:S01]  /*190d0*/  FFMA.FTZ R157, R47, UR41, -R84.reuse ;  /* 0x000000292f9d7c23 */ /* 0x100fe20008010854 */
[----:B------:R-:W-:-:S01]  /*190e0*/  FFMA.FTZ R47, R50, UR41, -R84 ;  /* 0x00000029322f7c23 */ /* 0x000fc20008010854 */
[----:B--2---:R-:W-:Y:S02]  /*190f0*/  FSEL R85, R85, -INF , P1 ;  /* 0xff80000055557808 */ /* 0x004fe40000800000 */
[----:B------:R-:W-:-:S04]  /*19100*/  FMNMX.FTZ R50, R83, R48, !PT ;  /* 0x0000003053327209 */ /* 0x000fc80007810000 */
[----:B------:R-:W-:Y:S01]  /*19110*/  FMNMX.FTZ R21, R85, R50, !PT ;  /* 0x0000003255157209 */ /* 0x000fe20007810000 */
[----:B------:R-:W-:-:S04]  /*19120*/  FFMA.FTZ R46, R52, UR41, -R84 ;  /* 0x00000029342e7c23 */ /* 0x000fc80008010854 */
[----:B------:R-:W0:Y:S01]  /*19130*/  SHFL.BFLY PT, R52, R21, 0x2, 0x1f ;  /* 0x0c401f0015347f89 */ /* 0x000e2200000e0000 */
[----:B------:R-:W-:-:S04]  /*19140*/  FFMA.FTZ R56, R56, UR41, -R84 ;  /* 0x0000002938387c23 */ /* 0x000fc80008010854 */
[----:B------:R0:W-:Y:S02]  /*19150*/  MUFU.EX2 R48, R56 ;  /* 0x0000003800307308 */ /* 0x0001e40000000800 */
[----:B0-----:R-:W-:-:S05]  /*19160*/  FMNMX.FTZ R56, R21, R52, !PT ;  /* 0x0000003415387209 */ /* 0x001fca0007810000 */
[----:B------:R-:W0:Y:S01]  /*19170*/  SHFL.BFLY PT, R21, R56, 0x1, 0x1f ;  /* 0x0c201f0038157f89 */ /* 0x000e2200000e0000 */
[----:B------:R-:W-:Y:S01]  /*19180*/  MUFU.EX2 R153, R153 ;  /* 0x0000009900997308 */ /* 0x000fe20000000800 */
[----:B------:R-:W-:-:S01]  /*19190*/  FFMA.FTZ R52, R70, UR41, -R84 ;  /* 0x0000002946347c23 */ /* 0x000fc20008010854 */
[----:B0-----:R-:W-:Y:S01]  /*191a0*/  FMNMX.FTZ R21, R56, R21, !PT ;  /* 0x0000001538157209 */ /* 0x001fe20007810000 */
[----:B------:R-:W-:-:S01]  /*191b0*/  FFMA.FTZ R56, R60, UR41, -R84 ;  /* 0x000000293c387c23 */ /* 0x000fc20008010854 */
[----:B------:R-:W-:Y:S02]  /*191c0*/  IMAD.U32 R60, RZ, RZ, UR41 ;  /* 0x00000029ff3c7e24 */ /* 0x000fe4000f8e00ff */
[C---:B------:R-:W-:Y:S02]  /*191d0*/  FSETP.NEU.FTZ.AND P1, PT, R21.reuse, -INF , PT ;  /* 0xff8000001500780b */ /* 0x040fe40003f3d000 */
[----:B------:R-:W-:-:S05]  /*191e0*/  FFMA.FTZ R60, R21, R60, -8 ;  /* 0xc1000000153c7423 */ /* 0x000fca000001003c */
[----:B------:R-:W-:-:S05]  /*191f0*/  FSEL R60, R60, RZ, P1 ;  /* 0x000000ff3c3c7208 */ /* 0x000fca0000800000 */
[--C-:B------:R-:W-:Y:S01]  /*19200*/  FFMA.FTZ R152, R0, UR41, -R60.reuse ;  /* 0x0000002900987c23 */ /* 0x100fe2000801083c */
[----:B------:R-:W-:-:S01]  /*19210*/  FFMA.FTZ R39, R39, UR41, -R60 ;  /* 0x0000002927277c23 */ /* 0x000fc2000801083c */
[----:B------:R-:W-:Y:S01]  /*19220*/  FFMA.FTZ R0, R7, UR41, -R60 ;  /* 0x0000002907007c23 */ /* 0x000fe2000801083c */
[----:B------:R-:W0:Y:S01]  /*19230*/  MUFU.EX2 R34, R34 ;  /* 0x0000002200227308 */ /* 0x000e220000000800 */
[----:B------:R-:W-:-:S01]  /*19240*/  FFMA.FTZ R70, R55, UR41, -R84 ;  /* 0x0000002937467c23 */ /* 0x000fc20008010854 */
[----:B------:R-:W-:-:S06]  /*19250*/  FFMA.FTZ R55, R8, UR41, -R60 ;  /* 0x0000002908377c23 */ /* 0x000fcc000801083c */
[----:B------:R-:W-:Y:S01]  /*19260*/  MUFU.EX2 R152, R152 ;  /* 0x0000009800987308 */ /* 0x000fe20000000800 */
[----:B------:R-:W-:-:S07]  /*19270*/  FFMA.FTZ R154, R38, UR41, -R60 ;  /* 0x00000029269a7c23 */ /* 0x000fce000801083c */
[----:B------:R-:W1:Y:S01]  /*19280*/  MUFU.EX2 R39, R39 ;  /* 0x0000002700277308 */ /* 0x000e620000000800 */
[----:B------:R-:W-:-:S07]  /*19290*/  FFMA.FTZ R7, R40, UR41, -R60 ;  /* 0x0000002928077c23 */ /* 0x000fce000801083c */
[----:B------:R-:W2:Y:S01]  /*192a0*/  MUFU.EX2 R0, R0 ;  /* 0x0000000000007308 */ /* 0x000ea20000000800 */
[----:B------:R-:W-:-:S01]  /*192b0*/  FFMA.FTZ R37, R58, UR41, -R84 ;  /* 0x000000293a257c23 */ /* 0x000fc20008010854 */
[----:B------:R-:W-:-:S06]  /*192c0*/  FFMA.FTZ R58, R59, UR41, -R84 ;  /* 0x000000293b3a7c23 */ /* 0x000fcc0008010854 */
[----:B------:R-:W3:Y:S01]  /*192d0*/  MUFU.EX2 R55, R55 ;  /* 0x0000003700377308 */ /* 0x000ee20000000800 */
[----:B------:R-:W-:-:S01]  /*192e0*/  FFMA.FTZ R8, R24, UR41, -R60 ;  /* 0x0000002918087c23 */ /* 0x000fc2000801083c */
[--C-:B------:R-:W-:Y:S01]  /*192f0*/  FFMA.FTZ R59, R25, UR41, -R60.reuse ;  /* 0x00000029193b7c23 */ /* 0x100fe2000801083c */
[----:B------:R-:W-:-:S01]  /*19300*/  FFMA.FTZ R158, R43, UR41, -R60 ;  /* 0x000000292b9e7c23 */ /* 0x000fc2000801083c */
[----:B------:R-:W-:-:S04]  /*19310*/  FFMA.FTZ R25, R27, UR41, -R60 ;  /* 0x000000291b197c23 */ /* 0x000fc8000801083c */
[----:B------:R-:W4:Y:S01]  /*19320*/  MUFU.EX2 R155, R155 ;  /* 0x0000009b009b7308 */ /* 0x000f220000000800 */
[----:B------:R-:W-:-:S01]  /*19330*/  FFMA.FTZ R43, R33, UR41, -R60 ;  /* 0x00000029212b7c23 */ /* 0x000fc2000801083c */
[----:B------:R-:W-:Y:S01]  /*19340*/  FFMA.FTZ R27, R31, UR41, -R60 ;  /* 0x000000291f1b7c23 */ /* 0x000fe2000801083c */
[----:B0-----:R-:W-:-:S05]  /*19350*/  FADD.FTZ R33, R153, R34 ;  /* 0x0000002299217221 */ /* 0x001fca0000010000 */
[----:B------:R-:W0:Y:S01]  /*19360*/  MUFU.EX2 R154, R154 ;  /* 0x0000009a009a7308 */ /* 0x000e220000000800 */
[----:B------:R-:W-:-:S01]  /*19370*/  FFMA.FTZ R45, R45, UR41, -R84 ;  /* 0x000000292d2d7c23 */ /* 0x000fc20008010854 */
[----:B-1----:R-:W-:Y:S01]  /*19380*/  FADD.FTZ R31, R152, R39 ;  /* 0x00000027981f7221 */ /* 0x002fe20000010000 */
[----:B------:R-:W-:-:S05]  /*19390*/  FADD.FTZ R40, R6, R33 ;  /* 0x0000002106287221 */ /* 0x000fca0000010000 */
[----:B------:R-:W1:Y:S01]  /*193a0*/  MUFU.EX2 R7, R7 ;  /* 0x0000000700077308 */ /* 0x000e620000000800 */
[----:B--2---:R-:W-:-:S01]  /*193b0*/  FADD.FTZ R38, R0, R31 ;  /* 0x0000001f00267221 */ /* 0x004fc20000010000 */
[----:B------:R-:W-:Y:S01]  /*193c0*/  FFMA.FTZ R156, R41, UR41, -R60 ;  /* 0x00000029299c7c23 */ /* 0x000fe2000801083c */
[----:B------:R-:W-:-:S05]  /*193d0*/  FADD.FTZ R40, R9, R40 ;  /* 0x0000002809287221 */ /* 0x000fca0000010000 */
[----:B------:R-:W2:Y:S01]  /*193e0*/  MUFU.EX2 R8, R8 ;  /* 0x0000000800087308 */ /* 0x000ea20000000800 */
[----:B---3--:R-:W-:-:S01]  /*193f0*/  FADD.FTZ R31, R55, R38 ;  /* 0x00000026371f7221 */ /* 0x008fc20000010000 */
[----:B----4-:R-:W-:-:S06]  /*19400*/  FADD.FTZ R33, R155, R40 ;  /* 0x000000289b217221 */ /* 0x010fcc0000010000 */
[----:B------:R-:W3:Y:S01]  /*19410*/  MUFU.EX2 R45, R45 ;  /* 0x0000002d002d7308 */ /* 0x000ee20000000800 */
[----:B0-----:R-:W-:-:S01]  /*19420*/  FADD.FTZ R38, R154, R31 ;  /* 0x0000001f9a267221 */ /* 0x001fc20000010000 */
[----:B------:R-:W-:-:S06]  /*19430*/  FFMA.FTZ R161, R57, UR41, -R84 ;  /* 0x0000002939a17c23 */ /* 0x000fcc0008010854 */
[----:B------:R-:W0:Y:S01]  /*19440*/  MUFU.EX2 R59, R59 ;  /* 0x0000003b003b7308 */ /* 0x000e220000000800 */
[----:B------:R-:W-:-:S01]  /*19450*/  FFMA.FTZ R24, R42, UR41, -R60 ;  /* 0x000000292a187c23 */ /* 0x000fc2000801083c */
[--C-:B------:R-:W-:Y:S01]  /*19460*/  FFMA.FTZ R49, R49, UR41, -R84.reuse ;  /* 0x0000002931317c23 */ /* 0x100fe20008010854 */
[----:B------:R-:W-:-:S05]  /*19470*/  FFMA.FTZ R57, R61, UR41, -R84 ;  /* 0x000000293d397c23 */ /* 0x000fca0008010854 */
[----:B------:R-:W4:Y:S01]  /*19480*/  MUFU.EX2 R157, R157 ;  /* 0x0000009d009d7308 */ /* 0x000f220000000800 */
[----:B------:R-:W-:-:S01]  /*19490*/  FADD.FTZ R61, R26, R33 ;  /* 0x000000211a3d7221 */ /* 0x000fc20000010000 */
[----:B-1----:R-:W-:-:S06]  /*194a0*/  FADD.FTZ R33, R7, R38 ;  /* 0x0000002607217221 */ /* 0x002fcc0000010000 */
[----:B------:R-:W1:Y:S01]  /*194b0*/  MUFU.EX2 R156, R156 ;  /* 0x0000009c009c7308 */ /* 0x000e620000000800 */
[----:B------:R-:W-:-:S01]  /*194c0*/  FFMA.FTZ R41, R29, UR41, -R60 ;  /* 0x000000291d297c23 */ /* 0x000fc2000801083c */
[----:B------:R-:W-:-:S06]  /*194d0*/  FADD.FTZ R40, R28, R61 ;  /* 0x0000003d1c287221 */ /* 0x000fcc0000010000 */
[----:B------:R-:W5:Y:S01]  /*194e0*/  MUFU.EX2 R30, R30 ;  /* 0x0000001e001e7308 */ /* 0x000f620000000800 */
[----:B------:R-:W-:-:S01]  /*194f0*/  FFMA.FTZ R159, R51, UR41, -R84 ;  /* 0x00000029339f7c23 */ /* 0x000fc20008010854 */
[----:B--2---:R-:W-:-:S06]  /*19500*/  FADD.FTZ R38, R8, R33 ;  /* 0x0000002108267221 */ /* 0x004fcc0000010000 */
[----:B------:R-:W2:Y:S01]  /*19510*/  MUFU.EX2 R25, R25 ;  /* 0x0000001900197308 */ /* 0x000ea20000000800 */
[----:B---3--:R-:W-:-:S01]  /*19520*/  FADD.FTZ R40, R45, R40 ;  /* 0x000000282d287221 */ /* 0x008fc20000010000 */
[----:B0-----:R-:W-:-:S06]  /*19530*/  FADD.FTZ R33, R59, R38 ;  /* 0x000000263b217221 */ /* 0x001fcc0000010000 */
[----:B------:R0:W3:Y:S08]  /*19540*/  MUFU.EX2 R44, R49 ;  /* 0x00000031002c7308 */ /* 0x0000f00000000800 */
[----:B------:R-:W3:Y:S01]  /*19550*/  MUFU.EX2 R24, R24 ;  /* 0x0000001800187308 */ /* 0x000ee20000000800 */
[----:B----4-:R-:W-:-:S01]  /*19560*/  FADD.FTZ R61, R157, R40 ;  /* 0x000000289d3d7221 */ /* 0x010fc20000010000 */
[----:B0-----:R-:W-:-:S06]  /*19570*/  FFMA.FTZ R49, R54, UR41, -R84 ;  /* 0x0000002936317c23 */ /* 0x001fcc0008010854 */
[----:B------:R-:W0:Y:S01]  /*19580*/  MUFU.EX2 R47, R47 ;  /* 0x0000002f002f7308 */ /* 0x000e220000000800 */
[----:B-1----:R-:W-:-:S01]  /*19590*/  FADD.FTZ R40, R156, R33 ;  /* 0x000000219c287221 */ /* 0x002fc20000010000 */
[----:B------:R-:W-:-:S06]  /*195a0*/  FFMA.FTZ R32, R32, UR41, -R60 ;  /* 0x0000002920207c23 */ /* 0x000fcc000801083c */
[----:B------:R-:W1:Y:S01]  /*195b0*/  MUFU.EX2 R41, R41 ;  /* 0x0000002900297308 */ /* 0x000e620000000800 */
[----:B------:R-:W-:-:S01]  /*195c0*/  FFMA.FTZ R163, R63, UR41, -R84 ;  /* 0x000000293fa37c23 */ /* 0x000fc20008010854 */
[----:B-----5:R-:W-:-:S06]  /*195d0*/  FADD.FTZ R63, R30, R61 ;  /* 0x0000003d1e3f7221 */ /* 0x020fcc0000010000 */
[----:B------:R-:W4:Y:S01]  /*195e0*/  MUFU.EX2 R159, R159 ;  /* 0x0000009f009f7308 */ /* 0x000f220000000800 */
[----:B------:R-:W-:-:S01]  /*195f0*/  FFMA.FTZ R54, R53, UR41, -R84 ;  /* 0x0000002935367c23 */ /* 0x000fc20008010854 */
[----:B--2---:R-:W-:-:S06]  /*19600*/  FADD.FTZ R33, R25, R40 ;  /* 0x0000002819217221 */ /* 0x004fcc0000010000 */
[----:B------:R-:W2:Y:S01]  /*19610*/  MUFU.EX2 R158, R158 ;  /* 0x0000009e009e7308 */ /* 0x000ea20000000800 */
[----:B---3--:R-:W-:-:S01]  /*19620*/  FADD.FTZ R42, R44, R63 ;  /* 0x0000003f2c2a7221 */ /* 0x008fc20000010000 */
[----:B------:R-:W-:-:S06]  /*19630*/  FADD.FTZ R40, R24, R33 ;  /* 0x0000002118287221 */ /* 0x000fcc0000010000 */
[----:B------:R-:W3:Y:S01]  /*19640*/  MUFU.EX2 R46, R46 ;  /* 0x0000002e002e7308 */ /* 0x000ee20000000800 */
[----:B------:R-:W-:-:S07]  /*19650*/  FFMA.FTZ R160, R35, UR41, -R60 ;  /* 0x0000002923a07c23 */ /* 0x000fce000801083c */
[----:B------:R-:W5:Y:S01]  /*19660*/  MUFU.EX2 R27, R27 ;  /* 0x0000001b001b7308 */ /* 0x000f620000000800 */
[----:B0-----:R-:W-:-:S01]  /*19670*/  FADD.FTZ R42, R47, R42 ;  /* 0x0000002a2f2a7221 */ /* 0x001fc20000010000 */
[----:B-1----:R-:W-:-:S06]  /*19680*/  FADD.FTZ R33, R41, R40 ;  /* 0x0000002829217221 */ /* 0x002fcc0000010000 */
[----:B------:R-:W0:Y:S01]  /*19690*/  MUFU.EX2 R49, R49 ;  /* 0x0000003100317308 */ /* 0x000e220000000800 */
[----:B------:R-:W-:-:S07]  /*196a0*/  FFMA.FTZ R29, R36, UR41, -R60 ;  /* 0x00000029241d7c23 */ /* 0x000fce000801083c */
[----:B------:R-:W1:Y:S01]  /*196b0*/  MUFU.EX2 R32, R32 ;  /* 0x0000002000207308 */ /* 0x000e620000000800 */
[----:B----4-:R-:W-:-:S01]  /*196c0*/  FADD.FTZ R63, R159, R42 ;  /* 0x0000002a9f3f7221 */ /* 0x010fc20000010000 */
[----:B--2---:R-:W-:-:S06]  /*196d0*/  FADD.FTZ R40, R158, R33 ;  /* 0x000000219e287221 */ /* 0x004fcc0000010000 */
[----:B------:R-:W2:Y:S01]  /*196e0*/  MUFU.EX2 R54, R54 ;  /* 0x0000003600367308 */ /* 0x000ea20000000800 */
[----:B------:R-:W-:-:S07]  /*196f0*/  FFMA.FTZ R35, R78, UR41, -R60 ;  /* 0x000000294e237c23 */ /* 0x000fce000801083c */
[----:B------:R-:W4:Y:S01]  /*19700*/  MUFU.EX2 R43, R43 ;  /* 0x0000002b002b7308 */ /* 0x000f220000000800 */
[----:B---3--:R-:W-:-:S01]  /*19710*/  FADD.FTZ R42, R46, R63 ;  /* 0x0000003f2e2a7221 */ /* 0x008fc20000010000 */
[----:B-----5:R-:W-:-:S06]  /*19720*/  FADD.FTZ R63, R27, R40 ;  /* 0x000000281b3f7221 */ /* 0x020fcc0000010000 */
[----:B------:R-:W3:Y:S01]  /*19730*/  MUFU.EX2 R161, R161 ;  /* 0x000000a100a17308 */ /* 0x000ee20000000800 */
[----:B------:R-:W-:-:S07]  /*19740*/  FFMA.FTZ R36, R82, UR41, -R60 ;  /* 0x0000002952247c23 */ /* 0x000fce000801083c */
[----:B------:R-:W5:Y:S01]  /*19750*/  MUFU.EX2 R160, R160 ;  /* 0x000000a000a07308 */ /* 0x000f620000000800 */
[----:B------:R-:W-:-:S01]  /*19760*/  FFMA.FTZ R31, R65, UR41, -R60 ;  /* 0x00000029411f7c23 */ /* 0x000fc2000801083c */
[----:B0-----:R-:W-:Y:S01]  /*19770*/  FADD.FTZ R65, R49, R42 ;  /* 0x0000002a31417221 */ /* 0x001fe20000010000 */
[----:B-1----:R-:W-:-:S05]  /*19780*/  FADD.FTZ R40, R32, R63 ;  /* 0x0000003f20287221 */ /* 0x002fca0000010000 */
[----:B------:R-:W0:Y:S01]  /*19790*/  MUFU.EX2 R29, R29 ;  /* 0x0000001d001d7308 */ /* 0x000e220000000800 */
[----:B------:R-:W-:-:S01]  /*197a0*/  FFMA.FTZ R162, R64, UR41, -R60 ;  /* 0x0000002940a27c23 */ /* 0x000fc2000801083c */
[----:B--2---:R-:W-:-:S06]  /*197b0*/  FADD.FTZ R42, R54, R65 ;  /* 0x00000041362a7221 */ /* 0x004fcc0000010000 */
[----:B------:R-:W1:Y:S01]  /*197c0*/  MUFU.EX2 R37, R37 ;  /* 0x0000002500257308 */ /* 0x000e620000000800 */
[----:B------:R-:W-:-:S01]  /*197d0*/  FFMA.FTZ R50, R62, UR41, -R84 ;  /* 0x000000293e327c23 */ /* 0x000fc20008010854 */
[----:B----4-:R-:W-:-:S06]  /*197e0*/  FADD.FTZ R63, R43, R40 ;  /* 0x000000282b3f7221 */ /* 0x010fcc0000010000 */
[----:B------:R-:W2:Y:S01]  /*197f0*/  MUFU.EX2 R35, R35 ;  /* 0x0000002300237308 */ /* 0x000ea20000000800 */
[----:B---3--:R-:W-:-:S01]  /*19800*/  FADD.FTZ R65, R161, R42 ;  /* 0x0000002aa1417221 */ /* 0x008fc20000010000 */
[----:B------:R-:W-:-:S06]  /*19810*/  FFMA.FTZ R51, R67, UR41, -R84 ;  /* 0x0000002943337c23 */ /* 0x000fcc0008010854 */
[----:B------:R-:W3:Y:S01]  /*19820*/  MUFU.EX2 R58, R58 ;  /* 0x0000003a003a7308 */ /* 0x000ee20000000800 */
[----:B-----5:R-:W-:-:S01]  /*19830*/  FADD.FTZ R64, R160, R63 ;  /* 0x0000003fa0407221 */ /* 0x020fc20000010000 */
[----:B------:R-:W-:-:S06]  /*19840*/  FFMA.FTZ R38, R68, UR41, -R60 ;  /* 0x0000002944267c23 */ /* 0x000fcc000801083c */
[----:B------:R-:W4:Y:S01]  /*19850*/  MUFU.EX2 R36, R36 ;  /* 0x0000002400247308 */ /* 0x000f220000000800 */
[----:B------:R-:W-:Y:S02]  /*19860*/  VIADD R42, R3, 0x38840 ;  /* 0x00038840032a7836 */ /* 0x000fe40000000000 */
[----:B------:R-:W-:Y:S01]  /*19870*/  FADD.FTZ R68, R48, R65 ;  /* 0x0000004130447221 */ /* 0x000fe20000010000 */
[----:B------:R-:W-:-:S04]  /*19880*/  IMAD.U32 R63, RZ, RZ, UR37 ;  /* 0x00000025ff3f7e24 */ /* 0x000fc8000f8e00ff */
[----:B------:R-:W5:Y:S01]  /*19890*/  MUFU.EX2 R163, R163 ;  /* 0x000000a300a37308 */ /* 0x000f620000000800 */
[----:B------:R-:W-:-:S01]  /*198a0*/  FFMA.FTZ R62, R66, UR41, -R84 ;  /* 0x00000029423e7c23 */ /* 0x000fc20008010854 */
[----:B0-----:R-:W-:-:S06]  /*198b0*/  FADD.FTZ R64, R29, R64 ;  /* 0x000000401d407221 */ /* 0x001fcc0000010000 */
[----:B------:R-:W0:Y:S01]  /*198c0*/  MUFU.EX2 R162, R162 ;  /* 0x000000a200a27308 */ /* 0x000e220000000800 */
[----:B------:R-:W-:-:S01]  /*198d0*/  FFMA.FTZ R61, R69, UR41, -R60 ;  /* 0x00000029453d7c23 */ /* 0x000fc2000801083c */
[----:B-1----:R-:W-:Y:S01]  /*198e0*/  FADD.FTZ R67, R37, R68 ;  /* 0x0000004425437221 */ /* 0x002fe20000010000 */
[----:B------:R-:W-:-:S05]  /*198f0*/  PRMT R42, R63, 0x654, R42 ;  /* 0x000006543f2a7816 */ /* 0x000fca000000002a */
[----:B------:R-:W1:Y:S01]  /*19900*/  MUFU.EX2 R50, R50 ;  /* 0x0000003200327308 */ /* 0x000e620000000800 */
[----:B------:R-:W-:-:S01]  /*19910*/  FFMA.FTZ R165, R71, UR41, -R84 ;  /* 0x0000002947a57c23 */ /* 0x000fc20008010854 */
[----:B--2---:R-:W-:-:S06]  /*19920*/  FADD.FTZ R63, R35, R64 ;  /* 0x00000040233f7221 */ /* 0x004fcc0000010000 */
[----:B------:R-:W2:Y:S01]  /*19930*/  MUFU.EX2 R31, R31 ;  /* 0x0000001f001f7308 */ /* 0x000ea20000000800 */
[----:B------:R-:W-:-:S01]  /*19940*/  FFMA.FTZ R164, R72, UR41, -R60 ;  /* 0x0000002948a47c23 */ /* 0x000fc2000801083c */
[----:B---3--:R-:W-:-:S06]  /*19950*/  FADD.FTZ R64, R58, R67 ;  /* 0x000000433a407221 */ /* 0x008fcc0000010000 */
[----:B------:R-:W3:Y:S01]  /*19960*/  MUFU.EX2 R51, R51 ;  /* 0x0000003300337308 */ /* 0x000ee20000000800 */
[----:B----4-:R-:W-:-:S01]  /*19970*/  FADD.FTZ R67, R36, R63 ;  /* 0x0000003f24437221 */ /* 0x010fc20000010000 */
[----:B------:R-:W-:Y:S01]  /*19980*/  FFMA.FTZ R33, R73, UR41, -R60 ;  /* 0x0000002949217c23 */ /* 0x000fe2000801083c */
[----:B------:R0:W-:Y:S05]  /*19990*/  SYNCS.ARRIVE.TRANS64.RED.A1T0 RZ, [R42+URZ], RZ ;  /* 0x000000ff2aff79a7 */ /* 0x0001ea000810043f */
[----:B------:R-:W4:Y:S01]  /*199a0*/  MUFU.EX2 R38, R38 ;  /* 0x0000002600267308 */ /* 0x000f220000000800 */
[----:B-----5:R-:W-:-:S01]  /*199b0*/  FADD.FTZ R69, R163, R64 ;  /* 0x00000040a3457221 */ /* 0x020fc20000010000 */
[----:B------:R-:W-:-:S06]  /*199c0*/  FFMA.FTZ R53, R75, UR41, -R84 ;  /* 0x000000294b357c23 */ /* 0x000fcc0008010854 */
[----:B------:R-:W5:Y:S01]  /*199d0*/  MUFU.EX2 R62, R62 ;  /* 0x0000003e003e7308 */ /* 0x000f620000000800 */
[----:B0-----:R-:W-:-:S01]  /*199e0*/  FADD.FTZ R42, R162, R67 ;  /* 0x00000043a22a7221 */ /* 0x001fc20000010000 */
[----:B------:R-:W-:-:S06]  /*199f0*/  FFMA.FTZ R40, R76, UR41, -R60 ;  /* 0x000000294c287c23 */ /* 0x000fcc000801083c */
[----:B------:R-:W0:Y:S01]  /*19a00*/  MUFU.EX2 R61, R61 ;  /* 0x0000003d003d7308 */ /* 0x000e220000000800 */
[----:B-1----:R-:W-:-:S01]  /*19a10*/  FADD.FTZ R64, R50, R69 ;  /* 0x0000004532407221 */ /* 0x002fc20000010000 */
[----:B------:R-:W-:-:S06]  /*19a20*/  FFMA.FTZ R66, R74, UR41, -R84 ;  /* 0x000000294a427c23 */ /* 0x000fcc0008010854 */
[----:B------:R-:W1:Y:S01]  /*19a30*/  MUFU.EX2 R165, R165 ;  /* 0x000000a500a57308 */ /* 0x000e620000000800 */
[----:B--2---:R-:W-:-:S01]  /*19a40*/  FADD.FTZ R67, R31, R42 ;  /* 0x0000002a1f437221 */ /* 0x004fc20000010000 */
[----:B------:R-:W-:-:S06]  /*19a50*/  FFMA.FTZ R65, R77, UR41, -R60 ;  /* 0x000000294d417c23 */ /* 0x000fcc000801083c */
[----:B------:R-:W2:Y:S01]  /*19a60*/  MUFU.EX2 R164, R164 ;  /* 0x000000a400a47308 */ /* 0x000ea20000000800 */
[----:B---3--:R-:W-:-:S01]  /*19a70*/  FADD.FTZ R69, R51, R64 ;  /* 0x0000004033457221 */ /* 0x008fc20000010000 */
[----:B------:R-:W-:-:S06]  /*19a80*/  FFMA.FTZ R167, R79, UR41, -R84 ;  /* 0x000000294fa77c23 */ /* 0x000fcc0008010854 */
[----:B------:R-:W3:Y:S01]  /*19a90*/  MUFU.EX2 R52, R52 ;  /* 0x0000003400347308 */ /* 0x000ee20000000800 */
[----:B----4-:R-:W-:-:S01]  /*19aa0*/  FADD.FTZ R42, R38, R67 ;  /* 0x00000043262a7221 */ /* 0x010fc20000010000 */
[----:B------:R-:W-:-:S06]  /*19ab0*/  FFMA.FTZ R166, R80, UR41, -R60 ;  /* 0x0000002950a67c23 */ /* 0x000fcc000801083c */
[----:B------:R-:W4:Y:S01]  /*19ac0*/  MUFU.EX2 R33, R33 ;  /* 0x0000002100217308 */ /* 0x000f220000000800 */
[----:B------:R-:W-:Y:S01]  /*19ad0*/  F2FP.SATFINITE.E4M3.F32.PACK_AB_MERGE_C R6, R9, R6, RZ ;  /* 0x000000060906723e */ /* 0x000fe200048070ff */
[----:B-----5:R-:W-:-:S06]  /*19ae0*/  FADD.FTZ R64, R62, R69 ;  /* 0x000000453e407221 */ /* 0x020fcc0000010000 */
[----:B------:R-:W5:Y:S01]  /*19af0*/  MUFU.EX2 R53, R53 ;  /* 0x0000003500357308 */ /* 0x000f620000000800 */
[----:B0-----:R-:W-:-:S01]  /*19b00*/  FADD.FTZ R9, R61, R42 ;  /* 0x0000002a3d097221 */ /* 0x001fc20000010000 */
[----:B------:R-:W-:-:S06]  /*19b10*/  FFMA.FTZ R63, R81, UR41, -R60 ;  /* 0x00000029513f7c23 */ /* 0x000fcc000801083c */
[----:B------:R-:W0:Y:S01]  /*19b20*/  MUFU.EX2 R40, R40 ;  /* 0x0000002800287308 */ /* 0x000e220000000800 */
[----:B------:R-:W-:Y:S01]  /*19b30*/  F2FP.SATFINITE.E4M3.F32.PACK_AB_MERGE_C R28, R45, R28, RZ ;  /* 0x0000001c2d1c723e */ /* 0x000fe200048070ff */
[----:B-1----:R-:W-:Y:S01]  /*19b40*/  FADD.FTZ R45, R165, R64 ;  /* 0x00000040a52d7221 */ /* 0x002fe20000010000 */
[----:B------:R-:W-:-:S05]  /*19b50*/  F2FP.SATFINITE.E4M3.F32.PACK_AB_MERGE_C R55, R55, R0, RZ ;  /* 0x000000003737723e */ /* 0x000fca00048070ff */
[----:B------:R-:W1:Y:S01]  /*19b60*/  MUFU.EX2 R66, R66 ;  /* 0x0000004200427308 */ /* 0x000e620000000800 */
[----:B------:R-:W-:-:S01]  /*19b70*/  FFMA.FTZ R83, R83, UR41, -R60 ;  /* 0x0000002953537c23 */ /* 0x000fc2000801083c */
[----:B--2---:R-:W-:-:S06]  /*19b80*/  FADD.FTZ R0, R164, R9 ;  /* 0x00000009a4007221 */ /* 0x004fcc0000010000 */
[----:B------:R-:W2:Y:S01]  /*19b90*/  MUFU.EX2 R65, R65 ;  /* 0x0000004100417308 */ /* 0x000ea20000000800 */
[----:B------:R-:W-:-:S01]  /*19ba0*/  FFMA.FTZ R60, R85, UR41, -R60 ;  /* 0x00000029553c7c23 */ /* 0x000fc2000801083c */
[----:B---3--:R-:W-:Y:S01]  /*19bb0*/  FADD.FTZ R42, R52, R45 ;  /* 0x0000002d342a7221 */ /* 0x008fe20000010000 */
[----:B------:R-:W-:-:S05]  /*19bc0*/  F2FP.SATFINITE.E4M3.F32.PACK_AB_MERGE_C R24, R41, R24, RZ ;  /* 0x000000182918723e */ /* 0x000fca00048070ff */
[----:B------:R-:W3:Y:S01]  /*19bd0*/  MUFU.EX2 R167, R167 ;  /* 0x000000a700a77308 */ /* 0x000ee20000000800 */
[----:B----4-:R-:W-:-:S07]  /*19be0*/  FADD.FTZ R41, R33, R0 ;  /* 0x0000000021297221 */ /* 0x010fce0000010000 */
[----:B------:R-:W4:Y:S01]  /*19bf0*/  MUFU.EX2 R166, R166 ;  /* 0x000000a600a67308 */ /* 0x000f220000000800 */
[----:B-----5:R-:W-:-:S01]  /*19c00*/  FADD.FTZ R45, R53, R42 ;  /* 0x0000002a352d7221 */ /* 0x020fc20000010000 */
[----:B0-----:R-:W-:-:S06]  /*19c10*/  FADD.FTZ R0, R40, R41 ;  /* 0x0000002928007221 */ /* 0x001fcc0000010000 */
[----:B------:R-:W0:Y:S08]  /*19c20*/  MUFU.EX2 R56, R56 ;  /* 0x0000003800387308 */ /* 0x000e300000000800 */
[----:B------:R-:W5:Y:S01]  /*19c30*/  MUFU.EX2 R63, R63 ;  /* 0x0000003f003f7308 */ /* 0x000f620000000800 */
[----:B-1----:R-:W-:-:S01]  /*19c40*/  FADD.FTZ R42, R66, R45 ;  /* 0x0000002d422a7221 */ /* 0x002fc20000010000 */
[----:B--2---:R-:W-:-:S06]  /*19c50*/  FADD.FTZ R41, R65, R0 ;  /* 0x0000000041297221 */ /* 0x004fcc0000010000 */
[----:B------:R-:W1:Y:S01]  /*19c60*/  MUFU.EX2 R57, R57 ;  /* 0x0000003900397308 */ /* 0x000e620000000800 */
[----:B------:R-:W-:-:S07]  /*19c70*/  F2FP.SATFINITE.E4M3.F32.PACK_AB_MERGE_C R32, R43, R32, RZ ;  /* 0x000000202b20723e */ /* 0x000fce00048070ff */
[----:B------:R-:W-:Y:S01]  /*19c80*/  MUFU.EX2 R70, R70 ;  /* 0x0000004600467308 */ /* 0x000fe20000000800 */
[----:B------:R-:W-:-:S07]  /*19c90*/  F2FP.SATFINITE.E4M3.F32.PACK_AB_MERGE_C R43, R36, R35, RZ ;  /* 0x00000023242b723e */ /* 0x000fce00048070ff */
[----:B------:R-:W2:Y:S08]  /*19ca0*/  MUFU.EX2 R9, R83 ;  /* 0x0000005300097308 */ /* 0x000eb00000000800 */
[----:B------:R-:W2:Y:S01]  /*19cb0*/  MUFU.EX2 R60, R60 ;  /* 0x0000003c003c7308 */ /* 0x000ea20000000800 */
[----:B---3--:R-:W-:-:S01]  /*19cc0*/  FADD.FTZ R35, R167, R42 ;  /* 0x0000002aa7237221 */ /* 0x008fc20000010000 */
[----:B----4-:R-:W-:-:S03]  /*19cd0*/  FADD.FTZ R0, R166, R41 ;  /* 0x00000029a6007221 */ /* 0x010fc60000010000 */
[----:B0-----:R-:W-:Y:S01]  /*19ce0*/  FADD.FTZ R36, R56, R35 ;  /* 0x0000002338247221 */ /* 0x001fe20000010000 */
[----:B-----5:R-:W-:-:S01]  /*19cf0*/  FADD.FTZ R0, R63, R0 ;  /* 0x000000003f007221 */ /* 0x020fc20000010000 */
[----:B------:R-:W-:Y:S02]  /*19d00*/  F2FP.SATFINITE.E4M3.F32.PACK_AB_MERGE_C R58, R58, R37, RZ ;  /* 0x000000253a3a723e */ /* 0x000fe400048070ff */
[----:B-1----:R-:W-:-:S01]  /*19d10*/  FADD.FTZ R37, R57, R36 ;  /* 0x0000002439257221 */ /* 0x002fc20000010000 */
[----:B------:R-:W-:Y:S01]  /*19d20*/  F2FP.SATFINITE.E4M3.F32.PACK_AB_MERGE_C R8, R59, R8, RZ ;  /* 0x000000083b08723e */ /* 0x000fe200048070ff */
[----:B--2---:R-:W-:-:S01]  /*19d30*/  FADD.FTZ R35, R9, R0 ;  /* 0x0000000009237221 */ /* 0x004fc20000010000 */
[----:B------:R-:W-:Y:S02]  /*19d40*/  F2FP.SATFINITE.E4M3.F32.PACK_AB_MERGE_C R44, R47, R44, RZ ;  /* 0x0000002c2f2c723e */ /* 0x000fe400048070ff */
[----:B------:R-:W-:Y:S02]  /*19d50*/  F2FP.SATFINITE.E4M3.F32.PACK_AB_MERGE_C R49, R54, R49, RZ ;  /* 0x000000313631723e */ /* 0x000fe400048070ff */
[----:B------:R-:W-:-:S02]  /*19d60*/  F2FP.SATFINITE.E4M3.F32.PACK_AB_MERGE_C R38, R61, R38, RZ ;  /* 0x000000263d26723e */ /* 0x000fc400048070ff */
[----:B------:R-:W-:Y:S02]  /*19d70*/  F2FP.SATFINITE.E4M3.F32.PACK_AB_MERGE_C R51, R62, R51, RZ ;  /* 0x000000333e33723e */ /* 0x000fe400048070ff */
[----:B------:R-:W-:Y:S02]  /*19d80*/  F2FP.SATFINITE.E4M3.F32.PACK_AB_MERGE_C R40, R65, R40, RZ ;  /* 0x000000284128723e */ /* 0x000fe400048070ff */
[----:B------:R-:W-:Y:S02]  /*19d90*/  F2FP.SATFINITE.E4M3.F32.PACK_AB_MERGE_C R53, R66, R53, RZ ;  /* 0x000000354235723e */ /* 0x000fe400048070ff */
[----:B------:R-:W-:Y:S02]  /*19da0*/  F2FP.SATFINITE.E4M3.F32.PACK_AB_MERGE_C R57, R70, R57, RZ ;  /* 0x000000394639723e */ /* 0x000fe400048070ff */
[----:B------:R-:W-:Y:S01]  /*19db0*/  F2FP.SATFINITE.E4M3.F32.PACK_AB_MERGE_C R36, R60, R9, RZ ;  /* 0x000000093c24723e */ /* 0x000fe200048070ff */
[----:B------:R-:W-:Y:S01]  /*19dc0*/  FADD.FTZ R0, R70, R37 ;  /* 0x0000002546007221 */ /* 0x000fe20000010000 */
[----:B------:R-:W-:-:S01]  /*19dd0*/  FADD.FTZ R9, R60, R35 ;  /* 0x000000233c097221 */ /* 0x000fc20000010000 */
[----:B------:R-:W-:-:S02]  /*19de0*/  F2FP.SATFINITE.E4M3.F32.PACK_AB_MERGE_C R153, R34, R153, R6 ;  /* 0x000000992299723e */ /* 0x000fc40004807006 */
[----:B------:R-:W-:Y:S02]  /*19df0*/  F2FP.SATFINITE.E4M3.F32.PACK_AB_MERGE_C R155, R26, R155, R28 ;  /* 0x0000009b1a9b723e */ /* 0x000fe4000480701c */
[----:B------:R-:W-:Y:S02]  /*19e00*/  F2FP.SATFINITE.E4M3.F32.PACK_AB_MERGE_C R152, R39, R152, R55 ;  /* 0x000000982798723e */ /* 0x000fe40004807037 */
[----:B------:R-:W-:Y:S02]  /*19e10*/  F2FP.SATFINITE.E4M3.F32.PACK_AB_MERGE_C R154, R7, R154, R8 ;  /* 0x0000009a079a723e */ /* 0x000fe40004807008 */
[----:B------:R-:W-:Y:S02]  /*19e20*/  F2FP.SATFINITE.E4M3.F32.PACK_AB_MERGE_C R156, R25, R156, R24 ;  /* 0x0000009c199c723e */ /* 0x000fe40004807018 */
[----:B------:R-:W-:Y:S02]  /*19e30*/  F2FP.SATFINITE.E4M3.F32.PACK_AB_MERGE_C R157, R30, R157, R44 ;  /* 0x0000009d1e9d723e */ /* 0x000fe4000480702c */
        /* <DEDUP_REMOVED lines=9> */
[----:B------:R-:W-:Y:S01]  /*19ed0*/  F2FP.SATFINITE.E4M3.F32.PACK_AB_MERGE_C R167, R56, R167, R57 ;  /* 0x000000a738a7723e */ /* 0x000fe20004807039 */
[----:B------:R-:W-:Y:S06]  /*19ee0*/  @!P0 BRA `(.L_x_3228) ;  /* 0x0000000000048947 */ /* 0x000fec0003800000 */
[----:B------:R-:W-:Y:S01]  /*19ef0*/  BPT.TRAP 0x1 ;  /* 0x000000040000795c */ /* 0x000fe20000300000 */
.L_x_3228:
[----:B------:R0:W1:Y:S01]  /*19f00*/  SYNCS.PHASECHK.TRANS64.TRYWAIT P1, [R3+URZ+0x38850], R89 ;  /* 0x03885059030075a7 */ /* 0x000062000802017f */
[----:B------:R-:W-:Y:S05]  /*19f10*/  @!P0 BRA `(.L_x_3229) ;  /* 0x0000000000048947 */ /* 0x000fea0003800000 */
[----:B------:R-:W-:Y:S01]  /*19f20*/  BPT.TRAP 0x1 ;  /* 0x000000040000795c */ /* 0x000fe20000300000 */
.L_x_3229:
[----:B------:R-:W-:Y:S04]  /*19f30*/  BSSY B0, `(.L_x_3230) ;  /* 0x0000004000007945 */ /* 0x000fe80003800000 */
[----:B-1----:R-:W-:Y:S05]  /*19f40*/  @P1 BRA `(.L_x_3231) ;  /* 0x0000000000081947 */ /* 0x002fea0003800000 */
[----:B------:R-:W1:Y:S02]  /*19f50*/  SYNCS.PHASECHK.TRANS64.TRYWAIT P1, [R3+URZ+0x38850], R89 ;  /* 0x03885059030075a7 */ /* 0x000e64000802017f */
[----:B-1----:R-:W-:Y:S05]  /*19f60*/  @!P1 BRA `(.L_x_3232) ;  /* 0x0000019c00d49947 */ /* 0x002fea0003800000 */
.L_x_3231:
[----:B------:R-:W-:Y:S05]  /*19f70*/  BSYNC B0 ;  /* 0x0000000000007941 */ /* 0x000fea0003800000 */
.L_x_3230:
        /* <DEDUP_REMOVED lines=13> */
[----:B------:R-:W-:-:S06]  /*1a050*/  ULOP3.LUT UR43, UR4, 0x10000, URZ, 0xfc, !UPT ;  /* 0x00010000042b7892 */ /* 0x000fcc000f8efc3f */
[----:B------:R-:W-:-:S04]  /*1a060*/  LEA R26, R221, UR43, 0xb ;  /* 0x0000002bdd1a7c11 */ /* 0x000fc8000f8e58ff */
[C---:B------:R-:W-:Y:S01]  /*1a070*/  R2UR UR6, R26.reuse ;  /* 0x000000001a0672ca */ /* 0x040fe200000e0000 */
[C---:B------:R-:W-:Y:S01]  /*1a080*/  VIADD R6, R26.reuse, 0x4 ;  /* 0x000000041a067836 */ /* 0x040fe20000000000 */
[C---:B------:R-:W-:Y:S01]  /*1a090*/  IADD3 R24, R26.reuse, 0x2, RZ ;  /* 0x000000021a187810 */ /* 0x040fe20007ffe0ff */
[----:B------:R-:W-:-:S03]  /*1a0a0*/  VIADD R26, R26, 0x6 ;  /* 0x000000061a1a7836 */ /* 0x000fc60000000000 */
[----:B------:R-:W-:Y:S02]  /*1a0b0*/  R2UR UR10, R24 ;  /* 0x00000000180a72ca */ /* 0x000fe400000e0000 */
[----:B------:R-:W-:Y:S02]  /*1a0c0*/  R2UR UR18, R26 ;  /* 0x000000001a1272ca */ /* 0x000fe400000e0000 */
[----:B01----:R-:W-:Y:S01]  /*1a0d0*/  WARPGROUP.ARRIVE ;  /* 0x00000000000079c5 */ /* 0x003fe20000000000 */
[----:B------:R-:W-:-:S05]  /*1a0e0*/  R2UR UR14, R6 ;  /* 0x00000000060e72ca */ /* 0x000fca00000e0000 */
        /* <DEDUP_REMOVED lines=14> */
[----:B------:R-:W-:Y:S05]  /*1a1d0*/  @!P0 BRA `(.L_x_3233) ;  /* 0x0000000000048947 */ /* 0x000fea0003800000 */
[----:B------:R-:W-:Y:S01]  /*1a1e0*/  BPT.TRAP 0x1 ;  /* 0x000000040000795c */ /* 0x000fe20000300000 */
.L_x_3233:
[----:B------:R-:W2:Y:S01]  /*1a1f0*/  LDL R7, [R1+0x50] ;  /* 0x0000500001077983 */ /* 0x000ea20000100800 */
[----:B------:R-:W0:Y:S03]  /*1a200*/  LDC R6, c[0x0][0x448] ;  /* 0x00011200ff067b82 */ /* 0x000e260000000800 */
[----:B------:R-:W3:Y:S04]  /*1a210*/  LDL R153, [R1+0x48] ;  /* 0x0000480001997983 */ /* 0x000ee80000100800 */
[----:B------:R-:W3:Y:S04]  /*1a220*/  LDL R152, [R1+0x54] ;  /* 0x0000540001987983 */ /* 0x000ee80000100800 */
[----:B------:R-:W4:Y:S01]  /*1a230*/  LDL R8, [R1+0x5c] ;  /* 0x00005c0001087983 */ /* 0x000f220000100800 */
[----:B------:R-:W-:Y:S01]  /*1a240*/  VIADD R3, R3, 0x38860 ;  /* 0x0003886003037836 */ /* 0x000fe20000000000 */
[----:B------:R-:W-:Y:S01]  /*1a250*/  ULDC UR39, c[0x0][0x988] ;  /* 0x0002620000277ab9 */ /* 0x000fe20000000800 */
[----:B------:R-:W-:Y:S01]  /*1a260*/  ULDC UR40, c[0x0][0x988] ;  /* 0x0002620000287ab9 */ /* 0x000fe20000000800 */
[----:B0-----:R-:W-:-:S02]  /*1a270*/  ISETP.NE.AND P1, PT, R6, 0x1, PT ;  /* 0x000000010600780c */ /* 0x001fc40003f25270 */
[----:B------:R-:W-:-:S04]  /*1a280*/  MOV R6, UR37 ;  /* 0x0000002500067c02 */ /* 0x000fc80008000f00 */
[----:B------:R-:W-:-:S04]  /*1a290*/  PRMT R3, R6, 0x654, R3 ;  /* 0x0000065406037816 */ /* 0x000fc80000000003 */
[----:B------:R0:W-:Y:S03]  /*1a2a0*/  SYNCS.ARRIVE.TRANS64.RED.A1T0 RZ, [R3+URZ], RZ ;  /* 0x000000ff03ff79a7 */ /* 0x0001e6000810043f */
[----:B------:R-:W2:Y:S08]  /*1a2b0*/  @P1 LDC R6, c[0x0][0x44c] ;  /* 0x00011300ff061b82 */ /* 0x000eb00000000800 */
[----:B0-----:R-:W0:Y:S01]  /*1a2c0*/  @P1 LDC R3, c[0x0][0x450] ;  /* 0x00011400ff031b82 */ /* 0x001e220000000800 */
[----:B--2---:R-:W-:-:S05]  /*1a2d0*/  @P1 IMAD.HI.U32 R6, R7, R6, RZ ;  /* 0x0000000607061227 */ /* 0x004fca00078e00ff */
[----:B0-----:R-:W-:-:S04]  /*1a2e0*/  @P1 SHF.R.U32.HI R7, RZ, R3, R6 ;  /* 0x00000003ff071219 */ /* 0x001fc80000011606 */
[----:B---3--:R-:W-:-:S04]  /*1a2f0*/  IADD3 R3, R7, R152, -R153 ;  /* 0x0000009807037210 */ /* 0x008fc80007ffe899 */
[----:B------:R-:W-:-:S04]  /*1a300*/  SHF.R.S32.HI R6, RZ, 0x1f, R3 ;  /* 0x0000001fff067819 */ /* 0x000fc80000011403 */
[----:B------:R-:W-:Y:S01]  /*1a310*/  LEA.HI R6, R6, R3, RZ, 0x7 ;  /* 0x0000000306067211 */ /* 0x000fe200078f38ff */
[----:B------:R-:W-:-:S03]  /*1a320*/  VIADD R3, R169, 0xfffffffe ;  /* 0xfffffffea9037836 */ /* 0x000fc60000000000 */
[----:B------:R-:W-:-:S04]  /*1a330*/  SHF.R.S32.HI R6, RZ, 0x7, R6 ;  /* 0x00000007ff067819 */ /* 0x000fc80000011406 */
[----:B----4-:R-:W-:-:S04]  /*1a340*/  VIMNMX R8, R8, R6, !PT ;  /* 0x0000000608087248 */ /* 0x010fc80007fe0100 */
[----:B------:R-:W-:Y:S01]  /*1a350*/  ISETP.GE.AND P1, PT, R3, R8, PT ;  /* 0x000000080300720c */ /* 0x000fe20003f26270 */
[----:B------:R0:W-:-:S12]  /*1a360*/  STL [R1+0x58], R8 ;  /* 0x0000580801007387 */ /* 0x0001d80000100800 */
[----:B0-----:R-:W-:Y:S05]  /*1a370*/  @!P1 BRA `(.L_x_3234) ;  /* 0x0000003800dc9947 */ /* 0x001fea0003800000 */
[----:B------:R-:W-:Y:S02]  /*1a380*/  IMAD.MOV.U32 R225, RZ, RZ, R168 ;  /* 0x000000ffffe17224 */ /* 0x000fe400078e00a8 */
[----:B------:R-:W-:-:S07]  /*1a390*/  IMAD.MOV.U32 R224, RZ, RZ, R21 ;  /* 0x000000ffffe07224 */ /* 0x000fce00078e0015 */
.L_x_3246:
[----:B------:R-:W-:Y:S01]  /*1a3a0*/  VIADD R221, R221, 0x1 ;  /* 0x00000001dddd7836 */ /* 0x000fe20000000000 */
[----:B------:R-:W-:Y:S05]  /*1a3b0*/  YIELD ;  /* 0x0000000000007946 */ /* 0x000fea0003800000 */
[----:B------:R-:W-:-:S04]  /*1a3c0*/  ISETP.NE.AND P1, PT, R221, 0x2, PT ;  /* 0x00000002dd00780c */ /* 0x000fc80003f25270 */
[----:B------:R-:W-:Y:S02]  /*1a3d0*/  SEL R8, R221, RZ, P1 ;  /* 0x000000ffdd087207 */ /* 0x000fe40000800000 */
[----:B------:R-:W-:-:S03]  /*1a3e0*/  SEL R6, RZ, 0x1, P1 ;  /* 0x00000001ff067807 */ /* 0x000fc60000800000 */
[----:B------:R-:W-:Y:S01]  /*1a3f0*/  IMAD.MOV.U32 R221, RZ, RZ, R8 ;  /* 0x000000ffffdd7224 */ /* 0x000fe200078e0008 */
[----:B------:R-:W-:Y:S01]  /*1a400*/  LOP3.LUT R222, R222, R6, RZ, 0x3c, !PT ;  /* 0x00000006dede7212 */ /* 0x000fe200078e3cff */
[----:B------:R-:W-:Y:S06]  /*1a410*/  @!P0 BRA `(.L_x_3235) ;  /* 0x0000000000048947 */ /* 0x000fec0003800000 */
[----:B------:R-:W-:Y:S01]  /*1a420*/  BPT.TRAP 0x1 ;  /* 0x000000040000795c */ /* 0x000fe20000300000 */
.L_x_3235:
[----:B------:R-:W-:Y:S02]  /*1a430*/  LEA R6, R221, R23, 0x3 ;  /* 0x00000017dd067211 */ /* 0x000fe400078e18ff */
[----:B------:R-:W-:-:S04]  /*1a440*/  SHF.L.U32 R7, R222, 0x1f, RZ ;  /* 0x0000001fde077819 */ /* 0x000fc800000006ff */
[----:B------:R0:W1:Y:S01]  /*1a450*/  SYNCS.PHASECHK.TRANS64.TRYWAIT P1, [R6+URZ+0x38830], R7 ;  /* 0x03883007060075a7 */ /* 0x000062000802017f */
[----:B------:R-:W-:Y:S05]  /*1a460*/  @!P0 BRA `(.L_x_3236) ;  /* 0x0000000000048947 */ /* 0x000fea0003800000 */
[----:B------:R-:W-:Y:S01]  /*1a470*/  BPT.TRAP 0x1 ;  /* 0x000000040000795c */ /* 0x000fe20000300000 */
.L_x_3236:
[----:B------:R-:W-:Y:S01]  /*1a480*/  LEA R20, R8, UR42, 0xb ;  /* 0x0000002a08147c11 */ /* 0x000fe2000f8e58ff */
[----:B------:R-:W-:-:S04]  /*1a490*/  IMAD.MOV.U32 R21, RZ, RZ, 0x40000040 ;  /* 0x40000040ff157424 */ /* 0x000fc800078e00ff */
[C---:B------:R-:W-:Y:S02]  /*1a4a0*/  VIADD R152, R20.reuse, 0x2 ;  /* 0x0000000214987836 */ /* 0x040fe40000000000 */
[----:B------:R-:W-:Y:S01]  /*1a4b0*/  VIADD R155, R20, 0x4 ;  /* 0x00000004149b7836 */ /* 0x000fe20000000000 */
[----:B-1----:R-:W-:Y:S06]  /*1a4c0*/  @P1 BRA `(.L_x_3237) ;  /* 0x0000000000081947 */ /* 0x002fec0003800000 */
[----:B------:R-:W1:Y:S02]  /*1a4d0*/  SYNCS.PHASECHK.TRANS64.TRYWAIT P1, [R6+URZ+0x38830], R7 ;  /* 0x03883007060075a7 */ /* 0x000e64000802017f */
[----:B-1----:R-:W-:Y:S05]  /*1a4e0*/  @!P1 BRA `(.L_x_3238) ;  /* 0x0000019800889947 */ /* 0x002fea0003800000 */
.L_x_3237:
[----:B------:R0:W-:Y:S04]  /*1a4f0*/  STL.64 [R1+0x1c0], R6 ;  /* 0x0001c00601007387 */ /* 0x0001e80000100a00 */
[----:B01----:R-:W2:Y:S04]  /*1a500*/  LDL.64 R6, [R1+0x40] ;  /* 0x0000400001067983 */ /* 0x003ea80000100a00 */
[----:B------:R0:W-:Y:S01]  /*1a510*/  STL.64 [R1+0x1b8], R2 ;  /* 0x0001b80201007387 */ /* 0x0001e20000100a00 */
[----:B------:R-:W-:Y:S05]  /*1a520*/  WARPSYNC.ALL ;  /* 0x0000000000007948 */ /* 0x000fea0003800000 */
[----:B------:R-:W-:Y:S01]  /*1a530*/  VIADD R154, R20, 0x6 ;  /* 0x00000006149a7836 */ /* 0x000fe20000000000 */
[----:B------:R-:W-:Y:S01]  /*1a540*/  MOV R157, 0x40000040 ;  /* 0x40000040009d7802 */ /* 0x000fe20000000f00 */
[----:B------:R-:W-:Y:S01]  /*1a550*/  IMAD.MOV.U32 R153, RZ, RZ, 0x40000040 ;  /* 0x40000040ff997424 */ /* 0x000fe200078e00ff */
[----:B------:R-:W3:Y:S04]  /*1a560*/  LDL.64 R226, [R1+0x10] ;  /* 0x0000100001e27983 */ /* 0x000ee80000100a00 */
[----:B0-----:R-:W4:Y:S01]  /*1a570*/  LDL.64 R2, [R1+0x38] ;  /* 0x0000380001027983 */ /* 0x001f220000100a00 */
[----:B------:R-:W-:-:S02]  /*1a580*/  R2UR UR10, R152 ;  /* 0x00000000980a72ca */ /* 0x000fc400000e0000 */
[----:B------:R-:W-:Y:S01]  /*1a590*/  MOV R152, R155 ;  /* 0x0000009b00987202 */ /* 0x000fe20000000f00 */
[----:B------:R-:W-:Y:S01]  /*1a5a0*/  IMAD.MOV.U32 R155, RZ, RZ, 0x40000040 ;  /* 0x40000040ff9b7424 */ /* 0x000fe200078e00ff */
[C---:B------:R-:W-:Y:S01]  /*1a5b0*/  R2UR UR6, R20.reuse ;  /* 0x00000000140672ca */ /* 0x040fe200000e0000 */
[----:B------:R-:W-:Y:S01]  /*1a5c0*/  VIADD R156, R20, 0x404 ;  /* 0x00000404149c7836 */ /* 0x000fe20000000000 */
[----:B------:R-:W-:Y:S02]  /*1a5d0*/  R2UR UR7, R21 ;  /* 0x00000000150772ca */ /* 0x000fe400000e0000 */
[----:B------:R-:W-:Y:S01]  /*1a5e0*/  R2UR UR14, R152 ;  /* 0x00000000980e72ca */ /* 0x000fe200000e0000 */
[----:B------:R-:W-:Y:S01]  /*1a5f0*/  VIADD R152, R20, 0x400 ;  /* 0x0000040014987836 */ /* 0x000fe20000000000 */
[----:B------:R-:W-:Y:S02]  /*1a600*/  R2UR UR4, R4 ;  /* 0x00000000040472ca */ /* 0x000fe400000e0000 */
[----:B------:R-:W-:-:S02]  /*1a610*/  R2UR UR5, R5 ;  /* 0x00000000050572ca */ /* 0x000fc400000e0000 */
[----:B------:R-:W-:Y:S01]  /*1a620*/  R2UR UR18, R154 ;  /* 0x000000009a1272ca */ /* 0x000fe200000e0000 */
[----:B------:R-:W-:Y:S01]  /*1a630*/  VIADD R154, R20, 0x402 ;  /* 0x00000402149a7836 */ /* 0x000fe20000000000 */
[C---:B------:R-:W-:Y:S02]  /*1a640*/  R2UR UR11, R153.reuse ;  /* 0x00000000990b72ca */ /* 0x040fe400000e0000 */
[----:B------:R-:W-:Y:S02]  /*1a650*/  R2UR UR15, R153 ;  /* 0x00000000990f72ca */ /* 0x000fe400000e0000 */
[----:B------:R-:W-:Y:S02]  /*1a660*/  R2UR UR19, R155 ;  /* 0x000000009b1372ca */ /* 0x000fe400000e0000 */
[----:B------:R-:W-:Y:S02]  /*1a670*/  R2UR UR22, R152 ;  /* 0x00000000981672ca */ /* 0x000fe400000e0000 */
[----:B------:R-:W-:-:S02]  /*1a680*/  R2UR UR23, R153 ;  /* 0x00000000991772ca */ /* 0x000fc400000e0000 */
[----:B------:R-:W-:Y:S02]  /*1a690*/  R2UR UR26, R154 ;  /* 0x000000009a1a72ca */ /* 0x000fe400000e0000 */
[----:B------:R-:W-:Y:S02]  /*1a6a0*/  R2UR UR27, R155 ;  /* 0x000000009b1b72ca */ /* 0x000fe400000e0000 */
[----:B------:R-:W-:Y:S02]  /*1a6b0*/  R2UR UR30, R156 ;  /* 0x000000009c1e72ca */ /* 0x000fe400000e0000 */
[----:B------:R-:W-:Y:S02]  /*1a6c0*/  R2UR UR31, R157 ;  /* 0x000000009d1f72ca */ /* 0x000fe400000e0000 */
[----:B------:R-:W-:-:S06]  /*1a6d0*/  WARPGROUP.ARRIVE ;  /* 0x00000000000079c5 */ /* 0x000fcc0000000000 */
[----:B------:R-:W-:Y:S01]  /*1a6e0*/  QGMMA.64x128x32.F32.E4M3.E4M3 R152, gdesc[UR4], RZ, !UPT, gsb0 ;  /* 0x01e00000049879f3 */ /* 0x000fe2000c0008ff */
[----:B------:R-:W-:Y:S02]  /*1a6f0*/  VIADD R20, R20, 0x406 ;  /* 0x0000040614147836 */ /* 0x000fe40000000000 */
[----:B------:R-:W-:-:S03]  /*1a700*/  IMAD.MOV.U32 R21, RZ, RZ, 0x40000040 ;  /* 0x40000040ff157424 */ /* 0x000fc600078e00ff */
[----:B------:R-:W-:Y:S02]  /*1a710*/  R2UR UR34, R20 ;  /* 0x00000000142272ca */ /* 0x000fe400000e0000 */
[----:B------:R-:W-:Y:S02]  /*1a720*/  R2UR UR35, R21 ;  /* 0x00000000152372ca */ /* 0x000fe400000e0000 */
[----:B------:R-:W3:Y:S01]  /*1a730*/  LDL.64 R20, [R1+0x30] ;  /* 0x0000300001147983 */ /* 0x000ee20000100a00 */
[----:B------:R-:W-:Y:S02]  /*1a740*/  WARPGROUP.DEPBAR.LE gsb0, 0x0 ;  /* 0x00008000000079c5 */ /* 0x000fe40000010000 */
[----:B------:R-:W-:Y:S01]  /*1a750*/  WARPGROUP.ARRIVE ;  /* 0x00000000000079c5 */ /* 0x000fe20000000000 */
[----:B--2---:R-:W-:Y:S02]  /*1a760*/  R2UR UR8, R6 ;  /* 0x00000000060872ca */ /* 0x004fe400000e0000 */
[----:B------:R-:W-:-:S02]  /*1a770*/  R2UR UR9, R7 ;  /* 0x00000000070972ca */ /* 0x000fc400000e0000 */
[----:B------:R-:W-:Y:S01]  /*1a780*/  R2UR UR24, R14 ;  /* 0x000000000e1872ca */ /* 0x000fe200000e0000 */
[----:B------:R0:W5:Y:S10]  /*1a790*/  LDL.LU.64 R6, [R1+0x1c0] ;  /* 0x0001c00001067983 */ /* 0x0001740000300a00 */
[----:B------:R-:W-:Y:S01]  /*1a7a0*/  QGMMA.64x128x32.F32.E4M3.E4M3 R152, gdesc[UR8], R152, gsb0 ;  /* 0x01e00000089879f3 */ /* 0x000fe20008000898 */
[----:B----4-:R-:W-:-:S02]  /*1a7b0*/  R2UR UR12, R2 ;  /* 0x00000000020c72ca */ /* 0x010fc400000e0000 */
[----:B------:R-:W-:Y:S02]  /*1a7c0*/  R2UR UR13, R3 ;  /* 0x00000000030d72ca */ /* 0x000fe400000e0000 */
[----:B---3--:R-:W-:Y:S01]  /*1a7d0*/  R2UR UR20, R226 ;  /* 0x00000000e21472ca */ /* 0x008fe200000e0000 */
[----:B------:R0:W5:Y:S01]  /*1a7e0*/  LDL.LU.64 R2, [R1+0x1b8] ;  /* 0x0001b80001027983 */ /* 0x0001620000300a00 */
[----:B------:R-:W-:Y:S02]  /*1a7f0*/  WARPGROUP.DEPBAR.LE gsb0, 0x0 ;  /* 0x00008000000079c5 */ /* 0x000fe40000010000 */
[----:B------:R-:W-:-:S07]  /*1a800*/  WARPGROUP.ARRIVE ;  /* 0x00000000000079c5 */ /* 0x000fce0000000000 */
[----:B------:R-:W-:Y:S01]  /*1a810*/  QGMMA.64x128x32.F32.E4M3.E4M3 R152, gdesc[UR12], R152, gsb0 ;  /* 0x01e000000c9879f3 */ /* 0x000fe20008000898 */
[----:B------:R-:W-:Y:S02]  /*1a820*/  R2UR UR16, R20 ;  /* 0x00000000141072ca */ /* 0x000fe400000e0000 */
[----:B------:R-:W-:Y:S02]  /*1a830*/  R2UR UR17, R21 ;  /* 0x00000000151172ca */ /* 0x000fe400000e0000 */
[----:B------:R-:W-:Y:S01]  /*1a840*/  R2UR UR21, R227 ;  /* 0x00000000e31572ca */ /* 0x000fe200000e0000 */
[----:B------:R-:W-:Y:S02]  /*1a850*/  WARPGROUP.DEPBAR.LE gsb0, 0x0 ;  /* 0x00008000000079c5 */ /* 0x000fe40000010000 */
[----:B------:R-:W-:-:S08]  /*1a860*/  WARPGROUP.ARRIVE ;  /* 0x00000000000079c5 */ /* 0x000fd00000000000 */
[----:B------:R-:W-:Y:S01]  /*1a870*/  QGMMA.64x128x32.F32.E4M3.E4M3 R152, gdesc[UR16], R152, gsb0 ;  /* 0x01e00000109879f3 */ /* 0x000fe20008000898 */
[----:B------:R-:W-:Y:S02]  /*1a880*/  R2UR UR25, R15 ;  /* 0x000000000f1972ca */ /* 0x000fe400000e0000 */
[----:B------:R-:W-:Y:S02]  /*1a890*/  WARPGROUP.DEPBAR.LE gsb0, 0x0 ;  /* 0x00008000000079c5 */ /* 0x000fe40000010000 */
[----:B------:R-:W-:-:S07]  /*1a8a0*/  WARPGROUP.ARRIVE ;  /* 0x00000000000079c5 */ /* 0x000fce0000000000 */
[----:B------:R-:W-:Y:S01]  /*1a8b0*/  QGMMA.64x128x32.F32.E4M3.E4M3 R152, gdesc[UR20], R152, gsb0 ;  /* 0x01e00000149879f3 */ /* 0x000fe20008000898 */
[----:B------:R-:W-:Y:S02]  /*1a8c0*/  R2UR UR28, R12 ;  /* 0x000000000c1c72ca */ /* 0x000fe400000e0000 */
[----:B------:R-:W-:Y:S01]  /*1a8d0*/  R2UR UR29, R13 ;  /* 0x000000000d1d72ca */ /* 0x000fe200000e0000 */
[----:B------:R-:W-:Y:S02]  /*1a8e0*/  WARPGROUP.DEPBAR.LE gsb0, 0x0 ;  /* 0x00008000000079c5 */ /* 0x000fe40000010000 */
[----:B------:R-:W-:-:S06]  /*1a8f0*/  WARPGROUP.ARRIVE ;  /* 0x00000000000079c5 */ /* 0x000fcc0000000000 */
[----:B------:R-:W-:Y:S01]  /*1a900*/  QGMMA.64x128x32.F32.E4M3.E4M3 R152, gdesc[UR24], R152, gsb0 ;  /* 0x01e00000189879f3 */ /* 0x000fe20008000898 */
[----:B------:R-:W-:Y:S02]  /*1a910*/  R2UR UR32, R10 ;  /* 0x000000000a2072ca */ /* 0x000fe400000e0000 */
[----:B------:R-:W-:Y:S01]  /*1a920*/  R2UR UR33, R11 ;  /* 0x000000000b2172ca */ /* 0x000fe200000e0000 */
[----:B------:R-:W-:Y:S02]  /*1a930*/  WARPGROUP.DEPBAR.LE gsb0, 0x0 ;  /* 0x00008000000079c5 */ /* 0x000fe40000010000 */
[----:B------:R-:W-:-:S06]  /*1a940*/  WARPGROUP.ARRIVE ;  /* 0x00000000000079c5 */ /* 0x000fcc0000000000 */
[----:B------:R-:W-:Y:S03]  /*1a950*/  QGMMA.64x128x32.F32.E4M3.E4M3 R152, gdesc[UR28], R152, gsb0 ;  /* 0x01e000001c9879f3 */ /* 0x000fe60008000898 */
[----:B------:R-:W1:Y:S01]  /*1a960*/  S2R R226, SR_TID.X ;  /* 0x0000000000e27919 */ /* 0x000e620000002100 */
[----:B------:R-:W-:Y:S02]  /*1a970*/  WARPGROUP.DEPBAR.LE gsb0, 0x0 ;  /* 0x00008000000079c5 */ /* 0x000fe40000010000 */
[----:B------:R-:W-:-:S06]  /*1a980*/  WARPGROUP.ARRIVE ;  /* 0x00000000000079c5 */ /* 0x000fcc0000000000 */
[----:B------:R-:W-:Y:S01]  /*1a990*/  QGMMA.64x128x32.F32.E4M3.E4M3 R152, gdesc[UR32], R152, gsb0 ;  /* 0x01e00000209879f3 */ /* 0x000fe20008000898 */
[----:B-1----:R-:W-:-:S04]  /*1a9a0*/  SHF.R.U32.HI R226, RZ, 0x7, R226 ;  /* 0x00000007ffe27819 */ /* 0x002fc800000116e2 */
[----:B------:R-:W-:Y:S01]  /*1a9b0*/  IADD3 R20, -R226, 0xb, RZ ;  /* 0x0000000be2147810 */ /* 0x000fe20007ffe1ff */
[----:B------:R-:W-:-:S04]  /*1a9c0*/  WARPGROUP.DEPBAR.LE gsb0, 0x0 ;  /* 0x00008000000079c5 */ /* 0x000fc80000010000 */
[----:B------:R0:W-:Y:S06]  /*1a9d0*/  BAR.ARV R20, 0x100 ;  /* 0x000400140000751d */ /* 0x0001ec0000002000 */
[----:B------:R-:W-:Y:S05]  /*1a9e0*/  @!P0 BRA `(.L_x_3239) ;  /* 0x0000000000048947 */ /* 0x000fea0003800000 */
[----:B------:R-:W-:Y:S01]  /*1a9f0*/  BPT.TRAP 0x1 ;  /* 0x000000040000795c */ /* 0x000fe20000300000 */
.L_x_3239:
[----:B------:R-:W2:Y:S01]  /*1aa00*/  LDL R226, [R1+0x7c] ;  /* 0x00007c0001e27983 */ /* 0x000ea20000100800 */
[----:B------:R-:W1:Y:S03]  /*1aa10*/  LDC R21, c[0x0][0x448] ;  /* 0x00011200ff157b82 */ /* 0x000e660000000800 */
[----:B------:R3:W-:Y:S04]  /*1aa20*/  STL [R1+0x1c4], R8 ;  /* 0x0001c40801007387 */ /* 0x0007e80000100800 */
[----:B---3--:R-:W2:Y:S01]  /*1aa30*/  LDL R8, [R1+0x50] ;  /* 0x0000500001087983 */ /* 0x008ea20000100800 */
[C---:B-----5:R-:W-:Y:S01]  /*1aa40*/  FMUL.FTZ R154, R2.reuse, R154 ;  /* 0x0000009a029a7220 */ /* 0x060fe20000410000 */
[C---:B------:R-:W-:Y:S01]  /*1aa50*/  FMUL.FTZ R152, R2.reuse, R152 ;  /* 0x0000009802987220 */ /* 0x040fe20000410000 */
[C---:B------:R-:W-:Y:S01]  /*1aa60*/  FMUL.FTZ R158, R2.reuse, R158 ;  /* 0x0000009e029e7220 */ /* 0x040fe20000410000 */
[----:B------:R3:W-:Y:S01]  /*1aa70*/  STL [R1+0x1c0], R7 ;  /* 0x0001c00701007387 */ /* 0x0007e20000100800 */
[C---:B------:R-:W-:Y:S01]  /*1aa80*/  FMUL.FTZ R167, R2.reuse, R167 ;  /* 0x000000a702a77220 */ /* 0x040fe20000410000 */
[C---:B------:R-:W-:Y:S01]  /*1aa90*/  FMUL.FTZ R166, R2.reuse, R166 ;  /* 0x000000a602a67220 */ /* 0x040fe20000410000 */
[C---:B------:R-:W-:Y:S01]  /*1aaa0*/  FMUL.FTZ R162, R2.reuse, R162 ;  /* 0x000000a202a27220 */ /* 0x040fe20000410000 */
[----:B------:R-:W-:Y:S01]  /*1aab0*/  STL [R1+0x1bc], R5 ;  /* 0x0001bc0501007387 */ /* 0x000fe20000100800 */
[C---:B------:R-:W-:Y:S01]  /*1aac0*/  FMUL.FTZ R163, R2.reuse, R163 ;  /* 0x000000a302a37220 */ /* 0x040fe20000410000 */
[C---:B------:R-:W-:Y:S01]  /*1aad0*/  FMUL.FTZ R155, R2.reuse, R155 ;  /* 0x0000009b029b7220 */ /* 0x040fe20000410000 */
[----:B-1----:R-:W-:Y:S01]  /*1aae0*/  ISETP.NE.AND P1, PT, R21, 0x1, PT ;  /* 0x000000011500780c */ /* 0x002fe20003f25270 */
[----:B------:R1:W-:Y:S01]  /*1aaf0*/  STL [R1+0x1b8], R4 ;  /* 0x0001b80401007387 */ /* 0x0003e20000100800 */
[C---:B------:R-:W-:Y:S01]  /*1ab00*/  FMUL.FTZ R171, R2.reuse, R171 ;  /* 0x000000ab02ab7220 */ /* 0x040fe20000410000 */
[----:B---3--:R3:W-:Y:S01]  /*1ab10*/  MUFU.TANH R7, R158 ;  /* 0x0000009e00077308 */ /* 0x0087e20000002400 */
[C---:B------:R-:W-:Y:S01]  /*1ab20*/  FMUL.FTZ R170, R2.reuse, R170 ;  /* 0x000000aa02aa7220 */ /* 0x040fe20000410000 */
[C---:B------:R-:W-:Y:S01]  /*1ab30*/  FMUL.FTZ R179, R2.reuse, R179 ;  /* 0x000000b302b37220 */ /* 0x040fe20000410000 */
[C---:B------:R-:W-:Y:S01]  /*1ab40*/  FMUL.FTZ R174, R2.reuse, R174 ;  /* 0x000000ae02ae7220 */ /* 0x040fe20000410000 */
[C---:B------:R-:W-:Y:S01]  /*1ab50*/  FMUL.FTZ R182, R2.reuse, R182 ;  /* 0x000000b602b67220 */ /* 0x040fe20000410000 */
[C---:B------:R-:W-:Y:S01]  /*1ab60*/  FMUL.FTZ R187, R2.reuse, R187 ;  /* 0x000000bb02bb7220 */ /* 0x040fe20000410000 */
[C---:B------:R-:W-:Y:S01]  /*1ab70*/  FMUL.FTZ R191, R2.reuse, R191 ;  /* 0x000000bf02bf7220 */ /* 0x040fe20000410000 */
[C---:B------:R-:W-:Y:S01]  /*1ab80*/  FMUL.FTZ R178, R2.reuse, R178 ;  /* 0x000000b202b27220 */ /* 0x040fe20000410000 */
[----:B-1----:R1:W4:Y:S01]  /*1ab90*/  MUFU.TANH R4, R152 ;  /* 0x0000009800047308 */ /* 0x0023220000002400 */
[C---:B---3--:R-:W-:Y:S01]  /*1aba0*/  FMUL.FTZ R158, R2.reuse, R169 ;  /* 0x000000a9029e7220 */ /* 0x048fe20000410000 */
[----:B------:R-:W3:Y:S01]  /*1abb0*/  @P1 LDC R227, c[0x0][0x44c] ;  /* 0x00011300ffe31b82 */ /* 0x000ee20000000800 */
[C---:B------:R-:W-:Y:S01]  /*1abc0*/  FMUL.FTZ R190, R2.reuse, R190 ;  /* 0x000000be02be7220 */ /* 0x040fe20000410000 */
[C---:B------:R-:W-:Y:S01]  /*1abd0*/  FMUL.FTZ R159, R2.reuse, R159 ;  /* 0x0000009f029f7220 */ /* 0x040fe20000410000 */
[C---:B------:R-:W-:Y:S01]  /*1abe0*/  FMUL.FTZ R175, R2.reuse, R175 ;  /* 0x000000af02af7220 */ /* 0x040fe20000410000 */
[C---:B------:R-:W-:Y:S01]  /*1abf0*/  FMUL.FTZ R228, R2.reuse, R153 ;  /* 0x0000009902e47220 */ /* 0x040fe20000410000 */
[C---:B------:R-:W-:Y:S01]  /*1ac00*/  FMUL.FTZ R183, R2.reuse, R183 ;  /* 0x000000b702b77220 */ /* 0x040fe20000410000 */
[----:B------:R0:W0:Y:S01]  /*1ac10*/  MUFU.TANH R5, R155 ;  /* 0x0000009b00057308 */ /* 0x0000220000002400 */
[C---:B-1----:R-:W-:Y:S01]  /*1ac20*/  FMUL.FTZ R152, R2.reuse, R156 ;  /* 0x0000009c02987220 */ /* 0x042fe20000410000 */
[----:B------:R-:W1:Y:S01]  /*1ac30*/  @P1 LDC R21, c[0x0][0x450] ;  /* 0x00011400ff151b82 */ /* 0x000e620000000800 */
[C---:B------:R-:W-:Y:S01]  /*1ac40*/  FMUL.FTZ R156, R2.reuse, R164 ;  /* 0x000000a4029c7220 */ /* 0x040fe20000410000 */
[C---:B------:R-:W-:Y:S01]  /*1ac50*/  FMUL.FTZ R194, R2.reuse, R194 ;  /* 0x000000c202c27220 */ /* 0x040fe20000410000 */
[C---:B------:R-:W-:Y:S01]  /*1ac60*/  FMUL.FTZ R199, R2.reuse, R199 ;  /* 0x000000c702c77220 */ /* 0x040fe20000410000 */
[C---:B------:R-:W-:Y:S01]  /*1ac70*/  FMUL.FTZ R202, R2.reuse, R202 ;  /* 0x000000ca02ca7220 */ /* 0x040fe20000410000 */
[----:B------:R-:W-:Y:S01]  /*1ac80*/  FMUL.FTZ R203, R2, R203 ;  /* 0x000000cb02cb7220 */ /* 0x000fe20000410000 */
[----:B------:R0:W-:Y:S01]  /*1ac90*/  MUFU.TANH R164, R166 ;  /* 0x000000a600a47308 */ /* 0x0001e20000002400 */
[----:B----4-:R-:W-:-:S02]  /*1aca0*/  IMAD.MOV.U32 R169, RZ, RZ, R4 ;  /* 0x000000ffffa97224 */ /* 0x010fc400078e0004 */
[C---:B0-----:R-:W-:Y:S01]  /*1acb0*/  FMUL.FTZ R155, R2.reuse, R161 ;  /* 0x000000a1029b7220 */ /* 0x041fe20000410000 */
[----:B------:R-:W-:Y:S02]  /*1acc0*/  IMAD.MOV.U32 R161, RZ, RZ, R7 ;  /* 0x000000ffffa17224 */ /* 0x000fe400078e0007 */
[C---:B------:R-:W-:Y:S01]  /*1acd0*/  FMUL.FTZ R198, R2.reuse, R198 ;  /* 0x000000c602c67220 */ /* 0x040fe20000410000 */
[C---:B------:R-:W-:Y:S01]  /*1ace0*/  FMUL.FTZ R186, R2.reuse, R186 ;  /* 0x000000ba02ba7220 */ /* 0x040fe20000410000 */
[C---:B------:R-:W-:Y:S01]  /*1acf0*/  FMUL.FTZ R195, R2.reuse, R195 ;  /* 0x000000c302c37220 */ /* 0x040fe20000410000 */
[----:B------:R-:W-:Y:S01]  /*1ad00*/  MUFU.TANH R4, R171 ;  /* 0x000000ab00047308 */ /* 0x000fe20000002400 */
[----:B------:R-:W-:Y:S02]  /*1ad10*/  IMAD.MOV.U32 R166, RZ, RZ, R161 ;  /* 0x000000ffffa67224 */ /* 0x000fe400078e00a1 */
[C---:B------:R-:W-:Y:S01]  /*1ad20*/  FMUL.FTZ R161, R2.reuse, R172 ;  /* 0x000000ac02a17220 */ /* 0x040fe20000410000 */
[----:B------:R-:W-:Y:S01]  /*1ad30*/  FMUL.FTZ R172, R2, R188 ;  /* 0x000000bc02ac7220 */ /* 0x000fe20000410000 */
[----:B------:R-:W-:-:S03]  /*1ad40*/  IMAD.MOV.U32 R188, RZ, RZ, R5 ;  /* 0x000000ffffbc7224 */ /* 0x000fc600078e0005 */
[----:B------:R-:W-:Y:S08]  /*1ad50*/  MUFU.TANH R7, R170 ;  /* 0x000000aa00077308 */ /* 0x000ff00000002400 */
[----:B------:R-:W-:Y:S08]  /*1ad60*/  MUFU.TANH R5, R190 ;  /* 0x000000be00057308 */ /* 0x000ff00000002400 */
[----:B------:R0:W-:Y:S01]  /*1ad70*/  MUFU.TANH R153, R159 ;  /* 0x0000009f00997308 */ /* 0x0001e20000002400 */
[C---:B------:R-:W-:Y:S01]  /*1ad80*/  FMUL.FTZ R206, R2.reuse, R206 ;  /* 0x000000ce02ce7220 */ /* 0x040fe20000410000 */
[----:B------:R-:W-:-:S06]  /*1ad90*/  FMUL.FTZ R207, R2, R207 ;  /* 0x000000cf02cf7220 */ /* 0x000fcc0000410000 */
[----:B------:R-:W-:Y:S01]  /*1ada0*/  MUFU.TANH R228, R228 ;  /* 0x000000e400e47308 */ /* 0x000fe20000002400 */
[----:B0-----:R-:W-:-:S07]  /*1adb0*/  FMUL.FTZ R159, R2, R168 ;  /* 0x000000a8029f7220 */ /* 0x001fce0000410000 */
        /* <DEDUP_REMOVED lines=8> */
[----:B--2---:R-:W-:-:S07]  /*1ae40*/  IMAD.IADD R226, R226, 0x1, R8 ;  /* 0x00000001e2e27824 */ /* 0x004fce00078e0208 */
[----:B------:R0:W2:Y:S01]  /*1ae50*/  MUFU.TANH R8, R154 ;  /* 0x0000009a00087308 */ /* 0x0000a20000002400 */
[----:B---3--:R-:W-:-:S05]  /*1ae60*/  @P1 IMAD.HI.U32 R227, R226, R227, RZ ;  /* 0x000000e3e2e31227 */ /* 0x008fca00078e00ff */
[----:B-1----:R-:W-:Y:S01]  /*1ae70*/  @P1 SHF.R.U32.HI R226, RZ, R21, R227 ;  /* 0x00000015ffe21219 */ /* 0x002fe200000116e3 */
[C---:B------:R-:W-:Y:S01]  /*1ae80*/  FMUL.FTZ R21, R2.reuse, R157 ;  /* 0x0000009d02157220 */ /* 0x040fe20000410000 */
[----:B------:R1:W3:Y:S01]  /*1ae90*/  MUFU.TANH R227, R167 ;  /* 0x000000a700e37308 */ /* 0x0002e20000002400 */
[C---:B0-----:R-:W-:Y:S01]  /*1aea0*/  FMUL.FTZ R154, R2.reuse, R160 ;  /* 0x000000a0029a7220 */ /* 0x041fe20000410000 */
[----:B------:R-:W-:Y:S01]  /*1aeb0*/  FMUL.FTZ R157, R2, R165 ;  /* 0x000000a5029d7220 */ /* 0x000fe20000410000 */
[----:B--2---:R-:W-:-:S05]  /*1aec0*/  IMAD.MOV.U32 R160, RZ, RZ, R8 ;  /* 0x000000ffffa07224 */ /* 0x004fca00078e0008 */
[----:B------:R0:W2:Y:S01]  /*1aed0*/  MUFU.TANH R165, R174 ;  /* 0x000000ae00a57308 */ /* 0x0000a20000002400 */
[----:B-1----:R-:W-:Y:S02]  /*1aee0*/  IMAD.MOV.U32 R167, RZ, RZ, R160 ;  /* 0x000000ffffa77224 */ /* 0x002fe400078e00a0 */
[C---:B------:R-:W-:Y:S01]  /*1aef0*/  FMUL.FTZ R160, R2.reuse, R173 ;  /* 0x000000ad02a07220 */ /* 0x040fe20000410000 */
[C---:B------:R-:W-:Y:S01]  /*1af00*/  FMUL.FTZ R173, R2.reuse, R189 ;  /* 0x000000bd02ad7220 */ /* 0x040fe20000410000 */
[----:B------:R-:W-:-:S03]  /*1af10*/  FMUL.FTZ R189, R2, R204 ;  /* 0x000000cc02bd7220 */ /* 0x000fc60000410000 */
[----:B------:R-:W-:Y:S01]  /*1af20*/  MUFU.TANH R8, R162 ;  /* 0x000000a200087308 */ /* 0x000fe20000002400 */
[----:B---3--:R-:W-:Y:S01]  /*1af30*/  IMAD.MOV.U32 R170, RZ, RZ, R227 ;  /* 0x000000ffffaa7224 */ /* 0x008fe200078e00e3 */
[----:B------:R-:W3:Y:S01]  /*1af40*/  LDL R204, [R1+0x48] ;  /* 0x0000480001cc7983 */ /* 0x000ee20000100800 */
[----:B0-----:R-:W-:-:S05]  /*1af50*/  IMAD.MOV.U32 R174, RZ, RZ, R7 ;  /* 0x000000ffffae7224 */ /* 0x001fca00078e0007 */
[----:B------:R0:W1:Y:S01]  /*1af60*/  MUFU.TANH R162, R163 ;  /* 0x000000a300a27308 */ /* 0x0000620000002400 */
[----:B--2---:R-:W-:Y:S02]  /*1af70*/  IMAD.MOV.U32 R175, RZ, RZ, R165 ;  /* 0x000000ffffaf7224 */ /* 0x004fe400078e00a5 */
[----:B------:R-:W-:-:S05]  /*1af80*/  FMUL.FTZ R165, R2, R185 ;  /* 0x000000b902a57220 */ /* 0x000fca0000410000 */
[----:B------:R2:W-:Y:S01]  /*1af90*/  MUFU.TANH R227, R179 ;  /* 0x000000b300e37308 */ /* 0x0005e20000002400 */
[C---:B0-----:R-:W-:Y:S01]  /*1afa0*/  FMUL.FTZ R163, R2.reuse, R177 ;  /* 0x000000b102a37220 */ /* 0x041fe20000410000 */
[----:B------:R-:W-:-:S06]  /*1afb0*/  FMUL.FTZ R177, R2, R184 ;  /* 0x000000b802b17220 */ /* 0x000fcc0000410000 */
[----:B------:R0:W-:Y:S01]  /*1afc0*/  MUFU.TANH R7, R178 ;  /* 0x000000b200077308 */ /* 0x0001e20000002400 */
[----:B--2---:R-:W-:Y:S02]  /*1afd0*/  IMAD.MOV.U32 R179, RZ, RZ, R164 ;  /* 0x000000ffffb37224 */ /* 0x004fe400078e00a4 */
[C---:B------:R-:W-:Y:S01]  /*1afe0*/  FMUL.FTZ R164, R2.reuse, R181 ;  /* 0x000000b502a47220 */ /* 0x040fe20000410000 */
[----:B-1----:R-:W-:Y:S01]  /*1aff0*/  MOV R171, R162 ;  /* 0x000000a200ab7202 */ /* 0x002fe20000000f00 */
[C---:B------:R-:W-:Y:S01]  /*1b000*/  FMUL.FTZ R162, R2.reuse, R176 ;  /* 0x000000b002a27220 */ /* 0x040fe20000410000 */
[----:B------:R-:W-:Y:S02]  /*1b010*/  IMAD.MOV.U32 R176, RZ, RZ, R4 ;  /* 0x000000ffffb07224 */ /* 0x000fe400078e0004 */
[----:B------:R-:W-:Y:S01]  /*1b020*/  IMAD.MOV.U32 R184, RZ, RZ, R179 ;  /* 0x000000ffffb87224 */ /* 0x000fe200078e00b3 */
[----:B------:R1:W2:Y:S01]  /*1b030*/  MUFU.TANH R181, R182 ;  /* 0x000000b600b57308 */ /* 0x0002a20000002400 */
[----:B0-----:R-:W-:-:S07]  /*1b040*/  FMUL.FTZ R178, R2, R180 ;  /* 0x000000b402b27220 */ /* 0x001fce0000410000 */
[----:B------:R-:W-:Y:S01]  /*1b050*/  MUFU.TANH R4, R187 ;  /* 0x000000bb00047308 */ /* 0x000fe20000002400 */
[----:B-1----:R-:W-:-:S07]  /*1b060*/  MOV R182, R169 ;  /* 0x000000a900b67202 */ /* 0x002fce0000000f00 */
[----:B------:R0:W1:Y:S01]  /*1b070*/  MUFU.TANH R187, R191 ;  /* 0x000000bf00bb7308 */ /* 0x0000620000002400 */
[----:B--2---:R-:W-:Y:S01]  /*1b080*/  IMAD.MOV.U32 R190, RZ, RZ, R181 ;  /* 0x000000ffffbe7224 */ /* 0x004fe200078e00b5 */
[----:B------:R-:W-:Y:S01]  /*1b090*/  MOV R181, R174 ;  /* 0x000000ae00b57202 */ /* 0x000fe20000000f00 */
[----:B------:R-:W-:-:S05]  /*1b0a0*/  FMUL.FTZ R174, R2, R197 ;  /* 0x000000c502ae7220 */ /* 0x000fca0000410000 */
[----:B------:R2:W4:Y:S01]  /*1b0b0*/  MUFU.TANH R169, R183 ;  /* 0x000000b700a97308 */ /* 0x0005220000002400 */
[----:B0-----:R-:W-:Y:S02]  /*1b0c0*/  IMAD.MOV.U32 R191, RZ, RZ, R166 ;  /* 0x000000ffffbf7224 */ /* 0x001fe400078e00a6 */
[----:B------:R-:W-:Y:S01]  /*1b0d0*/  FMUL.FTZ R166, R2, R193 ;  /* 0x000000c102a67220 */ /* 0x000fe20000410000 */
[----:B------:R-:W-:-:S04]  /*1b0e0*/  MOV R193, R168 ;  /* 0x000000a800c17202 */ /* 0x000fc80000000f00 */
[----:B------:R0:W-:Y:S01]  /*1b0f0*/  MUFU.TANH R179, R194 ;  /* 0x000000c200b37308 */ /* 0x0001e20000002400 */
[----:B--2---:R-:W-:Y:S02]  /*1b100*/  IMAD.MOV.U32 R183, RZ, RZ, R170 ;  /* 0x000000ffffb77224 */ /* 0x004fe400078e00aa */
[----:B------:R-:W-:Y:S02]  /*1b110*/  IMAD.MOV.U32 R170, RZ, RZ, R167 ;  /* 0x000000ffffaa7224 */ /* 0x000fe400078e00a7 */
[----:B------:R-:W-:-:S03]  /*1b120*/  FMUL.FTZ R167, R2, R192 ;  /* 0x000000c002a77220 */ /* 0x000fc60000410000 */
[----:B------:R2:W-:Y:S01]  /*1b130*/  MUFU.TANH R197, R199 ;  /* 0x000000c700c57308 */ /* 0x0005e20000002400 */
[----:B0-----:R-:W-:Y:S01]  /*1b140*/  MOV R194, R176 ;  /* 0x000000b000c27202 */ /* 0x001fe20000000f00 */
[C---:B------:R-:W-:Y:S01]  /*1b150*/  FMUL.FTZ R176, R2.reuse, R201 ;  /* 0x000000c902b07220 */ /* 0x040fe20000410000 */
[----:B-1----:R-:W-:Y:S02]  /*1b160*/  IMAD.MOV.U32 R201, RZ, RZ, R187 ;  /* 0x000000ffffc97224 */ /* 0x002fe400078e00bb */
[----:B------:R-:W-:Y:S02]  /*1b170*/  IMAD.MOV.U32 R187, RZ, RZ, R183 ;  /* 0x000000ffffbb7224 */ /* 0x000fe400078e00b7 */
[----:B----4-:R-:W-:Y:S01]  /*1b180*/  IMAD.MOV.U32 R192, RZ, RZ, R169 ;  /* 0x000000ffffc07224 */ /* 0x010fe200078e00a9 */
[----:B------:R0:W1:Y:S01]  /*1b190*/  MUFU.TANH R183, R202 ;  /* 0x000000ca00b77308 */ /* 0x0000620000002400 */
[----:B--2---:R-:W-:Y:S02]  /*1b1a0*/  IMAD.MOV.U32 R199, RZ, RZ, R175 ;  /* 0x000000ffffc77224 */ /* 0x004fe400078e00af */
[----:B------:R-:W-:Y:S01]  /*1b1b0*/  FMUL.FTZ R175, R2, R200 ;  /* 0x000000c802af7220 */ /* 0x000fe20000410000 */
[----:B------:R-:W-:-:S02]  /*1b1c0*/  IMAD.MOV.U32 R200, RZ, RZ, R184 ;  /* 0x000000ffffc87224 */ /* 0x000fc400078e00b8 */
[----:B------:R-:W-:Y:S01]  /*1b1d0*/  FMUL.FTZ R169, R2, R196 ;  /* 0x000000c402a97220 */ /* 0x000fe20000410000 */
[----:B------:R-:W-:Y:S02]  /*1b1e0*/  IMAD.MOV.U32 R184, RZ, RZ, R7 ;  /* 0x000000ffffb87224 */ /* 0x000fe400078e0007 */
[----:B------:R-:W-:Y:S01]  /*1b1f0*/  IMAD.MOV.U32 R196, RZ, RZ, R153 ;  /* 0x000000ffffc47224 */ /* 0x000fe200078e0099 */
[----:B------:R2:W-:Y:S01]  /*1b200*/  MUFU.TANH R7, R203 ;  /* 0x000000cb00077308 */ /* 0x0005e20000002400 */
[----:B0-----:R-:W-:-:S07]  /*1b210*/  IMAD.MOV.U32 R202, RZ, RZ, R5 ;  /* 0x000000ffffca7224 */ /* 0x001fce00078e0005 */
[----:B------:R0:W-:Y:S01]  /*1b220*/  MUFU.TANH R5, R206 ;  /* 0x000000ce00057308 */ /* 0x0001e20000002400 */
[----:B--2---:R-:W-:-:S07]  /*1b230*/  IMAD.MOV.U32 R203, RZ, RZ, R4 ;  /* 0x000000ffffcb7224 */ /* 0x004fce00078e0004 */
[----:B------:R2:W-:Y:S01]  /*1b240*/  MUFU.TANH R4, R207 ;  /* 0x000000cf00047308 */ /* 0x0005e20000002400 */
[----:B0-----:R-:W4:Y:S07]  /*1b250*/  LDL R206, [R1+0x54] ;  /* 0x0000540001ce7983 */ /* 0x001f2e0000100800 */
[----:B------:R0:W1:Y:S01]  /*1b260*/  MUFU.TANH R185, R198 ;  /* 0x000000c600b97308 */ /* 0x0000620000002400 */
[----:B--2---:R-:W4:Y:S04]  /*1b270*/  LDL R207, [R1+0x68] ;  /* 0x0000680001cf7983 */ /* 0x004f280000100800 */
[----:B------:R-:W2:Y:S03]  /*1b280*/  SHFL.IDX PT, R153, R226, RZ, 0x1c1f ;  /* 0x001c1fffe2997589 */ /* 0x000ea600000e0000 */
[----:B------:R-:W2:Y:S01]  /*1b290*/  MUFU.TANH R154, R154 ;  /* 0x0000009a009a7308 */ /* 0x000ea20000002400 */
[----:B0-----:R-:W-:-:S02]  /*1b2a0*/  IMAD.MOV.U32 R198, RZ, RZ, R188 ;  /* 0x000000ffffc67224 */ /* 0x001fc400078e00bc */
[----:B------:R-:W-:Y:S02]  /*1b2b0*/  IMAD.MOV.U32 R188, RZ, RZ, R170 ;  /* 0x000000ffffbc7224 */ /* 0x000fe400078e00aa */
[----:B------:R-:W-:Y:S01]  /*1b2c0*/  IMAD.MOV.U32 R170, RZ, RZ, -0x80 ;  /* 0xffffff80ffaa7424 */ /* 0x000fe200078e00ff */
[----:B------:R0:W2:Y:S02]  /*1b2d0*/  SHFL.IDX PT, R168, R226, 0x1, 0x1c1f ;  /* 0x003c1f00e2a87f89 */ /* 0x0000a400000e0000 */
[----:B------:R-:W2:Y:S01]  /*1b2e0*/  MUFU.TANH R21, R21 ;  /* 0x0000001500157308 */ /* 0x000ea20000002400 */
[----:B------:R-:W-:-:S07]  /*1b2f0*/  IMAD R170, R3, R170, 0x1 ;  /* 0x0000000103aa7424 */ /* 0x000fce00078e02aa */
[----:B------:R-:W-:Y:S08]  /*1b300*/  MUFU.TANH R180, R186 ;  /* 0x000000ba00b47308 */ /* 0x000ff00000002400 */
[----:B------:R-:W2:Y:S08]  /*1b310*/  MUFU.TANH R157, R157 ;  /* 0x0000009d009d7308 */ /* 0x000eb00000002400 */
[----:B------:R1:W2:Y:S08]  /*1b320*/  MUFU.TANH R186, R195 ;  /* 0x000000c300ba7308 */ /* 0x0002b00000002400 */
[----:B------:R-:W2:Y:S08]  /*1b330*/  MUFU.TANH R160, R160 ;  /* 0x000000a000a07308 */ /* 0x000eb00000002400 */
[----:B------:R-:W2:Y:S08]  /*1b340*/  MUFU.TANH R162, R162 ;  /* 0x000000a200a27308 */ /* 0x000eb00000002400 */
[----:B------:R-:W2:Y:S01]  /*1b350*/  MUFU.TANH R163, R163 ;  /* 0x000000a300a37308 */ /* 0x000ea20000002400 */
[----:B-1----:R-:W-:-:S07]  /*1b360*/  FMUL.FTZ R195, R2, R211 ;  /* 0x000000d302c37220 */ /* 0x002fce0000410000 */
[----:B------:R-:W1:Y:S08]  /*1b370*/  MUFU.TANH R178, R178 ;  /* 0x000000b200b27308 */ /* 0x000e700000002400 */
[----:B------:R-:W1:Y:S08]  /*1b380*/  MUFU.TANH R164, R164 ;  /* 0x000000a400a47308 */ /* 0x000e700000002400 */
[----:B------:R-:W1:Y:S08]  /*1b390*/  MUFU.TANH R177, R177 ;  /* 0x000000b100b17308 */ /* 0x000e700000002400 */
[----:B------:R-:W1:Y:S01]  /*1b3a0*/  MUFU.TANH R165, R165 ;  /* 0x000000a500a57308 */ /* 0x000e620000002400 */
[C---:B------:R-:W-:Y:S01]  /*1b3b0*/  FMUL.FTZ R229, R2.reuse, R210 ;  /* 0x000000d202e57220 */ /* 0x040fe20000410000 */
[----:B0-----:R-:W-:Y:S01]  /*1b3c0*/  FMUL.FTZ R226, R2, R214 ;  /* 0x000000d602e27220 */ /* 0x001fe20000410000 */
[----:B------:R-:W-:-:S05]  /*1b3d0*/  IMAD.MOV.U32 R210, RZ, RZ, R183 ;  /* 0x000000ffffd27224 */ /* 0x000fca00078e00b7 */
[----:B------:R-:W0:Y:S01]  /*1b3e0*/  MUFU.TANH R173, R173 ;  /* 0x000000ad00ad7308 */ /* 0x000e220000002400 */
[----:B------:R-:W-:-:S07]  /*1b3f0*/  IMAD.MOV.U32 R214, RZ, RZ, R185 ;  /* 0x000000ffffd67224 */ /* 0x000fce00078e00b9 */
[----:B------:R-:W0:Y:S08]  /*1b400*/  MUFU.TANH R167, R167 ;  /* 0x000000a700a77308 */ /* 0x000e300000002400 */
[----:B------:R-:W0:Y:S08]  /*1b410*/  MUFU.TANH R166, R166 ;  /* 0x000000a600a67308 */ /* 0x000e300000002400 */
[----:B------:R-:W0:Y:S08]  /*1b420*/  MUFU.TANH R169, R169 ;  /* 0x000000a900a97308 */ /* 0x000e300000002400 */
[----:B------:R-:W0:Y:S08]  /*1b430*/  MUFU.TANH R174, R174 ;  /* 0x000000ae00ae7308 */ /* 0x000e300000002400 */
[----:B------:R-:W0:Y:S08]  /*1b440*/  MUFU.TANH R175, R175 ;  /* 0x000000af00af7308 */ /* 0x000e300000002400 */
[----:B------:R-:W0:Y:S08]  /*1b450*/  MUFU.TANH R176, R176 ;  /* 0x000000b000b07308 */ /* 0x000e300000002400 */
[----:B------:R-:W0:Y:S01]  /*1b460*/  MUFU.TANH R189, R189 ;  /* 0x000000bd00bd7308 */ /* 0x000e220000002400 */
[----:B----4-:R-:W-:-:S04]  /*1b470*/  IADD3 R170, R206, R170, -R207 ;  /* 0x000000aaceaa7210 */ /* 0x010fc80007ffe8cf */
[----:B---3--:R-:W-:-:S05]  /*1b480*/  IADD3 R170, R170, -R204, RZ ;  /* 0x800000ccaaaa7210 */ /* 0x008fca0007ffe0ff */
[----:B--2---:R-:W-:Y:S02]  /*1b490*/  IMAD.IADD R153, R170, 0x1, R153 ;  /* 0x00000001aa997824 */ /* 0x004fe400078e0299 */
[----:B------:R-:W-:-:S03]  /*1b4a0*/  IMAD.MOV.U32 R204, RZ, RZ, R202 ;  /* 0x000000ffffcc7224 */ /* 0x000fc600078e00ca */
[C---:B------:R-:W-:Y:S01]  /*1b4b0*/  ISETP.GT.AND P2, PT, R153.reuse, RZ, PT ;  /* 0x000000ff9900720c */ /* 0x040fe20003f44270 */
[----:B------:R-:W-:Y:S01]  /*1b4c0*/  IMAD.MOV.U32 R202, RZ, RZ, R199 ;  /* 0x000000ffffca7224 */ /* 0x000fe200078e00c7 */
[----:B------:R-:W-:Y:S01]  /*1b4d0*/  MOV R199, R192 ;  /* 0x000000c000c77202 */ /* 0x000fe20000000f00 */
[----:B------:R-:W-:Y:S01]  /*1b4e0*/  IMAD.MOV.U32 R206, RZ, RZ, R203 ;  /* 0x000000ffffce7224 */ /* 0x000fe200078e00cb */
[C---:B------:R-:W-:Y:S02]  /*1b4f0*/  ISETP.GT.AND P3, PT, R153.reuse, 0x1, PT ;  /* 0x000000019900780c */ /* 0x040fe40003f64270 */
[----:B------:R-:W-:Y:S01]  /*1b500*/  FSEL R192, R182, -INF , P2 ;  /* 0xff800000b6c07808 */ /* 0x000fe20001000000 */
[----:B------:R-:W-:Y:S01]  /*1b510*/  IMAD.MOV.U32 R203, RZ, RZ, R201 ;  /* 0x000000ffffcb7224 */ /* 0x000fe200078e00c9 */
[C---:B------:R-:W-:Y:S02]  /*1b520*/  ISETP.GT.AND P4, PT, R153.reuse, 0x8, PT ;  /* 0x000000089900780c */ /* 0x040fe40003f84270 */
[C---:B------:R-:W-:Y:S01]  /*1b530*/  ISETP.GT.AND P2, PT, R153.reuse, 0x10, PT ;  /* 0x000000109900780c */ /* 0x040fe20003f44270 */
[----:B------:R-:W-:Y:S01]  /*1b540*/  IMAD.MOV.U32 R201, RZ, RZ, R197 ;  /* 0x000000ffffc97224 */ /* 0x000fe200078e00c5 */
[C---:B------:R-:W-:Y:S01]  /*1b550*/  ISETP.GT.AND P1, PT, R153.reuse, 0x9, PT ;  /* 0x000000099900780c */ /* 0x040fe20003f24270 */
[----:B------:R-:W-:Y:S01]  /*1b560*/  IMAD.IADD R168, R170, 0x1, R168 ;  /* 0x00000001aaa87824 */ /* 0x000fe200078e02a8 */
[----:B------:R-:W-:Y:S01]  /*1b570*/  FSEL R170, R228, -INF , P3 ;  /* 0xff800000e4aa7808 */ /* 0x000fe20001800000 */
[----:B------:R-:W-:Y:S01]  /*1b580*/  IMAD.MOV.U32 R197, RZ, RZ, R190 ;  /* 0x000000ffffc57224 */ /* 0x000fe200078e00be */
[C---:B------:R-:W-:Y:S01]  /*1b590*/  ISETP.GT.AND P3, PT, R153.reuse, 0x11, PT ;  /* 0x000000119900780c */ /* 0x040fe20003f64270 */
[----:B------:R-:W-:Y:S01]  /*1b5a0*/  IMAD.MOV.U32 R190, RZ, RZ, R227 ;  /* 0x000000ffffbe7224 */ /* 0x000fe200078e00e3 */
[----:B------:R-:W-:Y:S01]  /*1b5b0*/  FSEL R152, R152, -INF , P4 ;  /* 0xff80000098987808 */ /* 0x000fe20002000000 */
[----:B------:R-:W-:Y:S01]  /*1b5c0*/  FMUL.FTZ R227, R2, R215 ;  /* 0x000000d702e37220 */ /* 0x000fe20000410000 */
[----:B------:R-:W-:Y:S01]  /*1b5d0*/  FSEL R182, R154, -INF , P2 ;  /* 0xff8000009ab67808 */ /* 0x000fe20001000000 */
[----:B------:R-:W-:Y:S01]  /*1b5e0*/  IMAD.MOV.U32 R215, RZ, RZ, R171 ;  /* 0x000000ffffd77224 */ /* 0x000fe200078e00ab */
[----:B------:R-:W-:-:S02]  /*1b5f0*/  ISETP.GT.AND P4, PT, R153, 0x18, PT ;  /* 0x000000189900780c */ /* 0x000fc40003f84270 */
[----:B------:R-:W-:Y:S01]  /*1b600*/  MOV R154, R206 ;  /* 0x000000ce009a7202 */ /* 0x000fe20000000f00 */
[----:B------:R-:W-:Y:S01]  /*1b610*/  IMAD.MOV.U32 R206, RZ, RZ, R204 ;  /* 0x000000ffffce7224 */ /* 0x000fe200078e00cc */
[----:B------:R-:W-:Y:S01]  /*1b620*/  FSEL R171, R21, -INF , P1 ;  /* 0xff80000015ab7808 */ /* 0x000fe20000800000 */
[----:B------:R-:W-:Y:S01]  /*1b630*/  IMAD.MOV.U32 R204, RZ, RZ, R197 ;  /* 0x000000ffffcc7224 */ /* 0x000fe200078e00c5 */
[----:B------:R-:W-:Y:S02]  /*1b640*/  ISETP.GT.AND P1, PT, R153, 0x19, PT ;  /* 0x000000199900780c */ /* 0x000fe40003f24270 */
[----:B------:R-:W-:Y:S02]  /*1b650*/  MOV R197, R188 ;  /* 0x000000bc00c57202 */ /* 0x000fe40000000f00 */
[----:B------:R-:W-:Y:S01]  /*1b660*/  FSEL R155, R155, -INF , P3 ;  /* 0xff8000009b9b7808 */ /* 0x000fe20001800000 */
[----:B------:R-:W-:Y:S01]  /*1b670*/  IMAD.MOV.U32 R207, RZ, RZ, R203 ;  /* 0x000000ffffcf7224 */ /* 0x000fe200078e00cb */
[C---:B------:R-:W-:Y:S01]  /*1b680*/  ISETP.GT.AND P2, PT, R153.reuse, 0x20, PT ;  /* 0x000000209900780c */ /* 0x040fe20003f44270 */
[----:B------:R-:W-:Y:S01]  /*1b690*/  IMAD.MOV.U32 R211, RZ, RZ, R201 ;  /* 0x000000ffffd37224 */ /* 0x000fe200078e00c9 */
[----:B------:R-:W-:-:S02]  /*1b6a0*/  ISETP.GT.AND P3, PT, R153, 0x21, PT ;  /* 0x000000219900780c */ /* 0x000fc40003f64270 */
[----:B------:R-:W-:Y:S01]  /*1b6b0*/  FSEL R188, R156, -INF , P4 ;  /* 0xff8000009cbc7808 */ /* 0x000fe20002000000 */
[----:B------:R-:W-:Y:S01]  /*1b6c0*/  IMAD.MOV.U32 R203, RZ, RZ, R193 ;  /* 0x000000ffffcb7224 */ /* 0x000fe200078e00c1 */
[----:B------:R-:W-:Y:S01]  /*1b6d0*/  ISETP.GT.AND P4, PT, R153, 0x28, PT ;  /* 0x000000289900780c */ /* 0x000fe20003f84270 */
[----:B------:R-:W-:Y:S01]  /*1b6e0*/  IMAD.MOV.U32 R201, RZ, RZ, R187 ;  /* 0x000000ffffc97224 */ /* 0x000fe200078e00bb */
[----:B------:R-:W-:Y:S01]  /*1b6f0*/  FSEL R187, R157, -INF , P1 ;  /* 0xff8000009dbb7808 */ /* 0x000fe20000800000 */
[----:B------:R-:W-:Y:S01]  /*1b700*/  IMAD.MOV.U32 R21, RZ, RZ, R186 ;  /* 0x000000ffff157224 */ /* 0x000fe200078e00ba */
[----:B------:R-:W-:Y:S01]  /*1b710*/  MOV R156, R180 ;  /* 0x000000b4009c7202 */ /* 0x000fe20000000f00 */
[----:B------:R-:W-:Y:S01]  /*1b720*/  IMAD.MOV.U32 R193, RZ, RZ, R181 ;  /* 0x000000ffffc17224 */ /* 0x000fe200078e00b5 */
[----:B------:R-:W-:Y:S02]  /*1b730*/  ISETP.GT.AND P1, PT, R153, 0x29, PT ;  /* 0x000000299900780c */ /* 0x000fe40003f24270 */
[----:B------:R-:W-:-:S02]  /*1b740*/  FSEL R186, R159, -INF , P2 ;  /* 0xff8000009fba7808 */ /* 0x000fc40001000000 */
[----:B------:R-:W-:Y:S01]  /*1b750*/  FSEL R181, R158, -INF , P3 ;  /* 0xff8000009eb57808 */ /* 0x000fe20001800000 */
[----:B------:R-:W-:Y:S01]  /*1b760*/  IMAD.MOV.U32 R157, RZ, RZ, R179 ;  /* 0x000000ffff9d7224 */ /* 0x000fe200078e00b3 */
[C---:B------:R-:W-:Y:S02]  /*1b770*/  ISETP.GT.AND P2, PT, R153.reuse, 0x30, PT ;  /* 0x000000309900780c */ /* 0x040fe40003f44270 */
[----:B------:R-:W-:Y:S02]  /*1b780*/  ISETP.GT.AND P3, PT, R153, 0x31, PT ;  /* 0x000000319900780c */ /* 0x000fe40003f64270 */
[----:B------:R-:W-:Y:S02]  /*1b790*/  FSEL R180, R161, -INF , P4 ;  /* 0xff800000a1b47808 */ /* 0x000fe40002000000 */
[----:B------:R-:W-:Y:S02]  /*1b7a0*/  ISETP.GT.AND P4, PT, R153, 0x38, PT ;  /* 0x000000389900780c */ /* 0x000fe40003f84270 */
[----:B------:R-:W-:-:S02]  /*1b7b0*/  FSEL R183, R160, -INF , P1 ;  /* 0xff800000a0b77808 */ /* 0x000fc40000800000 */
[----:B------:R-:W-:Y:S02]  /*1b7c0*/  ISETP.GT.AND P1, PT, R153, 0x39, PT ;  /* 0x000000399900780c */ /* 0x000fe40003f24270 */
[----:B------:R-:W-:Y:S02]  /*1b7d0*/  FSEL R185, R162, -INF , P2 ;  /* 0xff800000a2b97808 */ /* 0x000fe40001000000 */
[----:B------:R-:W-:Y:S01]  /*1b7e0*/  FSEL R179, R163, -INF , P3 ;  /* 0xff800000a3b37808 */ /* 0x000fe20001800000 */
[----:B------:R-:W-:Y:S01]  /*1b7f0*/  IMAD.MOV.U32 R163, RZ, RZ, R157 ;  /* 0x000000ffffa37224 */ /* 0x000fe200078e009d */
[C---:B------:R-:W-:Y:S01]  /*1b800*/  ISETP.GT.AND P2, PT, R153.reuse, 0x40, PT ;  /* 0x000000409900780c */ /* 0x040fe20003f44270 */
[----:B------:R-:W-:Y:S01]  /*1b810*/  IMAD.MOV.U32 R157, RZ, RZ, R156 ;  /* 0x000000ffff9d7224 */ /* 0x000fe200078e009c */
[----:B-1----:R-:W-:Y:S01]  /*1b820*/  FSEL R178, R178, -INF , P4 ;  /* 0xff800000b2b27808 */ /* 0x002fe20002000000 */
[----:B------:R-:W-:Y:S01]  /*1b830*/  IMAD.MOV.U32 R156, RZ, RZ, R184 ;  /* 0x000000ffff9c7224 */ /* 0x000fe200078e00b8 */
[----:B------:R-:W-:-:S02]  /*1b840*/  ISETP.GT.AND P3, PT, R153, 0x41, PT ;  /* 0x000000419900780c */ /* 0x000fc40003f64270 */
[----:B------:R-:W-:Y:S02]  /*1b850*/  ISETP.GT.AND P4, PT, R153, 0x48, PT ;  /* 0x000000489900780c */ /* 0x000fe40003f84270 */
[----:B------:R-:W-:Y:S01]  /*1b860*/  FSEL R184, R164, -INF , P1 ;  /* 0xff800000a4b87808 */ /* 0x000fe20000800000 */
[----:B------:R-:W-:Y:S01]  /*1b870*/  IMAD.MOV.U32 R164, RZ, RZ, R154 ;  /* 0x000000ffffa47224 */ /* 0x000fe200078e009a */
[----:B------:R-:W-:Y:S02]  /*1b880*/  FSEL R177, R177, -INF , P2 ;  /* 0xff800000b1b17808 */ /* 0x000fe40001000000 */
[C---:B------:R-:W-:Y:S02]  /*1b890*/  ISETP.GT.AND P1, PT, R153.reuse, 0x49, PT ;  /* 0x000000499900780c */ /* 0x040fe40003f24270 */
[----:B------:R-:W-:Y:S02]  /*1b8a0*/  ISETP.GT.AND P2, PT, R153, 0x50, PT ;  /* 0x000000509900780c */ /* 0x000fe40003f44270 */
[----:B------:R-:W-:-:S02]  /*1b8b0*/  FSEL R154, R165, -INF , P3 ;  /* 0xff800000a59a7808 */ /* 0x000fc40001800000 */
[----:B------:R-:W-:Y:S02]  /*1b8c0*/  FSEL R172, R172, -INF , P4 ;  /* 0xff800000acac7808 */ /* 0x000fe40002000000 */
[C---:B------:R-:W-:Y:S02]  /*1b8d0*/  ISETP.GT.AND P3, PT, R153.reuse, 0x51, PT ;  /* 0x000000519900780c */ /* 0x040fe40003f64270 */
[----:B------:R-:W-:Y:S02]  /*1b8e0*/  ISETP.GT.AND P4, PT, R153, 0x58, PT ;  /* 0x000000589900780c */ /* 0x000fe40003f84270 */
[----:B0-----:R-:W-:Y:S02]  /*1b8f0*/  FSEL R173, R173, -INF , P1 ;  /* 0xff800000adad7808 */ /* 0x001fe40000800000 */
[----:B------:R-:W-:Y:S02]  /*1b900*/  FSEL R161, R167, -INF , P2 ;  /* 0xff800000a7a17808 */ /* 0x000fe40001000000 */
[----:B------:R-:W-:-:S02]  /*1b910*/  ISETP.GT.AND P1, PT, R153, 0x59, PT ;  /* 0x000000599900780c */ /* 0x000fc40003f24270 */
[----:B------:R-:W-:Y:S02]  /*1b920*/  ISETP.GT.AND P2, PT, R153, 0x60, PT ;  /* 0x000000609900780c */ /* 0x000fe40003f44270 */
[----:B------:R-:W-:Y:S02]  /*1b930*/  FSEL R160, R166, -INF , P3 ;  /* 0xff800000a6a07808 */ /* 0x000fe40001800000 */
[----:B------:R-:W-:Y:S02]  /*1b940*/  FSEL R162, R169, -INF , P4 ;  /* 0xff800000a9a27808 */ /* 0x000fe40002000000 */
[C---:B------:R-:W-:Y:S02]  /*1b950*/  ISETP.GT.AND P3, PT, R153.reuse, 0x61, PT ;  /* 0x000000619900780c */ /* 0x040fe40003f64270 */
[----:B------:R-:W-:Y:S01]  /*1b960*/  ISETP.GT.AND P4, PT, R153, 0x68, PT ;  /* 0x000000689900780c */ /* 0x000fe20003f84270 */
[----:B------:R-:W-:Y:S01]  /*1b970*/  IMAD.MOV.U32 R167, RZ, RZ, R156 ;  /* 0x000000ffffa77224 */ /* 0x000fe200078e009c */
[----:B------:R-:W-:-:S02]  /*1b980*/  MOV R165, R157 ;  /* 0x0000009d00a57202 */ /* 0x000fc40000000f00 */
[----:B------:R-:W-:Y:S02]  /*1b990*/  FSEL R156, R174, -INF , P1 ;  /* 0xff800000ae9c7808 */ /* 0x000fe40000800000 */
[----:B------:R-:W-:Y:S02]  /*1b9a0*/  FSEL R157, R175, -INF , P2 ;  /* 0xff800000af9d7808 */ /* 0x000fe40001000000 */
[C---:B------:R-:W-:Y:S02]  /*1b9b0*/  ISETP.GT.AND P1, PT, R168.reuse, RZ, PT ;  /* 0x000000ffa800720c */ /* 0x040fe40003f24270 */
[----:B------:R-:W-:Y:S02]  /*1b9c0*/  ISETP.GT.AND P2, PT, R168, 0x1, PT ;  /* 0x00000001a800780c */ /* 0x000fe40003f44270 */
[----:B------:R-:W-:Y:S02]  /*1b9d0*/  FSEL R158, R176, -INF , P3 ;  /* 0xff800000b09e7808 */ /* 0x000fe40001800000 */
[----:B------:R-:W-:-:S02]  /*1b9e0*/  FSEL R159, R189, -INF , P4 ;  /* 0xff800000bd9f7808 */ /* 0x000fc40002000000 */
[C---:B------:R-:W-:Y:S02]  /*1b9f0*/  ISETP.GT.AND P3, PT, R168.reuse, 0x8, PT ;  /* 0x00000008a800780c */ /* 0x040fe40003f64270 */
[----:B------:R-:W-:Y:S02]  /*1ba00*/  ISETP.GT.AND P4, PT, R168, 0x9, PT ;  /* 0x00000009a800780c */ /* 0x000fe40003f84270 */
[----:B------:R-:W-:Y:S02]  /*1ba10*/  FSEL R197, R197, -INF , P1 ;  /* 0xff800000c5c57808 */ /* 0x000fe40000800000 */
[----:B------:R-:W-:Y:S02]  /*1ba20*/  FSEL R198, R198, -INF , P2 ;  /* 0xff800000c6c67808 */ /* 0x000fe40001000000 */
[C---:B------:R-:W-:Y:S02]  /*1ba30*/  ISETP.GT.AND P1, PT, R168.reuse, 0x10, PT ;  /* 0x00000010a800780c */ /* 0x040fe40003f24270 */
[----:B------:R-:W-:-:S02]  /*1ba40*/  ISETP.GT.AND P2, PT, R168, 0x11, PT ;  /* 0x00000011a800780c */ /* 0x000fc40003f44270 */
[----:B------:R-:W-:Y:S02]  /*1ba50*/  FSEL R191, R191, -INF , P3 ;  /* 0xff800000bfbf7808 */ /* 0x000fe40001800000 */
[----:B------:R-:W-:Y:S02]  /*1ba60*/  FSEL R196, R196, -INF , P4 ;  /* 0xff800000c4c47808 */ /* 0x000fe40002000000 */
[C---:B------:R-:W-:Y:S02]  /*1ba70*/  ISETP.GT.AND P3, PT, R168.reuse, 0x18, PT ;  /* 0x00000018a800780c */ /* 0x040fe40003f64270 */
[----:B------:R-:W-:Y:S02]  /*1ba80*/  ISETP.GT.AND P4, PT, R168, 0x19, PT ;  /* 0x00000019a800780c */ /* 0x000fe40003f84270 */
[----:B------:R-:W-:Y:S02]  /*1ba90*/  FSEL R228, R8, -INF , P1 ;  /* 0xff80000008e47808 */ /* 0x000fe40000800000 */
[----:B------:R-:W-:Y:S01]  /*1baa0*/  FSEL R215, R215, -INF , P2 ;  /* 0xff800000d7d77808 */ /* 0x000fe20001000000 */
[----:B------:R-:W0:Y:S01]  /*1bab0*/  MUFU.TANH R229, R229 ;  /* 0x000000e500e57308 */ /* 0x000e220000002400 */
[C---:B------:R-:W-:Y:S01]  /*1bac0*/  ISETP.GT.AND P1, PT, R168.reuse, 0x20, PT ;  /* 0x00000020a800780c */ /* 0x040fe20003f24270 */
[----:B------:R-:W-:Y:S01]  /*1bad0*/  UMOV UR41, UR40 ;  /* 0x0000002800297c82 */ /* 0x000fe20008000000 */
[----:B------:R-:W-:Y:S01]  /*1bae0*/  ISETP.GT.AND P2, PT, R168, 0x21, PT ;  /* 0x00000021a800780c */ /* 0x000fe20003f44270 */
[----:B------:R-:W-:Y:S01]  /*1baf0*/  FMUL.FTZ R205, R2, R205 ;  /* 0x000000cd02cd7220 */ /* 0x000fe20000410000 */
[----:B------:R-:W-:Y:S01]  /*1bb00*/  FSEL R200, R200, -INF , P3 ;  /* 0xff800000c8c87808 */ /* 0x000fe20001800000 */
[----:B------:R1:W5:Y:S01]  /*1bb10*/  LDL.LU R8, [R1+0x1c4] ;  /* 0x0001c40001087983 */ /* 0x0003620000300800 */
        /* <DEDUP_REMOVED lines=26> */
[C---:B------:R-:W-:Y:S02]  /*1bcc0*/  ISETP.GT.AND P4, PT, R168.reuse, 0x59, PT ;  /* 0x00000059a800780c */ /* 0x040fe40003f84270 */
[----:B------:R-:W-:Y:S02]  /*1bcd0*/  FSEL R163, R163, -INF , P1 ;  /* 0xff800000a3a37808 */ /* 0x000fe40000800000 */
[----:B------:R-:W-:Y:S02]  /*1bce0*/  FSEL R164, R21, -INF , P2 ;  /* 0xff80000015a47808 */ /* 0x000fe40001000000 */
[----:B------:R-:W-:Y:S02]  /*1bcf0*/  ISETP.GT.AND P1, PT, R168, 0x60, PT ;  /* 0x00000060a800780c */ /* 0x000fe40003f24270 */
[----:B------:R-:W-:-:S02]  /*1bd00*/  FSEL R214, R214, -INF , P3 ;  /* 0xff800000d6d67808 */ /* 0x000fc40001800000 */
[----:B------:R-:W-:Y:S02]  /*1bd10*/  FSEL R21, R211, -INF , P4 ;  /* 0xff800000d3157808 */ /* 0x000fe40002000000 */
[C---:B------:R-:W-:Y:S02]  /*1bd20*/  ISETP.GT.AND P2, PT, R168.reuse, 0x61, PT ;  /* 0x00000061a800780c */ /* 0x040fe40003f44270 */
[C---:B------:R-:W-:Y:S02]  /*1bd30*/  ISETP.GT.AND P3, PT, R168.reuse, 0x68, PT ;  /* 0x00000068a800780c */ /* 0x040fe40003f64270 */
[----:B------:R-:W-:Y:S02]  /*1bd40*/  ISETP.GT.AND P4, PT, R168, 0x69, PT ;  /* 0x00000069a800780c */ /* 0x000fe40003f84270 */
[----:B------:R-:W-:Y:S02]  /*1bd50*/  FSEL R165, R210, -INF , P1 ;  /* 0xff800000d2a57808 */ /* 0x000fe40000800000 */
[----:B------:R-:W-:-:S02]  /*1bd60*/  FSEL R166, R7, -INF , P2 ;  /* 0xff80000007a67808 */ /* 0x000fc40001000000 */
[----:B------:R-:W-:Y:S01]  /*1bd70*/  FSEL R167, R5, -INF , P3 ;  /* 0xff80000005a77808 */ /* 0x000fe20001800000 */
[----:B------:R-:W2:Y:S01]  /*1bd80*/  MUFU.TANH R195, R195 ;  /* 0x000000c300c37308 */ /* 0x000ea20000002400 */
[----:B------:R-:W-:-:S07]  /*1bd90*/  FSEL R210, R4, -INF , P4 ;  /* 0xff80000004d27808 */ /* 0x000fce0002000000 */
[----:B------:R-:W3:Y:S01]  /*1bda0*/  MUFU.TANH R226, R226 ;  /* 0x000000e200e27308 */ /* 0x000ee20000002400 */
[----:B------:R-:W-:-:S07]  /*1bdb0*/  ISETP.GT.AND P1, PT, R168, 0x70, PT ;  /* 0x00000070a800780c */ /* 0x000fce0003f24270 */
[----:B------:R-:W4:Y:S01]  /*1bdc0*/  MUFU.TANH R227, R227 ;  /* 0x000000e300e37308 */ /* 0x000f220000002400 */
[C---:B------:R-:W-:Y:S02]  /*1bdd0*/  ISETP.GT.AND P2, PT, R168.reuse, 0x71, PT ;  /* 0x00000071a800780c */ /* 0x040fe40003f44270 */
[----:B------:R-:W-:Y:S01]  /*1bde0*/  ISETP.GT.AND P5, PT, R153, 0x79, PT ;  /* 0x000000799900780c */ /* 0x000fe20003fa4270 */
[----:B------:R-:W-:Y:S01]  /*1bdf0*/  IMAD.U32 R169, RZ, RZ, UR41 ;  /* 0x00000029ffa97e24 */ /* 0x000fe2000f8e00ff */
[C---:B------:R-:W-:Y:S01]  /*1be00*/  ISETP.GT.AND P3, PT, R168.reuse, 0x78, PT ;  /* 0x00000078a800780c */ /* 0x040fe20003f64270 */
[----:B------:R1:W5:Y:S01]  /*1be10*/  LDL.LU R7, [R1+0x1c0] ;  /* 0x0001c00001077983 */ /* 0x0003620000300800 */
[----:B------:R-:W-:Y:S02]  /*1be20*/  ISETP.GT.AND P4, PT, R168, 0x79, PT ;  /* 0x00000079a800780c */ /* 0x000fe40003f84270 */
[----:B------:R-:W-:Y:S01]  /*1be30*/  FMNMX.FTZ R168, R197, R225, !PT ;  /* 0x000000e1c5a87209 */ /* 0x000fe20007810000 */
[----:B------:R1:W-:Y:S01]  /*1be40*/  MUFU.TANH R176, R205 ;  /* 0x000000cd00b07308 */ /* 0x0003e20000002400 */
[----:B0-----:R-:W-:Y:S01]  /*1be50*/  FSEL R211, R229, -INF , P1 ;  /* 0xff800000e5d37808 */ /* 0x001fe20000800000 */
[----:B------:R0:W5:Y:S01]  /*1be60*/  LDL.LU R5, [R1+0x1bc] ;  /* 0x0001bc0001057983 */ /* 0x0001620000300800 */
[----:B------:R-:W-:-:S02]  /*1be70*/  FMNMX.FTZ R168, R198, R168, !PT ;  /* 0x000000a8c6a87209 */ /* 0x000fc40007810000 */
[----:B--2---:R-:W-:Y:S01]  /*1be80*/  FSEL R195, R195, -INF , P2 ;  /* 0xff800000c3c37808 */ /* 0x004fe20001000000 */
[----:B------:R0:W5:Y:S01]  /*1be90*/  LDL.LU R4, [R1+0x1b8] ;  /* 0x0001b80001047983 */ /* 0x0001620000300800 */
        /* <DEDUP_REMOVED lines=26> */
[----:B------:R-:W-:Y:S02]  /*1c040*/  FMNMX.FTZ R168, R211, R168, !PT ;  /* 0x000000a8d3a87209 */ /* 0x000fe40007810000 */
[----:B---3--:R-:W-:Y:S02]  /*1c050*/  FSEL R226, R226, -INF , P3 ;  /* 0xff800000e2e27808 */ /* 0x008fe40001800000 */
[----:B------:R-:W-:Y:S02]  /*1c060*/  FMNMX.FTZ R168, R195, R168, !PT ;  /* 0x000000a8c3a87209 */ /* 0x000fe40007810000 */
[----:B----4-:R-:W-:Y:S02]  /*1c070*/  FSEL R227, R227, -INF , P4 ;  /* 0xff800000e3e37808 */ /* 0x010fe40002000000 */
[C---:B------:R-:W-:Y:S02]  /*1c080*/  ISETP.GT.AND P1, PT, R153.reuse, 0x69, PT ;  /* 0x000000699900780c */ /* 0x040fe40003f24270 */
[----:B------:R-:W-:-:S02]  /*1c090*/  ISETP.GT.AND P2, PT, R153, 0x70, PT ;  /* 0x000000709900780c */ /* 0x000fc40003f44270 */
[C---:B------:R-:W-:Y:S02]  /*1c0a0*/  ISETP.GT.AND P3, PT, R153.reuse, 0x71, PT ;  /* 0x000000719900780c */ /* 0x040fe40003f64270 */
[----:B------:R-:W-:Y:S02]  /*1c0b0*/  ISETP.GT.AND P4, PT, R153, 0x78, PT ;  /* 0x000000789900780c */ /* 0x000fe40003f84270 */
[----:B------:R-:W-:-:S04]  /*1c0c0*/  FMNMX.FTZ R153, R226, R168, !PT ;  /* 0x000000a8e2997209 */ /* 0x000fc80007810000 */
[----:B------:R-:W-:-:S05]  /*1c0d0*/  FMNMX.FTZ R153, R227, R153, !PT ;  /* 0x00000099e3997209 */ /* 0x000fca0007810000 */
[----:B------:R-:W2:Y:S02]  /*1c0e0*/  SHFL.BFLY PT, R168, R153, 0x2, 0x1f ;  /* 0x0c401f0099a87f89 */ /* 0x000ea400000e0000 */
[----:B--2---:R-:W-:-:S05]  /*1c0f0*/  FMNMX.FTZ R168, R153, R168, !PT ;  /* 0x000000a899a87209 */ /* 0x004fca0007810000 */
[----:B------:R-:W2:Y:S02]  /*1c100*/  SHFL.BFLY PT, R153, R168, 0x1, 0x1f ;  /* 0x0c201f00a8997f89 */ /* 0x000ea400000e0000 */
[----:B--2---:R-:W-:-:S04]  /*1c110*/  FMNMX.FTZ R168, R168, R153, !PT ;  /* 0x00000099a8a87209 */ /* 0x004fc80007810000 */
[C---:B------:R-:W-:Y:S01]  /*1c120*/  FSETP.NEU.FTZ.AND P6, PT, R168.reuse, -INF , PT ;  /* 0xff800000a800780b */ /* 0x040fe20003fdd000 */
[----:B------:R-:W-:-:S03]  /*1c130*/  FFMA.FTZ R169, R168, R169, -8 ;  /* 0xc1000000a8a97423 */ /* 0x000fc600000100a9 */
[----:B------:R-:W-:Y:S02]  /*1c140*/  FSEL R153, R168, RZ, P6 ;  /* 0x000000ffa8997208 */ /* 0x000fe40003000000 */
[----:B------:R-:W-:-:S03]  /*1c150*/  FSEL R169, R169, RZ, P6 ;  /* 0x000000ffa9a97208 */ /* 0x000fc60003000000 */
[----:B------:R-:W-:Y:S02]  /*1c160*/  FADD.FTZ R153, -R153, R225 ;  /* 0x000000e199997221 */ /* 0x000fe40000010100 */
[----:B------:R-:W-:-:S02]  /*1c170*/  FFMA.FTZ R191, R191, UR41, -R169 ;  /* 0x00000029bfbf7c23 */ /* 0x000fc400080108a9 */
[----:B------:R-:W-:Y:S01]  /*1c180*/  FMUL.FTZ R153, R153, UR41 ;  /* 0x0000002999997c20 */ /* 0x000fe20008410000 */
        /* <DEDUP_REMOVED lines=14> */
[----:B-1----:R-:W-:-:S01]  /*1c270*/  FFMA.FTZ R205, R199, UR41, -R169 ;  /* 0x00000029c7cd7c23 */ /* 0x002fc200080108a9 */
        /* <DEDUP_REMOVED lines=15> */
[----:B------:R-:W-:-:S02]  /*1c370*/  FFMA.FTZ R227, R227, UR41, -R169 ;  /* 0x00000029e3e37c23 */ /* 0x000fc400080108a9 */
[----:B------:R-:W-:Y:S08]  /*1c380*/  MUFU.EX2 R169, R153 ;  /* 0x0000009900a97308 */ /* 0x000ff00000000800 */
[----:B------:R-:W-:Y:S08]  /*1c390*/  MUFU.EX2 R153, R191 ;  /* 0x000000bf00997308 */ /* 0x000ff00000000800 */
[----:B------:R1:W-:Y:S02]  /*1c3a0*/  MUFU.EX2 R191, R196 ;  /* 0x000000c400bf7308 */ /* 0x0003e40000000800 */
[----:B-1----:R-:W-:-:S04]  /*1c3b0*/  FMNMX.FTZ R196, R192, R224, !PT ;  /* 0x000000e0c0c47209 */ /* 0x002fc80007810000 */
        /* <DEDUP_REMOVED lines=9> */
[----:B------:R-:W-:Y:S01]  /*1c450*/  FMNMX.FTZ R196, R180, R196, !PT ;  /* 0x000000c4b4c47209 */ /* 0x000fe20007810000 */
[----:B------:R-:W1:Y:S03]  /*1c460*/  MUFU.EX2 R197, R197 ;  /* 0x000000c500c57308 */ /* 0x000e660000000800 */
[----:B------:R-:W-:-:S04]  /*1c470*/  FMNMX.FTZ R196, R183, R196, !PT ;  /* 0x000000c4b7c47209 */ /* 0x000fc80007810000 */
[----:B------:R-:W-:Y:S01]  /*1c480*/  FMNMX.FTZ R196, R185, R196, !PT ;  /* 0x000000c4b9c47209 */ /* 0x000fe20007810000 */
[----:B------:R-:W2:Y:S03]  /*1c490*/  MUFU.EX2 R198, R198 ;  /* 0x000000c600c67308 */ /* 0x000ea60000000800 */
[----:B------:R-:W-:-:S04]  /*1c4a0*/  FMNMX.FTZ R196, R179, R196, !PT ;  /* 0x000000c4b3c47209 */ /* 0x000fc80007810000 */
[----:B------:R-:W-:Y:S01]  /*1c4b0*/  FMNMX.FTZ R196, R178, R196, !PT ;  /* 0x000000c4b2c47209 */ /* 0x000fe20007810000 */
[----:B-1----:R-:W-:-:S03]  /*1c4c0*/  FFMA.FTZ R0, R169, R0, R197 ;  /* 0x00000000a9007223 */ /* 0x002fc600000100c5 */
[----:B------:R-:W-:-:S04]  /*1c4d0*/  FMNMX.FTZ R196, R184, R196, !PT ;  /* 0x000000c4b8c47209 */ /* 0x000fc80007810000 */
[----:B------:R-:W-:Y:S01]  /*1c4e0*/  FMNMX.FTZ R196, R177, R196, !PT ;  /* 0x000000c4b1c47209 */ /* 0x000fe20007810000 */
[----:B--2---:R-:W-:-:S03]  /*1c4f0*/  FADD.FTZ R0, R198, R0 ;  /* 0x00000000c6007221 */ /* 0x004fc60000010000 */
[----:B------:R-:W-:Y:S01]  /*1c500*/  FMNMX.FTZ R196, R154, R196, !PT ;  /* 0x000000c49ac47209 */ /* 0x000fe20007810000 */
[----:B------:R-:W-:-:S01]  /*1c510*/  FADD.FTZ R0, R153, R0 ;  /* 0x0000000099007221 */ /* 0x000fc20000010000 */
[----:B------:R-:W-:Y:S02]  /*1c520*/  F2FP.SATFINITE.E4M3.F32.PACK_AB_MERGE_C R153, R191, R153, RZ ;  /* 0x00000099bf99723e */ /* 0x000fe400048070ff */
[----:B------:R-:W-:Y:S02]  /*1c530*/  FMNMX.FTZ R196, R172, R196, !PT ;  /* 0x000000c4acc47209 */ /* 0x000fe40007810000 */
[----:B------:R-:W-:Y:S02]  /*1c540*/  F2FP.SATFINITE.E4M3.F32.PACK_AB_MERGE_C R153, R198, R197, R153 ;  /* 0x000000c5c699723e */ /* 0x000fe40004807099 */
[----:B------:R-:W-:-:S04]  /*1c550*/  FMNMX.FTZ R197, R173, R196, !PT ;  /* 0x000000c4adc57209 */ /* 0x000fc80007810000 */
[----:B------:R-:W-:Y:S01]  /*1c560*/  FMNMX.FTZ R197, R161, R197, !PT ;  /* 0x000000c5a1c57209 */ /* 0x000fe20007810000 */
[----:B------:R-:W-:-:S03]  /*1c570*/  FMUL.FTZ R208, R2, R208 ;  /* 0x000000d002d07220 */ /* 0x000fc60000410000 */
[----:B------:R-:W-:Y:S01]  /*1c580*/  FMNMX.FTZ R197, R160, R197, !PT ;  /* 0x000000c5a0c57209 */ /* 0x000fe20007810000 */
[----:B------:R-:W-:-:S03]  /*1c590*/  FMUL.FTZ R198, R2, R209 ;  /* 0x000000d102c67220 */ /* 0x000fc60000410000 */
[----:B------:R-:W-:Y:S01]  /*1c5a0*/  FMNMX.FTZ R197, R162, R197, !PT ;  /* 0x000000c5a2c57209 */ /* 0x000fe20007810000 */
[----:B------:R1:W2:Y:S03]  /*1c5b0*/  MUFU.TANH R196, R208 ;  /* 0x000000d000c47308 */ /* 0x0002a60000002400 */
[----:B------:R-:W-:Y:S01]  /*1c5c0*/  FMNMX.FTZ R199, R156, R197, !PT ;  /* 0x000000c59cc77209 */ /* 0x000fe20007810000 */
[----:B------:R-:W-:-:S03]  /*1c5d0*/  FMUL.FTZ R212, R2, R212 ;  /* 0x000000d402d47220 */ /* 0x000fc60000410000 */
[----:B------:R-:W-:Y:S01]  /*1c5e0*/  FMNMX.FTZ R199, R157, R199, !PT ;  /* 0x000000c79dc77209 */ /* 0x000fe20007810000 */
[----:B------:R-:W3:Y:S01]  /*1c5f0*/  MUFU.TANH R198, R198 ;  /* 0x000000c600c67308 */ /* 0x000ee20000002400 */
[----:B------:R-:W-:Y:S02]  /*1c600*/  FMUL.FTZ R213, R2, R213 ;  /* 0x000000d502d57220 */ /* 0x000fe40000410000 */
[----:B-1----:R-:W-:-:S05]  /*1c610*/  FMNMX.FTZ R208, R158, R199, !PT ;  /* 0x000000c79ed07209 */ /* 0x002fca0007810000 */
[----:B------:R-:W1:Y:S01]  /*1c620*/  MUFU.TANH R197, R212 ;  /* 0x000000d400c57308 */ /* 0x000e620000002400 */
[----:B------:R-:W-:Y:S02]  /*1c630*/  FSEL R176, R176, -INF , P1 ;  /* 0xff800000b0b07808 */ /* 0x000fe40000800000 */
[----:B------:R-:W-:-:S05]  /*1c640*/  FMNMX.FTZ R208, R159, R208, !PT ;  /* 0x000000d09fd07209 */ /* 0x000fca0007810000 */
[----:B------:R-:W4:Y:S01]  /*1c650*/  MUFU.TANH R199, R213 ;  /* 0x000000d500c77308 */ /* 0x000f220000002400 */
[----:B--2---:R-:W-:Y:S02]  /*1c660*/  FSEL R196, R196, -INF , P2 ;  /* 0xff800000c4c47808 */ /* 0x004fe40001000000 */
[----:B------:R-:W-:Y:S02]  /*1c670*/  FMNMX.FTZ R208, R176, R208, !PT ;  /* 0x000000d0b0d07209 */ /* 0x000fe40007810000 */
[----:B---3--:R-:W-:Y:S02]  /*1c680*/  FSEL R198, R198, -INF , P3 ;  /* 0xff800000c6c67808 */ /* 0x008fe40001800000 */
[----:B------:R-:W-:Y:S02]  /*1c690*/  FMNMX.FTZ R208, R196, R208, !PT ;  /* 0x000000d0c4d07209 */ /* 0x000fe40007810000 */
[----:B-1----:R-:W-:Y:S02]  /*1c6a0*/  FSEL R197, R197, -INF , P4 ;  /* 0xff800000c5c57808 */ /* 0x002fe40002000000 */
[----:B------:R-:W-:-:S04]  /*1c6b0*/  FMNMX.FTZ R208, R198, R208, !PT ;  /* 0x000000d0c6d07209 */ /* 0x000fc80007810000 */
[----:B------:R-:W-:Y:S02]  /*1c6c0*/  FMNMX.FTZ R208, R197, R208, !PT ;  /* 0x000000d0c5d07209 */ /* 0x000fe40007810000 */
[----:B----4-:R-:W-:-:S04]  /*1c6d0*/  FSEL R199, R199, -INF , P5 ;  /* 0xff800000c7c77808 */ /* 0x010fc80002800000 */
[----:B------:R-:W-:-:S05]  /*1c6e0*/  FMNMX.FTZ R208, R199, R208, !PT ;  /* 0x000000d0c7d07209 */ /* 0x000fca0007810000 */
[----:B------:R-:W1:Y:S01]  /*1c6f0*/  SHFL.BFLY PT, R209, R208, 0x2, 0x1f ;  /* 0x0c401f00d0d17f89 */ /* 0x000e6200000e0000 */
[----:B------:R1:W-:Y:S08]  /*1c700*/  MUFU.EX2 R212, R215 ;  /* 0x000000d700d47308 */ /* 0x0003f00000000800 */
[----:B------:R2:W-:Y:S01]  /*1c710*/  MUFU.EX2 R213, R225 ;  /* 0x000000e100d57308 */ /* 0x0005e20000000800 */
[----:B-1----:R-:W-:-:S05]  /*1c720*/  FMNMX.FTZ R215, R208, R209, !PT ;  /* 0x000000d1d0d77209 */ /* 0x002fca0007810000 */
[----:B--2---:R-:W1:Y:S02]  /*1c730*/  SHFL.BFLY PT, R225, R215, 0x1, 0x1f ;  /* 0x0c201f00d7e17f89 */ /* 0x004e6400000e0000 */
[----:B------:R1:W-:Y:S08]  /*1c740*/  MUFU.EX2 R209, R21 ;  /* 0x0000001500d17308 */ /* 0x0003f00000000800 */
[----:B------:R2:W-:Y:S01]  /*1c750*/  MUFU.EX2 R208, R214 ;  /* 0x000000d600d07308 */ /* 0x0005e20000000800 */
[----:B-1----:R-:W-:Y:S01]  /*1c760*/  FMNMX.FTZ R21, R215, R225, !PT ;  /* 0x000000e1d7157209 */ /* 0x002fe20007810000 */
[----:B------:R-:W-:-:S03]  /*1c770*/  IMAD.U32 R215, RZ, RZ, UR41 ;  /* 0x00000029ffd77e24 */ /* 0x000fc6000f8e00ff */
[C---:B------:R-:W-:Y:S01]  /*1c780*/  FSETP.NEU.FTZ.AND P1, PT, R21.reuse, -INF , PT ;  /* 0xff8000001500780b */ /* 0x040fe20003f3d000 */
[----:B------:R-:W-:-:S03]  /*1c790*/  FFMA.FTZ R215, R21, R215, -8 ;  /* 0xc100000015d77423 */ /* 0x000fc600000100d7 */
[----:B--2---:R-:W-:Y:S02]  /*1c7a0*/  FSEL R214, R21, RZ, P1 ;  /* 0x000000ff15d67208 */ /* 0x004fe40000800000 */
[----:B------:R-:W-:-:S03]  /*1c7b0*/  FSEL R215, R215, RZ, P1 ;  /* 0x000000ffd7d77208 */ /* 0x000fc60000800000 */
[----:B------:R-:W-:Y:S02]  /*1c7c0*/  FADD.FTZ R224, -R214, R224 ;  /* 0x000000e0d6e07221 */ /* 0x000fe40000010100 */
[----:B------:R-:W-:Y:S01]  /*1c7d0*/  MUFU.EX2 R214, R167 ;  /* 0x000000a700d67308 */ /* 0x000fe20000000800 */
[----:B------:R-:W-:-:S07]  /*1c7e0*/  FFMA.FTZ R192, R192, UR41, -R215 ;  /* 0x00000029c0c07c23 */ /* 0x000fce00080108d7 */
[----:B------:R1:W-:Y:S02]  /*1c7f0*/  MUFU.EX2 R167, R211 ;  /* 0x000000d300a77308 */ /* 0x0003e40000000800 */
[----:B-1----:R-:W-:-:S01]  /*1c800*/  FFMA.FTZ R211, R170, UR41, -R215 ;  /* 0x00000029aad37c23 */ /* 0x002fc200080108d7 */
[----:B------:R-:W-:-:S05]  /*1c810*/  FMUL.FTZ R170, R224, UR41 ;  /* 0x00000029e0aa7c20 */ /* 0x000fca0008410000 */
[----:B------:R-:W-:Y:S01]  /*1c820*/  MUFU.EX2 R192, R192 ;  /* 0x000000c000c07308 */ /* 0x000fe20000000800 */
[----:B------:R-:W-:-:S01]  /*1c830*/  FFMA.FTZ R152, R152, UR41, -R215 ;  /* 0x0000002998987c23 */ /* 0x000fc200080108d7 */
[----:B------:R-:W-:-:S06]  /*1c840*/  FFMA.FTZ R224, R171, UR41, -R215 ;  /* 0x00000029abe07c23 */ /* 0x000fcc00080108d7 */
[----:B------:R-:W1:Y:S08]  /*1c850*/  MUFU.EX2 R170, R170 ;  /* 0x000000aa00aa7308 */ /* 0x000e700000000800 */
[----:B------:R-:W2:Y:S08]  /*1c860*/  MUFU.EX2 R211, R211 ;  /* 0x000000d300d37308 */ /* 0x000eb00000000800 */
[----:B------:R-:W3:Y:S08]  /*1c870*/  MUFU.EX2 R152, R152 ;  /* 0x0000009800987308 */ /* 0x000ef00000000800 */
[----:B------:R-:W4:Y:S01]  /*1c880*/  MUFU.EX2 R224, R224 ;  /* 0x000000e000e07308 */ /* 0x000f220000000800 */
[----:B-1----:R-:W-:-:S04]  /*1c890*/  FFMA.FTZ R9, R170, R9, R192 ;  /* 0x00000009aa097223 */ /* 0x002fc800000100c0 */
[----:B--2---:R-:W-:Y:S01]  /*1c8a0*/  FADD.FTZ R9, R211, R9 ;  /* 0x00000009d3097221 */ /* 0x004fe20000010000 */
[----:B------:R-:W-:-:S03]  /*1c8b0*/  FFMA.FTZ R182, R182, UR41, -R215 ;  /* 0x00000029b6b67c23 */ /* 0x000fc600080108d7 */
[----:B---3--:R-:W-:Y:S01]  /*1c8c0*/  FADD.FTZ R9, R152, R9 ;  /* 0x0000000998097221 */ /* 0x008fe20000010000 */
[----:B----4-:R-:W-:Y:S02]  /*1c8d0*/  F2FP.SATFINITE.E4M3.F32.PACK_AB_MERGE_C R152, R224, R152, RZ ;  /* 0x00000098e098723e */ /* 0x010fe400048070ff */
[----:B------:R-:W1:Y:S02]  /*1c8e0*/  MUFU.EX2 R182, R182 ;  /* 0x000000b600b67308 */ /* 0x000e640000000800 */
[----:B------:R-:W-:Y:S01]  /*1c8f0*/  F2FP.SATFINITE.E4M3.F32.PACK_AB_MERGE_C R152, R211, R192, R152 ;  /* 0x000000c0d398723e */ /* 0x000fe20004807098 */
[--C-:B------:R-:W-:Y:S01]  /*1c900*/  FFMA.FTZ R192, R155, UR41, -R215.reuse ;  /* 0x000000299bc07c23 */ /* 0x100fe200080108d7 */
[----:B------:R-:W-:-:S01]  /*1c910*/  FFMA.FTZ R188, R188, UR41, -R215 ;  /* 0x00000029bcbc7c23 */ /* 0x000fc200080108d7 */
[----:B------:R-:W-:-:S04]  /*1c920*/  FFMA.FTZ R187, R187, UR41, -R215 ;  /* 0x00000029bbbb7c23 */ /* 0x000fc800080108d7 */
[----:B------:R-:W2:Y:S01]  /*1c930*/  MUFU.EX2 R192, R192 ;  /* 0x000000c000c07308 */ /* 0x000ea20000000800 */
[----:B------:R-:W-:-:S01]  /*1c940*/  FFMA.FTZ R186, R186, UR41, -R215 ;  /* 0x00000029baba7c23 */ /* 0x000fc200080108d7 */
[----:B------:R-:W-:-:S06]  /*1c950*/  FADD.FTZ R191, R191, R0 ;  /* 0x00000000bfbf7221 */ /* 0x000fcc0000010000 */
[----:B------:R-:W3:Y:S01]  /*1c960*/  MUFU.EX2 R200, R200 ;  /* 0x000000c800c87308 */ /* 0x000ee20000000800 */
[----:B------:R-:W-:-:S01]  /*1c970*/  FADD.FTZ R9, R224, R9 ;  /* 0x00000009e0097221 */ /* 0x000fc20000010000 */
[----:B------:R-:W-:-:S06]  /*1c980*/  FFMA.FTZ R181, R181, UR41, -R215 ;  /* 0x00000029b5b57c23 */ /* 0x000fcc00080108d7 */
[----:B------:R-:W4:Y:S01]  /*1c990*/  MUFU.EX2 R188, R188 ;  /* 0x000000bc00bc7308 */ /* 0x000f220000000800 */
[----:B------:R-:W-:-:S01]  /*1c9a0*/  FADD.FTZ R191, R213, R191 ;  /* 0x000000bfd5bf7221 */ /* 0x000fc20000010000 */
[----:B-1----:R-:W-:-:S06]  /*1c9b0*/  FADD.FTZ R9, R182, R9 ;  /* 0x00000009b6097221 */ /* 0x002fcc0000010000 */
[----:B------:R-:W1:Y:S08]  /*1c9c0*/  MUFU.EX2 R201, R201 ;  /* 0x000000c900c97308 */ /* 0x000e700000000800 */
[----:B------:R-:W0:Y:S01]  /*1c9d0*/  MUFU.EX2 R187, R187 ;  /* 0x000000bb00bb7308 */ /* 0x000e220000000800 */
[----:B------:R-:W-:-:S01]  /*1c9e0*/  FADD.FTZ R191, R212, R191 ;  /* 0x000000bfd4bf7221 */ /* 0x000fc20000010000 */
[----:B--2---:R-:W-:-:S06]  /*1c9f0*/  FADD.FTZ R9, R192, R9 ;  /* 0x00000009c0097221 */ /* 0x004fcc0000010000 */
[----:B------:R-:W2:Y:S01]  /*1ca00*/  MUFU.EX2 R193, R193 ;  /* 0x000000c100c17308 */ /* 0x000ea20000000800 */
[----:B------:R-:W-:-:S07]  /*1ca10*/  FFMA.FTZ R183, R183, UR41, -R215 ;  /* 0x00000029b7b77c23 */ /* 0x000fce00080108d7 */
[----:B------:R-:W2:Y:S01]  /*1ca20*/  MUFU.EX2 R186, R186 ;  /* 0x000000ba00ba7308 */ /* 0x000ea20000000800 */
[----:B---3--:R-:W-:-:S07]  /*1ca30*/  FADD.FTZ R191, R200, R191 ;  /* 0x000000bfc8bf7221 */ /* 0x008fce0000010000 */
[----:B------:R3:W-:Y:S01]  /*1ca40*/  MUFU.EX2 R171, R195 ;  /* 0x000000c300ab7308 */ /* 0x0007e20000000800 */
[----:B----4-:R-:W-:-:S07]  /*1ca50*/  FADD.FTZ R9, R188, R9 ;  /* 0x00000009bc097221 */ /* 0x010fce0000010000 */
[----:B------:R-:W4:Y:S01]  /*1ca60*/  MUFU.EX2 R194, R194 ;  /* 0x000000c200c27308 */ /* 0x000f220000000800 */
[----:B---3--:R-:W-:-:S01]  /*1ca70*/  FFMA.FTZ R195, R180, UR41, -R215 ;  /* 0x00000029b4c37c23 */ /* 0x008fc200080108d7 */
[----:B------:R-:W-:-:S06]  /*1ca80*/  FFMA.FTZ R180, R185, UR41, -R215 ;  /* 0x00000029b9b47c23 */ /* 0x000fcc00080108d7 */
[----:B------:R-:W3:Y:S01]  /*1ca90*/  MUFU.EX2 R181, R181 ;  /* 0x000000b500b57308 */ /* 0x000ee20000000800 */
[----:B-1----:R-:W-:-:S01]  /*1caa0*/  FADD.FTZ R191, R201, R191 ;  /* 0x000000bfc9bf7221 */ /* 0x002fc20000010000 */
[----:B0-----:R-:W-:-:S06]  /*1cab0*/  FADD.FTZ R9, R187, R9 ;  /* 0x00000009bb097221 */ /* 0x001fcc0000010000 */
[----:B------:R-:W0:Y:S01]  /*1cac0*/  MUFU.EX2 R202, R202 ;  /* 0x000000ca00ca7308 */ /* 0x000e220000000800 */
[----:B------:R-:W-:-:S07]  /*1cad0*/  FFMA.FTZ R179, R179, UR41, -R215 ;  /* 0x00000029b3b37c23 */ /* 0x000fce00080108d7 */
[----:B------:R-:W1:Y:S01]  /*1cae0*/  MUFU.EX2 R195, R195 ;  /* 0x000000c300c37308 */ /* 0x000e620000000800 */
[----:B--2---:R-:W-:-:S01]  /*1caf0*/  FADD.FTZ R191, R193, R191 ;  /* 0x000000bfc1bf7221 */ /* 0x004fc20000010000 */
[----:B------:R-:W-:-:S06]  /*1cb00*/  FADD.FTZ R9, R186, R9 ;  /* 0x00000009ba097221 */ /* 0x000fcc0000010000 */
[----:B------:R-:W2:Y:S01]  /*1cb10*/  MUFU.EX2 R203, R203 ;  /* 0x000000cb00cb7308 */ /* 0x000ea20000000800 */
[----:B------:R-:W-:-:S07]  /*1cb20*/  FFMA.FTZ R178, R178, UR41, -R215 ;  /* 0x00000029b2b27c23 */ /* 0x000fce00080108d7 */
[----:B------:R-:W2:Y:S01]  /*1cb30*/  MUFU.EX2 R183, R183 ;  /* 0x000000b700b77308 */ /* 0x000ea20000000800 */
[----:B----4-:R-:W-:-:S01]  /*1cb40*/  FADD.FTZ R191, R194, R191 ;  /* 0x000000bfc2bf7221 */ /* 0x010fc20000010000 */
[----:B---3--:R-:W-:-:S06]  /*1cb50*/  FADD.FTZ R9, R181, R9 ;  /* 0x00000009b5097221 */ /* 0x008fcc0000010000 */
[----:B------:R-:W3:Y:S01]  /*1cb60*/  MUFU.EX2 R189, R189 ;  /* 0x000000bd00bd7308 */ /* 0x000ee20000000800 */
[----:B------:R-:W-:-:S07]  /*1cb70*/  FFMA.FTZ R0, R184, UR41, -R215 ;  /* 0x00000029b8007c23 */ /* 0x000fce00080108d7 */
[----:B------:R-:W4:Y:S01]  /*1cb80*/  MUFU.EX2 R180, R180 ;  /* 0x000000b400b47308 */ /* 0x000f220000000800 */
[----:B0-----:R-:W-:-:S01]  /*1cb90*/  FADD.FTZ R191, R202, R191 ;  /* 0x000000bfcabf7221 */ /* 0x001fc20000010000 */
[----:B-1----:R-:W-:-:S06]  /*1cba0*/  FADD.FTZ R9, R195, R9 ;  /* 0x00000009c3097221 */ /* 0x002fcc0000010000 */
        /* <DEDUP_REMOVED lines=8> */
[----:B---3--:R-:W-:-:S01]  /*1cc30*/  FADD.FTZ R191, R189, R191 ;  /* 0x000000bfbdbf7221 */ /* 0x008fc20000010000 */
[----:B----4-:R-:W-:-:S06]  /*1cc40*/  FADD.FTZ R9, R180, R9 ;  /* 0x00000009b4097221 */ /* 0x010fcc0000010000 */
[----:B------:R-:W3:Y:S01]  /*1cc50*/  MUFU.EX2 R205, R205 ;  /* 0x000000cd00cd7308 */ /* 0x000ee20000000800 */
[----:B------:R-:W-:-:S07]  /*1cc60*/  FFMA.FTZ R172, R172, UR41, -R215 ;  /* 0x00000029acac7c23 */ /* 0x000fce00080108d7 */
[----:B------:R-:W4:Y:S01]  /*1cc70*/  MUFU.EX2 R0, R0 ;  /* 0x0000000000007308 */ /* 0x000f220000000800 */
[----:B------:R-:W-:Y:S01]  /*1cc80*/  F2FP.SATFINITE.E4M3.F32.PACK_AB_MERGE_C R154, R187, R188, RZ ;  /* 0x000000bcbb9a723e */ /* 0x000fe200048070ff */
[----:B0-----:R-:W-:-:S06]  /*1cc90*/  FADD.FTZ R191, R190, R191 ;  /* 0x000000bfbebf7221 */ /* 0x001fcc0000010000 */
[----:B------:R-:W0:Y:S01]  /*1cca0*/  MUFU.EX2 R175, R175 ;  /* 0x000000af00af7308 */ /* 0x000e220000000800 */
[----:B------:R-:W-:-:S01]  /*1ccb0*/  FFMA.FTZ R173, R173, UR41, -R215 ;  /* 0x00000029adad7c23 */ /* 0x000fc200080108d7 */
[----:B-1----:R-:W-:-:S06]  /*1ccc0*/  FADD.FTZ R9, R179, R9 ;  /* 0x00000009b3097221 */ /* 0x002fcc0000010000 */
[----:B------:R-:W1:Y:S01]  /*1ccd0*/  MUFU.EX2 R177, R177 ;  /* 0x000000b100b17308 */ /* 0x000e620000000800 */
[----:B------:R-:W-:Y:S01]  /*1cce0*/  F2FP.SATFINITE.E4M3.F32.PACK_AB_MERGE_C R154, R192, R182, R154 ;  /* 0x000000b6c09a723e */ /* 0x000fe2000480709a */
[----:B--2---:R-:W-:-:S06]  /*1ccf0*/  FADD.FTZ R191, R204, R191 ;  /* 0x000000bfccbf7221 */ /* 0x004fcc0000010000 */
[----:B------:R-:W2:Y:S01]  /*1cd00*/  MUFU.EX2 R174, R174 ;  /* 0x000000ae00ae7308 */ /* 0x000ea20000000800 */
[----:B------:R-:W-:-:S07]  /*1cd10*/  FADD.FTZ R9, R178, R9 ;  /* 0x00000009b2097221 */ /* 0x000fce0000010000 */
[----:B------:R-:W2:Y:S01]  /*1cd20*/  MUFU.EX2 R184, R184 ;  /* 0x000000b800b87308 */ /* 0x000ea20000000800 */
[----:B---3--:R-:W-:-:S01]  /*1cd30*/  FADD.FTZ R191, R205, R191 ;  /* 0x000000bfcdbf7221 */ /* 0x008fc20000010000 */
[----:B----4-:R-:W-:-:S06]  /*1cd40*/  FADD.FTZ R9, R0, R9 ;  /* 0x0000000900097221 */ /* 0x010fcc0000010000 */
[----:B------:R-:W3:Y:S08]  /*1cd50*/  MUFU.EX2 R206, R206 ;  /* 0x000000ce00ce7308 */ /* 0x000ef00000000800 */
[----:B------:R-:W4:Y:S01]  /*1cd60*/  MUFU.EX2 R172, R172 ;  /* 0x000000ac00ac7308 */ /* 0x000f220000000800 */
[----:B0-----:R-:W-:-:S07]  /*1cd70*/  FADD.FTZ R191, R175, R191 ;  /* 0x000000bfafbf7221 */ /* 0x001fce0000010000 */
[----:B------:R0:W-:Y:S01]  /*1cd80*/  MUFU.EX2 R182, R173 ;  /* 0x000000ad00b67308 */ /* 0x0001e20000000800 */
[----:B-1----:R-:W-:-:S07]  /*1cd90*/  FADD.FTZ R9, R177, R9 ;  /* 0x00000009b1097221 */ /* 0x002fce0000010000 */
[----:B------:R-:W1:Y:S01]  /*1cda0*/  MUFU.EX2 R207, R207 ;  /* 0x000000cf00cf7308 */ /* 0x000e620000000800 */
[----:B0-----:R-:W-:-:S01]  /*1cdb0*/  FFMA.FTZ R173, R161, UR41, -R215 ;  /* 0x00000029a1ad7c23 */ /* 0x001fc200080108d7 */
[--C-:B------:R-:W-:Y:S01]  /*1cdc0*/  FFMA.FTZ R161, R160, UR41, -R215.reuse ;  /* 0x00000029a0a17c23 */ /* 0x100fe200080108d7 */
[----:B------:R-:W-:-:S05]  /*1cdd0*/  FFMA.FTZ R160, R162, UR41, -R215 ;  /* 0x00000029a2a07c23 */ /* 0x000fca00080108d7 */
[----:B------:R-:W0:Y:S01]  /*1cde0*/  MUFU.EX2 R163, R163 ;  /* 0x000000a300a37308 */ /* 0x000e220000000800 */
[----:B--2---:R-:W-:-:S01]  /*1cdf0*/  FADD.FTZ R191, R174, R191 ;  /* 0x000000bfaebf7221 */ /* 0x004fc20000010000 */
[----:B------:R-:W-:-:S06]  /*1ce00*/  FADD.FTZ R9, R184, R9 ;  /* 0x00000009b8097221 */ /* 0x000fcc0000010000 */
[----:B------:R-:W2:Y:S01]  /*1ce10*/  MUFU.EX2 R173, R173 ;  /* 0x000000ad00ad7308 */ /* 0x000ea20000000800 */
[----:B------:R-:W-:-:S01]  /*1ce20*/  FFMA.FTZ R156, R156, UR41, -R215 ;  /* 0x000000299c9c7c23 */ /* 0x000fc200080108d7 */
[----:B---3--:R-:W-:-:S06]  /*1ce30*/  FADD.FTZ R191, R206, R191 ;  /* 0x000000bfcebf7221 */ /* 0x008fcc0000010000 */
[----:B------:R-:W3:Y:S01]  /*1ce40*/  MUFU.EX2 R164, R164 ;  /* 0x000000a400a47308 */ /* 0x000ee20000000800 */
[----:B----4-:R-:W-:-:S07]  /*1ce50*/  FADD.FTZ R9, R172, R9 ;  /* 0x00000009ac097221 */ /* 0x010fce0000010000 */
[----:B------:R4:W3:Y:S01]  /*1ce60*/  MUFU.EX2 R162, R161 ;  /* 0x000000a100a27308 */ /* 0x0008e20000000800 */
[----:B------:R-:W-:-:S01]  /*1ce70*/  FFMA.FTZ R157, R157, UR41, -R215 ;  /* 0x000000299d9d7c23 */ /* 0x000fc200080108d7 */
[----:B-1----:R-:W-:Y:S01]  /*1ce80*/  FADD.FTZ R191, R207, R191 ;  /* 0x000000bfcfbf7221 */ /* 0x002fe20000010000 */
[----:B------:R-:W-:-:S05]  /*1ce90*/  FADD.FTZ R9, R182, R9 ;  /* 0x00000009b6097221 */ /* 0x000fca0000010000 */
[----:B------:R-:W1:Y:S01]  /*1cea0*/  MUFU.EX2 R160, R160 ;  /* 0x000000a000a07308 */ /* 0x000e620000000800 */
[----:B------:R-:W-:Y:S01]  /*1ceb0*/  F2FP.SATFINITE.E4M3.F32.PACK_AB_MERGE_C R195, R183, R195, RZ ;  /* 0x000000c3b7c3723e */ /* 0x000fe200048070ff */
[----:B------:R-:W-:Y:S01]  /*1cec0*/  FFMA.FTZ R158, R158, UR41, -R215 ;  /* 0x000000299e9e7c23 */ /* 0x000fe200080108d7 */
[----:B0-----:R-:W-:-:S05]  /*1ced0*/  FADD.FTZ R191, R163, R191 ;  /* 0x000000bfa3bf7221 */ /* 0x001fca0000010000 */
[----:B------:R-:W0:Y:S01]  /*1cee0*/  MUFU.EX2 R156, R156 ;  /* 0x0000009c009c7308 */ /* 0x000e220000000800 */
[----:B--2---:R-:W-:-:S01]  /*1cef0*/  FADD.FTZ R9, R173, R9 ;  /* 0x00000009ad097221 */ /* 0x004fc20000010000 */
[----:B------:R-:W-:Y:S01]  /*1cf00*/  FFMA.FTZ R159, R159, UR41, -R215 ;  /* 0x000000299f9f7c23 */ /* 0x000fe200080108d7 */
[----:B----4-:R-:W-:-:S05]  /*1cf10*/  F2FP.SATFINITE.E4M3.F32.PACK_AB_MERGE_C R161, R0, R178, RZ ;  /* 0x000000b200a1723e */ /* 0x010fca00048070ff */
[----:B------:R-:W2:Y:S01]  /*1cf20*/  MUFU.EX2 R165, R165 ;  /* 0x000000a500a57308 */ /* 0x000ea20000000800 */
[----:B---3--:R-:W-:-:S01]  /*1cf30*/  FADD.FTZ R191, R164, R191 ;  /* 0x000000bfa4bf7221 */ /* 0x008fc20000010000 */
[----:B------:R-:W-:-:S06]  /*1cf40*/  FADD.FTZ R9, R162, R9 ;  /* 0x00000009a2097221 */ /* 0x000fcc0000010000 */
[----:B------:R-:W3:Y:S01]  /*1cf50*/  MUFU.EX2 R183, R157 ;  /* 0x0000009d00b77308 */ /* 0x000ee20000000800 */
[----:B------:R-:W-:-:S01]  /*1cf60*/  FFMA.FTZ R176, R176, UR41, -R215 ;  /* 0x00000029b0b07c23 */ /* 0x000fc200080108d7 */
[----:B------:R-:W-:-:S06]  /*1cf70*/  FADD.FTZ R191, R208, R191 ;  /* 0x000000bfd0bf7221 */ /* 0x000fcc0000010000 */
[----:B------:R-:W4:Y:S01]  /*1cf80*/  MUFU.EX2 R166, R166 ;  /* 0x000000a600a67308 */ /* 0x000f220000000800 */
[----:B-1----:R-:W-:-:S01]  /*1cf90*/  FADD.FTZ R9, R160, R9 ;  /* 0x00000009a0097221 */ /* 0x002fc20000010000 */
[----:B------:R-:W-:-:S06]  /*1cfa0*/  FFMA.FTZ R196, R196, UR41, -R215 ;  /* 0x00000029c4c47c23 */ /* 0x000fcc00080108d7 */
[----:B------:R-:W1:Y:S01]  /*1cfb0*/  MUFU.EX2 R178, R158 ;  /* 0x0000009e00b27308 */ /* 0x000e620000000800 */
[----:B------:R-:W-:-:S01]  /*1cfc0*/  FADD.FTZ R191, R209, R191 ;  /* 0x000000bfd1bf7221 */ /* 0x000fc20000010000 */
[----:B0-----:R-:W-:-:S06]  /*1cfd0*/  FADD.FTZ R9, R156, R9 ;  /* 0x000000099c097221 */ /* 0x001fcc0000010000 */
[----:B------:R-:W0:Y:S01]  /*1cfe0*/  MUFU.EX2 R159, R159 ;  /* 0x0000009f009f7308 */ /* 0x000e220000000800 */
[----:B------:R-:W-:-:S01]  /*1cff0*/  FFMA.FTZ R198, R198, UR41, -R215 ;  /* 0x00000029c6c67c23 */ /* 0x000fc200080108d7 */
[----:B--2---:R-:W-:-:S06]  /*1d000*/  FADD.FTZ R191, R165, R191 ;  /* 0x000000bfa5bf7221 */ /* 0x004fcc0000010000 */
[----:B------:R-:W2:Y:S01]  /*1d010*/  MUFU.EX2 R210, R210 ;  /* 0x000000d200d27308 */ /* 0x000ea20000000800 */
[----:B---3--:R-:W-:-:S01]  /*1d020*/  FADD.FTZ R9, R183, R9 ;  /* 0x00000009b7097221 */ /* 0x008fc20000010000 */
[----:B------:R-:W-:-:S06]  /*1d030*/  FFMA.FTZ R197, R197, UR41, -R215 ;  /* 0x00000029c5c57c23 */ /* 0x000fcc00080108d7 */
[----:B------:R-:W3:Y:S01]  /*1d040*/  MUFU.EX2 R0, R176 ;  /* 0x000000b000007308 */ /* 0x000ee20000000800 */
[----:B------:R-:W-:-:S01]  /*1d050*/  FFMA.FTZ R199, R199, UR41, -R215 ;  /* 0x00000029c7c77c23 */ /* 0x000fc200080108d7 */
[----:B----4-:R-:W-:Y:S01]  /*1d060*/  FADD.FTZ R191, R166, R191 ;  /* 0x000000bfa6bf7221 */ /* 0x010fe20000010000 */
[----:B-1----:R-:W-:-:S05]  /*1d070*/  FADD.FTZ R9, R178, R9 ;  /* 0x00000009b2097221 */ /* 0x002fca0000010000 */
[----:B------:R-:W1:Y:S01]  /*1d080*/  MUFU.EX2 R196, R196 ;  /* 0x000000c400c47308 */ /* 0x000e620000000800 */
[----:B------:R-:W-:-:S01]  /*1d090*/  FADD.FTZ R191, R214, R191 ;  /* 0x000000bfd6bf7221 */ /* 0x000fc20000010000 */
[----:B0-----:R-:W-:-:S06]  /*1d0a0*/  FADD.FTZ R9, R159, R9 ;  /* 0x000000099f097221 */ /* 0x001fcc0000010000 */
[----:B------:R-:W0:Y:S01]  /*1d0b0*/  MUFU.EX2 R198, R198 ;  /* 0x000000c600c67308 */ /* 0x000e220000000800 */
[----:B--2---:R-:W-:-:S01]  /*1d0c0*/  FADD.FTZ R191, R210, R191 ;  /* 0x000000bfd2bf7221 */ /* 0x004fc20000010000 */
[----:B---3--:R-:W-:-:S06]  /*1d0d0*/  FADD.FTZ R9, R0, R9 ;  /* 0x0000000900097221 */ /* 0x008fcc0000010000 */
[----:B------:R-:W2:Y:S01]  /*1d0e0*/  MUFU.EX2 R226, R226 ;  /* 0x000000e200e27308 */ /* 0x000ea20000000800 */
[----:B------:R-:W-:-:S07]  /*1d0f0*/  VIADD R155, R6, 0x38840 ;  /* 0x00038840069b7836 */ /* 0x000fce0000000000 */
[----:B------:R-:W-:Y:S01]  /*1d100*/  MUFU.EX2 R227, R227 ;  /* 0x000000e300e37308 */ /* 0x000fe20000000800 */
[----:B------:R-:W-:-:S07]  /*1d110*/  IMAD.U32 R185, RZ, RZ, UR37 ;  /* 0x00000025ffb97e24 */ /* 0x000fce000f8e00ff */
[----:B------:R-:W3:Y:S08]  /*1d120*/  MUFU.EX2 R197, R197 ;  /* 0x000000c500c57308 */ /* 0x000ef00000000800 */
[----:B------:R-:W4:Y:S01]  /*1d130*/  MUFU.EX2 R199, R199 ;  /* 0x000000c700c77308 */ /* 0x000f220000000800 */
[----:B------:R-:W-:-:S01]  /*1d140*/  FADD.FTZ R191, R167, R191 ;  /* 0x000000bfa7bf7221 */ /* 0x000fc20000010000 */
[----:B-1----:R-:W-:Y:S01]  /*1d150*/  FADD.FTZ R9, R196, R9 ;  /* 0x00000009c4097221 */ /* 0x002fe20000010000 */
[----:B------:R-:W-:-:S02]  /*1d160*/  F2FP.SATFINITE.E4M3.F32.PACK_AB_MERGE_C R172, R182, R172, RZ ;  /* 0x000000acb6ac723e */ /* 0x000fc400048070ff */
[----:B------:R-:W-:Y:S01]  /*1d170*/  F2FP.SATFINITE.E4M3.F32.PACK_AB_MERGE_C R182, R0, R159, RZ ;  /* 0x0000009f00b6723e */ /* 0x000fe200048070ff */
[----:B------:R-:W-:-:S01]  /*1d180*/  FADD.FTZ R0, R171, R191 ;  /* 0x000000bfab007221 */ /* 0x000fc20000010000 */
[----:B------:R-:W-:Y:S01]  /*1d190*/  PRMT R155, R185, 0x654, R155 ;  /* 0x00000654b99b7816 */ /* 0x000fe2000000009b */
[----:B0-----:R-:W-:-:S01]  /*1d1a0*/  FADD.FTZ R9, R198, R9 ;  /* 0x00000009c6097221 */ /* 0x001fc20000010000 */
[----:B------:R-:W-:Y:S01]  /*1d1b0*/  F2FP.SATFINITE.E4M3.F32.PACK_AB_MERGE_C R208, R209, R208, RZ ;  /* 0x000000d0d1d0723e */ /* 0x000fe200048070ff */
[----:B--2---:R-:W-:-:S01]  /*1d1c0*/  FADD.FTZ R0, R226, R0 ;  /* 0x00000000e2007221 */ /* 0x004fc20000010000 */
[----:B------:R0:W-:Y:S01]  /*1d1d0*/  SYNCS.ARRIVE.TRANS64.RED.A1T0 RZ, [R155+URZ], RZ ;  /* 0x000000ff9bff79a7 */ /* 0x0001e2000810043f */
[----:B------:R-:W-:Y:S01]  /*1d1e0*/  F2FP.SATFINITE.E4M3.F32.PACK_AB_MERGE_C R210, R210, R214, RZ ;  /* 0x000000d6d2d2723e */ /* 0x000fe200048070ff */
[----:B---3--:R-:W-:Y:S01]  /*1d1f0*/  FADD.FTZ R9, R197, R9 ;  /* 0x00000009c5097221 */ /* 0x008fe20000010000 */
[----:B------:R-:W-:Y:S02]  /*1d200*/  F2FP.SATFINITE.E4M3.F32.PACK_AB_MERGE_C R202, R203, R202, RZ ;  /* 0x000000cacbca723e */ /* 0x000fe400048070ff */
[----:B------:R-:W-:-:S02]  /*1d210*/  F2FP.SATFINITE.E4M3.F32.PACK_AB_MERGE_C R204, R205, R204, RZ ;  /* 0x000000cccdcc723e */ /* 0x000fc400048070ff */
[----:B------:R-:W-:Y:S02]  /*1d220*/  F2FP.SATFINITE.E4M3.F32.PACK_AB_MERGE_C R206, R207, R206, RZ ;  /* 0x000000cecfce723e */ /* 0x000fe400048070ff */
[----:B0-----:R-:W-:Y:S02]  /*1d230*/  F2FP.SATFINITE.E4M3.F32.PACK_AB_MERGE_C R155, R201, R200, RZ ;  /* 0x000000c8c99b723e */ /* 0x001fe400048070ff */
[----:B------:R-:W-:Y:S02]  /*1d240*/  F2FP.SATFINITE.E4M3.F32.PACK_AB_MERGE_C R176, R156, R160, RZ ;  /* 0x000000a09cb0723e */ /* 0x000fe400048070ff */
[----:B------:R-:W-:Y:S02]  /*1d250*/  F2FP.SATFINITE.E4M3.F32.PACK_AB_MERGE_C R226, R227, R226, RZ ;  /* 0x000000e2e3e2723e */ /* 0x000fe400048070ff */
[----:B----4-:R-:W-:Y:S01]  /*1d260*/  F2FP.SATFINITE.E4M3.F32.PACK_AB_MERGE_C R185, R199, R197, RZ ;  /* 0x000000c5c7b9723e */ /* 0x010fe200048070ff */
[----:B------:R-:W-:Y:S01]  /*1d270*/  FADD.FTZ R0, R227, R0 ;  /* 0x00000000e3007221 */ /* 0x000fe20000010000 */
[----:B------:R-:W-:Y:S01]  /*1d280*/  F2FP.SATFINITE.E4M3.F32.PACK_AB_MERGE_C R158, R179, R180, R161 ;  /* 0x000000b4b39e723e */ /* 0x000fe200048070a1 */
[----:B------:R-:W-:Y:S01]  /*1d290*/  FADD.FTZ R9, R199, R9 ;  /* 0x00000009c7097221 */ /* 0x000fe20000010000 */
[----:B------:R-:W-:Y:S01]  /*1d2a0*/  F2FP.SATFINITE.E4M3.F32.PACK_AB_MERGE_C R163, R164, R163, R208 ;  /* 0x000000a3a4a3723e */ /* 0x000fe200048070d0 */
[-C--:B------:R-:W-:Y:S01]  /*1d2b0*/  FMUL.FTZ R24, R24, R170.reuse ;  /* 0x000000aa18187220 */ /* 0x080fe20000410000 */
[----:B------:R-:W-:Y:S01]  /*1d2c0*/  F2FP.SATFINITE.E4M3.F32.PACK_AB_MERGE_C R165, R166, R165, R210 ;  /* 0x000000a5a6a5723e */ /* 0x000fe200048070d2 */
[-C--:B------:R-:W-:Y:S01]  /*1d2d0*/  FMUL.FTZ R25, R25, R170.reuse ;  /* 0x000000aa19197220 */ /* 0x080fe20000410000 */
[----:B------:R-:W-:Y:S01]  /*1d2e0*/  F2FP.SATFINITE.E4M3.F32.PACK_AB_MERGE_C R155, R212, R213, R155 ;  /* 0x000000d5d49b723e */ /* 0x000fe2000480709b */
[----:B------:R-:W-:Y:S01]  /*1d2f0*/  FMUL.FTZ R28, R28, R170 ;  /* 0x000000aa1c1c7220 */ /* 0x000fe20000410000 */
[----:B------:R-:W-:Y:S01]  /*1d300*/  F2FP.SATFINITE.E4M3.F32.PACK_AB_MERGE_C R156, R181, R186, R195 ;  /* 0x000000bab59c723e */ /* 0x000fe200048070c3 */
[-C--:B------:R-:W-:Y:S01]  /*1d310*/  FMUL.FTZ R29, R29, R170.reuse ;  /* 0x000000aa1d1d7220 */ /* 0x080fe20000410000 */
        /* <DEDUP_REMOVED lines=132> */
[----:B------:R-:W-:Y:S06]  /*1db60*/  @!P0 BRA `(.L_x_3240) ;  /* 0x0000000000048947 */ /* 0x000fec0003800000 */
[----:B------:R-:W-:Y:S01]  /*1db70*/  BPT.TRAP 0x1 ;  /* 0x000000040000795c */ /* 0x000fe20000300000 */
.L_x_3240:
[----:B-----5:R0:W1:Y:S01]  /*1db80*/  SYNCS.PHASECHK.TRANS64.TRYWAIT P1, [R6+URZ+0x38850], R7 ;  /* 0x03885007060075a7 */ /* 0x020062000802017f */
[----:B------:R-:W-:Y:S05]  /*1db90*/  @!P0 BRA `(.L_x_3241) ;  /* 0x0000000000048947 */ /* 0x000fea0003800000 */
[----:B------:R-:W-:Y:S01]  /*1dba0*/  BPT.TRAP 0x1 ;  /* 0x000000040000795c */ /* 0x000fe20000300000 */
.L_x_3241:
[----:B------:R-:W-:Y:S04]  /*1dbb0*/  BSSY B0, `(.L_x_3242) ;  /* 0x0000004000007945 */ /* 0x000fe80003800000 */
[----:B-1----:R-:W-:Y:S05]  /*1dbc0*/  @P1 BRA `(.L_x_3243) ;  /* 0x0000000000081947 */ /* 0x002fea0003800000 */
[----:B------:R-:W1:Y:S02]  /*1dbd0*/  SYNCS.PHASECHK.TRANS64.TRYWAIT P1, [R6+URZ+0x38850], R7 ;  /* 0x03885007060075a7 */ /* 0x000e64000802017f */
[----:B-1----:R-:W-:Y:S05]  /*1dbe0*/  @!P1 BRA `(.L_x_3244) ;  /* 0x0000016000dc9947 */ /* 0x002fea0003800000 */
.L_x_3243:
[----:B------:R-:W-:Y:S05]  /*1dbf0*/  BSYNC B0 ;  /* 0x0000000000007941 */ /* 0x000fea0003800000 */
.L_x_3242:
[----:B------:R-:W2:Y:S01]  /*1dc00*/  S2R R169, SR_TID.X ;  /* 0x0000000000a97919 */ /* 0x000ea20000002100 */
[----:B------:R-:W-:Y:S05]  /*1dc10*/  WARPSYNC.ALL ;  /* 0x0000000000007948 */ /* 0x000fea0003800000 */
[----:B------:R-:W-:Y:S02]  /*1dc20*/  LEA R170, R8, UR43, 0xb ;  /* 0x0000002b08aa7c11 */ /* 0x000fe4000f8e58ff */
[----:B------:R-:W-:Y:S02]  /*1dc30*/  MOV R171, 0x40000040 ;  /* 0x4000004000ab7802 */ /* 0x000fe40000000f00 */
[----:B------:R-:W-:-:S02]  /*1dc40*/  R2UR UR6, R170 ;  /* 0x00000000aa0672ca */ /* 0x000fc400000e0000 */
[----:B------:R-:W-:Y:S01]  /*1dc50*/  R2UR UR7, R171 ;  /* 0x00000000ab0772ca */ /* 0x000fe200000e0000 */
[----:B------:R-:W-:Y:S01]  /*1dc60*/  IMAD.MOV.U32 R171, RZ, RZ, 0x40000040 ;  /* 0x40000040ffab7424 */ /* 0x000fe200078e00ff */
[----:B--2---:R-:W-:-:S05]  /*1dc70*/  SHF.R.U32.HI R169, RZ, 0x7, R169 ;  /* 0x00000007ffa97819 */ /* 0x004fca00000116a9 */
[----:B01----:R-:W-:-:S05]  /*1dc80*/  VIADD R7, R169, 0x8 ;  /* 0x00000008a9077836 */ /* 0x003fca0000000000 */
[----:B------:R0:W-:Y:S06]  /*1dc90*/  BAR.SYNC.DEFER_BLOCKING R7, 0x100 ;  /* 0x000400070000751d */ /* 0x0001ec0000010000 */
[----:B------:R-:W-:-:S06]  /*1dca0*/  WARPGROUP.ARRIVE ;  /* 0x00000000000079c5 */ /* 0x000fcc0000000000 */
[----:B------:R-:W-:Y:S03]  /*1dcb0*/  QGMMA.64x256x32.F32.E4M3.E4M3 R24, R152, gdesc[UR4], R24, gsb0 ;  /* 0x03e0000498187df3 */ /* 0x000fe60008000818 */
[----:B------:R-:W-:Y:S02]  /*1dcc0*/  WARPGROUP.DEPBAR.LE gsb0, 0x0 ;  /* 0x00008000000079c5 */ /* 0x000fe40000010000 */
[----:B------:R-:W-:Y:S01]  /*1dcd0*/  VIADD R152, R170, 0x2 ;  /* 0x00000002aa987836 */ /* 0x000fe20000000000 */
[----:B------:R-:W-:Y:S01]  /*1dce0*/  WARPGROUP.ARRIVE ;  /* 0x00000000000079c5 */ /* 0x000fe20000000000 */
[----:B------:R-:W-:-:S03]  /*1dcf0*/  IMAD.MOV.U32 R153, RZ, RZ, 0x40000040 ;  /* 0x40000040ff997424 */ /* 0x000fc600078e00ff */
[----:B------:R-:W-:Y:S01]  /*1dd00*/  R2UR UR6, R152 ;  /* 0x00000000980672ca */ /* 0x000fe200000e0000 */
[C---:B------:R-:W-:Y:S01]  /*1dd10*/  VIADD R152, R170.reuse, 0x4 ;  /* 0x00000004aa987836 */ /* 0x040fe20000000000 */
[----:B------:R-:W-:Y:S01]  /*1dd20*/  R2UR UR7, R153 ;  /* 0x00000000990772ca */ /* 0x000fe200000e0000 */
[----:B------:R-:W-:Y:S01]  /*1dd30*/  IMAD.MOV.U32 R153, RZ, RZ, 0x40000040 ;  /* 0x40000040ff997424 */ /* 0x000fe200078e00ff */
[----:B------:R-:W-:-:S14]  /*1dd40*/  IADD3 R170, R170, 0x6, RZ ;  /* 0x00000006aaaa7810 */ /* 0x000fdc0007ffe0ff */
        /* <DEDUP_REMOVED lines=14> */
[----:B0-----:R-:W-:Y:S05]  /*1de30*/  @!P0 BRA `(.L_x_3245) ;  /* 0x0000000000048947 */ /* 0x001fea0003800000 */
[----:B------:R-:W-:Y:S01]  /*1de40*/  BPT.TRAP 0x1 ;  /* 0x000000040000795c */ /* 0x000fe20000300000 */
.L_x_3245:
[----:B------:R-:W2:Y:S01]  /*1de50*/  LDL R8, [R1+0x58] ;  /* 0x0000580001087983 */ /* 0x000ea20000100800 */
[----:B------:R-:W-:Y:S01]  /*1de60*/  VIADD R6, R6, 0x38860 ;  /* 0x0003886006067836 */ /* 0x000fe20000000000 */
[----:B------:R-:W-:Y:S01]  /*1de70*/  MOV R224, R21 ;  /* 0x0000001500e07202 */ /* 0x000fe20000000f00 */
[----:B------:R-:W-:Y:S02]  /*1de80*/  IMAD.U32 R7, RZ, RZ, UR37 ;  /* 0x00000025ff077e24 */ /* 0x000fe4000f8e00ff */
[----:B------:R-:W-:-:S03]  /*1de90*/  IMAD.MOV.U32 R225, RZ, RZ, R168 ;  /* 0x000000ffffe17224 */ /* 0x000fc600078e00a8 */
[----:B------:R-:W-:-:S04]  /*1dea0*/  PRMT R6, R7, 0x654, R6 ;  /* 0x0000065407067816 */ /* 0x000fc80000000006 */
[----:B------:R0:W-:Y:S01]  /*1deb0*/  SYNCS.ARRIVE.TRANS64.RED.A1T0 RZ, [R6+URZ], RZ ;  /* 0x000000ff06ff79a7 */ /* 0x0001e2000810043f */
[C---:B--2---:R-:W-:Y:S01]  /*1dec0*/  ISETP.GT.AND P1, PT, R3.reuse, R8, PT ;  /* 0x000000080300720c */ /* 0x044fe20003f24270 */
[----:B------:R-:W-:-:S12]  /*1ded0*/  VIADD R3, R3, 0xffffffff ;  /* 0xffffffff03037836 */ /* 0x000fd80000000000 */
[----:B0-----:R-:W-:Y:S05]  /*1dee0*/  @P1 BRA `(.L_x_3246) ;  /* 0xffffffc4002c1947 */ /* 0x001fea000383ffff */
.L_x_3234:
[----:B------:R-:W2:Y:S02]  /*1def0*/  LDL R6, [R1+0x5c] ;  /* 0x00005c0001067983 */ /* 0x000ea40000100800 */
[----:B--2---:R-:W-:-:S13]  /*1df00*/  ISETP.GE.AND P1, PT, R3, R6, PT ;  /* 0x000000060300720c */ /* 0x004fda0003f26270 */
[----:B------:R-:W-:Y:S05]  /*1df10*/  @!P1 BRA `(.L_x_3247) ;  /* 0x0000002c006c9947 */ /* 0x000fea0003800000 */
[----:B------:R-:W-:Y:S02]  /*1df20*/  IMAD.MOV.U32 R224, RZ, RZ, R168 ;  /* 0x000000ffffe07224 */ /* 0x000fe400078e00a8 */
[----:B------:R-:W-:-:S07]  /*1df30*/  IMAD.MOV.U32 R225, RZ, RZ, R21 ;  /* 0x000000ffffe17224 */ /* 0x000fce00078e0015 */
.L_x_3259:
[----:B------:R-:W-:Y:S01]  /*1df40*/  VIADD R221, R221, 0x1 ;  /* 0x00000001dddd7836 */ /* 0x000fe20000000000 */
[----:B------:R-:W-:Y:S05]  /*1df50*/  YIELD ;  /* 0x0000000000007946 */ /* 0x000fea0003800000 */
[----:B------:R-:W-:-:S04]  /*1df60*/  ISETP.NE.AND P1, PT, R221, 0x2, PT ;  /* 0x00000002dd00780c */ /* 0x000fc80003f25270 */
[----:B------:R-:W-:Y:S02]  /*1df70*/  SEL R8, R221, RZ, P1 ;  /* 0x000000ffdd087207 */ /* 0x000fe40000800000 */
[----:B------:R-:W-:-:S03]  /*1df80*/  SEL R6, RZ, 0x1, P1 ;  /* 0x00000001ff067807 */ /* 0x000fc60000800000 */
[----:B------:R-:W-:Y:S01]  /*1df90*/  IMAD.MOV.U32 R221, RZ, RZ, R8 ;  /* 0x000000ffffdd7224 */ /* 0x000fe200078e0008 */
[----:B------:R-:W-:Y:S01]  /*1dfa0*/  LOP3.LUT R222, R222, R6, RZ, 0x3c, !PT ;  /* 0x00000006dede7212 */ /* 0x000fe200078e3cff */
[----:B0-----:R-:W-:Y:S06]  /*1dfb0*/  @!P0 BRA `(.L_x_3248) ;  /* 0x0000000000048947 */ /* 0x001fec0003800000 */
[----:B------:R-:W-:Y:S01]  /*1dfc0*/  BPT.TRAP 0x1 ;  /* 0x000000040000795c */ /* 0x000fe20000300000 */
.L_x_3248:
[----:B------:R-:W-:Y:S01]  /*1dfd0*/  IMAD R6, R221, 0x8, R23 ;  /* 0x00000008dd067824 */ /* 0x000fe200078e0217 */
[----:B------:R-:W-:-:S04]  /*1dfe0*/  SHF.L.U32 R7, R222, 0x1f, RZ ;  /* 0x0000001fde077819 */ /* 0x000fc800000006ff */
[----:B------:R0:W1:Y:S01]  /*1dff0*/  SYNCS.PHASECHK.TRANS64.TRYWAIT P1, [R6+URZ+0x38830], R7 ;  /* 0x03883007060075a7 */ /* 0x000062000802017f */
[----:B------:R-:W-:Y:S05]  /*1e000*/  @!P0 BRA `(.L_x_3249) ;  /* 0x0000000000048947 */ /* 0x000fea0003800000 */
[----:B------:R-:W-:Y:S01]  /*1e010*/  BPT.TRAP 0x1 ;  /* 0x000000040000795c */ /* 0x000fe20000300000 */
.L_x_3249:
[----:B------:R-:W-:Y:S01]  /*1e020*/  LEA R20, R8, UR42, 0xb ;  /* 0x0000002a08147c11 */ /* 0x000fe2000f8e58ff */
[----:B------:R-:W-:-:S03]  /*1e030*/  IMAD.MOV.U32 R21, RZ, RZ, 0x40000040 ;  /* 0x40000040ff157424 */ /* 0x000fc600078e00ff */
[C---:B------:R-:W-:Y:S01]  /*1e040*/  IADD3 R152, R20.reuse, 0x2, RZ ;  /* 0x0000000214987810 */ /* 0x040fe20007ffe0ff */
[----:B------:R-:W-:Y:S01]  /*1e050*/  VIADD R155, R20, 0x4 ;  /* 0x00000004149b7836 */ /* 0x000fe20000000000 */
[----:B-1----:R-:W-:Y:S06]  /*1e060*/  @P1 BRA `(.L_x_3250) ;  /* 0x0000000000081947 */ /* 0x002fec0003800000 */
[----:B------:R-:W1:Y:S02]  /*1e070*/  SYNCS.PHASECHK.TRANS64.TRYWAIT P1, [R6+URZ+0x38830], R7 ;  /* 0x03883007060075a7 */ /* 0x000e64000802017f */
[----:B-1----:R-:W-:Y:S05]  /*1e080*/  @!P1 BRA `(.L_x_3251) ;  /* 0x0000015c00c89947 */ /* 0x002fea0003800000 */
.L_x_3250:
[----:B------:R0:W-:Y:S04]  /*1e090*/  STL.64 [R1+0x1c0], R6 ;  /* 0x0001c00601007387 */ /* 0x0001e80000100a00 */
[----:B01----:R-:W2:Y:S04]  /*1e0a0*/  LDL.64 R6, [R1+0x40] ;  /* 0x0000400001067983 */ /* 0x003ea80000100a00 */
[----:B------:R0:W-:Y:S01]  /*1e0b0*/  STL.64 [R1+0x1b8], R2 ;  /* 0x0001b80201007387 */ /* 0x0001e20000100a00 */
[----:B------:R-:W-:Y:S05]  /*1e0c0*/  WARPSYNC.ALL ;  /* 0x0000000000007948 */ /* 0x000fea0003800000 */
[----:B------:R-:W-:Y:S01]  /*1e0d0*/  VIADD R154, R20, 0x6 ;  /* 0x00000006149a7836 */ /* 0x000fe20000000000 */
[----:B------:R-:W3:Y:S04]  /*1e0e0*/  LDL.64 R226, [R1+0x10] ;  /* 0x0000100001e27983 */ /* 0x000ee80000100a00 */
[----:B0-----:R-:W4:Y:S01]  /*1e0f0*/  LDL.64 R2, [R1+0x38] ;  /* 0x0000380001027983 */ /* 0x001f220000100a00 */
[----:B------:R-:W-:Y:S01]  /*1e100*/  R2UR UR10, R152 ;  /* 0x00000000980a72ca */ /* 0x000fe200000e0000 */
[----:B------:R-:W-:Y:S01]  /*1e110*/  IMAD.MOV.U32 R152, RZ, RZ, R155 ;  /* 0x000000ffff987224 */ /* 0x000fe200078e009b */
        /* <DEDUP_REMOVED lines=8> */
[----:B------:R-:W-:-:S02]  /*1e1a0*/  R2UR UR5, R5 ;  /* 0x00000000050572ca */ /* 0x000fc400000e0000 */
[----:B------:R-:W-:Y:S01]  /*1e1b0*/  R2UR UR18, R154 ;  /* 0x000000009a1272ca */ /* 0x000fe200000e0000 */
[C---:B------:R-:W-:Y:S01]  /*1e1c0*/  VIADD R154, R20.reuse, 0x402 ;  /* 0x00000402149a7836 */ /* 0x040fe20000000000 */
[----:B------:R-:W-:Y:S02]  /*1e1d0*/  IADD3 R152, R20, 0x400, RZ ;  /* 0x0000040014987810 */ /* 0x000fe40007ffe0ff */
[C---:B------:R-:W-:Y:S02]  /*1e1e0*/  R2UR UR11, R153.reuse ;  /* 0x00000000990b72ca */ /* 0x040fe400000e0000 */
[----:B------:R-:W-:Y:S02]  /*1e1f0*/  R2UR UR15, R153 ;  /* 0x00000000990f72ca */ /* 0x000fe400000e0000 */
[----:B------:R-:W-:Y:S02]  /*1e200*/  R2UR UR19, R155 ;  /* 0x000000009b1372ca */ /* 0x000fe400000e0000 */
[----:B------:R-:W-:-:S02]  /*1e210*/  R2UR UR22, R152 ;  /* 0x00000000981672ca */ /* 0x000fc400000e0000 */
[----:B------:R-:W-:Y:S02]  /*1e220*/  R2UR UR23, R153 ;  /* 0x00000000991772ca */ /* 0x000fe400000e0000 */
[----:B------:R-:W-:Y:S02]  /*1e230*/  R2UR UR26, R154 ;  /* 0x000000009a1a72ca */ /* 0x000fe400000e0000 */
[----:B------:R-:W-:Y:S02]  /*1e240*/  R2UR UR27, R155 ;  /* 0x000000009b1b72ca */ /* 0x000fe400000e0000 */
[----:B------:R-:W-:Y:S02]  /*1e250*/  R2UR UR30, R156 ;  /* 0x000000009c1e72ca */ /* 0x000fe400000e0000 */
[----:B------:R-:W-:Y:S02]  /*1e260*/  R2UR UR31, R157 ;  /* 0x000000009d1f72ca */ /* 0x000fe400000e0000 */
[----:B------:R-:W-:-:S06]  /*1e270*/  WARPGROUP.ARRIVE ;  /* 0x00000000000079c5 */ /* 0x000fcc0000000000 */
[----:B------:R-:W-:Y:S01]  /*1e280*/  QGMMA.64x128x32.F32.E4M3.E4M3 R152, gdesc[UR4], RZ, !UPT, gsb0 ;  /* 0x01e00000049879f3 */ /* 0x000fe2000c0008ff */
[----:B------:R-:W-:Y:S01]  /*1e290*/  VIADD R20, R20, 0x406 ;  /* 0x0000040614147836 */ /* 0x000fe20000000000 */
[----:B------:R-:W-:-:S04]  /*1e2a0*/  MOV R21, 0x40000040 ;  /* 0x4000004000157802 */ /* 0x000fc80000000f00 */
        /* <DEDUP_REMOVED lines=47> */
.L_x_3252:
[C---:B-----5:R-:W-:Y:S01]  /*1e5a0*/  FMUL.FTZ R152, R2.reuse, R152 ;  /* 0x0000009802987220 */ /* 0x060fe20000410000 */
        /* <DEDUP_REMOVED lines=39> */
[----:B------:R-:W-:Y:S01]  /*1e820*/  UMOV UR41, UR39 ;  /* 0x0000002700297c82 */ /* 0x000fe20008000000 */
        /* <DEDUP_REMOVED lines=10> */
[----:B------:R-:W-:Y:S01]  /*1e8d0*/  FMUL.FTZ R194, R2, R207 ;  /* 0x000000cf02c27220 */ /* 0x000fe20000410000 */
[----:B------:R-:W-:-:S02]  /*1e8e0*/  IMAD.U32 R207, RZ, RZ, UR41 ;  /* 0x00000029ffcf7e24 */ /* 0x000fc4000f8e00ff */
        /* <DEDUP_REMOVED lines=52> */
[----:B------:R-:W-:Y:S01]  /*1ec30*/  MUFU.TANH R229, R229 ;  /* 0x000000e500e57308 */ /* 0x000fe20000002400 */
[----:B-1----:R-:W-:-:S07]  /*1ec40*/  FMNMX.FTZ R21, R212, R21, !PT ;  /* 0x00000015d4157209 */ /* 0x002fce0007810000 */
[----:B------:R-:W-:Y:S01]  /*1ec50*/  MUFU.TANH R228, R228 ;  /* 0x000000e400e47308 */ /* 0x000fe20000002400 */
[----:B--2---:R-:W-:-:S05]  /*1ec60*/  FMNMX.FTZ R21, R213, R21, !PT ;  /* 0x00000015d5157209 */ /* 0x004fca0007810000 */
[----:B------:R-:W1:Y:S02]  /*1ec70*/  SHFL.BFLY PT, R226, R21, 0x2, 0x1f ;  /* 0x0c401f0015e27f89 */ /* 0x000e6400000e0000 */
[----:B------:R-:W-:Y:S08]  /*1ec80*/  MUFU.TANH R155, R155 ;  /* 0x0000009b009b7308 */ /* 0x000ff00000002400 */
[----:B------:R-:W-:Y:S08]  /*1ec90*/  MUFU.TANH R158, R158 ;  /* 0x0000009e009e7308 */ /* 0x000ff00000002400 */
[----:B------:R-:W-:Y:S01]  /*1eca0*/  MUFU.TANH R166, R166 ;  /* 0x000000a600a67308 */ /* 0x000fe20000002400 */
[----:B-1----:R-:W-:-:S07]  /*1ecb0*/  FMNMX.FTZ R21, R21, R226, !PT ;  /* 0x000000e215157209 */ /* 0x002fce0007810000 */
[----:B------:R-:W-:Y:S01]  /*1ecc0*/  MUFU.TANH R171, R171 ;  /* 0x000000ab00ab7308 */ /* 0x000fe20000002400 */
[----:B------:R-:W1:Y:S07]  /*1ecd0*/  SHFL.BFLY PT, R226, R21, 0x1, 0x1f ;  /* 0x0c201f0015e27f89 */ /* 0x000e6e00000e0000 */
[----:B------:R-:W-:Y:S08]  /*1ece0*/  MUFU.TANH R179, R179 ;  /* 0x000000b300b37308 */ /* 0x000ff00000002400 */
[----:B------:R-:W-:Y:S01]  /*1ecf0*/  MUFU.TANH R194, R194 ;  /* 0x000000c200c27308 */ /* 0x000fe20000002400 */
        /* <DEDUP_REMOVED lines=9> */
[----:B------:R-:W-:Y:S01]  /*1ed90*/  FMUL.FTZ R227, R2, R159 ;  /* 0x0000009f02e37220 */ /* 0x000fe20000410000 */
        /* <DEDUP_REMOVED lines=34> */
[----:B------:R-:W-:Y:S01]  /*1efc0*/  FFMA.FTZ R213, R213, UR41, -R225 ;  /* 0x00000029d5d57c23 */ /* 0x000fe200080108e1 */
[C---:B------:R-:W-:Y:S01]  /*1efd0*/  FMUL.FTZ R225, R2.reuse, R162 ;  /* 0x000000a202e17220 */ /* 0x040fe20000410000 */
[C---:B------:R-:W-:Y:S01]  /*1efe0*/  FMUL.FTZ R159, R2.reuse, R174 ;  /* 0x000000ae029f7220 */ /* 0x040fe20000410000 */
[C---:B------:R-:W-:Y:S01]  /*1eff0*/  FMUL.FTZ R162, R2.reuse, R175 ;  /* 0x000000af02a27220 */ /* 0x040fe20000410000 */
[C---:B------:R-:W-:Y:S01]  /*1f000*/  FMUL.FTZ R175, R2.reuse, R187 ;  /* 0x000000bb02af7220 */ /* 0x040fe20000410000 */
[----:B------:R-:W-:Y:S01]  /*1f010*/  FMUL.FTZ R174, R2, R190 ;  /* 0x000000be02ae7220 */ /* 0x000fe20000410000 */
[----:B------:R-:W-:Y:S01]  /*1f020*/  MUFU.TANH R227, R227 ;  /* 0x000000e300e37308 */ /* 0x000fe20000002400 */
[----:B---3--:R-:W-:-:S01]  /*1f030*/  FADD.FTZ R9, R156, R9 ;  /* 0x000000099c097221 */ /* 0x008fc20000010000 */
[C---:B------:R-:W-:Y:S01]  /*1f040*/  FMUL.FTZ R187, R2.reuse, R202 ;  /* 0x000000ca02bb7220 */ /* 0x040fe20000410000 */
[C---:B------:R-:W-:Y:S01]  /*1f050*/  FMUL.FTZ R190, R2.reuse, R203 ;  /* 0x000000cb02be7220 */ /* 0x040fe20000410000 */
[----:B------:R-:W-:Y:S01]  /*1f060*/  FMUL.FTZ R202, R2, R215 ;  /* 0x000000d702ca7220 */ /* 0x000fe20000410000 */
[-C--:B------:R-:W-:Y:S01]  /*1f070*/  FMUL.FTZ R24, R24, R226.reuse ;  /* 0x000000e218187220 */ /* 0x080fe20000410000 */
[-C--:B------:R-:W-:Y:S01]  /*1f080*/  FMUL.FTZ R25, R25, R226.reuse ;  /* 0x000000e219197220 */ /* 0x080fe20000410000 */
[----:B------:R-:W-:Y:S01]  /*1f090*/  FMUL.FTZ R28, R28, R226 ;  /* 0x000000e21c1c7220 */ /* 0x000fe20000410000 */
[----:B------:R-:W-:Y:S01]  /*1f0a0*/  MUFU.TANH R225, R225 ;  /* 0x000000e100e17308 */ /* 0x000fe20000002400 */
[C---:B-1----:R-:W-:Y:S01]  /*1f0b0*/  F2FP.SATFINITE.E4M3.F32.PACK_AB_MERGE_C R156, R157.reuse, R156, RZ ;  /* 0x0000009c9d9c723e */ /* 0x042fe200048070ff */
[----:B------:R-:W-:Y:S01]  /*1f0c0*/  FADD.FTZ R9, R157, R9 ;  /* 0x000000099d097221 */ /* 0x000fe20000010000 */
[C---:B------:R-:W-:Y:S01]  /*1f0d0*/  FMUL.FTZ R157, R2.reuse, R170 ;  /* 0x000000aa029d7220 */ /* 0x040fe20000410000 */
[C---:B------:R-:W-:Y:S01]  /*1f0e0*/  FMUL.FTZ R170, R2.reuse, R183 ;  /* 0x000000b702aa7220 */ /* 0x040fe20000410000 */
[----:B------:R-:W-:Y:S01]  /*1f0f0*/  F2FP.SATFINITE.E4M3.F32.PACK_AB_MERGE_C R152, R153, R152, R156 ;  /* 0x000000989998723e */ /* 0x000fe2000480709c */
[C---:B------:R-:W-:Y:S01]  /*1f100*/  FMUL.FTZ R156, R2.reuse, R167 ;  /* 0x000000a7029c7220 */ /* 0x040fe20000410000 */
[C---:B------:R-:W-:Y:S01]  /*1f110*/  FMUL.FTZ R167, R2.reuse, R182 ;  /* 0x000000b602a77220 */ /* 0x040fe20000410000 */
[----:B------:R1:W2:Y:S01]  /*1f120*/  MUFU.TANH R153, R154 ;  /* 0x0000009a00997308 */ /* 0x0002a20000002400 */
[C---:B------:R-:W-:Y:S01]  /*1f130*/  FMUL.FTZ R182, R2.reuse, R195 ;  /* 0x000000c302b67220 */ /* 0x040fe20000410000 */
[C---:B------:R-:W-:Y:S01]  /*1f140*/  FMUL.FTZ R183, R2.reuse, R198 ;  /* 0x000000c602b77220 */ /* 0x040fe20000410000 */
[----:B------:R-:W-:Y:S01]  /*1f150*/  FMUL.FTZ R195, R2, R210 ;  /* 0x000000d202c37220 */ /* 0x000fe20000410000 */
[-C--:B------:R-:W-:Y:S01]  /*1f160*/  FMUL.FTZ R29, R29, R226.reuse ;  /* 0x000000e21d1d7220 */ /* 0x080fe20000410000 */
[-C--:B------:R-:W-:Y:S01]  /*1f170*/  FMUL.FTZ R32, R32, R226.reuse ;  /* 0x000000e220207220 */ /* 0x080fe20000410000 */
[-C--:B------:R-:W-:Y:S01]  /*1f180*/  FMUL.FTZ R33, R33, R226.reuse ;  /* 0x000000e221217220 */ /* 0x080fe20000410000 */
[----:B------:R-:W-:Y:S01]  /*1f190*/  FMUL.FTZ R36, R36, R226 ;  /* 0x000000e224247220 */ /* 0x000fe20000410000 */
[----:B------:R-:W-:Y:S01]  /*1f1a0*/  MUFU.TANH R156, R156 ;  /* 0x0000009c009c7308 */ /* 0x000fe20000002400 */
[C---:B-1----:R-:W-:Y:S01]  /*1f1b0*/  FMUL.FTZ R154, R2.reuse, R163 ;  /* 0x000000a3029a7220 */ /* 0x042fe20000410000 */
[C---:B------:R-:W-:Y:S01]  /*1f1c0*/  FMUL.FTZ R163, R2.reuse, R178 ;  /* 0x000000b202a37220 */ /* 0x040fe20000410000 */
[C---:B------:R-:W-:Y:S01]  /*1f1d0*/  FMUL.FTZ R178, R2.reuse, R191 ;  /* 0x000000bf02b27220 */ /* 0x040fe20000410000 */
[----:B------:R-:W-:Y:S01]  /*1f1e0*/  FMUL.FTZ R191, R2, R206 ;  /* 0x000000ce02bf7220 */ /* 0x000fe20000410000 */
[-C--:B------:R-:W-:Y:S01]  /*1f1f0*/  FMUL.FTZ R37, R37, R226.reuse ;  /* 0x000000e225257220 */ /* 0x080fe20000410000 */
[-C--:B------:R-:W-:Y:S01]  /*1f200*/  FMUL.FTZ R40, R40, R226.reuse ;  /* 0x000000e228287220 */ /* 0x080fe20000410000 */
[----:B------:R-:W-:Y:S01]  /*1f210*/  FMUL.FTZ R41, R41, R226 ;  /* 0x000000e229297220 */ /* 0x000fe20000410000 */
[----:B------:R-:W1:Y:S01]  /*1f220*/  MUFU.TANH R154, R154 ;  /* 0x0000009a009a7308 */ /* 0x000e620000002400 */
[----:B--2---:R-:W-:-:S02]  /*1f230*/  IMAD.MOV.U32 R186, RZ, RZ, R153 ;  /* 0x000000ffffba7224 */ /* 0x004fc400078e0099 */
[-C--:B------:R-:W-:Y:S01]  /*1f240*/  FMUL.FTZ R44, R44, R226.reuse ;  /* 0x000000e22c2c7220 */ /* 0x080fe20000410000 */
[-C--:B------:R-:W-:Y:S01]  /*1f250*/  FMUL.FTZ R45, R45, R226.reuse ;  /* 0x000000e22d2d7220 */ /* 0x080fe20000410000 */
[----:B------:R-:W-:Y:S01]  /*1f260*/  FMUL.FTZ R48, R48, R226 ;  /* 0x000000e230307220 */ /* 0x000fe20000410000 */
[----:B------:R-:W-:Y:S01]  /*1f270*/  IMAD.MOV.U32 R198, RZ, RZ, R186 ;  /* 0x000000ffffc67224 */ /* 0x000fe200078e00ba */
[----:B------:R-:W-:Y:S01]  /*1f280*/  FMNMX.FTZ R153, R186, R224, !PT ;  /* 0x000000e0ba997209 */ /* 0x000fe20007810000 */
[C---:B------:R-:W-:Y:S01]  /*1f290*/  FMUL.FTZ R186, R2.reuse, R199 ;  /* 0x000000c702ba7220 */ /* 0x040fe20000410000 */
[----:B------:R-:W2:Y:S01]  /*1f2a0*/  MUFU.TANH R157, R157 ;  /* 0x0000009d009d7308 */ /* 0x000ea20000002400 */
[----:B------:R-:W-:Y:S01]  /*1f2b0*/  IMAD.MOV.U32 R210, RZ, RZ, R198 ;  /* 0x000000ffffd27224 */ /* 0x000fe200078e00c6 */
[----:B------:R-:W-:Y:S01]  /*1f2c0*/  FMNMX.FTZ R153, R229, R153, !PT ;  /* 0x00000099e5997209 */ /* 0x000fe20007810000 */
[C---:B------:R-:W-:Y:S01]  /*1f2d0*/  FMUL.FTZ R198, R2.reuse, R211 ;  /* 0x000000d302c67220 */ /* 0x040fe20000410000 */
[----:B------:R-:W-:Y:S01]  /*1f2e0*/  FMUL.FTZ R199, R2, R214 ;  /* 0x000000d602c77220 */ /* 0x000fe20000410000 */
[-C--:B------:R-:W-:Y:S01]  /*1f2f0*/  FMUL.FTZ R49, R49, R226.reuse ;  /* 0x000000e231317220 */ /* 0x080fe20000410000 */
[----:B------:R-:W-:Y:S01]  /*1f300*/  FMNMX.FTZ R153, R228, R153, !PT ;  /* 0x00000099e4997209 */ /* 0x000fe20007810000 */
[-C--:B------:R-:W-:Y:S01]  /*1f310*/  FMUL.FTZ R52, R52, R226.reuse ;  /* 0x000000e234347220 */ /* 0x080fe20000410000 */
[----:B------:R-:W3:Y:S01]  /*1f320*/  MUFU.TANH R159, R159 ;  /* 0x0000009f009f7308 */ /* 0x000ee20000002400 */
[-C--:B------:R-:W-:Y:S01]  /*1f330*/  FMUL.FTZ R53, R53, R226.reuse ;  /* 0x000000e235357220 */ /* 0x080fe20000410000 */
[----:B------:R-:W-:Y:S01]  /*1f340*/  FMNMX.FTZ R153, R227, R153, !PT ;  /* 0x00000099e3997209 */ /* 0x000fe20007810000 */
[-C--:B------:R-:W-:Y:S01]  /*1f350*/  FMUL.FTZ R56, R56, R226.reuse ;  /* 0x000000e238387220 */ /* 0x080fe20000410000 */
[-C--:B------:R-:W-:Y:S01]  /*1f360*/  FMUL.FTZ R57, R57, R226.reuse ;  /* 0x000000e239397220 */ /* 0x080fe20000410000 */
[-C--:B------:R-:W-:Y:S01]  /*1f370*/  FMUL.FTZ R60, R60, R226.reuse ;  /* 0x000000e23c3c7220 */ /* 0x080fe20000410000 */
[----:B------:R-:W-:Y:S01]  /*1f380*/  FMNMX.FTZ R153, R225, R153, !PT ;  /* 0x00000099e1997209 */ /* 0x000fe20007810000 */
[-C--:B------:R-:W-:Y:S01]  /*1f390*/  FMUL.FTZ R61, R61, R226.reuse ;  /* 0x000000e23d3d7220 */ /* 0x080fe20000410000 */
[----:B------:R-:W4:Y:S01]  /*1f3a0*/  MUFU.TANH R162, R162 ;  /* 0x000000a200a27308 */ /* 0x000f220000002400 */
[-C--:B------:R-:W-:Y:S01]  /*1f3b0*/  FMUL.FTZ R64, R64, R226.reuse ;  /* 0x000000e240407220 */ /* 0x080fe20000410000 */
[----:B-1----:R-:W-:Y:S01]  /*1f3c0*/  FMNMX.FTZ R153, R154, R153, !PT ;  /* 0x000000999a997209 */ /* 0x002fe20007810000 */
[-C--:B------:R-:W-:Y:S01]  /*1f3d0*/  FMUL.FTZ R65, R65, R226.reuse ;  /* 0x000000e241417220 */ /* 0x080fe20000410000 */
[-C--:B------:R-:W-:Y:S01]  /*1f3e0*/  FMUL.FTZ R68, R68, R226.reuse ;  /* 0x000000e244447220 */ /* 0x080fe20000410000 */
[-C--:B------:R-:W-:Y:S01]  /*1f3f0*/  FMUL.FTZ R69, R69, R226.reuse ;  /* 0x000000e245457220 */ /* 0x080fe20000410000 */
[----:B------:R-:W-:Y:S01]  /*1f400*/  FMNMX.FTZ R153, R155, R153, !PT ;  /* 0x000000999b997209 */ /* 0x000fe20007810000 */
[-C--:B------:R-:W-:Y:S01]  /*1f410*/  FMUL.FTZ R72, R72, R226.reuse ;  /* 0x000000e248487220 */ /* 0x080fe20000410000 */
[----:B------:R-:W1:Y:S01]  /*1f420*/  MUFU.TANH R163, R163 ;  /* 0x000000a300a37308 */ /* 0x000e620000002400 */
[-C--:B------:R-:W-:Y:S01]  /*1f430*/  FMUL.FTZ R73, R73, R226.reuse ;  /* 0x000000e249497220 */ /* 0x080fe20000410000 */
[----:B------:R-:W-:Y:S01]  /*1f440*/  FMNMX.FTZ R153, R156, R153, !PT ;  /* 0x000000999c997209 */ /* 0x000fe20007810000 */
[-C--:B------:R-:W-:Y:S01]  /*1f450*/  FMUL.FTZ R76, R76, R226.reuse ;  /* 0x000000e24c4c7220 */ /* 0x080fe20000410000 */
[-C--:B------:R-:W-:Y:S01]  /*1f460*/  FMUL.FTZ R77, R77, R226.reuse ;  /* 0x000000e24d4d7220 */ /* 0x080fe20000410000 */
[-C--:B------:R-:W-:Y:S01]  /*1f470*/  FMUL.FTZ R80, R80, R226.reuse ;  /* 0x000000e250507220 */ /* 0x080fe20000410000 */
[----:B--2---:R-:W-:Y:S01]  /*1f480*/  FMNMX.FTZ R153, R157, R153, !PT ;  /* 0x000000999d997209 */ /* 0x004fe20007810000 */
[-C--:B------:R-:W-:Y:S01]  /*1f490*/  FMUL.FTZ R81, R81, R226.reuse ;  /* 0x000000e251517220 */ /* 0x080fe20000410000 */
[----:B------:R-:W2:Y:S01]  /*1f4a0*/  MUFU.TANH R167, R167 ;  /* 0x000000a700a77308 */ /* 0x000ea20000002400 */
[-C--:B------:R-:W-:Y:S01]  /*1f4b0*/  FMUL.FTZ R84, R84, R226.reuse ;  /* 0x000000e254547220 */ /* 0x080fe20000410000 */
[----:B------:R-:W-:Y:S01]  /*1f4c0*/  FMNMX.FTZ R153, R158, R153, !PT ;  /* 0x000000999e997209 */ /* 0x000fe20007810000 */
[-C--:B------:R-:W-:Y:S01]  /*1f4d0*/  FMUL.FTZ R85, R85, R226.reuse ;  /* 0x000000e255557220 */ /* 0x080fe20000410000 */
[-C--:B------:R-:W-:Y:S01]  /*1f4e0*/  FMUL.FTZ R88, R88, R226.reuse ;  /* 0x000000e258587220 */ /* 0x080fe20000410000 */
[-C--:B------:R-:W-:Y:S01]  /*1f4f0*/  FMUL.FTZ R89, R89, R226.reuse ;  /* 0x000000e259597220 */ /* 0x080fe20000410000 */
[----:B---3--:R-:W-:Y:S01]  /*1f500*/  FMNMX.FTZ R153, R159, R153, !PT ;  /* 0x000000999f997209 */ /* 0x008fe20007810000 */
[-C--:B------:R-:W-:Y:S01]  /*1f510*/  FMUL.FTZ R92, R92, R226.reuse ;  /* 0x000000e25c5c7220 */ /* 0x080fe20000410000 */
[----:B------:R-:W3:Y:S01]  /*1f520*/  MUFU.TANH R170, R170 ;  /* 0x000000aa00aa7308 */ /* 0x000ee20000002400 */
[-C--:B------:R-:W-:Y:S01]  /*1f530*/  FMUL.FTZ R93, R93, R226.reuse ;  /* 0x000000e25d5d7220 */ /* 0x080fe20000410000 */
[----:B----4-:R-:W-:Y:S01]  /*1f540*/  FMNMX.FTZ R153, R162, R153, !PT ;  /* 0x00000099a2997209 */ /* 0x010fe20007810000 */
[-C--:B------:R-:W-:Y:S01]  /*1f550*/  FMUL.FTZ R96, R96, R226.reuse ;  /* 0x000000e260607220 */ /* 0x080fe20000410000 */
[-C--:B------:R-:W-:Y:S01]  /*1f560*/  FMUL.FTZ R97, R97, R226.reuse ;  /* 0x000000e261617220 */ /* 0x080fe20000410000 */
[-C--:B------:R-:W-:Y:S01]  /*1f570*/  FMUL.FTZ R100, R100, R226.reuse ;  /* 0x000000e264647220 */ /* 0x080fe20000410000 */
[----:B-1----:R-:W-:Y:S01]  /*1f580*/  FMNMX.FTZ R153, R163, R153, !PT ;  /* 0x00000099a3997209 */ /* 0x002fe20007810000 */
        /* <DEDUP_REMOVED lines=11> */
[----:B---3--:R-:W-:Y:S01]  /*1f640*/  FMNMX.FTZ R153, R170, R153, !PT ;  /* 0x00000099aa997209 */ /* 0x008fe20007810000 */
[-C--:B------:R-:W-:Y:S01]  /*1f650*/  FMUL.FTZ R116, R116, R226.reuse ;  /* 0x000000e274747220 */ /* 0x080fe20000410000 */
[-C--:B------:R-:W-:Y:S01]  /*1f660*/  FMUL.FTZ R117, R117, R226.reuse ;  /* 0x000000e275757220 */ /* 0x080fe20000410000 */
[-C--:B------:R-:W-:Y:S01]  /*1f670*/  FMUL.FTZ R120, R120, R226.reuse ;  /* 0x000000e278787220 */ /* 0x080fe20000410000 */
[----:B------:R-:W-:Y:S01]  /*1f680*/  FMNMX.FTZ R153, R171, R153, !PT ;  /* 0x00000099ab997209 */ /* 0x000fe20007810000 */
[-C--:B------:R-:W-:Y:S01]  /*1f690*/  FMUL.FTZ R121, R121, R226.reuse ;  /* 0x000000e279797220 */ /* 0x080fe20000410000 */
[----:B------:R-:W3:Y:S01]  /*1f6a0*/  MUFU.TANH R178, R178 ;  /* 0x000000b200b27308 */ /* 0x000ee20000002400 */
[-C--:B------:R-:W-:Y:S01]  /*1f6b0*/  FMUL.FTZ R124, R124, R226.reuse ;  /* 0x000000e27c7c7220 */ /* 0x080fe20000410000 */
[----:B-1----:R-:W-:Y:S01]  /*1f6c0*/  FMNMX.FTZ R153, R175, R153, !PT ;  /* 0x00000099af997209 */ /* 0x002fe20007810000 */
        /* <DEDUP_REMOVED lines=16> */
[----:B------:R-:W-:-:S02]  /*1f7d0*/  FMUL.FTZ R149, R149, R226 ;  /* 0x000000e295957220 */ /* 0x000fc40000410000 */
[----:B------:R-:W-:-:S03]  /*1f7e0*/  FMNMX.FTZ R153, R179, R153, !PT ;  /* 0x00000099b3997209 */ /* 0x000fc60007810000 */
        /* <DEDUP_REMOVED lines=12> */
[----:B------:R-:W-:-:S03]  /*1f8b0*/  FMNMX.FTZ R153, R194, R153, !PT ;  /* 0x00000099c2997209 */ /* 0x000fc60007810000 */
[----:B------:R-:W3:Y:S01]  /*1f8c0*/  MUFU.TANH R199, R199 ;  /* 0x000000c700c77308 */ /* 0x000ee20000002400 */
[----:B-1----:R-:W-:-:S07]  /*1f8d0*/  FMNMX.FTZ R153, R195, R153, !PT ;  /* 0x00000099c3997209 */ /* 0x002fce0007810000 */
[----:B------:R-:W1:Y:S01]  /*1f8e0*/  MUFU.TANH R202, R202 ;  /* 0x000000ca00ca7308 */ /* 0x000e620000002400 */
[----:B--2---:R-:W-:-:S07]  /*1f8f0*/  FMNMX.FTZ R153, R198, R153, !PT ;  /* 0x00000099c6997209 */ /* 0x004fce0007810000 */
[----:B------:R-:W-:Y:S01]  /*1f900*/  MUFU.EX2 R203, R164 ;  /* 0x000000a400cb7308 */ /* 0x000fe20000000800 */
[----:B---3--:R-:W-:-:S07]  /*1f910*/  FMNMX.FTZ R153, R199, R153, !PT ;  /* 0x00000099c7997209 */ /* 0x008fce0007810000 */
[----:B------:R-:W-:Y:S01]  /*1f920*/  MUFU.EX2 R164, R168 ;  /* 0x000000a800a47308 */ /* 0x000fe20000000800 */
[----:B-1----:R-:W-:-:S05]  /*1f930*/  FMNMX.FTZ R153, R202, R153, !PT ;  /* 0x00000099ca997209 */ /* 0x002fca0007810000 */
[----:B------:R-:W1:Y:S02]  /*1f940*/  SHFL.BFLY PT, R206, R153, 0x2, 0x1f ;  /* 0x0c401f0099ce7f89 */ /* 0x000e6400000e0000 */
[----:B------:R-:W2:Y:S08]  /*1f950*/  MUFU.EX2 R160, R160 ;  /* 0x000000a000a07308 */ /* 0x000eb00000000800 */
[----:B------:R-:W3:Y:S08]  /*1f960*/  MUFU.EX2 R161, R161 ;  /* 0x000000a100a17308 */ /* 0x000ef00000000800 */
[----:B------:R-:W4:Y:S01]  /*1f970*/  MUFU.EX2 R165, R165 ;  /* 0x000000a500a57308 */ /* 0x000f220000000800 */
[----:B--2---:R-:W-:-:S01]  /*1f980*/  FADD.FTZ R9, R160, R9 ;  /* 0x00000009a0097221 */ /* 0x004fc20000010000 */
[----:B-1----:R-:W-:-:S06]  /*1f990*/  FMNMX.FTZ R168, R153, R206, !PT ;  /* 0x000000ce99a87209 */ /* 0x002fcc0007810000 */
[----:B------:R-:W1:Y:S01]  /*1f9a0*/  MUFU.EX2 R169, R169 ;  /* 0x000000a900a97308 */ /* 0x000e620000000800 */
[----:B---3--:R-:W-:-:S01]  /*1f9b0*/  FADD.FTZ R9, R161, R9 ;  /* 0x00000009a1097221 */ /* 0x008fc20000010000 */
[----:B------:R-:W2:Y:S03]  /*1f9c0*/  SHFL.BFLY PT, R153, R168, 0x1, 0x1f ;  /* 0x0c201f00a8997f89 */ /* 0x000ea600000e0000 */
[----:B------:R-:W-:-:S03]  /*1f9d0*/  FADD.FTZ R9, R203, R9 ;  /* 0x00000009cb097221 */ /* 0x000fc60000010000 */
[----:B------:R-:W3:Y:S01]  /*1f9e0*/  MUFU.EX2 R172, R172 ;  /* 0x000000ac00ac7308 */ /* 0x000ee20000000800 */
[----:B----4-:R-:W-:-:S04]  /*1f9f0*/  FADD.FTZ R9, R165, R9 ;  /* 0x00000009a5097221 */ /* 0x010fc80000010000 */
[----:B------:R-:W-:-:S03]  /*1fa00*/  FADD.FTZ R9, R164, R9 ;  /* 0x00000009a4097221 */ /* 0x000fc60000010000 */
[----:B------:R-:W4:Y:S01]  /*1fa10*/  MUFU.EX2 R173, R173 ;  /* 0x000000ad00ad7308 */ /* 0x000f220000000800 */
[----:B-1----:R-:W-:-:S07]  /*1fa20*/  FADD.FTZ R9, R169, R9 ;  /* 0x00000009a9097221 */ /* 0x002fce0000010000 */
[----:B------:R-:W1:Y:S01]  /*1fa30*/  MUFU.EX2 R176, R176 ;  /* 0x000000b000b07308 */ /* 0x000e620000000800 */
[----:B---3--:R-:W-:-:S01]  /*1fa40*/  FADD.FTZ R9, R172, R9 ;  /* 0x00000009ac097221 */ /* 0x008fc20000010000 */
[----:B--2---:R-:W-:-:S05]  /*1fa50*/  FMNMX.FTZ R168, R168, R153, !PT ;  /* 0x00000099a8a87209 */ /* 0x004fca0007810000 */
[C---:B------:R-:W-:Y:S01]  /*1fa60*/  FADD.FTZ R153, -R168.reuse, R224 ;  /* 0x000000e0a8997221 */ /* 0x040fe20000010100 */
[----:B------:R-:W-:-:S01]  /*1fa70*/  FFMA.FTZ R207, R168, R207, -8 ;  /* 0xc1000000a8cf7423 */ /* 0x000fc200000100cf */
[----:B------:R-:W2:Y:S01]  /*1fa80*/  MUFU.EX2 R177, R177 ;  /* 0x000000b100b17308 */ /* 0x000ea20000000800 */
[----:B----4-:R-:W-:-:S01]  /*1fa90*/  FADD.FTZ R9, R173, R9 ;  /* 0x00000009ad097221 */ /* 0x010fc20000010000 */
[----:B------:R-:W-:Y:S01]  /*1faa0*/  FMUL.FTZ R153, R153, UR41 ;  /* 0x0000002999997c20 */ /* 0x000fe20008410000 */
[----:B------:R-:W-:-:S01]  /*1fab0*/  FFMA.FTZ R214, R228, UR41, -R207 ;  /* 0x00000029e4d67c23 */ /* 0x000fc200080108cf */
[--C-:B------:R-:W-:Y:S01]  /*1fac0*/  FFMA.FTZ R211, R227, UR41, -R207.reuse ;  /* 0x00000029e3d37c23 */ /* 0x100fe200080108cf */
[----:B------:R-:W-:-:S01]  /*1fad0*/  FFMA.FTZ R155, R155, UR41, -R207 ;  /* 0x000000299b9b7c23 */ /* 0x000fc200080108cf */
[--C-:B------:R-:W-:Y:S01]  /*1fae0*/  FFMA.FTZ R156, R156, UR41, -R207.reuse ;  /* 0x000000299c9c7c23 */ /* 0x100fe200080108cf */
[----:B------:R-:W-:-:S01]  /*1faf0*/  FFMA.FTZ R157, R157, UR41, -R207 ;  /* 0x000000299d9d7c23 */ /* 0x000fc200080108cf */
[----:B------:R3:W4:Y:S01]  /*1fb00*/  MUFU.EX2 R206, R153 ;  /* 0x0000009900ce7308 */ /* 0x0007220000000800 */
[----:B------:R-:W-:-:S01]  /*1fb10*/  FFMA.FTZ R158, R158, UR41, -R207 ;  /* 0x000000299e9e7c23 */ /* 0x000fc200080108cf */
[--C-:B------:R-:W-:Y:S01]  /*1fb20*/  FFMA.FTZ R215, R159, UR41, -R207.reuse ;  /* 0x000000299fd77c23 */ /* 0x100fe200080108cf */
[----:B------:R-:W-:-:S01]  /*1fb30*/  FFMA.FTZ R224, R162, UR41, -R207 ;  /* 0x00000029a2e07c23 */ /* 0x000fc200080108cf */
[--C-:B------:R-:W-:Y:S01]  /*1fb40*/  FFMA.FTZ R159, R163, UR41, -R207.reuse ;  /* 0x00000029a39f7c23 */ /* 0x100fe200080108cf */
[----:B------:R-:W-:-:S01]  /*1fb50*/  FFMA.FTZ R162, R166, UR41, -R207 ;  /* 0x00000029a6a27c23 */ /* 0x000fc200080108cf */
[--C-:B------:R-:W-:Y:S01]  /*1fb60*/  FFMA.FTZ R167, R167, UR41, -R207.reuse ;  /* 0x00000029a7a77c23 */ /* 0x100fe200080108cf */
[----:B------:R-:W-:Y:S01]  /*1fb70*/  IMAD.U32 R163, RZ, RZ, UR37 ;  /* 0x00000025ffa37e24 */ /* 0x000fe2000f8e00ff */
[----:B------:R-:W-:Y:S01]  /*1fb80*/  MUFU.EX2 R214, R214 ;  /* 0x000000d600d67308 */ /* 0x000fe20000000800 */
[----:B---3--:R-:W-:-:S01]  /*1fb90*/  FFMA.FTZ R153, R210, UR41, -R207 ;  /* 0x00000029d2997c23 */ /* 0x008fc200080108cf */
[--C-:B------:R-:W-:Y:S01]  /*1fba0*/  FFMA.FTZ R210, R229, UR41, -R207.reuse ;  /* 0x00000029e5d27c23 */ /* 0x100fe200080108cf */
[----:B------:R-:W-:-:S01]  /*1fbb0*/  FFMA.FTZ R170, R170, UR41, -R207 ;  /* 0x00000029aaaa7c23 */ /* 0x000fc200080108cf */
[----:B------:R-:W-:Y:S01]  /*1fbc0*/  FFMA.FTZ R166, R175, UR41, -R207 ;  /* 0x00000029afa67c23 */ /* 0x000fe200080108cf */
[----:B-1----:R-:W-:-:S01]  /*1fbd0*/  FADD.FTZ R9, R176, R9 ;  /* 0x00000009b0097221 */ /* 0x002fc20000010000 */
[--C-:B------:R-:W-:Y:S01]  /*1fbe0*/  FFMA.FTZ R174, R174, UR41, -R207.reuse ;  /* 0x00000029aeae7c23 */ /* 0x100fe200080108cf */
[----:B------:R-:W-:-:S01]  /*1fbf0*/  FFMA.FTZ R178, R178, UR41, -R207 ;  /* 0x00000029b2b27c23 */ /* 0x000fc200080108cf */
[----:B------:R-:W1:Y:S01]  /*1fc00*/  MUFU.EX2 R153, R153 ;  /* 0x0000009900997308 */ /* 0x000e620000000800 */
[----:B--2---:R-:W-:-:S01]  /*1fc10*/  FADD.FTZ R9, R177, R9 ;  /* 0x00000009b1097221 */ /* 0x004fc20000010000 */
        /* <DEDUP_REMOVED lines=12> */
[----:B------:R-:W-:Y:S01]  /*1fce0*/  FFMA.FTZ R202, R202, UR41, -R207 ;  /* 0x00000029caca7c23 */ /* 0x000fe200080108cf */
[----:B----4-:R-:W-:Y:S01]  /*1fcf0*/  FMUL.FTZ R26, R26, R206 ;  /* 0x000000ce1a1a7220 */ /* 0x010fe20000410000 */
[----:B------:R-:W3:Y:S01]  /*1fd00*/  MUFU.EX2 R211, R211 ;  /* 0x000000d300d37308 */ /* 0x000ee20000000800 */
        /* <DEDUP_REMOVED lines=11> */
[----:B------:R-:W-:Y:S01]  /*1fdc0*/  FMUL.FTZ R43, R43, R206 ;  /* 0x000000ce2b2b7220 */ /* 0x000fe20000410000 */
[----:B------:R-:W-:-:S01]  /*1fdd0*/  FADD.FTZ R0, R214, R0 ;  /* 0x00000000d6007221 */ /* 0x000fc20000010000 */
[-C--:B------:R-:W-:Y:S01]  /*1fde0*/  FMUL.FTZ R46, R46, R206.reuse ;  /* 0x000000ce2e2e7220 */ /* 0x080fe20000410000 */
[----:B------:R-:W-:Y:S01]  /*1fdf0*/  FMUL.FTZ R47, R47, R206 ;  /* 0x000000ce2f2f7220 */ /* 0x000fe20000410000 */
[----:B------:R-:W-:Y:S01]  /*1fe00*/  MUFU.EX2 R156, R156 ;  /* 0x0000009c009c7308 */ /* 0x000fe20000000800 */
[C---:B---3--:R-:W-:Y:S01]  /*1fe10*/  F2FP.SATFINITE.E4M3.F32.PACK_AB_MERGE_C R214, R211.reuse, R214, RZ ;  /* 0x000000d6d3d6723e */ /* 0x048fe200048070ff */
[----:B------:R-:W-:Y:S01]  /*1fe20*/  FADD.FTZ R0, R211, R0 ;  /* 0x00000000d3007221 */ /* 0x000fe20000010000 */
[-C--:B------:R-:W-:Y:S01]  /*1fe30*/  FMUL.FTZ R50, R50, R206.reuse ;  /* 0x000000ce32327220 */ /* 0x080fe20000410000 */
[-C--:B------:R-:W-:Y:S01]  /*1fe40*/  FMUL.FTZ R51, R51, R206.reuse ;  /* 0x000000ce33337220 */ /* 0x080fe20000410000 */
[----:B------:R-:W-:Y:S01]  /*1fe50*/  F2FP.SATFINITE.E4M3.F32.PACK_AB_MERGE_C R153, R210, R153, R214 ;  /* 0x00000099d299723e */ /* 0x000fe200048070d6 */
[--C-:B------:R-:W-:Y:S01]  /*1fe60*/  FFMA.FTZ R210, R225, UR41, -R207.reuse ;  /* 0x00000029e1d27c23 */ /* 0x100fe200080108cf */
        /* <DEDUP_REMOVED lines=10> */
[----:B-1----:R-:W-:-:S01]  /*1ff10*/  FFMA.FTZ R213, R154, UR41, -R207 ;  /* 0x000000299ad57c23 */ /* 0x002fc200080108cf */
[----:B------:R-:W-:Y:S01]  /*1ff20*/  IADD3 R154, R6, 0x38840, RZ ;  /* 0x00038840069a7810 */ /* 0x000fe20007ffe0ff */
[-C--:B------:R-:W-:Y:S01]  /*1ff30*/  FMUL.FTZ R70, R70, R206.reuse ;  /* 0x000000ce46467220 */ /* 0x080fe20000410000 */
[-C--:B------:R-:W-:Y:S01]  /*1ff40*/  FMUL.FTZ R71, R71, R206.reuse ;  /* 0x000000ce47477220 */ /* 0x080fe20000410000 */
[----:B------:R-:W-:Y:S01]  /*1ff50*/  FMUL.FTZ R74, R74, R206 ;  /* 0x000000ce4a4a7220 */ /* 0x000fe20000410000 */
[----:B------:R-:W-:Y:S01]  /*1ff60*/  PRMT R154, R163, 0x654, R154 ;  /* 0x00000654a39a7816 */ /* 0x000fe2000000009a */
[----:B------:R-:W-:-:S01]  /*1ff70*/  FFMA.FTZ R163, R171, UR41, -R207 ;  /* 0x00000029aba37c23 */ /* 0x000fc200080108cf */
[----:B------:R-:W1:Y:S01]  /*1ff80*/  MUFU.EX2 R213, R213 ;  /* 0x000000d500d57308 */ /* 0x000e620000000800 */
[-C--:B------:R-:W-:Y:S01]  /*1ff90*/  FMUL.FTZ R75, R75, R206.reuse ;  /* 0x000000ce4b4b7220 */ /* 0x080fe20000410000 */
[----:B------:R3:W-:Y:S01]  /*1ffa0*/  SYNCS.ARRIVE.TRANS64.RED.A1T0 RZ, [R154+URZ], RZ ;  /* 0x000000ff9aff79a7 */ /* 0x0007e2000810043f */
[-C--:B------:R-:W-:Y:S01]  /*1ffb0*/  FMUL.FTZ R78, R78, R206.reuse ;  /* 0x000000ce4e4e7220 */ /* 0x080fe20000410000 */
[-C--:B------:R-:W-:Y:S01]  /*1ffc0*/  FMUL.FTZ R79, R79, R206.reuse ;  /* 0x000000ce4f4f7220 */ /* 0x080fe20000410000 */
[-C--:B------:R-:W-:Y:S01]  /*1ffd0*/  FMUL.FTZ R82, R82, R206.reuse ;  /* 0x000000ce52527220 */ /* 0x080fe20000410000 */
[-C--:B------:R-:W-:Y:S01]  /*1ffe0*/  FMUL.FTZ R83, R83, R206.reuse ;  /* 0x000000ce53537220 */ /* 0x080fe20000410000 */
[----:B------:R-:W-:Y:S01]  /*1fff0*/  FMUL.FTZ R86, R86, R206 ;  /* 0x000000ce56567220 */ /* 0x000fe20000410000 */
[----:B------:R-:W4:Y:S01]  /*20000*/  MUFU.EX2 R157, R157 ;  /* 0x0000009d009d7308 */ /* 0x000f220000000800 */
[----:B--2---:R-:W-:-:S01]  /*20010*/  FADD.FTZ R0, R210, R0 ;  /* 0x00000000d2007221 */ /* 0x004fc20000010000 */
[----:B---3--:R-:W-:Y:S01]  /*20020*/  F2FP.SATFINITE.E4M3.F32.PACK_AB_MERGE_C R154, R165, R203, RZ ;  /* 0x000000cba59a723e */ /* 0x008fe200048070ff */
        /* <DEDUP_REMOVED lines=9> */
[----:B------:R-:W-:Y:S01]  /*200c0*/  FMUL.FTZ R99, R99, R206 ;  /* 0x000000ce63637220 */ /* 0x000fe20000410000 */
[----:B------:R-:W-:-:S01]  /*200d0*/  FADD.FTZ R0, R155, R0 ;  /* 0x000000009b007221 */ /* 0x000fc20000010000 */
[----:B------:R-:W-:Y:S01]  /*200e0*/  F2FP.SATFINITE.E4M3.F32.PACK_AB_MERGE_C R155, R156, R155, RZ ;  /* 0x0000009b9c9b723e */ /* 0x000fe200048070ff */
[----:B------:R-:W-:Y:S01]  /*200f0*/  FMUL.FTZ R102, R102, R206 ;  /* 0x000000ce66667220 */ /* 0x000fe20000410000 */
[----:B------:R-:W1:Y:S01]  /*20100*/  MUFU.EX2 R215, R215 ;  /* 0x000000d700d77308 */ /* 0x000e620000000800 */
[----:B------:R-:W-:-:S01]  /*20110*/  FADD.FTZ R0, R156, R0 ;  /* 0x000000009c007221 */ /* 0x000fc20000010000 */
[----:B------:R-:W-:Y:S01]  /*20120*/  F2FP.SATFINITE.E4M3.F32.PACK_AB_MERGE_C R156, R173, R172, RZ ;  /* 0x000000acad9c723e */ /* 0x000fe200048070ff */
[-C--:B------:R-:W-:Y:S01]  /*20130*/  FMUL.FTZ R103, R103, R206.reuse ;  /* 0x000000ce67677220 */ /* 0x080fe20000410000 */
[----:B------:R-:W-:Y:S01]  /*20140*/  FMUL.FTZ R106, R106, R206 ;  /* 0x000000ce6a6a7220 */ /* 0x000fe20000410000 */
[----:B----4-:R-:W-:-:S01]  /*20150*/  FADD.FTZ R0, R157, R0 ;  /* 0x000000009d007221 */ /* 0x010fc20000010000 */
[----:B------:R-:W-:Y:S01]  /*20160*/  F2FP.SATFINITE.E4M3.F32.PACK_AB_MERGE_C R156, R169, R164, R156 ;  /* 0x000000a4a99c723e */ /* 0x000fe2000480709c */
        /* <DEDUP_REMOVED lines=35> */
[----:B------:R-:W-:-:S06]  /*203a0*/  F2FP.SATFINITE.E4M3.F32.PACK_AB_MERGE_C R155, R213, R210, R155 ;  /* 0x000000d2d59b723e */ /* 0x000fcc000480709b */
[----:B------:R-:W1:Y:S01]  /*203b0*/  MUFU.EX2 R181, R181 ;  /* 0x000000b500b57308 */ /* 0x000e620000000800 */
[----:B---3--:R-:W-:-:S07]  /*203c0*/  FADD.FTZ R9, R180, R9 ;  /* 0x00000009b4097221 */ /* 0x008fce0000010000 */
[----:B------:R-:W3:Y:S01]  /*203d0*/  MUFU.EX2 R170, R170 ;  /* 0x000000aa00aa7308 */ /* 0x000ee20000000800 */
[----:B--2---:R-:W-:-:S07]  /*203e0*/  FADD.FTZ R0, R167, R0 ;  /* 0x00000000a7007221 */ /* 0x004fce0000010000 */
[----:B------:R-:W2:Y:S01]  /*203f0*/  MUFU.EX2 R184, R184 ;  /* 0x000000b800b87308 */ /* 0x000ea20000000800 */
[----:B-1----:R-:W-:-:S01]  /*20400*/  FADD.FTZ R9, R181, R9 ;  /* 0x00000009b5097221 */ /* 0x002fc20000010000 */
[----:B------:R-:W-:-:S04]  /*20410*/  F2FP.SATFINITE.E4M3.F32.PACK_AB_MERGE_C R180, R181, R180, RZ ;  /* 0x000000b4b5b4723e */ /* 0x000fc800048070ff */
[----:B------:R-:W-:Y:S02]  /*20420*/  F2FP.SATFINITE.E4M3.F32.PACK_AB_MERGE_C R158, R177, R176, R180 ;  /* 0x000000b0b19e723e */ /* 0x000fe400048070b4 */
[----:B------:R-:W1:Y:S01]  /*20430*/  MUFU.EX2 R163, R163 ;  /* 0x000000a300a37308 */ /* 0x000e620000000800 */
[----:B---3--:R-:W-:-:S01]  /*20440*/  FADD.FTZ R0, R170, R0 ;  /* 0x00000000aa007221 */ /* 0x008fc20000010000 */
[----:B------:R-:W-:-:S04]  /*20450*/  F2FP.SATFINITE.E4M3.F32.PACK_AB_MERGE_C R167, R170, R167, RZ ;  /* 0x000000a7aaa7723e */ /* 0x000fc800048070ff */
[----:B------:R-:W-:Y:S02]  /*20460*/  F2FP.SATFINITE.E4M3.F32.PACK_AB_MERGE_C R159, R162, R159, R167 ;  /* 0x0000009fa29f723e */ /* 0x000fe400048070a7 */
[----:B------:R-:W3:Y:S01]  /*20470*/  MUFU.EX2 R185, R185 ;  /* 0x000000b900b97308 */ /* 0x000ee20000000800 */
[----:B--2---:R-:W-:-:S07]  /*20480*/  FADD.FTZ R9, R184, R9 ;  /* 0x00000009b8097221 */ /* 0x004fce0000010000 */
[----:B------:R-:W2:Y:S01]  /*20490*/  MUFU.EX2 R166, R166 ;  /* 0x000000a600a67308 */ /* 0x000ea20000000800 */
[----:B-1----:R-:W-:-:S07]  /*204a0*/  FADD.FTZ R0, R163, R0 ;  /* 0x00000000a3007221 */ /* 0x002fce0000010000 */
[----:B------:R-:W1:Y:S01]  /*204b0*/  MUFU.EX2 R188, R188 ;  /* 0x000000bc00bc7308 */ /* 0x000e620000000800 */
[----:B---3--:R-:W-:-:S07]  /*204c0*/  FADD.FTZ R9, R185, R9 ;  /* 0x00000009b9097221 */ /* 0x008fce0000010000 */
[----:B------:R-:W3:Y:S01]  /*204d0*/  MUFU.EX2 R174, R174 ;  /* 0x000000ae00ae7308 */ /* 0x000ee20000000800 */
[----:B--2---:R-:W-:-:S07]  /*204e0*/  FADD.FTZ R0, R166, R0 ;  /* 0x00000000a6007221 */ /* 0x004fce0000010000 */
[----:B------:R-:W2:Y:S01]  /*204f0*/  MUFU.EX2 R189, R189 ;  /* 0x000000bd00bd7308 */ /* 0x000ea20000000800 */
[----:B-1----:R-:W-:-:S07]  /*20500*/  FADD.FTZ R9, R188, R9 ;  /* 0x00000009bc097221 */ /* 0x002fce0000010000 */
[----:B------:R-:W1:Y:S01]  /*20510*/  MUFU.EX2 R178, R178 ;  /* 0x000000b200b27308 */ /* 0x000e620000000800 */
[----:B---3--:R-:W-:-:S07]  /*20520*/  FADD.FTZ R0, R174, R0 ;  /* 0x00000000ae007221 */ /* 0x008fce0000010000 */
[----:B------:R-:W3:Y:S01]  /*20530*/  MUFU.EX2 R192, R192 ;  /* 0x000000c000c07308 */ /* 0x000ee20000000800 */
        /* <DEDUP_REMOVED lines=20> */
[----:B---3--:R-:W-:-:S01]  /*20680*/  FADD.FTZ R9, R197, R9 ;  /* 0x00000009c5097221 */ /* 0x008fc20000010000 */
[----:B------:R-:W-:-:S04]  /*20690*/  F2FP.SATFINITE.E4M3.F32.PACK_AB_MERGE_C R196, R197, R196, RZ ;  /* 0x000000c4c5c4723e */ /* 0x000fc800048070ff */
[----:B------:R-:W-:Y:S02]  /*206a0*/  F2FP.SATFINITE.E4M3.F32.PACK_AB_MERGE_C R162, R193, R192, R196 ;  /* 0x000000c0c1a2723e */ /* 0x000fe400048070c4 */
[----:B------:R-:W3:Y:S01]  /*206b0*/  MUFU.EX2 R187, R187 ;  /* 0x000000bb00bb7308 */ /* 0x000ee20000000800 */
[----:B--2---:R-:W-:-:S01]  /*206c0*/  FADD.FTZ R0, R186, R0 ;  /* 0x00000000ba007221 */ /* 0x004fc20000010000 */
[----:B------:R-:W-:-:S04]  /*206d0*/  F2FP.SATFINITE.E4M3.F32.PACK_AB_MERGE_C R183, R186, R183, RZ ;  /* 0x000000b7bab7723e */ /* 0x000fc800048070ff */
[----:B------:R-:W-:Y:S02]  /*206e0*/  F2FP.SATFINITE.E4M3.F32.PACK_AB_MERGE_C R163, R182, R179, R183 ;  /* 0x000000b3b6a3723e */ /* 0x000fe400048070b7 */
        /* <DEDUP_REMOVED lines=30> */
[----:B------:R-:W-:-:S03]  /*208d0*/  F2FP.SATFINITE.E4M3.F32.PACK_AB_MERGE_C R212, R214, R212, RZ ;  /* 0x000000d4d6d4723e */ /* 0x000fc600048070ff */
[----:B------:R-:W-:Y:S01]  /*208e0*/  FADD.FTZ R9, R214, R9 ;  /* 0x00000009d6097221 */ /* 0x000fe20000010000 */
[----:B------:R-:W-:Y:S01]  /*208f0*/  F2FP.SATFINITE.E4M3.F32.PACK_AB_MERGE_C R166, R209, R208, R212 ;  /* 0x000000d0d1a6723e */ /* 0x000fe200048070d4 */
[----:B---3--:R-:W-:Y:S01]  /*20900*/  FADD.FTZ R0, R199, R0 ;  /* 0x00000000c7007221 */ /* 0x008fe20000010000 */
[----:B--2---:R-:W-:-:S03]  /*20910*/  F2FP.SATFINITE.E4M3.F32.PACK_AB_MERGE_C R170, R202, R199, RZ ;  /* 0x000000c7caaa723e */ /* 0x004fc600048070ff */
[----:B------:R-:W-:Y:S01]  /*20920*/  FADD.FTZ R0, R202, R0 ;  /* 0x00000000ca007221 */ /* 0x000fe20000010000 */
[----:B------:R-:W-:Y:S01]  /*20930*/  F2FP.SATFINITE.E4M3.F32.PACK_AB_MERGE_C R167, R198, R195, R170 ;  /* 0x000000c3c6a7723e */ /* 0x000fe200048070aa */
[----:B------:R-:W-:Y:S06]  /*20940*/  @!P0 BRA `(.L_x_3253) ;  /* 0x0000000000048947 */ /* 0x000fec0003800000 */
[----:B------:R-:W-:Y:S01]  /*20950*/  BPT.TRAP 0x1 ;  /* 0x000000040000795c */ /* 0x000fe20000300000 */
.L_x_3253:
[----:B------:R1:W2:Y:S01]  /*20960*/  SYNCS.PHASECHK.TRANS64.TRYWAIT P1, [R6+URZ+0x38850], R7 ;  /* 0x03885007060075a7 */ /* 0x0002a2000802017f */
[----:B------:R-:W-:Y:S05]  /*20970*/  @!P0 BRA `(.L_x_3254) ;  /* 0x0000000000048947 */ /* 0x000fea0003800000 */
[----:B------:R-:W-:Y:S01]  /*20980*/  BPT.TRAP 0x1 ;  /* 0x000000040000795c */ /* 0x000fe20000300000 */
.L_x_3254:
[----:B------:R-:W-:Y:S04]  /*20990*/  BSSY B0, `(.L_x_3255) ;  /* 0x0000004000007945 */ /* 0x000fe80003800000 */
[----:B--2---:R-:W-:Y:S05]  /*209a0*/  @P1 BRA `(.L_x_3256) ;  /* 0x0000000000081947 */ /* 0x004fea0003800000 */
[----:B------:R-:W2:Y:S02]  /*209b0*/  SYNCS.PHASECHK.TRANS64.TRYWAIT P1, [R6+URZ+0x38850], R7 ;  /* 0x03885007060075a7 */ /* 0x000ea4000802017f */
[----:B--2---:R-:W-:Y:S05]  /*209c0*/  @!P1 BRA `(.L_x_3257) ;  /* 0x00000134008c9947 */ /* 0x004fea0003800000 */
.L_x_3256:
[----:B------:R-:W-:Y:S05]  /*209d0*/  BSYNC B0 ;  /* 0x0000000000007941 */ /* 0x000fea0003800000 */
.L_x_3255:
[----:B------:R-:W3:Y:S01]  /*209e0*/  S2R R169, SR_TID.X ;  /* 0x0000000000a97919 */ /* 0x000ee20000002100 */
[----:B------:R-:W-:Y:S05]  /*209f0*/  WARPSYNC.ALL ;  /* 0x0000000000007948 */ /* 0x000fea0003800000 */
[----:B------:R-:W-:Y:S01]  /*20a00*/  IMAD.MOV.U32 R171, RZ, RZ, 0x40000040 ;  /* 0x40000040ffab7424 */ /* 0x000fe200078e00ff */
[----:B------:R-:W-:-:S04]  /*20a10*/  LEA R170, R8, UR43, 0xb ;  /* 0x0000002b08aa7c11 */ /* 0x000fc8000f8e58ff */
[----:B------:R-:W-:Y:S02]  /*20a20*/  R2UR UR6, R170 ;  /* 0x00000000aa0672ca */ /* 0x000fe400000e0000 */
[----:B------:R-:W-:Y:S01]  /*20a30*/  R2UR UR7, R171 ;  /* 0x00000000ab0772ca */ /* 0x000fe200000e0000 */
[----:B------:R-:W-:Y:S01]  /*20a40*/  IMAD.MOV.U32 R171, RZ, RZ, 0x40000040 ;  /* 0x40000040ffab7424 */ /* 0x000fe200078e00ff */
[----:B---3--:R-:W-:-:S05]  /*20a50*/  SHF.R.U32.HI R169, RZ, 0x7, R169 ;  /* 0x00000007ffa97819 */ /* 0x008fca00000116a9 */
[----:B-12---:R-:W-:-:S05]  /*20a60*/  VIADD R7, R169, 0x8 ;  /* 0x00000008a9077836 */ /* 0x006fca0000000000 */
[----:B------:R1:W-:Y:S06]  /*20a70*/  BAR.SYNC.DEFER_BLOCKING R7, 0x100 ;  /* 0x000400070000751d */ /* 0x0003ec0000010000 */
[----:B------:R-:W-:-:S06]  /*20a80*/  WARPGROUP.ARRIVE ;  /* 0x00000000000079c5 */ /* 0x000fcc0000000000 */
[----:B------:R-:W-:Y:S03]  /*20a90*/  QGMMA.64x256x32.F32.E4M3.E4M3 R24, R152, gdesc[UR4], R24, gsb0 ;  /* 0x03e0000498187df3 */ /* 0x000fe60008000818 */
[----:B------:R-:W-:Y:S02]  /*20aa0*/  WARPGROUP.DEPBAR.LE gsb0, 0x0 ;  /* 0x00008000000079c5 */ /* 0x000fe40000010000 */
[----:B------:R-:W-:Y:S01]  /*20ab0*/  VIADD R152, R170, 0x2 ;  /* 0x00000002aa987836 */ /* 0x000fe20000000000 */
[----:B------:R-:W-:Y:S01]  /*20ac0*/  WARPGROUP.ARRIVE ;  /* 0x00000000000079c5 */ /* 0x000fe20000000000 */
[----:B------:R-:W-:-:S03]  /*20ad0*/  IMAD.MOV.U32 R153, RZ, RZ, 0x40000040 ;  /* 0x40000040ff997424 */ /* 0x000fc600078e00ff */
[----:B------:R-:W-:Y:S02]  /*20ae0*/  R2UR UR6, R152 ;  /* 0x00000000980672ca */ /* 0x000fe400000e0000 */
[----:B------:R-:W-:Y:S01]  /*20af0*/  R2UR UR7, R153 ;  /* 0x00000000990772ca */ /* 0x000fe200000e0000 */
[----:B------:R-:W-:Y:S01]  /*20b00*/  IMAD.MOV.U32 R153, RZ, RZ, 0x40000040 ;  /* 0x40000040ff997424 */ /* 0x000fe200078e00ff */
[C---:B------:R-:W-:Y:S01]  /*20b10*/  IADD3 R152, R170.reuse, 0x4, RZ ;  /* 0x00000004aa987810 */ /* 0x040fe20007ffe0ff */
[----:B------:R-:W-:-:S13]  /*20b20*/  VIADD R170, R170, 0x6 ;  /* 0x00000006aaaa7836 */ /* 0x000fda0000000000 */
        /* <DEDUP_REMOVED lines=14> */
[----:B-1----:R-:W-:Y:S05]  /*20c10*/  @!P0 BRA `(.L_x_3258) ;  /* 0x0000000000048947 */ /* 0x002fea0003800000 */
[----:B------:R-:W-:Y:S01]  /*20c20*/  BPT.TRAP 0x1 ;  /* 0x000000040000795c */ /* 0x000fe20000300000 */
.L_x_3258:
[----:B------:R-:W2:Y:S01]  /*20c30*/  LDL R8, [R1+0x5c] ;  /* 0x00005c0001087983 */ /* 0x000ea20000100800 */
[----:B------:R-:W-:Y:S02]  /*20c40*/  VIADD R6, R6, 0x38860 ;  /* 0x0003886006067836 */ /* 0x000fe40000000000 */
[----:B------:R-:W-:Y:S02]  /*20c50*/  IMAD.U32 R7, RZ, RZ, UR37 ;  /* 0x00000025ff077e24 */ /* 0x000fe4000f8e00ff */
[----:B------:R-:W-:Y:S02]  /*20c60*/  IMAD.MOV.U32 R224, RZ, RZ, R168 ;  /* 0x000000ffffe07224 */ /* 0x000fe400078e00a8 */
[----:B------:R-:W-:Y:S01]  /*20c70*/  IMAD.MOV.U32 R225, RZ, RZ, R21 ;  /* 0x000000ffffe17224 */ /* 0x000fe200078e0015 */
[----:B------:R-:W-:-:S04]  /*20c80*/  PRMT R6, R7, 0x654, R6 ;  /* 0x0000065407067816 */ /* 0x000fc80000000006 */
[----:B------:R1:W-:Y:S01]  /*20c90*/  SYNCS.ARRIVE.TRANS64.RED.A1T0 RZ, [R6+URZ], RZ ;  /* 0x000000ff06ff79a7 */ /* 0x0003e2000810043f */
[C---:B--2---:R-:W-:Y:S02]  /*20ca0*/  ISETP.GT.AND P1, PT, R3.reuse, R8, PT ;  /* 0x000000080300720c */ /* 0x044fe40003f24270 */
[----:B------:R-:W-:-:S11]  /*20cb0*/  IADD3 R3, R3, -0x1, RZ ;  /* 0xffffffff03037810 */ /* 0x000fd60007ffe0ff */
[----:B-1----:R-:W-:Y:S05]  /*20cc0*/  @P1 BRA `(.L_x_3259) ;  /* 0xffffffd0009c1947 */ /* 0x002fea000383ffff */
.L_x_3247:
[----:B------:R-:W2:Y:S04]  /*20cd0*/  LDL R8, [R1+0x94] ;  /* 0x0000940001087983 */ /* 0x000ea80000100800 */
[----:B------:R-:W3:Y:S01]  /*20ce0*/  LDL R7, [R1+0x80] ;  /* 0x0000800001077983 */ /* 0x000ee20000100800 */
[----:B------:R-:W-:Y:S05]  /*20cf0*/  WARPSYNC.ALL ;  /* 0x0000000000007948 */ /* 0x000fea0003800000 */
[----:B------:R-:W1:Y:S01]  /*20d00*/  SHFL.BFLY PT, R2, R9, 0x2, 0x1f ;  /* 0x0c401f0009027f89 */ /* 0x000e6200000e0000 */
[----:B------:R-:W-:Y:S01]  /*20d10*/  IMAD.MOV.U32 R6, RZ, RZ, RZ ;  /* 0x000000ffff067224 */ /* 0x000fe200078e00ff */
[----:B------:R-:W-:Y:S01]  /*20d20*/  ULDC.64 UR4, c[0x0][0x9a0] ;  /* 0x0002680000047ab9 */ /* 0x000fe20000000a00 */
[----:B------:R-:W-:-:S02]  /*20d30*/  IMAD.MOV.U32 R167, RZ, RZ, -0x800000 ;  /* 0xff800000ffa77424 */ /* 0x000fc400078e00ff */
[----:B------:R-:W-:Y:S02]  /*20d40*/  IMAD.MOV.U32 R166, RZ, RZ, -0x800000 ;  /* 0xff800000ffa67424 */ /* 0x000fe400078e00ff */
[----:B-1----:R-:W-:Y:S02]  /*20d50*/  FADD.FTZ R2, R2, R9 ;  /* 0x0000000902027221 */ /* 0x002fe40000010000 */
[----:B------:R-:W4:Y:S04]  /*20d60*/  LDL.LU R9, [R1+0x98] ;  /* 0x0000980001097983 */ /* 0x000f280000300800 */
[----:B------:R-:W1:Y:S02]  /*20d70*/  SHFL.BFLY PT, R3, R2, 0x1, 0x1f ;  /* 0x0c201f0002037f89 */ /* 0x000e6400000e0000 */
[----:B-1----:R-:W-:-:S04]  /*20d80*/  FADD.FTZ R3, R2, R3 ;  /* 0x0000000302037221 */ /* 0x002fc80000010000 */
[----:B------:R-:W-:Y:S01]  /*20d90*/  FMUL.FTZ R2, R3, 0.00390625 ;  /* 0x3b80000003027820 */ /* 0x000fe20000410000 */
[----:B------:R1:W-:Y:S08]  /*20da0*/  BAR.ARV R20, 0x100 ;  /* 0x000400140000751d */ /* 0x0003f00000002000 */
[----:B------:R-:W-:Y:S06]  /*20db0*/  BAR.ARV 0x8, 0x180 ;  /* 0x0206000000007b1d */ /* 0x000fec0000002000 */
[----:B------:R-:W-:-:S02]  /*20dc0*/  FSETP.NE.FTZ.AND P1, PT, R2, RZ, PT ;  /* 0x000000ff0200720b */ /* 0x000fc40003f35000 */
[----:B------:R-:W-:-:S11]  /*20dd0*/  FSETP.NE.FTZ.AND P0, PT, R3, RZ, PT ;  /* 0x000000ff0300720b */ /* 0x000fd60003f15000 */
[----:B------:R-:W5:Y:S08]  /*20de0*/  @P1 MUFU.LG2 R2, R2 ;  /* 0x0000000200021308 */ /* 0x000f700000000c00 */
[----:B------:R0:W-:Y:S02]  /*20df0*/  @P0 MUFU.RCP R6, R3 ;  /* 0x0000000300060308 */ /* 0x0001e40000001000 */
[----:B0-----:R-:W-:-:S02]  /*20e00*/  IMAD.U32 R3, RZ, RZ, UR41 ;  /* 0x00000029ff037e24 */ /* 0x001fc4000f8e00ff */
[----:B-----5:R-:W-:Y:S02]  /*20e10*/  @P1 FMUL.FTZ R2, R2, 0.69314718246459960938 ;  /* 0x3f31721802021820 */ /* 0x020fe40000410000 */
[----:B------:R-:W-:-:S04]  /*20e20*/  @P1 FMUL.FTZ R3, R3, 0.69314718246459960938 ;  /* 0x3f31721803031820 */ /* 0x000fc80000410000 */
[----:B------:R-:W-:Y:S02]  /*20e30*/  @P1 FFMA.FTZ R167, R3, R21, R2 ;  /* 0x0000001503a71223 */ /* 0x000fe40000010002 */
[----:B------:R-:W0:Y:S02]  /*20e40*/  SHFL.BFLY PT, R2, R0, 0x2, 0x1f ;  /* 0x0c401f0000027f89 */ /* 0x000e2400000e0000 */
[----:B0-----:R-:W-:-:S05]  /*20e50*/  FADD.FTZ R2, R2, R0 ;  /* 0x0000000002027221 */ /* 0x001fca0000010000 */
[----:B------:R-:W0:Y:S02]  /*20e60*/  SHFL.BFLY PT, R0, R2, 0x1, 0x1f ;  /* 0x0c201f0002007f89 */ /* 0x000e2400000e0000 */
[----:B0-----:R-:W-:Y:S01]  /*20e70*/  FADD.FTZ R2, R2, R0 ;  /* 0x0000000002027221 */ /* 0x001fe20000010000 */
[----:B------:R-:W-:-:S03]  /*20e80*/  MOV R0, RZ ;  /* 0x000000ff00007202 */ /* 0x000fc60000000f00 */
[C---:B------:R-:W-:Y:S01]  /*20e90*/  FMUL.FTZ R3, R2.reuse, 0.00390625 ;  /* 0x3b80000002037820 */ /* 0x040fe20000410000 */
[----:B------:R-:W-:-:S04]  /*20ea0*/  FSETP.NE.FTZ.AND P0, PT, R2, RZ, PT ;  /* 0x000000ff0200720b */ /* 0x000fc80003f15000 */
[----:B------:R-:W-:-:S09]  /*20eb0*/  FSETP.NE.FTZ.AND P1, PT, R3, RZ, PT ;  /* 0x000000ff0300720b */ /* 0x000fd20003f35000 */
[----:B------:R0:W-:Y:S01]  /*20ec0*/  @P0 MUFU.RCP R0, R2 ;  /* 0x0000000200000308 */ /* 0x0001e20000001000 */
[----:B------:R-:W-:-:S04]  /*20ed0*/  ISETP.NE.U32.AND P0, PT, RZ, UR4, PT ;  /* 0x00000004ff007c0c */ /* 0x000fc8000bf05070 */
[----:B------:R-:W-:-:S03]  /*20ee0*/  ISETP.NE.AND.EX P0, PT, RZ, UR5, PT, P0 ;  /* 0x00000005ff007c0c */ /* 0x000fc6000bf05300 */
[----:B------:R-:W5:Y:S01]  /*20ef0*/  @P1 MUFU.LG2 R3, R3 ;  /* 0x0000000300031308 */ /* 0x000f620000000c00 */
[----:B0-----:R-:W-:-:S04]  /*20f00*/  IMAD.U32 R2, RZ, RZ, UR41 ;  /* 0x00000029ff027e24 */ /* 0x001fc8000f8e00ff */
[----:B------:R-:W-:Y:S01]  /*20f10*/  @P1 FMUL.FTZ R2, R2, 0.69314718246459960938 ;  /* 0x3f31721802021820 */ /* 0x000fe20000410000 */
[----:B-----5:R-:W-:-:S04]  /*20f20*/  @P1 FMUL.FTZ R3, R3, 0.69314718246459960938 ;  /* 0x3f31721803031820 */ /* 0x020fc80000410000 */
[----:B------:R-:W-:Y:S02]  /*20f30*/  @P1 FFMA.FTZ R166, R2, R168, R3 ;  /* 0x000000a802a61223 */ /* 0x000fe40000010003 */
[----:B------:R-:W2:Y:S02]  /*20f40*/  @P0 LDC.64 R2, c[0x0][0x9c8] ;  /* 0x00027200ff020b82 */ /* 0x000ea40000000a00 */
[----:B--2---:R-:W-:-:S04]  /*20f50*/  @P0 IMAD R4, R8, R2, RZ ;  /* 0x0000000208040224 */ /* 0x004fc800078e02ff */
[C---:B---3--:R-:W-:Y:S02]  /*20f60*/  @P0 IMAD R4, R7.reuse, R3, R4 ;  /* 0x0000000307040224 */ /* 0x048fe400078e0204 */
[----:B------:R-:W-:-:S04]  /*20f70*/  @P0 IMAD.WIDE.U32 R2, R7, R2, RZ ;  /* 0x0000000207020225 */ /* 0x000fc800078e00ff */
[----:B------:R-:W-:Y:S02]  /*20f80*/  @P0 IMAD.IADD R5, R3, 0x1, R4 ;  /* 0x0000000103050824 */ /* 0x000fe400078e0204 */
[----:B------:R-:W-:Y:S02]  /*20f90*/  @P0 IMAD.MOV.U32 R4, RZ, RZ, R2 ;  /* 0x000000ffff040224 */ /* 0x000fe400078e0002 */
[----:B------:R-:W0:Y:S02]  /*20fa0*/  @P0 LDC.64 R2, c[0x0][0x9d0] ;  /* 0x00027400ff020b82 */ /* 0x000e240000000a00 */
[----:B0-----:R-:W-:-:S04]  /*20fb0*/  @P0 IMAD.WIDE.U32 R4, R220, R2, R4 ;  /* 0x00000002dc040225 */ /* 0x001fc800078e0004 */
[----:B------:R-:W-:Y:S01]  /*20fc0*/  @P0 IMAD R3, R220, R3, R5 ;  /* 0x00000003dc030224 */ /* 0x000fe200078e0205 */
[----:B------:R-:W-:-:S04]  /*20fd0*/  @P0 LEA R2, P1, R4, UR4, 0x2 ;  /* 0x0000000404020c11 */ /* 0x000fc8000f8210ff */
[----:B------:R-:W-:Y:S01]  /*20fe0*/  @P0 LEA.HI.X R3, R4, UR5, R3, 0x2, P1 ;  /* 0x0000000504030c11 */ /* 0x000fe200088f1403 */
[----:B------:R-:W-:-:S06]  /*20ff0*/  IMAD.MOV.U32 R4, RZ, RZ, 0x3f800000 ;  /* 0x3f800000ff047424 */ /* 0x000fcc00078e00ff */
[----:B------:R-:W2:Y:S01]  /*21000*/  @P0 LDG.E R4, desc[UR46][R2.64] ;  /* 0x0000002e02040981 */ /* 0x000ea2000c1e1900 */
[----:B----4-:R-:W-:-:S05]  /*21010*/  VIADD R9, R9, 0x1 ;  /* 0x0000000109097836 */ /* 0x010fca0000000000 */
[----:B------:R1:W-:Y:S01]  /*21020*/  STL [R1+0x98], R9 ;  /* 0x0000980901007387 */ /* 0x0003e20000100800 */
[----:B------:R-:W-:-:S04]  /*21030*/  IADD3 R221, R221, 0x1, RZ ;  /* 0x00000001dddd7810 */ /* 0x000fc80007ffe0ff */
[C---:B------:R-:W-:Y:S02]  /*21040*/  ISETP.NE.AND P1, PT, R221.reuse, 0x2, PT ;  /* 0x00000002dd00780c */ /* 0x040fe40003f25270 */
[----:B------:R-:W-:Y:S02]  /*21050*/  PLOP3.LUT P0, PT, PT, PT, PT, 0x8, 0x0 ;  /* 0x000000000000781c */ /* 0x000fe40003f0e170 */
[----:B------:R-:W-:Y:S01]  /*21060*/  SEL R221, R221, RZ, P1 ;  /* 0x000000ffdddd7207 */ /* 0x000fe20000800000 */
[-C--:B--2---:R-:W-:Y:S01]  /*21070*/  FMUL.FTZ R3, R6, R4.reuse ;  /* 0x0000000406037220 */ /* 0x084fe20000410000 */
        /* <DEDUP_REMOVED lines=130> */
[----:B-1----:R-:W-:-:S07]  /*218a0*/  LOP3.LUT R222, R222, R2, RZ, 0x3c, !PT ;  /* 0x00000002dede7212 */ /* 0x002fce00078e3cff */
.L_x_3167:
        /* <DEDUP_REMOVED lines=17> */
[----:B------:R-:W-:Y:S02]  /*219c0*/  MOV R38, R23 ;  /* 0x0000001700267202 */ /* 0x000fe40000000f00 */
        /* <DEDUP_REMOVED lines=9> */
[----:B------:R-:W-:Y:S02]  /*21a60*/  LOP3.LUT R46, R47, R46, RZ, 0x3c, !PT ;  /* 0x0000002e2f2e7212 */ /* 0x000fe400078e3cff */
[----:B------:R-:W-:Y:S02]  /*21a70*/  SHF.R.U64 R4, R4, 0x3, RZ ;  /* 0x0000000304047819 */ /* 0x000fe400000012ff */
[----:B------:R-:W-:Y:S02]  /*21a80*/  LOP3.LUT R55, R54, 0x380, RZ, 0xc0, !PT ;  /* 0x0000038036377812 */ /* 0x000fe400078ec0ff */
[----:B------:R-:W-:Y:S02]  /*21a90*/  IADD3.X R47, RZ, R3, RZ, P5, !PT ;  /* 0x00000003ff2f7210 */ /* 0x000fe40002ffe4ff */
[C---:B------:R-:W-:Y:S02]  /*21aa0*/  IADD3 R20, P5, R2.reuse, 0x4040, RZ ;  /* 0x0000404002147810 */ /* 0x040fe40007fbe0ff */
[----:B------:R-:W-:-:S02]  /*21ab0*/  IADD3 R26, P4, R2, 0x8060, RZ ;  /* 0x00008060021a7810 */ /* 0x000fc40007f9e0ff */
[----:B------:R-:W-:Y:S02]  /*21ac0*/  LOP3.LUT R50, R4, R50, RZ, 0x3c, !PT ;  /* 0x0000003204327212 */ /* 0x000fe400078e3cff */
[----:B------:R-:W-:Y:S02]  /*21ad0*/  SHF.R.U64 R55, R55, 0x3, RZ ;  /* 0x0000000337377819 */ /* 0x000fe400000012ff */
[----:B------:R-:W-:Y:S02]  /*21ae0*/  LOP3.LUT R4, R20, 0x380, RZ, 0xc0, !PT ;  /* 0x0000038014047812 */ /* 0x000fe400078ec0ff */
[----:B------:R-:W-:Y:S02]  /*21af0*/  LOP3.LUT R27, R26, 0x380, RZ, 0xc0, !PT ;  /* 0x000003801a1b7812 */ /* 0x000fe400078ec0ff */
[----:B------:R-:W-:Y:S01]  /*21b00*/  LOP3.LUT R54, R55, R54, RZ, 0x3c, !PT ;  /* 0x0000003637367212 */ /* 0x000fe200078e3cff */
[----:B------:R-:W-:Y:S01]  /*21b10*/  IMAD.X R55, RZ, RZ, R3, P0 ;  /* 0x000000ffff377224 */ /* 0x000fe200000e0603 */
[----:B------:R-:W-:-:S02]  /*21b20*/  SHF.R.U64 R4, R4, 0x3, RZ ;  /* 0x0000000304047819 */ /* 0x000fc400000012ff */
[----:B------:R-:W-:Y:S02]  /*21b30*/  IADD3 R42, P3, R2, 0xc020, RZ ;  /* 0x0000c020022a7810 */ /* 0x000fe40007f7e0ff */
[----:B------:R-:W-:Y:S02]  /*21b40*/  SHF.R.U64 R27, R27, 0x3, RZ ;  /* 0x000000031b1b7819 */ /* 0x000fe400000012ff */
[----:B------:R-:W-:Y:S02]  /*21b50*/  LOP3.LUT R20, R4, R20, RZ, 0x3c, !PT ;  /* 0x0000001404147212 */ /* 0x000fe400078e3cff */
[----:B------:R-:W-:Y:S02]  /*21b60*/  MOV R9, R50 ;  /* 0x0000003200097202 */ /* 0x000fe40000000f00 */
[----:B------:R-:W-:Y:S02]  /*21b70*/  LOP3.LUT R43, R42, 0x380, RZ, 0xc0, !PT ;  /* 0x000003802a2b7812 */ /* 0x000fe400078ec0ff */
[----:B------:R-:W-:Y:S01]  /*21b80*/  LOP3.LUT R26, R27, R26, RZ, 0x3c, !PT ;  /* 0x0000001a1b1a7212 */ /* 0x000fe200078e3cff */
[----:B------:R-:W-:Y:S01]  /*21b90*/  IMAD.X R27, RZ, RZ, R3, P4 ;  /* 0x000000ffff1b7224 */ /* 0x000fe200020e0603 */
[----:B------:R-:W-:Y:S01]  /*21ba0*/  MOV R4, R54 ;  /* 0x0000003600047202 */ /* 0x000fe20000000f00 */
[----:B------:R-:W-:Y:S01]  /*21bb0*/  STL [R1+0x10], R9 ;  /* 0x0000100901007387 */ /* 0x000fe20000100800 */
[----:B------:R-:W-:-:S02]  /*21bc0*/  IADD3 R50, P4, R2, 0x4020, RZ ;  /* 0x0000402002327810 */ /* 0x000fc40007f9e0ff */
[----:B------:R-:W-:Y:S01]  /*21bd0*/  IADD3 R30, P2, R2, 0x8040, RZ ;  /* 0x00008040021e7810 */ /* 0x000fe20007f5e0ff */
[----:B------:R0:W-:Y:S01]  /*21be0*/  STL [R1+0xc], R4 ;  /* 0x00000c0401007387 */ /* 0x0001e20000100800 */
[----:B------:R-:W-:Y:S01]  /*21bf0*/  SHF.R.U64 R43, R43, 0x3, RZ ;  /* 0x000000032b2b7819 */ /* 0x000fe200000012ff */
[--C-:B------:R-:W-:Y:S01]  /*21c00*/  IMAD.X R51, RZ, RZ, R3.reuse, P4 ;  /* 0x000000ffff337224 */ /* 0x100fe200020e0603 */
[----:B------:R-:W-:Y:S02]  /*21c10*/  LOP3.LUT R31, R30, 0x380, RZ, 0xc0, !PT ;  /* 0x000003801e1f7812 */ /* 0x000fe400078ec0ff */
[----:B------:R-:W-:Y:S01]  /*21c20*/  LOP3.LUT R42, R43, R42, RZ, 0x3c, !PT ;  /* 0x0000002a2b2a7212 */ /* 0x000fe200078e3cff */
[----:B------:R-:W-:Y:S01]  /*21c30*/  IMAD.X R43, RZ, RZ, R3, P3 ;  /* 0x000000ffff2b7224 */ /* 0x000fe200018e0603 */
[----:B------:R-:W-:Y:S02]  /*21c40*/  SHF.R.U64 R31, R31, 0x3, RZ ;  /* 0x000000031f1f7819 */ /* 0x000fe400000012ff */
[----:B------:R-:W-:-:S02]  /*21c50*/  IADD3 R10, P1, R2, 0x8020, RZ ;  /* 0x00008020020a7810 */ /* 0x000fc40007f3e0ff */
[----:B0-----:R-:W-:Y:S02]  /*21c60*/  LOP3.LUT R4, R50, 0x380, RZ, 0xc0, !PT ;  /* 0x0000038032047812 */ /* 0x001fe400078ec0ff */
[----:B------:R-:W-:Y:S02]  /*21c70*/  MOV R9, R42 ;  /* 0x0000002a00097202 */ /* 0x000fe40000000f00 */
[----:B------:R-:W-:Y:S02]  /*21c80*/  SHF.R.U64 R4, R4, 0x3, RZ ;  /* 0x0000000304047819 */ /* 0x000fe400000012ff */
[----:B------:R-:W-:Y:S01]  /*21c90*/  LOP3.LUT R30, R31, R30, RZ, 0x3c, !PT ;  /* 0x0000001e1f1e7212 */ /* 0x000fe200078e3cff */
[----:B------:R-:W-:Y:S01]  /*21ca0*/  IMAD.X R31, RZ, RZ, R3, P2 ;  /* 0x000000ffff1f7224 */ /* 0x000fe200010e0603 */
[----:B------:R-:W-:Y:S01]  /*21cb0*/  LOP3.LUT R50, R4, R50, RZ, 0x3c, !PT ;  /* 0x0000003204327212 */ /* 0x000fe200078e3cff */
[----:B------:R0:W-:Y:S01]  /*21cc0*/  STL [R1+0x8], R9 ;  /* 0x0000080901007387 */ /* 0x0001e20000100800 */
[----:B------:R-:W-:-:S02]  /*21cd0*/  MOV R4, R46 ;  /* 0x0000002e00047202 */ /* 0x000fc40000000f00 */
[----:B------:R-:W-:Y:S02]  /*21ce0*/  LOP3.LUT R11, R10, 0x380, RZ, 0xc0, !PT ;  /* 0x000003800a0b7812 */ /* 0x000fe400078ec0ff */
[C---:B------:R-:W-:Y:S01]  /*21cf0*/  IADD3 R42, P2, R2.reuse, 0x4000, RZ ;  /* 0x00004000022a7810 */ /* 0x040fe20007f5e0ff */
[----:B------:R1:W-:Y:S01]  /*21d00*/  STL [R1+0x4], R4 ;  /* 0x0000040401007387 */ /* 0x0003e20000100800 */
[----:B------:R-:W-:Y:S02]  /*21d10*/  SHF.R.U64 R11, R11, 0x3, RZ ;  /* 0x000000030b0b7819 */ /* 0x000fe400000012ff */
[----:B------:R-:W-:Y:S01]  /*21d20*/  IADD3 R12, P0, R2, 0x8000, RZ ;  /* 0x00008000020c7810 */ /* 0x000fe20007f1e0ff */
[----:B0-----:R-:W0:Y:S01]  /*21d30*/  S2R R9, SR_TID.X ;  /* 0x0000000000097919 */ /* 0x001e220000002100 */
[----:B------:R-:W-:Y:S01]  /*21d40*/  LOP3.LUT R10, R11, R10, RZ, 0x3c, !PT ;  /* 0x0000000a0b0a7212 */ /* 0x000fe200078e3cff */
[--C-:B------:R-:W-:Y:S01]  /*21d50*/  IMAD.X R11, RZ, RZ, R3.reuse, P1 ;  /* 0x000000ffff0b7224 */ /* 0x100fe200008e0603 */
[----:B------:R-:W-:Y:S01]  /*21d60*/  LOP3.LUT R13, R12, 0x380, RZ, 0xc0, !PT ;  /* 0x000003800c0d7812 */ /* 0x000fe200078ec0ff */
[----:B------:R-:W-:Y:S01]  /*21d70*/  IMAD.X R43, RZ, RZ, R3, P2 ;  /* 0x000000ffff2b7224 */ /* 0x000fe200010e0603 */
[----:B------:R-:W-:-:S02]  /*21d80*/  MOV R229, R26 ;  /* 0x0000001a00e57202 */ /* 0x000fc40000000f00 */
[----:B-1----:R-:W-:Y:S02]  /*21d90*/  LOP3.LUT R4, R42, 0x380, RZ, 0xc0, !PT ;  /* 0x000003802a047812 */ /* 0x002fe400078ec0ff */
[----:B------:R-:W-:Y:S02]  /*21da0*/  IADD3 R26, P1, R2, 0x60, RZ ;  /* 0x00000060021a7810 */ /* 0x000fe40007f3e0ff */
[----:B------:R-:W-:Y:S02]  /*21db0*/  SHF.R.U64 R4, R4, 0x3, RZ ;  /* 0x0000000304047819 */ /* 0x000fe400000012ff */
[----:B------:R-:W-:Y:S01]  /*21dc0*/  SHF.R.U64 R13, R13, 0x3, RZ ;  /* 0x000000030d0d7819 */ /* 0x000fe200000012ff */
[----:B------:R-:W-:Y:S01]  /*21dd0*/  IMAD.X R27, RZ, RZ, R3, P1 ;  /* 0x000000ffff1b7224 */ /* 0x000fe200008e0603 */
[----:B------:R-:W-:Y:S02]  /*21de0*/  LOP3.LUT R42, R4, R42, RZ, 0x3c, !PT ;  /* 0x0000002a042a7212 */ /* 0x000fe400078e3cff */
[----:B------:R-:W-:-:S02]  /*21df0*/  LOP3.LUT R4, R26, 0x380, RZ, 0xc0, !PT ;  /* 0x000003801a047812 */ /* 0x000fc400078ec0ff */
[----:B------:R-:W-:Y:S01]  /*21e00*/  LOP3.LUT R12, R13, R12, RZ, 0x3c, !PT ;  /* 0x0000000c0d0c7212 */ /* 0x000fe200078e3cff */
[--C-:B------:R-:W-:Y:S01]  /*21e10*/  IMAD.X R13, RZ, RZ, R3.reuse, P0 ;  /* 0x000000ffff0d7224 */ /* 0x100fe200000e0603 */
[----:B------:R-:W-:Y:S02]  /*21e20*/  SHF.R.U64 R4, R4, 0x3, RZ ;  /* 0x0000000304047819 */ /* 0x000fe400000012ff */
[----:B------:R-:W-:Y:S02]  /*21e30*/  MOV R227, R10 ;  /* 0x0000000a00e37202 */ /* 0x000fe40000000f00 */
[----:B------:R-:W-:Y:S02]  /*21e40*/  IADD3 R10, P0, R2, 0x40, RZ ;  /* 0x00000040020a7810 */ /* 0x000fe40007f1e0ff */
[----:B------:R-:W-:Y:S02]  /*21e50*/  LOP3.LUT R26, R4, R26, RZ, 0x3c, !PT ;  /* 0x0000001a041a7212 */ /* 0x000fe400078e3cff */
[----:B------:R-:W-:Y:S01]  /*21e60*/  LOP3.LUT R4, R10, 0x380, RZ, 0xc0, !PT ;  /* 0x000003800a047812 */ /* 0x000fe200078ec0ff */
[----:B------:R-:W-:Y:S01]  /*21e70*/  IMAD.X R11, RZ, RZ, R3, P0 ;  /* 0x000000ffff0b7224 */ /* 0x000fe200000e0603 */
[----:B------:R-:W-:-:S02]  /*21e80*/  IADD3 R14, P3, R2, 0x4060, RZ ;  /* 0x00004060020e7810 */ /* 0x000fc40007f7e0ff */
[----:B------:R-:W-:Y:S02]  /*21e90*/  SHF.R.U64 R4, R4, 0x3, RZ ;  /* 0x0000000304047819 */ /* 0x000fe400000012ff */
[----:B------:R-:W-:Y:S02]  /*21ea0*/  LOP3.LUT R15, R14, 0x380, RZ, 0xc0, !PT ;  /* 0x000003800e0f7812 */ /* 0x000fe400078ec0ff */
[----:B------:R-:W-:Y:S02]  /*21eb0*/  LOP3.LUT R10, R4, R10, RZ, 0x3c, !PT ;  /* 0x0000000a040a7212 */ /* 0x000fe400078e3cff */
[----:B------:R-:W-:Y:S02]  /*21ec0*/  SHF.R.U64 R15, R15, 0x3, RZ ;  /* 0x000000030f0f7819 */ /* 0x000fe400000012ff */
[----:B------:R-:W-:Y:S02]  /*21ed0*/  MOV R212, R10 ;  /* 0x0000000a00d47202 */ /* 0x000fe40000000f00 */
[----:B------:R-:W-:-:S02]  /*21ee0*/  IADD3 R10, P0, R2, 0x20, RZ ;  /* 0x00000020020a7810 */ /* 0x000fc40007f1e0ff */
[----:B------:R-:W-:Y:S01]  /*21ef0*/  LOP3.LUT R14, R15, R14, RZ, 0x3c, !PT ;  /* 0x0000000e0f0e7212 */ /* 0x000fe200078e3cff */
[--C-:B------:R-:W-:Y:S01]  /*21f00*/  IMAD.X R15, RZ, RZ, R3.reuse, P3 ;  /* 0x000000ffff0f7224 */ /* 0x100fe200018e0603 */
[----:B------:R-:W-:Y:S01]  /*21f10*/  LOP3.LUT R4, R10, 0x380, RZ, 0xc0, !PT ;  /* 0x000003800a047812 */ /* 0x000fe200078ec0ff */
[----:B------:R-:W-:Y:S01]  /*21f20*/  IMAD.X R11, RZ, RZ, R3, P0 ;  /* 0x000000ffff0b7224 */ /* 0x000fe200000e0603 */
[----:B------:R-:W-:Y:S02]  /*21f30*/  IADD3.X R21, RZ, R3, RZ, P5, !PT ;  /* 0x00000003ff157210 */ /* 0x000fe40002ffe4ff */
[----:B------:R-:W-:Y:S02]  /*21f40*/  SHF.R.U64 R4, R4, 0x3, RZ ;  /* 0x0000000304047819 */ /* 0x000fe400000012ff */
[----:B------:R-:W-:Y:S02]  /*21f50*/  MOV R226, R12 ;  /* 0x0000000c00e27202 */ /* 0x000fe40000000f00 */
[----:B------:R-:W-:-:S02]  /*21f60*/  LOP3.LUT R10, R4, R10, RZ, 0x3c, !PT ;  /* 0x0000000a040a7212 */ /* 0x000fc400078e3cff */
[----:B------:R-:W-:Y:S02]  /*21f70*/  LOP3.LUT R4, R2, 0x380, RZ, 0xc0, !PT ;  /* 0x0000038002047812 */ /* 0x000fe400078ec0ff */
[----:B------:R-:W-:Y:S02]  /*21f80*/  MOV R224, R20 ;  /* 0x0000001400e07202 */ /* 0x000fe40000000f00 */
[----:B------:R-:W-:Y:S02]  /*21f90*/  SHF.R.U64 R4, R4, 0x3, RZ ;  /* 0x0000000304047819 */ /* 0x000fe400000012ff */
[----:B------:R-:W-:Y:S02]  /*21fa0*/  MOV R228, R30 ;  /* 0x0000001e00e47202 */ /* 0x000fe40000000f00 */
[----:B------:R-:W-:Y:S02]  /*21fb0*/  LOP3.LUT R2, R4, R2, RZ, 0x3c, !PT ;  /* 0x0000000204027212 */ /* 0x000fe400078e3cff */
[----:B------:R-:W-:-:S02]  /*21fc0*/  MOV R225, R14 ;  /* 0x0000000e00e17202 */ /* 0x000fc40000000f00 */
[----:B------:R-:W-:Y:S02]  /*21fd0*/  MOV R210, R2 ;  /* 0x0000000200d27202 */ /* 0x000fe40000000f00 */
[C---:B0-----:R-:W-:Y:S02]  /*21fe0*/  LOP3.LUT P0, R2, R9.reuse, 0x3, RZ, 0xc0, !PT ;  /* 0x0000000309027812 */ /* 0x041fe4000780c0ff */
[----:B------:R-:W-:Y:S02]  /*21ff0*/  MOV R215, R50 ;  /* 0x0000003200d77202 */ /* 0x000fe40000000f00 */
[----:B------:R-:W-:Y:S02]  /*22000*/  ISETP.EQ.OR P0, PT, R2, 0x3, !P0 ;  /* 0x000000030200780c */ /* 0x000fe40004702670 */
[----:B------:R-:W-:Y:S02]  /*22010*/  SHF.L.U32 R2, R9, 0x2, RZ ;  /* 0x0000000209027819 */ /* 0x000fe400000006ff */
[----:B------:R-:W-:-:S02]  /*22020*/  SEL R13, R0, R29, P0 ;  /* 0x0000001d000d7207 */ /* 0x000fc40000000000 */
[----:B------:R-:W-:Y:S02]  /*22030*/  LOP3.LUT R2, R2, 0xc, RZ, 0xc0, !PT ;  /* 0x0000000c02027812 */ /* 0x000fe400078ec0ff */
[----:B------:R-:W-:Y:S02]  /*22040*/  SEL R21, R29, R0, P0 ;  /* 0x000000001d157207 */ /* 0x000fe40000000000 */
[----:B------:R-:W-:Y:S02]  /*22050*/  IADD3 R2, P1, R2, UR4, RZ ;  /* 0x0000000402027c10 */ /* 0x000fe4000ff3e0ff */
[----:B------:R-:W-:Y:S01]  /*22060*/  SEL R4, R5, R25, P0 ;  /* 0x0000001905047207 */ /* 0x000fe20000000000 */
[----:B------:R-:W-:Y:S01]  /*22070*/  UMOV UR4, 0xffffffff ;  /* 0xffffffff00047882 */ /* 0x000fe20000000000 */
[----:B------:R-:W-:Y:S01]  /*22080*/  MOV R214, R42 ;  /* 0x0000002a00d67202 */ /* 0x000fe20000000f00 */
[----:B------:R-:W-:Y:S01]  /*22090*/  IMAD.X R3, RZ, RZ, UR5, P1 ;  /* 0x00000005ff037e24 */ /* 0x000fe200088e06ff */
[----:B------:R-:W-:-:S02]  /*220a0*/  MOV R213, R26 ;  /* 0x0000001a00d57202 */ /* 0x000fc40000000f00 */
[----:B------:R-:W-:Y:S02]  /*220b0*/  MOV R211, R10 ;  /* 0x0000000a00d37202 */ /* 0x000fe40000000f00 */
[----:B------:R0:W5:Y:S01]  /*220c0*/  LDG.E.CONSTANT R0, desc[UR46][R2.64] ;  /* 0x0000002e02007981 */ /* 0x000162000c1e9900 */
[----:B------:R-:W-:Y:S01]  /*220d0*/  SEL R5, R25, R5, P0 ;  /* 0x0000000519057207 */ /* 0x000fe20000000000 */
[----:B------:R-:W-:Y:S06]  /*220e0*/  BRA.DIV UR4, `(.L_x_3262) ;  /* 0x0000011e04d87947 */ /* 0x000fec000b800000 */
[----:B------:R-:W-:Y:S01]  /*220f0*/  SEL R54, R112, R113, P0 ;  /* 0x0000007170367207 */ /* 0x000fe20000000000 */
[----:B-----5:R-:W-:Y:S01]  /*22100*/  SHFL.IDX PT, R4, R4, R0, 0x1c1f ;  /* 0x001c1f0004047589 */ /* 0x020fe200000e0000 */
[----:B------:R-:W-:Y:S01]  /*22110*/  SEL R55, R116, R117, P0 ;  /* 0x0000007574377207 */ /* 0x000fe20000000000 */
[----:B------:R-:W-:Y:S01]  /*22120*/  IMAD.MOV.U32 R11, RZ, RZ, RZ ;  /* 0x000000ffff0b7224 */ /* 0x000fe200078e00ff */
[----:B------:R-:W-:Y:S01]  /*22130*/  SEL R112, R113, R112, P0 ;  /* 0x0000007071707207 */ /* 0x000fe20000000000 */
[----:B0-----:R-:W-:Y:S01]  /*22140*/  SHFL.IDX PT, R3, R13, R0, 0x1c1f ;  /* 0x001c1f000d037589 */ /* 0x001fe200000e0000 */
        /* <DEDUP_REMOVED lines=69> */
[----:B------:R-:W-:Y:S02]  /*225a0*/  LOP3.LUT R2, R0, 0x2, RZ, 0x3c, !PT ;  /* 0x0000000200027812 */ /* 0x000fe400078e3cff */
[----:B------:R-:W-:Y:S01]  /*225b0*/  SEL R40, R41, R40, P0 ;  /* 0x0000002829287207 */ /* 0x000fe20000000000 */
[----:B------:R-:W-:Y:S01]  /*225c0*/  SHFL.IDX PT, R61, R61, R0, 0x1c1f ;  /* 0x001c1f003d3d7589 */ /* 0x000fe200000e0000 */
[----:B------:R-:W-:Y:S02]  /*225d0*/  SEL R44, R45, R44, P0 ;  /* 0x0000002c2d2c7207 */ /* 0x000fe40000000000 */
[----:B------:R-:W-:Y:S01]  /*225e0*/  SEL R48, R49, R48, P0 ;  /* 0x0000003031307207 */ /* 0x000fe20000000000 */
[----:B------:R-:W0:Y:S01]  /*225f0*/  SHFL.IDX PT, R92, R92, R2, 0x1c1f ;  /* 0x001c1f025c5c7589 */ /* 0x000e2200000e0000 */
[----:B------:R-:W-:-:S02]  /*22600*/  SEL R52, R53, R52, P0 ;  /* 0x0000003435347207 */ /* 0x000fc40000000000 */
[----:B------:R-:W-:Y:S01]  /*22610*/  SEL R31, R56, R57, P0 ;  /* 0x00000039381f7207 */ /* 0x000fe20000000000 */
[----:B------:R-:W1:Y:S01]  /*22620*/  SHFL.IDX PT, R100, R100, R2, 0x1c1f ;  /* 0x001c1f0264647589 */ /* 0x000e6200000e0000 */
        /* <DEDUP_REMOVED lines=105> */
[----:B0-----:R-:W-:-:S02]  /*22cc0*/  SEL R173, R47, R92, P0 ;  /* 0x0000005c2fad7207 */ /* 0x001fc40000000000 */
[----:B------:R-:W-:Y:S01]  /*22cd0*/  SEL R172, R92, R47, P0 ;  /* 0x0000002f5cac7207 */ /* 0x000fe20000000000 */
[----:B------:R-:W-:Y:S01]  /*22ce0*/  SHFL.IDX PT, R21, R25, R0, 0x1c1f ;  /* 0x001c1f0019157589 */ /* 0x000fe200000e0000 */
[----:B-1----:R-:W-:Y:S02]  /*22cf0*/  SEL R169, R50, R100, P0 ;  /* 0x0000006432a97207 */ /* 0x002fe40000000000 */
[----:B------:R-:W-:Y:S01]  /*22d00*/  SEL R168, R100, R50, P0 ;  /* 0x0000003264a87207 */ /* 0x000fe20000000000 */
[----:B------:R-:W0:Y:S01]  /*22d10*/  SHFL.IDX PT, R25, R44, R2, 0x1c1f ;  /* 0x001c1f022c197589 */ /* 0x000e2200000e0000 */
[----:B--2---:R-:W-:Y:S02]  /*22d20*/  SEL R147, R51, R104, P0 ;  /* 0x0000006833937207 */ /* 0x004fe40000000000 */
[----:B---3--:R-:W-:Y:S01]  /*22d30*/  SEL R47, R58, R62, P0 ;  /* 0x0000003e3a2f7207 */ /* 0x008fe20000000000 */
[----:B------:R-:W-:Y:S01]  /*22d40*/  SHFL.IDX PT, R49, R49, R0, 0x1c1f ;  /* 0x001c1f0031317589 */ /* 0x000fe200000e0000 */
[----:B----4-:R-:W-:-:S02]  /*22d50*/  SEL R50, R66, R74, P0 ;  /* 0x0000004a42327207 */ /* 0x010fc40000000000 */
[----:B------:R-:W-:Y:S01]  /*22d60*/  SEL R192, R43, R52, P0 ;  /* 0x000000342bc07207 */ /* 0x000fe20000000000 */
[----:B------:R-:W1:Y:S01]  /*22d70*/  SHFL.IDX PT, R96, R96, R2, 0x1c1f ;  /* 0x001c1f0260607589 */ /* 0x000e6200000e0000 */
        /* <DEDUP_REMOVED lines=14> */
[----:B------:R-:W3:Y:S01]  /*22e60*/  SHFL.IDX PT, R112, R112, R2, 0x1c1f ;  /* 0x001c1f0270707589 */ /* 0x000ee200000e0000 */
        /* <DEDUP_REMOVED lines=16> */
[----:B0-----:R-:W-:Y:S01]  /*22f70*/  SEL R196, R21, R25, P0 ;  /* 0x0000001915c47207 */ /* 0x001fe20000000000 */
[----:B------:R-:W0:Y:S01]  /*22f80*/  SHFL.IDX PT, R128, R128, R2, 0x1c1f ;  /* 0x001c1f0280807589 */ /* 0x000e2200000e0000 */
        /* <DEDUP_REMOVED lines=22> */
[----:B-1----:R-:W-:Y:S01]  /*230f0*/  SEL R171, R49, R96, P0 ;  /* 0x0000006031ab7207 */ /* 0x002fe20000000000 */
[----:B------:R-:W1:Y:S01]  /*23100*/  SHFL.IDX PT, R144, R144, R2, 0x1c1f ;  /* 0x001c1f0290907589 */ /* 0x000e6200000e0000 */
        /* <DEDUP_REMOVED lines=9> */
[----:B--2---:R-:W-:Y:S02]  /*231a0*/  SEL R100, R53, R108, P0 ;  /* 0x0000006c35647207 */ /* 0x004fe40000000000 */
[----:B---3--:R-:W-:Y:S01]  /*231b0*/  SEL R3, R54, R112, P0 ;  /* 0x0000007036037207 */ /* 0x008fe20000000000 */
[----:B------:R-:W2:Y:S01]  /*231c0*/  SHFL.IDX PT, R159, R159, R2, 0x1c1f ;  /* 0x001c1f029f9f7589 */ /* 0x000ea200000e0000 */
[----:B----4-:R-:W-:-:S02]  /*231d0*/  SEL R4, R55, R116, P0 ;  /* 0x0000007437047207 */ /* 0x010fc40000000000 */
[----:B------:R-:W-:Y:S01]  /*231e0*/  SEL R5, R56, R120, P0 ;  /* 0x0000007838057207 */ /* 0x000fe20000000000 */
[----:B------:R-:W-:Y:S01]  /*231f0*/  SHFL.IDX PT, R65, R65, R0, 0x1c1f ;  /* 0x001c1f0041417589 */ /* 0x000fe200000e0000 */
[----:B------:R-:W-:Y:S02]  /*23200*/  SEL R6, R57, R124, P0 ;  /* 0x0000007c39067207 */ /* 0x000fe40000000000 */
[----:B0-----:R-:W-:Y:S01]  /*23210*/  SEL R7, R61, R128, P0 ;  /* 0x000000803d077207 */ /* 0x001fe20000000000 */
[----:B------:R-:W0:Y:S01]  /*23220*/  SHFL.IDX PT, R146, R146, R2, 0x1c1f ;  /* 0x001c1f0292927589 */ /* 0x000e2200000e0000 */
[----:B------:R-:W-:Y:S02]  /*23230*/  SEL R8, R64, R132, P0 ;  /* 0x0000008440087207 */ /* 0x000fe40000000000 */
[----:B------:R-:W-:Y:S01]  /*23240*/  SEL R9, R69, R136, P0 ;  /* 0x0000008845097207 */ /* 0x000fe20000000000 */
[----:B------:R-:W3:Y:S01]  /*23250*/  SHFL.IDX PT, R44, R153, R2, 0x1c1f ;  /* 0x001c1f02992c7589 */ /* 0x000ee200000e0000 */
[----:B------:R-:W-:-:S02]  /*23260*/  SEL R10, R72, R140, P0 ;  /* 0x0000008c480a7207 */ /* 0x000fc40000000000 */
[----:B-1----:R-:W-:Y:S01]  /*23270*/  SEL R20, R73, R144, P0 ;  /* 0x0000009049147207 */ /* 0x002fe20000000000 */
[----:B------:R-:W-:Y:S01]  /*23280*/  SHFL.IDX PT, R85, R85, R0, 0x1c1f ;  /* 0x001c1f0055557589 */ /* 0x000fe200000e0000 */
[----:B------:R-:W-:Y:S02]  /*23290*/  SEL R21, R77, R148, P0 ;  /* 0x000000944d157207 */ /* 0x000fe40000000000 */
[----:B------:R-:W-:Y:S01]  /*232a0*/  SEL R78, R106, R103, P0 ;  /* 0x000000676a4e7207 */ /* 0x000fe20000000000 */
[----:B------:R-:W1:Y:S01]  /*232b0*/  SHFL.IDX PT, R154, R154, R2, 0x1c1f ;  /* 0x001c1f029a9a7589 */ /* 0x000e6200000e0000 */
[----:B------:R-:W-:Y:S02]  /*232c0*/  SEL R82, R111, R107, P0 ;  /* 0x0000006b6f527207 */ /* 0x000fe40000000000 */
[----:B------:R-:W-:Y:S01]  /*232d0*/  SEL R90, R123, R127, P0 ;  /* 0x0000007f7b5a7207 */ /* 0x000fe20000000000 */
[----:B------:R-:W4:Y:S01]  /*232e0*/  SHFL.IDX PT, R89, R155, R2, 0x1c1f ;  /* 0x001c1f029b597589 */ /* 0x000f2200000e0000 */
[----:B--2---:R-:W-:-:S02]  /*232f0*/  SEL R24, R81, R159, P0 ;  /* 0x0000009f51187207 */ /* 0x004fc40000000000 */
[----:B------:R-:W-:Y:S01]  /*23300*/  SEL R53, R108, R53, P0 ;  /* 0x000000356c357207 */ /* 0x000fe20000000000 */
[----:B------:R-:W-:Y:S01]  /*23310*/  SHFL.IDX PT, R93, R93, R0, 0x1c1f ;  /* 0x001c1f005d5d7589 */ /* 0x000fe200000e0000 */
[----:B------:R-:W-:Y:S02]  /*23320*/  SEL R54, R112, R54, P0 ;  /* 0x0000003670367207 */ /* 0x000fe40000000000 */
[----:B------:R-:W-:Y:S01]  /*23330*/  SEL R55, R116, R55, P0 ;  /* 0x0000003774377207 */ /* 0x000fe20000000000 */
[----:B------:R-:W2:Y:S01]  /*23340*/  SHFL.IDX PT, R156, R156, R2, 0x1c1f ;  /* 0x001c1f029c9c7589 */ /* 0x000ea200000e0000 */
[----:B0-----:R-:W-:Y:S02]  /*23350*/  SEL R25, R65, R146, P0 ;  /* 0x0000009241197207 */ /* 0x001fe40000000000 */
[----:B------:R-:W-:Y:S01]  /*23360*/  SEL R56, R120, R56, P0 ;  /* 0x0000003878387207 */ /* 0x000fe20000000000 */
[----:B------:R-:W-:Y:S01]  /*23370*/  SHFL.IDX PT, R97, R97, R0, 0x1c1f ;  /* 0x001c1f0061617589 */ /* 0x000fe200000e0000 */
[----:B---3--:R-:W-:-:S02]  /*23380*/  SEL R26, R40, R44, P0 ;  /* 0x0000002c281a7207 */ /* 0x008fc40000000000 */
[----:B------:R-:W-:Y:S01]  /*23390*/  SEL R57, R124, R57, P0 ;  /* 0x000000397c397207 */ /* 0x000fe20000000000 */
[----:B------:R-:W0:Y:S01]  /*233a0*/  SHFL.IDX PT, R157, R157, R2, 0x1c1f ;  /* 0x001c1f029d9d7589 */ /* 0x000e2200000e0000 */
[----:B------:R-:W-:Y:S02]  /*233b0*/  SEL R61, R128, R61, P0 ;  /* 0x0000003d803d7207 */ /* 0x000fe40000000000 */
[----:B------:R-:W-:Y:S01]  /*233c0*/  SEL R64, R132, R64, P0 ;  /* 0x0000004084407207 */ /* 0x000fe20000000000 */
[----:B------:R-:W-:Y:S01]  /*233d0*/  SHFL.IDX PT, R101, R101, R0, 0x1c1f ;  /* 0x001c1f0065657589 */ /* 0x000fe200000e0000 */
[----:B-1----:R-:W-:Y:S02]  /*233e0*/  SEL R27, R85, R154, P0 ;  /* 0x0000009a551b7207 */ /* 0x002fe40000000000 */
[----:B------:R-:W-:Y:S01]  /*233f0*/  SEL R69, R136, R69, P0 ;  /* 0x0000004588457207 */ /* 0x000fe20000000000 */
[----:B------:R-:W1:Y:S01]  /*23400*/  SHFL.IDX PT, R158, R158, R2, 0x1c1f ;  /* 0x001c1f029e9e7589 */ /* 0x000e6200000e0000 */
[----:B----4-:R-:W-:-:S02]  /*23410*/  SEL R32, R109, R89, P0 ;  /* 0x000000596d207207 */ /* 0x010fc40000000000 */
[----:B------:R-:W-:Y:S01]  /*23420*/  SEL R72, R140, R72, P0 ;  /* 0x000000488c487207 */ /* 0x000fe20000000000 */
[----:B------:R-:W3:Y:S01]  /*23430*/  SHFL.IDX PT, R59, R59, R2, 0x1c1f ;  /* 0x001c1f023b3b7589 */ /* 0x000ee200000e0000 */
[----:B------:R-:W-:Y:S02]  /*23440*/  SEL R73, R144, R73, P0 ;  /* 0x0000004990497207 */ /* 0x000fe40000000000 */
[----:B------:R-:W-:Y:S01]  /*23450*/  SEL R77, R148, R77, P0 ;  /* 0x0000004d944d7207 */ /* 0x000fe20000000000 */
[----:B------:R-:W4:Y:S01]  /*23460*/  SHFL.IDX PT, R113, R113, R2, 0x1c1f ;  /* 0x001c1f0271717589 */ /* 0x000f2200000e0000 */
[----:B--2---:R-:W-:Y:S02]  /*23470*/  SEL R36, R93, R156, P0 ;  /* 0x0000009c5d247207 */ /* 0x004fe40000000000 */
[----:B------:R-:W-:Y:S01]  /*23480*/  SEL R81, R159, R81, P0 ;  /* 0x000000519f517207 */ /* 0x000fe20000000000 */
[----:B------:R-:W-:Y:S01]  /*23490*/  SHFL.IDX PT, R121, R63, R0, 0x1c1f ;  /* 0x001c1f003f797589 */ /* 0x000fe200000e0000 */
[----:B------:R-:W-:-:S02]  /*234a0*/  SEL R65, R146, R65, P0 ;  /* 0x0000004192417207 */ /* 0x000fc40000000000 */
[----:B------:R-:W-:Y:S01]  /*234b0*/  SEL R44, R44, R40, P0 ;  /* 0x000000282c2c7207 */ /* 0x000fe20000000000 */
[----:B------:R-:W2:Y:S01]  /*234c0*/  SHFL.IDX PT, R70, R70, R2, 0x1c1f ;  /* 0x001c1f0246467589 */ /* 0x000ea200000e0000 */
[----:B0-----:R-:W-:Y:S02]  /*234d0*/  SEL R37, R97, R157, P0 ;  /* 0x0000009d61257207 */ /* 0x001fe40000000000 */
[----:B------:R-:W-:Y:S01]  /*234e0*/  SEL R85, R154, R85, P0 ;  /* 0x000000559a557207 */ /* 0x000fe20000000000 */
[----:B------:R-:W-:Y:S01]  /*234f0*/  SHFL.IDX PT, R83, R83, R0, 0x1c1f ;  /* 0x001c1f0053537589 */ /* 0x000fe200000e0000 */
[----:B------:R-:W-:Y:S02]  /*23500*/  SEL R89, R89, R109, P0 ;  /* 0x0000006d59597207 */ /* 0x000fe40000000000 */
[----:B------:R-:W-:Y:S01]  /*23510*/  SEL R93, R156, R93, P0 ;  /* 0x0000005d9c5d7207 */ /* 0x000fe20000000000 */
[----:B------:R-:W0:Y:S01]  /*23520*/  SHFL.IDX PT, R94, R94, R2, 0x1c1f ;  /* 0x001c1f025e5e7589 */ /* 0x000e2200000e0000 */
[----:B-1----:R-:W-:-:S02]  /*23530*/  SEL R45, R101, R158, P0 ;  /* 0x0000009e652d7207 */ /* 0x002fc40000000000 */
[----:B------:R-:W-:Y:S01]  /*23540*/  SEL R97, R157, R97, P0 ;  /* 0x000000619d617207 */ /* 0x000fe20000000000 */
[----:B------:R-:W1:Y:S01]  /*23550*/  SHFL.IDX PT, R102, R102, R2, 0x1c1f ;  /* 0x001c1f0266667589 */ /* 0x000e6200000e0000 */
[----:B---3--:R-:W-:Y:S02]  /*23560*/  SEL R46, R105, R59, P0 ;  /* 0x0000003b692e7207 */ /* 0x008fe40000000000 */
[----:B------:R-:W-:Y:S01]  /*23570*/  SEL R101, R158, R101, P0 ;  /* 0x000000659e657207 */ /* 0x000fe20000000000 */
[----:B------:R-:W3:Y:S01]  /*23580*/  SHFL.IDX PT, R110, R110, R2, 0x1c1f ;  /* 0x001c1f026e6e7589 */ /* 0x000ee200000e0000 */
[----:B----4-:R-:W-:Y:S02]  /*23590*/  SEL R48, R117, R113, P0 ;  /* 0x0000007175307207 */ /* 0x010fe40000000000 */
[----:B------:R-:W-:Y:S01]  /*235a0*/  SEL R59, R59, R105, P0 ;  /* 0x000000693b3b7207 */ /* 0x000fe20000000000 */
[----:B------:R-:W4:Y:S01]  /*235b0*/  SHFL.IDX PT, R118, R118, R2, 0x1c1f ;  /* 0x001c1f0276767589 */ /* 0x000f2200000e0000 */
[----:B------:R-:W-:-:S02]  /*235c0*/  SEL R113, R113, R117, P0 ;  /* 0x0000007571717207 */ /* 0x000fc40000000000 */
[----:B------:R-:W-:Y:S01]  /*235d0*/  SEL R103, R103, R106, P0 ;  /* 0x0000006a67677207 */ /* 0x000fe20000000000 */
[----:B------:R-:W4:Y:S01]  /*235e0*/  SHFL.IDX PT, R119, R119, R0, 0x1c1f ;  /* 0x001c1f0077777589 */ /* 0x000f2200000e0000 */
[----:B--2---:R-:W-:Y:S02]  /*235f0*/  SEL R49, R121, R70, P0 ;  /* 0x0000004679317207 */ /* 0x004fe40000000000 */
[----:B------:R-:W-:Y:S01]  /*23600*/  SEL R70, R70, R121, P0 ;  /* 0x0000007946467207 */ /* 0x000fe20000000000 */
[----:B------:R-:W-:Y:S01]  /*23610*/  SHFL.IDX PT, R122, R122, R0, 0x1c1f ;  /* 0x001c1f007a7a7589 */ /* 0x000fe200000e0000 */
[----:B------:R-:W-:Y:S02]  /*23620*/  SEL R107, R107, R111, P0 ;  /* 0x0000006f6b6b7207 */ /* 0x000fe40000000000 */
[----:B------:R-:W-:Y:S01]  /*23630*/  SEL R123, R127, R123, P0 ;  /* 0x0000007b7f7b7207 */ /* 0x000fe20000000000 */
[----:B------:R-:W2:Y:S01]  /*23640*/  SHFL.IDX PT, R126, R126, R2, 0x1c1f ;  /* 0x001c1f027e7e7589 */ /* 0x000ea200000e0000 */
[----:B0-----:R-:W-:-:S02]  /*23650*/  SEL R68, R83, R94, P0 ;  /* 0x0000005e53447207 */ /* 0x001fc40000000000 */
[----:B------:R-:W-:Y:S01]  /*23660*/  SEL R83, R94, R83, P0 ;  /* 0x000000535e537207 */ /* 0x000fe20000000000 */
[----:B------:R-:W-:Y:S01]  /*23670*/  SHFL.IDX PT, R125, R125, R0, 0x1c1f ;  /* 0x001c1f007d7d7589 */ /* 0x000fe200000e0000 */
[----:B-1----:R-:W-:Y:S02]  /*23680*/  SEL R76, R87, R102, P0 ;  /* 0x00000066574c7207 */ /* 0x002fe40000000000 */
[----:B------:R-:W-:Y:S01]  /*23690*/  SEL R87, R102, R87, P0 ;  /* 0x0000005766577207 */ /* 0x000fe20000000000 */
[----:B------:R-:W0:Y:S01]  /*236a0*/  SHFL.IDX PT, R134, R134, R2, 0x1c1f ;  /* 0x001c1f0286867589 */ /* 0x000e2200000e0000 */
[----:B---3--:R-:W-:Y:S02]  /*236b0*/  SEL R80, R91, R110, P0 ;  /* 0x0000006e5b507207 */ /* 0x008fe40000000000 */
[----:B------:R-:W-:Y:S01]  /*236c0*/  SEL R91, R110, R91, P0 ;  /* 0x0000005b6e5b7207 */ /* 0x000fe20000000000 */
[----:B------:R-:W-:Y:S01]  /*236d0*/  SHFL.IDX PT, R130, R133, R0, 0x1c1f ;  /* 0x001c1f0085827589 */ /* 0x000fe200000e0000 */
[----:B----4-:R-:W-:-:S02]  /*236e0*/  SEL R84, R114, R118, P0 ;  /* 0x0000007672547207 */ /* 0x010fc40000000000 */
[----:B------:R-:W-:Y:S01]  /*236f0*/  SEL R114, R118, R114, P0 ;  /* 0x0000007276727207 */ /* 0x000fe20000000000 */
[----:B------:R-:W1:Y:S01]  /*23700*/  SHFL.IDX PT, R129, R138, R2, 0x1c1f ;  /* 0x001c1f028a817589 */ /* 0x000e6200000e0000 */
[----:B------:R-:W-:Y:S02]  /*23710*/  SEL R86, R119, R115, P0 ;  /* 0x0000007377567207 */ /* 0x000fe40000000000 */
[----:B------:R-:W-:Y:S01]  /*23720*/  SEL R115, R115, R119, P0 ;  /* 0x0000007773737207 */ /* 0x000fe20000000000 */
[----:B------:R-:W-:Y:S04]  /*23730*/  SHFL.IDX PT, R131, R131, R0, 0x1c1f ;  /* 0x001c1f0083837589 */ /* 0x000fe800000e0000 */
[----:B------:R-:W3:Y:S01]  /*23740*/  SHFL.IDX PT, R142, R142, R2, 0x1c1f ;  /* 0x001c1f028e8e7589 */ /* 0x000ee200000e0000 */
[----:B--2---:R-:W-:-:S02]  /*23750*/  SEL R88, R122, R126, P0 ;  /* 0x0000007e7a587207 */ /* 0x004fc40000000000 */
[----:B------:R-:W-:Y:S01]  /*23760*/  SEL R122, R126, R122, P0 ;  /* 0x0000007a7e7a7207 */ /* 0x000fe20000000000 */
[----:B------:R-:W-:Y:S04]  /*23770*/  SHFL.IDX PT, R31, R31, R0, 0x1c1f ;  /* 0x001c1f001f1f7589 */ /* 0x000fe800000e0000 */
[----:B------:R-:W2:Y:S01]  /*23780*/  SHFL.IDX PT, R30, R30, R2, 0x1c1f ;  /* 0x001c1f021e1e7589 */ /* 0x000ea200000e0000 */
[----:B0-----:R-:W-:Y:S02]  /*23790*/  SEL R92, R125, R134, P0 ;  /* 0x000000867d5c7207 */ /* 0x001fe40000000000 */
[----:B------:R-:W-:Y:S01]  /*237a0*/  SEL R125, R134, R125, P0 ;  /* 0x0000007d867d7207 */ /* 0x000fe20000000000 */
[----:B------:R-:W-:Y:S04]  /*237b0*/  SHFL.IDX PT, R29, R29, R0, 0x1c1f ;  /* 0x001c1f001d1d7589 */ /* 0x000fe800000e0000 */
[----:B------:R-:W0:Y:S01]  /*237c0*/  SHFL.IDX PT, R28, R28, R2, 0x1c1f ;  /* 0x001c1f021c1c7589 */ /* 0x000e2200000e0000 */
[----:B-1----:R-:W-:-:S02]  /*237d0*/  SEL R96, R130, R129, P0 ;  /* 0x0000008182607207 */ /* 0x002fc40000000000 */
[----:B------:R-:W-:Y:S01]  /*237e0*/  SEL R129, R129, R130, P0 ;  /* 0x0000008281817207 */ /* 0x000fe20000000000 */
[----:B------:R1:W4:Y:S04]  /*237f0*/  SHFL.IDX PT, R63, R208, R0, 0x1c1f ;  /* 0x001c1f00d03f7589 */ /* 0x00032800000e0000 */
[----:B------:R1:W1:Y:S01]  /*23800*/  SHFL.IDX PT, R95, R95, R0, 0x1c1f ;  /* 0x001c1f005f5f7589 */ /* 0x00026200000e0000 */
[----:B---3--:R-:W-:Y:S02]  /*23810*/  SEL R99, R131, R142, P0 ;  /* 0x0000008e83637207 */ /* 0x008fe40000000000 */
[----:B------:R-:W-:Y:S01]  /*23820*/  SEL R131, R142, R131, P0 ;  /* 0x000000838e837207 */ /* 0x000fe20000000000 */
[----:B------:R3:W1:Y:S04]  /*23830*/  SHFL.IDX PT, R0, R209, R2, 0x1c1f ;  /* 0x001c1f02d1007589 */ /* 0x00066800000e0000 */
[----:B------:R3:W1:Y:S01]  /*23840*/  SHFL.IDX PT, R150, R150, R2, 0x1c1f ;  /* 0x001c1f0296967589 */ /* 0x00066200000e0000 */
[----:B--2---:R-:W-:-:S02]  /*23850*/  SEL R190, R31, R30, P0 ;  /* 0x0000001e1fbe7207 */ /* 0x004fc40000000000 */
[----:B------:R-:W-:Y:S02]  /*23860*/  SEL R191, R30, R31, P0 ;  /* 0x0000001f1ebf7207 */ /* 0x000fe40000000000 */
[----:B0-----:R-:W-:Y:S02]  /*23870*/  SEL R187, R29, R28, P0 ;  /* 0x0000001c1dbb7207 */ /* 0x001fe40000000000 */
[----:B---3--:R-:W-:-:S07]  /*23880*/  SEL R186, R28, R29, P0 ;  /* 0x0000001d1cba7207 */ /* 0x008fce0000000000 */
.L_x_3665:
[----:B------:R-:W2:Y:S01]  /*23890*/  LDL.LU R2, [R1+0x4] ;  /* 0x0000040001027983 */ /* 0x000ea20000300800 */
[----:B------:R-:W-:Y:S05]  /*238a0*/  WARPSYNC.ALL ;  /* 0x0000000000007948 */ /* 0x000fea0003800000 */
[----:B------:R-:W3:Y:S01]  /*238b0*/  LDL.LU R108, [R1+0x8] ;  /* 0x00000800016c7983 */ /* 0x000ee20000300800 */
        /* <DEDUP_REMOVED lines=10> */
[----:B------:R-:W4:Y:S04]  /*23960*/  LDL.LU R102, [R1+0x8c] ;  /* 0x00008c0001667983 */ /* 0x000f280000300800 */
[----:B------:R-:W4:Y:S01]  /*23970*/  LDL.LU R94, [R1+0x90] ;  /* 0x00009000015e7983 */ /* 0x000f220000300800 */
[----:B------:R-:W-:-:S02]  /*23980*/  F2FP.BF16.F32.PACK_AB R29, R27, R26 ;  /* 0x0000001a1b1d723e */ /* 0x000fc400000010ff */
[----:B------:R-:W-:Y:S01]  /*23990*/  F2FP.BF16.F32.PACK_AB R30, R201, R203 ;  /* 0x000000cbc91e723e */ /* 0x000fe200000010ff */
[----:B------:R-:W-:Y:S01]  /*239a0*/  BAR.SYNC.DEFER_BLOCKING 0x1, 0x100 ;  /* 0x0044000000007b1d */ /* 0x000fe20000010000 */
        /* <DEDUP_REMOVED lines=33> */
[----:B------:R-:W-:Y:S01]  /*23bc0*/  F2FP.BF16.F32.PACK_AB R41, R68, R62 ;  /* 0x0000003e4429723e */ /* 0x000fe200000010ff */
[----:B------:R0:W-:Y:S01]  /*23bd0*/  STSM.16.M88.4 [R225], R28 ;  /* 0x0000001ce1007844 */ /* 0x0001e20000000200 */
[----:B------:R-:W-:Y:S02]  /*23be0*/  F2FP.BF16.F32.PACK_AB R42, R172, R174 ;  /* 0x000000aeac2a723e */ /* 0x000fe400000010ff */
[----:B------:R-:W-:Y:S02]  /*23bf0*/  F2FP.BF16.F32.PACK_AB R43, R83, R79 ;  /* 0x0000004f532b723e */ /* 0x000fe400000010ff */
[----:B-1----:R-:W-:-:S03]  /*23c00*/  F2FP.BF16.F32.PACK_AB R12, R169, R171 ;  /* 0x000000aba90c723e */ /* 0x002fc600000010ff */
[----:B------:R1:W-:Y:S01]  /*23c10*/  STSM.16.M88.4 [R226], R40 ;  /* 0x00000028e2007844 */ /* 0x0003e20000000200 */
        /* <DEDUP_REMOVED lines=8> */
[----:B-1----:R-:W-:Y:S02]  /*23ca0*/  F2FP.BF16.F32.PACK_AB R40, R4, R3 ;  /* 0x000000030428723e */ /* 0x002fe400000010ff */
        /* <DEDUP_REMOVED lines=17> */
[----:B--2---:R0:W-:Y:S04]  /*23dc0*/  STSM.16.M88.4 [R2], R12 ;  /* 0x0000000c02007844 */ /* 0x0041e80000000200 */
[----:B0-----:R-:W2:Y:S01]  /*23dd0*/  LDL.LU R2, [R1+0x88] ;  /* 0x0000880001027983 */ /* 0x001ea20000300800 */
[----:B------:R-:W-:-:S02]  /*23de0*/  F2FP.BF16.F32.PACK_AB R12, R21, R20 ;  /* 0x00000014150c723e */ /* 0x000fc400000010ff */
[----:B------:R-:W-:Y:S01]  /*23df0*/  F2FP.BF16.F32.PACK_AB R14, R77, R73 ;  /* 0x000000494d0e723e */ /* 0x000fe200000010ff */
[----:B---3--:R0:W-:Y:S04]  /*23e00*/  STSM.16.M88.4 [R108], R28 ;  /* 0x0000001c6c007844 */ /* 0x0081e80000000200 */
[----:B----4-:R1:W-:Y:S01]  /*23e10*/  STSM.16.M88.4 [R106], R40 ;  /* 0x000000286a007844 */ /* 0x0103e20000000200 */
[----:B0-----:R-:W-:Y:S02]  /*23e20*/  SEL R28, R63, R0, P0 ;  /* 0x000000003f1c7207 */ /* 0x001fe40000000000 */
[----:B------:R-:W-:Y:S02]  /*23e30*/  SEL R30, R0, R63, P0 ;  /* 0x0000003f001e7207 */ /* 0x000fe40000000000 */
[----:B------:R-:W-:-:S02]  /*23e40*/  SEL R29, R95, R150, P0 ;  /* 0x000000965f1d7207 */ /* 0x000fc40000000000 */
[----:B------:R-:W-:Y:S02]  /*23e50*/  SEL R31, R150, R95, P0 ;  /* 0x0000005f961f7207 */ /* 0x000fe40000000000 */
[----:B------:R-:W-:Y:S02]  /*23e60*/  F2FP.BF16.F32.PACK_AB R13, R29, R28 ;  /* 0x0000001c1d0d723e */ /* 0x000fe400000010ff */
[----:B------:R-:W-:Y:S02]  /*23e70*/  F2FP.BF16.F32.PACK_AB R15, R31, R30 ;  /* 0x0000001e1f0f723e */ /* 0x000fe400000010ff */
[----:B------:R-:W-:Y:S02]  /*23e80*/  ISETP.NE.U32.AND P0, PT, RZ, UR4, PT ;  /* 0x00000004ff007c0c */ /* 0x000fe4000bf05070 */
[----:B-1----:R-:W-:Y:S01]  /*23e90*/  IADD3 R40, P1, R102, UR4, RZ ;  /* 0x0000000466287c10 */ /* 0x002fe2000ff3e0ff */
[----:B------:R0:W-:Y:S01]  /*23ea0*/  STSM.16.M88.4 [R105], R12 ;  /* 0x0000000c69007844 */ /* 0x0001e20000000200 */
[----:B------:R-:W-:Y:S01]  /*23eb0*/  BAR.SYNC.DEFER_BLOCKING 0x1, 0x100 ;  /* 0x0044000000007b1d */ /* 0x000fe20000010000 */
[----:B------:R-:W-:-:S02]  /*23ec0*/  ISETP.NE.AND.EX P0, PT, RZ, UR5, PT, P0 ;  /* 0x00000005ff007c0c */ /* 0x000fc4000bf05300 */
[----:B------:R-:W-:-:S11]  /*23ed0*/  IADD3.X R41, R94, UR5, RZ, P1, !PT ;  /* 0x000000055e297c10 */ /* 0x000fd60008ffe4ff */
[----:B------:R-:W5:Y:S01]  /*23ee0*/  @P0 LDG.E R11, desc[UR46][R40.64] ;  /* 0x0000002e280b0981 */ /* 0x000f62000c1e1900 */
[----:B------:R-:W-:-:S04]  /*23ef0*/  ISETP.NE.U32.AND P3, PT, RZ, UR6, PT ;  /* 0x00000006ff007c0c */ /* 0x000fc8000bf65070 */
[----:B------:R-:W-:-:S13]  /*23f00*/  ISETP.NE.AND.EX P3, PT, RZ, UR7, PT, P3 ;  /* 0x00000007ff007c0c */ /* 0x000fda000bf65330 */
[----:B0-----:R-:W-:Y:S01]  /*23f10*/  @P3 IADD3 R12, P1, R102, UR6, RZ ;  /* 0x00000006660c3c10 */ /* 0x001fe2000ff3e0ff */
[----:B------:R-:W-:Y:S02]  /*23f20*/  ULDC UR6, c[0x0][0xa88] ;  /* 0x0002a20000067ab9 */ /* 0x000fe40000000800 */
[----:B------:R-:W-:Y:S01]  /*23f30*/  IMAD.U32 R0, RZ, RZ, UR6 ;  /* 0x00000006ff007e24 */ /* 0x000fe2000f8e00ff */
[----:B------:R-:W-:Y:S01]  /*23f40*/  @P3 IADD3.X R13, R94, UR7, RZ, P1, !PT ;  /* 0x000000075e0d3c10 */ /* 0x000fe20008ffe4ff */
[----:B------:R-:W-:-:S04]  /*23f50*/  IMAD.MOV.U32 R94, RZ, RZ, 0x9b8 ;  /* 0x000009b8ff5e7424 */ /* 0x000fc800078e00ff */
[----:B------:R0:W5:Y:S01]  /*23f60*/  @P3 LDG.E R0, desc[UR46][R12.64] ;  /* 0x0000002e0c003981 */ /* 0x000162000c1e1900 */
[----:B------:R-:W-:-:S13]  /*23f70*/  ISETP.NE.AND P1, PT, R110, 0x1, PT ;  /* 0x000000016e00780c */ /* 0x000fda0003f25270 */
[----:B------:R-:W1:Y:S01]  /*23f80*/  @P1 LDC R63, c[0x0][0xbf0] ;  /* 0x0002fc00ff3f1b82 */ /* 0x000e620000000800 */
[----:B--2---:R-:W-:-:S07]  /*23f90*/  ISETP.GT.AND P2, PT, R2, 0x1, PT ;  /* 0x000000010200780c */ /* 0x004fce0003f44270 */
[----:B------:R-:W2:Y:S01]  /*23fa0*/  @P1 LDC R2, c[0x0][0xbec] ;  /* 0x0002fb00ff021b82 */ /* 0x000ea20000000800 */
[----:B------:R-:W-:-:S07]  /*23fb0*/  SEL R94, R94, 0x978, P2 ;  /* 0x000009785e5e7807 */ /* 0x000fce0001000000 */
[----:B------:R3:W4:Y:S08]  /*23fc0*/  LDC.64 R42, c[0x0][R94+0x220] ;  /* 0x000088005e2a7b82 */ /* 0x0007300000000a00 */
[----:B0-----:R3:W0:Y:S08]  /*23fd0*/  LDC.64 R12, c[0x0][R94+0x218] ;  /* 0x000086005e0c7b82 */ /* 0x0016300000000a00 */
[----:B------:R3:W0:Y:S01]  /*23fe0*/  LDC.64 R14, c[0x0][R94+0x228] ;  /* 0x00008a005e0e7b82 */ /* 0x0006220000000a00 */
[----:B-1----:R-:W-:Y:S05]  /*23ff0*/  @P3 BRA `(.L_x_3263) ;  /* 0x0000000000103947 */ /* 0x002fea0003800000 */
[----:B------:R-:W-:Y:S05]  /*24000*/  @!P0 BRA `(.L_x_3263) ;  /* 0x00000000000c8947 */ /* 0x000fea0003800000 */
[----:B-----5:R-:W3:Y:S04]  /*24010*/  LDG.E R0, desc[UR46][R40.64] ;  /* 0x0000002e28007981 */ /* 0x020ee8000c1e1900 */
[----:B------:R-:W3:Y:S02]  /*24020*/  LDG.E R40, desc[UR46][R40.64+0x4] ;  /* 0x0000042e28287981 */ /* 0x000ee4000c1e1900 */
[----:B---3--:R-:W-:-:S07]  /*24030*/  IMAD.IADD R0, R40, 0x1, -R0 ;  /* 0x0000000128007824 */ /* 0x008fce00078e0a00 */
.L_x_3263:
[----:B------:R-:W3:Y:S04]  /*24040*/  LDL R40, [R1+0x7c] ;  /* 0x00007c0001287983 */ /* 0x000ee80000100800 */
[----:B------:R-:W4:Y:S04]  /*24050*/  LDL.LU R41, [R1+0x80] ;  /* 0x0000800001297983 */ /* 0x000f280000300800 */
[----:B------:R-:W2:Y:S04]  /*24060*/  LDL.LU R95, [R1+0x94] ;  /* 0x00009400015f7983 */ /* 0x000ea80000300800 */
[----:B------:R-:W3:Y:S04]  /*24070*/  LDL R112, [R1+0x50] ;  /* 0x0000500001707983 */ /* 0x000ee80000100800 */
[----:B------:R-:W4:Y:S01]  /*24080*/  LDL R111, [R1+0xa4] ;  /* 0x0000a400016f7983 */ /* 0x000f220000100800 */
[----:B------:R-:W-:-:S03]  /*24090*/  ISETP.NE.U32.AND P0, PT, RZ, UR4, PT ;  /* 0x00000004ff007c0c */ /* 0x000fc6000bf05070 */
[----:B------:R-:W4:Y:S01]  /*240a0*/  LDL R117, [R1+0x1b0] ;  /* 0x0001b00001757983 */ /* 0x000f220000100800 */
[----:B------:R-:W-:-:S03]  /*240b0*/  ISETP.NE.AND.EX P0, PT, RZ, UR5, PT, P0 ;  /* 0x00000005ff007c0c */ /* 0x000fc6000bf05300 */
[----:B------:R-:W4:Y:S01]  /*240c0*/  LDL R116, [R1+0x124] ;  /* 0x0001240001747983 */ /* 0x000f220000100800 */
[-C--:B0-----:R-:W-:Y:S02]  /*240d0*/  IMAD R106, R13, R220.reuse, RZ ;  /* 0x000000dc0d6a7224 */ /* 0x081fe400078e02ff */
[----:B------:R-:W-:-:S04]  /*240e0*/  IMAD.WIDE.U32 R12, R12, R220, RZ ;  /* 0x000000dc0c0c7225 */ /* 0x000fc800078e00ff */
[----:B------:R-:W-:Y:S02]  /*240f0*/  IMAD.IADD R106, R13, 0x1, R106 ;  /* 0x000000010d6a7824 */ /* 0x000fe400078e026a */
[----:B-----5:R-:W-:Y:S01]  /*24100*/  IMAD R0, R0, R110, RZ ;  /* 0x0000006e00007224 */ /* 0x020fe200078e02ff */
[----:B--2---:R-:W-:Y:S02]  /*24110*/  SEL R105, R95, RZ, !P0 ;  /* 0x000000ff5f697207 */ /* 0x004fe40004000000 */
[----:B---3--:R-:W-:-:S05]  /*24120*/  IADD3 R102, R40, R112, RZ ;  /* 0x0000007028667210 */ /* 0x008fca0007ffe0ff */
[----:B------:R-:W-:-:S04]  /*24130*/  @P1 IMAD.HI.U32 R40, R102, R2, RZ ;  /* 0x0000000266281227 */ /* 0x000fc800078e00ff */
[----:B------:R-:W-:Y:S01]  /*24140*/  IMAD.MOV.U32 R2, RZ, RZ, R102 ;  /* 0x000000ffff027224 */ /* 0x000fe200078e0066 */
[----:B------:R-:W-:Y:S02]  /*24150*/  @P1 SHF.R.U32.HI R2, RZ, R63, R40 ;  /* 0x0000003fff021219 */ /* 0x000fe40000011628 */
[----:B----4-:R-:W-:Y:S02]  /*24160*/  SEL R63, R41, RZ, !P0 ;  /* 0x000000ff293f7207 */ /* 0x010fe40004000000 */
[----:B------:R0:W1:Y:S03]  /*24170*/  LDC.64 R40, c[0x0][R94+0x210] ;  /* 0x000084005e287b82 */ /* 0x0000660000000a00 */
[----:B------:R-:W-:-:S05]  /*24180*/  IMAD R43, R43, R63, RZ ;  /* 0x0000003f2b2b7224 */ /* 0x000fca00078e02ff */
[----:B0-----:R-:W0:Y:S01]  /*24190*/  LDC.64 R94, c[0x0][0xba8] ;  /* 0x0002ea00ff5e7b82 */ /* 0x001e220000000a00 */
[----:B------:R-:W-:Y:S01]  /*241a0*/  SEL R109, R111, RZ, P2 ;  /* 0x000000ff6f6d7207 */ /* 0x000fe20001000000 */
[C---:B------:R-:W-:Y:S02]  /*241b0*/  IMAD R105, R42.reuse, R105, R43 ;  /* 0x000000692a697224 */ /* 0x040fe400078e022b */
[----:B------:R-:W-:-:S04]  /*241c0*/  IMAD.WIDE.U32 R42, R42, R63, RZ ;  /* 0x0000003f2a2a7225 */ /* 0x000fc800078e00ff */
[-C--:B------:R-:W-:Y:S01]  /*241d0*/  IMAD R108, R15, R109.reuse, RZ ;  /* 0x0000006d0f6c7224 */ /* 0x080fe200078e02ff */
[----:B------:R-:W-:Y:S01]  /*241e0*/  IADD3 R42, P0, P3, R42, R12, R11 ;  /* 0x0000000c2a2a7210 */ /* 0x000fe20007b1e00b */
[----:B------:R-:W-:-:S04]  /*241f0*/  IMAD.WIDE.U32 R14, R14, R109, RZ ;  /* 0x0000006d0e0e7225 */ /* 0x000fc800078e00ff */
[----:B------:R-:W-:Y:S01]  /*24200*/  IMAD.IADD R105, R43, 0x1, R105 ;  /* 0x000000012b697824 */ /* 0x000fe200078e0269 */
[----:B------:R-:W-:Y:S02]  /*24210*/  IADD3 R14, P4, P5, R2, R42, R14 ;  /* 0x0000002a020e7210 */ /* 0x000fe40007d9e00e */
[----:B------:R-:W-:Y:S01]  /*24220*/  SHF.R.S32.HI R42, RZ, 0x1f, R11 ;  /* 0x0000001fff2a7819 */ /* 0x000fe2000001140b */
[----:B------:R-:W-:Y:S01]  /*24230*/  IMAD.IADD R108, R15, 0x1, R108 ;  /* 0x000000010f6c7824 */ /* 0x000fe200078e026c */
[----:B------:R-:W-:Y:S02]  /*24240*/  SHF.R.S32.HI R12, RZ, 0x1f, R2 ;  /* 0x0000001fff0c7819 */ /* 0x000fe40000011402 */
[----:B------:R-:W-:Y:S01]  /*24250*/  IADD3.X R105, R105, R106, R42, P0, P3 ;  /* 0x0000006a69697210 */ /* 0x000fe200007e642a */
[----:B0-----:R-:W0:Y:S03]  /*24260*/  @!P2 LDC R94, c[0x0][0xb50] ;  /* 0x0002d400ff5eab82 */ /* 0x001e260000000800 */
[----:B------:R-:W-:Y:S01]  /*24270*/  IADD3.X R15, R12, R105, R108, P4, P5 ;  /* 0x000000690c0f7210 */ /* 0x000fe200027ea46c */
[----:B------:R-:W-:-:S04]  /*24280*/  IMAD.MOV R12, RZ, RZ, -R2 ;  /* 0x000000ffff0c7224 */ /* 0x000fc800078e0a02 */
[----:B------:R-:W2:Y:S01]  /*24290*/  @!P2 LDC R95, c[0x0][0xb54] ;  /* 0x0002d500ff5fab82 */ /* 0x000ea20000000800 */
[----:B------:R-:W-:-:S05]  /*242a0*/  IMAD R12, R110, R12, R102 ;  /* 0x0000000c6e0c7224 */ /* 0x000fca00078e0266 */
[----:B------:R-:W-:Y:S01]  /*242b0*/  SHF.R.S32.HI R2, RZ, 0x1f, R12 ;  /* 0x0000001fff027819 */ /* 0x000fe2000001140c */
[-C--:B-1----:R-:W-:Y:S02]  /*242c0*/  IMAD R13, R41, R12.reuse, RZ ;  /* 0x0000000c290d7224 */ /* 0x082fe400078e02ff */
[----:B------:R-:W-:-:S04]  /*242d0*/  IMAD.WIDE.U32 R14, R40, R12, R14 ;  /* 0x0000000c280e7225 */ /* 0x000fc800078e000e */
[----:B------:R-:W-:Y:S01]  /*242e0*/  IMAD R2, R40, R2, R13 ;  /* 0x0000000228027224 */ /* 0x000fe200078e020d */
[----:B0-----:R-:W-:-:S04]  /*242f0*/  LEA R94, P0, R14, R94, 0x2 ;  /* 0x0000005e0e5e7211 */ /* 0x001fc800078010ff */
[----:B------:R-:W-:-:S04]  /*24300*/  IADD3 R2, R15, R2, RZ ;  /* 0x000000020f027210 */ /* 0x000fc80007ffe0ff */
[----:B--2---:R-:W-:Y:S01]  /*24310*/  LEA.HI.X R2, R14, R95, R2, 0x2, P0 ;  /* 0x0000005f0e027211 */ /* 0x004fe200000f1402 */
[----:B------:R-:W-:Y:S01]  /*24320*/  SHFL.IDX PT, R12, R94, RZ, 0x1c1f ;  /* 0x001c1fff5e0c7589 */ /* 0x000fe200000e0000 */
[----:B------:R-:W-:-:S03]  /*24330*/  IMAD.IADD R43, R117, 0x1, R112 ;  /* 0x00000001752b7824 */ /* 0x000fc600078e0270 */
[----:B------:R-:W0:Y:S04]  /*24340*/  SHFL.IDX PT, R13, R2, RZ, 0x1c1f ;  /* 0x001c1fff020d7589 */ /* 0x000e2800000e0000 */
[----:B------:R-:W-:Y:S04]  /*24350*/  SHFL.IDX PT, R14, R94, 0x1, 0x1c1f ;  /* 0x003c1f005e0e7f89 */ /* 0x000fe800000e0000 */
[----:B------:R1:W2:Y:S01]  /*24360*/  SHFL.IDX PT, R15, R2, 0x1, 0x1c1f ;  /* 0x003c1f00020f7f89 */ /* 0x0002a200000e0000 */
[----:B------:R-:W-:Y:S01]  /*24370*/  LOP3.LUT P0, RZ, R116, 0x3, RZ, 0xc0, !PT ;  /* 0x0000000374ff7812 */ /* 0x000fe2000780c0ff */
[----:B-1----:R-:W-:-:S03]  /*24380*/  VIADD R2, R43, 0x8 ;  /* 0x000000082b027836 */ /* 0x002fc60000000000 */
[-C--:B------:R-:W-:Y:S02]  /*24390*/  ISETP.GE.OR P3, PT, R43, R0.reuse, P0 ;  /* 0x000000002b00720c */ /* 0x080fe40000766670 */
[----:B------:R-:W-:-:S11]  /*243a0*/  ISETP.GE.OR P0, PT, R2, R0, P0 ;  /* 0x000000000200720c */ /* 0x000fd60000706670 */
[----:B0-----:R0:W-:Y:S04]  /*243b0*/  @!P3 ST.E desc[UR46][R12.64], R167 ;  /* 0x000000a70c00b985 */ /* 0x0011e8000c10192e */
[----:B--2---:R0:W-:Y:S01]  /*243c0*/  @!P0 ST.E desc[UR46][R14.64], R166 ;  /* 0x000000a60e008985 */ /* 0x0041e2000c10192e */
[----:B------:R-:W-:Y:S05]  /*243d0*/  @P2 BRA `(.L_x_3264) ;  /* 0x00000010004c2947 */ /* 0x000fea0003800000 */
[----:B------:R-:W1:Y:S01]  /*243e0*/  S2R R116, SR_TID.X ;  /* 0x0000000000747919 */ /* 0x000e620000002100 */
[----:B0-----:R-:W0:Y:S01]  /*243f0*/  @P1 LDC R13, c[0x0][0xbec] ;  /* 0x0002fb00ff0d1b82 */ /* 0x001e220000000800 */
[----:B------:R-:W-:-:S07]  /*24400*/  ULDC.64 UR4, c[0x0][0xaa0] ;  /* 0x0002a80000047ab9 */ /* 0x000fce0000000a00 */
[----:B------:R-:W2:Y:S01]  /*24410*/  @P1 LDC R15, c[0x0][0xbf0] ;  /* 0x0002fc00ff0f1b82 */ /* 0x000ea20000000800 */
[----:B-1----:R-:W-:-:S05]  /*24420*/  VIADD R8, R116, 0xffffff80 ;  /* 0xffffff8074087836 */ /* 0x002fca0000000000 */
[----:B------:R-:W-:-:S04]  /*24430*/  SHF.R.S32.HI R3, RZ, 0x1f, R8 ;  /* 0x0000001fff037819 */ /* 0x000fc80000011408 */
[----:B------:R-:W-:-:S04]  /*24440*/  LEA.HI R3, R3, R8, RZ, 0x3 ;  /* 0x0000000803037211 */ /* 0x000fc800078f18ff */
[----:B------:R-:W-:-:S05]  /*24450*/  LOP3.LUT R3, R3, 0xfffffff8, RZ, 0xc0, !PT ;  /* 0xfffffff803037812 */ /* 0x000fca00078ec0ff */
[----:B------:R-:W-:-:S04]  /*24460*/  IMAD.IADD R8, R8, 0x1, -R3 ;  /* 0x0000000108087824 */ /* 0x000fc800078e0a03 */
[----:B------:R-:W-:-:S05]  /*24470*/  IMAD R3, R219, 0x8, R8 ;  /* 0x00000008db037824 */ /* 0x000fca00078e0208 */
[----:B------:R-:W-:-:S05]  /*24480*/  SHF.L.U32 R3, R3, 0x3, RZ ;  /* 0x0000000303037819 */ /* 0x000fca00000006ff */
[----:B------:R-:W-:-:S03]  /*24490*/  IMAD.WIDE R38, R3, 0x2, R38 ;  /* 0x0000000203267825 */ /* 0x000fc600078e0226 */
[C---:B------:R-:W-:Y:S02]  /*244a0*/  IADD3 R49, P5, R38.reuse, 0x5000, RZ ;  /* 0x0000500026317810 */ /* 0x040fe40007fbe0ff */
[C---:B------:R-:W-:Y:S02]  /*244b0*/  IADD3 R25, P0, R38.reuse, 0x1000, RZ ;  /* 0x0000100026197810 */ /* 0x040fe40007f1e0ff */
[----:B------:R-:W-:Y:S02]  /*244c0*/  LOP3.LUT R48, R49, 0x380, RZ, 0xc0, !PT ;  /* 0x0000038031307812 */ /* 0x000fe400078ec0ff */
[C---:B------:R-:W-:Y:S02]  /*244d0*/  IADD3 R29, P2, R38.reuse, 0x2000, RZ ;  /* 0x00002000261d7810 */ /* 0x040fe40007f5e0ff */
[C---:B------:R-:W-:Y:S02]  /*244e0*/  IADD3 R37, P3, R38.reuse, 0x3000, RZ ;  /* 0x0000300026257810 */ /* 0x040fe40007f7e0ff */
[----:B------:R-:W-:-:S02]  /*244f0*/  IADD3 R45, P4, R38, 0x4000, RZ ;  /* 0x00004000262d7810 */ /* 0x000fc40007f9e0ff */
[----:B------:R-:W-:Y:S02]  /*24500*/  SHF.R.U64 R48, R48, 0x3, RZ ;  /* 0x0000000330307819 */ /* 0x000fe400000012ff */
[----:B------:R-:W-:Y:S02]  /*24510*/  LOP3.LUT R24, R25, 0x380, RZ, 0xc0, !PT ;  /* 0x0000038019187812 */ /* 0x000fe400078ec0ff */
[----:B------:R-:W-:Y:S02]  /*24520*/  LOP3.LUT R28, R29, 0x380, RZ, 0xc0, !PT ;  /* 0x000003801d1c7812 */ /* 0x000fe400078ec0ff */
[----:B------:R-:W-:Y:S02]  /*24530*/  LOP3.LUT R36, R37, 0x380, RZ, 0xc0, !PT ;  /* 0x0000038025247812 */ /* 0x000fe400078ec0ff */
[----:B------:R-:W-:Y:S02]  /*24540*/  LOP3.LUT R44, R45, 0x380, RZ, 0xc0, !PT ;  /* 0x000003802d2c7812 */ /* 0x000fe400078ec0ff */
[----:B------:R-:W-:Y:S01]  /*24550*/  LOP3.LUT R48, R48, R49, RZ, 0x3c, !PT ;  /* 0x0000003130307212 */ /* 0x000fe200078e3cff */
[----:B------:R-:W-:Y:S01]  /*24560*/  IMAD.X R49, RZ, RZ, R39, P5 ;  /* 0x000000ffff317224 */ /* 0x000fe200028e0627 */
[----:B------:R-:W-:-:S02]  /*24570*/  SHF.R.U64 R24, R24, 0x3, RZ ;  /* 0x0000000318187819 */ /* 0x000fc400000012ff */
[----:B------:R-:W-:Y:S02]  /*24580*/  SHF.R.U64 R28, R28, 0x3, RZ ;  /* 0x000000031c1c7819 */ /* 0x000fe400000012ff */
[----:B------:R-:W-:Y:S01]  /*24590*/  SHF.R.U64 R36, R36, 0x3, RZ ;  /* 0x0000000324247819 */ /* 0x000fe200000012ff */
[----:B------:R-:W-:Y:S01]  /*245a0*/  IMAD R42, R42, UR4, RZ ;  /* 0x000000042a2a7c24 */ /* 0x000fe2000f8e02ff */
[----:B------:R-:W-:Y:S01]  /*245b0*/  SHF.R.U64 R44, R44, 0x3, RZ ;  /* 0x000000032c2c7819 */ /* 0x000fe200000012ff */
[----:B------:R-:W5:Y:S01]  /*245c0*/  LD.E.128 R48, desc[UR46][R48.64] ;  /* 0x0000002e30307980 */ /* 0x000f62000c101d00 */
[----:B------:R-:W-:Y:S02]  /*245d0*/  IADD3 R73, P5, R38, 0xa000, RZ ;  /* 0x0000a00026497810 */ /* 0x000fe40007fbe0ff */
        /* <DEDUP_REMOVED lines=8> */
[----:B------:R-:W-:-:S02]  /*24660*/  LOP3.LUT R72, R73, 0x380, RZ, 0xc0, !PT ;  /* 0x0000038049487812 */ /* 0x000fc400078ec0ff */
[C---:B------:R-:W-:Y:S01]  /*24670*/  LOP3.LUT R5, R38.reuse, 0x380, RZ, 0xc0, !PT ;  /* 0x0000038026057812 */ /* 0x040fe200078ec0ff */
[----:B------:R-:W-:Y:S01]  /*24680*/  IMAD R9, R11, UR5, R42 ;  /* 0x000000050b097c24 */ /* 0x000fe2000f8e022a */
[C---:B------:R-:W-:Y:S01]  /*24690*/  IADD3 R53, P0, R38.reuse, 0x6000, RZ ;  /* 0x0000600026357810 */ /* 0x040fe20007f1e0ff */
[----:B------:R-:W5:Y:S01]  /*246a0*/  LD.E.128 R24, desc[UR46][R24.64] ;  /* 0x0000002e18187980 */ /* 0x000f62000c101d00 */
[C---:B------:R-:W-:Y:S02]  /*246b0*/  IADD3 R57, P2, R38.reuse, 0x7000, RZ ;  /* 0x0000700026397810 */ /* 0x040fe40007f5e0ff */
[C---:B------:R-:W-:Y:S01]  /*246c0*/  IADD3 R65, P3, R38.reuse, 0x8000, RZ ;  /* 0x0000800026417810 */ /* 0x040fe20007f7e0ff */
[----:B------:R-:W5:Y:S01]  /*246d0*/  LD.E.128 R28, desc[UR46][R28.64] ;  /* 0x0000002e1c1c7980 */ /* 0x000f62000c101d00 */
[----:B------:R-:W-:Y:S02]  /*246e0*/  IADD3 R69, P4, R38, 0x9000, RZ ;  /* 0x0000900026457810 */ /* 0x000fe40007f9e0ff */
[----:B------:R-:W-:Y:S01]  /*246f0*/  SHF.R.U64 R72, R72, 0x3, RZ ;  /* 0x0000000348487819 */ /* 0x000fe200000012ff */
[----:B------:R-:W5:Y:S01]  /*24700*/  LD.E.128 R44, desc[UR46][R44.64] ;  /* 0x0000002e2c2c7980 */ /* 0x000f62000c101d00 */
[----:B------:R-:W-:-:S02]  /*24710*/  LOP3.LUT R52, R53, 0x380, RZ, 0xc0, !PT ;  /* 0x0000038035347812 */ /* 0x000fc400078ec0ff */
[----:B------:R-:W-:Y:S02]  /*24720*/  LOP3.LUT R56, R57, 0x380, RZ, 0xc0, !PT ;  /* 0x0000038039387812 */ /* 0x000fe400078ec0ff */
[----:B------:R-:W-:Y:S02]  /*24730*/  LOP3.LUT R64, R65, 0x380, RZ, 0xc0, !PT ;  /* 0x0000038041407812 */ /* 0x000fe400078ec0ff */
[----:B------:R-:W-:Y:S02]  /*24740*/  LOP3.LUT R68, R69, 0x380, RZ, 0xc0, !PT ;  /* 0x0000038045447812 */ /* 0x000fe400078ec0ff */
[----:B------:R-:W-:Y:S01]  /*24750*/  LOP3.LUT R72, R72, R73, RZ, 0x3c, !PT ;  /* 0x0000004948487212 */ /* 0x000fe200078e3cff */
[----:B------:R-:W-:Y:S01]  /*24760*/  IMAD.X R73, RZ, RZ, R39, P5 ;  /* 0x000000ffff497224 */ /* 0x000fe200028e0627 */
[----:B------:R-:W-:Y:S02]  /*24770*/  SHF.R.U64 R52, R52, 0x3, RZ ;  /* 0x0000000334347819 */ /* 0x000fe400000012ff */
[----:B------:R-:W-:-:S02]  /*24780*/  SHF.R.U64 R56, R56, 0x3, RZ ;  /* 0x0000000338387819 */ /* 0x000fc400000012ff */
[----:B------:R-:W-:Y:S01]  /*24790*/  SHF.R.U64 R64, R64, 0x3, RZ ;  /* 0x0000000340407819 */ /* 0x000fe200000012ff */
[----:B------:R-:W5:Y:S01]  /*247a0*/  LD.E.128 R72, desc[UR46][R72.64] ;  /* 0x0000002e48487980 */ /* 0x000f62000c101d00 */
[----:B------:R-:W-:Y:S02]  /*247b0*/  SHF.R.U64 R68, R68, 0x3, RZ ;  /* 0x0000000344447819 */ /* 0x000fe400000012ff */
[----:B------:R-:W-:Y:S02]  /*247c0*/  IADD3 R3, P5, R38, 0xf000, RZ ;  /* 0x0000f00026037810 */ /* 0x000fe40007fbe0ff */
[----:B------:R-:W-:Y:S02]  /*247d0*/  LOP3.LUT R52, R52, R53, RZ, 0x3c, !PT ;  /* 0x0000003534347212 */ /* 0x000fe400078e3cff */
[----:B------:R-:W-:Y:S01]  /*247e0*/  LOP3.LUT R56, R56, R57, RZ, 0x3c, !PT ;  /* 0x0000003938387212 */ /* 0x000fe200078e3cff */
[--C-:B------:R-:W-:Y:S01]  /*247f0*/  IMAD.X R57, RZ, RZ, R39.reuse, P2 ;  /* 0x000000ffff397224 */ /* 0x100fe200010e0627 */
[----:B------:R-:W-:Y:S01]  /*24800*/  LOP3.LUT R64, R64, R65, RZ, 0x3c, !PT ;  /* 0x0000004140407212 */ /* 0x000fe200078e3cff */
[--C-:B------:R-:W-:Y:S01]  /*24810*/  IMAD.X R65, RZ, RZ, R39.reuse, P3 ;  /* 0x000000ffff417224 */ /* 0x100fe200018e0627 */
[----:B------:R-:W-:Y:S01]  /*24820*/  LOP3.LUT R68, R68, R69, RZ, 0x3c, !PT ;  /* 0x0000004544447212 */ /* 0x000fe200078e3cff */
[--C-:B------:R-:W-:Y:S01]  /*24830*/  IMAD.X R69, RZ, RZ, R39.reuse, P4 ;  /* 0x000000ffff457224 */ /* 0x100fe200020e0627 */
[----:B------:R-:W-:Y:S01]  /*24840*/  LOP3.LUT R2, R3, 0x380, RZ, 0xc0, !PT ;  /* 0x0000038003027812 */ /* 0x000fe200078ec0ff */
[----:B------:R-:W-:Y:S01]  /*24850*/  IMAD.X R93, RZ, RZ, R39, P5 ;  /* 0x000000ffff5d7224 */ /* 0x000fe200028e0627 */
[----:B------:R-:W-:Y:S01]  /*24860*/  IADD3.X R53, RZ, R39, RZ, P0, !PT ;  /* 0x00000027ff357210 */ /* 0x000fe200007fe4ff */
[----:B------:R-:W5:Y:S01]  /*24870*/  LD.E.128 R56, desc[UR46][R56.64] ;  /* 0x0000002e38387980 */ /* 0x000f62000c101d00 */
[----:B------:R-:W-:-:S02]  /*24880*/  IADD3 R77, P0, R38, 0xb000, RZ ;  /* 0x0000b000264d7810 */ /* 0x000fc40007f1e0ff */
[C---:B------:R-:W-:Y:S01]  /*24890*/  IADD3 R81, P2, R38.reuse, 0xc000, RZ ;  /* 0x0000c00026517810 */ /* 0x040fe20007f5e0ff */
[----:B------:R-:W5:Y:S01]  /*248a0*/  LD.E.128 R64, desc[UR46][R64.64] ;  /* 0x0000002e40407980 */ /* 0x000f62000c101d00 */
[C---:B------:R-:W-:Y:S02]  /*248b0*/  IADD3 R85, P3, R38.reuse, 0xd000, RZ ;  /* 0x0000d00026557810 */ /* 0x040fe40007f7e0ff */
[----:B------:R-:W-:Y:S01]  /*248c0*/  IADD3 R89, P4, R38, 0xe000, RZ ;  /* 0x0000e00026597810 */ /* 0x000fe20007f9e0ff */
[----:B------:R-:W5:Y:S01]  /*248d0*/  LD.E.128 R52, desc[UR46][R52.64] ;  /* 0x0000002e34347980 */ /* 0x000f62000c101d00 */
[----:B------:R-:W-:Y:S02]  /*248e0*/  SHF.R.U64 R2, R2, 0x3, RZ ;  /* 0x0000000302027819 */ /* 0x000fe400000012ff */
[----:B------:R-:W-:Y:S01]  /*248f0*/  LOP3.LUT R76, R77, 0x380, RZ, 0xc0, !PT ;  /* 0x000003804d4c7812 */ /* 0x000fe200078ec0ff */
[----:B------:R-:W5:Y:S01]  /*24900*/  LD.E.128 R68, desc[UR46][R68.64] ;  /* 0x0000002e44447980 */ /* 0x000f62000c101d00 */
[----:B------:R-:W-:-:S02]  /*24910*/  LOP3.LUT R80, R81, 0x380, RZ, 0xc0, !PT ;  /* 0x0000038051507812 */ /* 0x000fc400078ec0ff */
[----:B------:R-:W-:Y:S02]  /*24920*/  LOP3.LUT R84, R85, 0x380, RZ, 0xc0, !PT ;  /* 0x0000038055547812 */ /* 0x000fe400078ec0ff */
[----:B------:R-:W-:Y:S02]  /*24930*/  LOP3.LUT R88, R89, 0x380, RZ, 0xc0, !PT ;  /* 0x0000038059587812 */ /* 0x000fe400078ec0ff */
[----:B------:R-:W-:Y:S01]  /*24940*/  LOP3.LUT R92, R2, R3, RZ, 0x3c, !PT ;  /* 0x00000003025c7212 */ /* 0x000fe200078e3cff */
[----:B------:R-:W-:Y:S01]  /*24950*/  IMAD.WIDE.U32 R2, R11, UR4, RZ ;  /* 0x000000040b027c25 */ /* 0x000fe2000f8e00ff */
[----:B------:R-:W-:Y:S01]  /*24960*/  SHF.R.U64 R76, R76, 0x3, RZ ;  /* 0x000000034c4c7819 */ /* 0x000fe200000012ff */
[----:B------:R-:W-:Y:S01]  /*24970*/  ULDC.64 UR4, c[0x0][0xae8] ;  /* 0x0002ba0000047ab9 */ /* 0x000fe20000000a00 */
[----:B------:R-:W-:Y:S02]  /*24980*/  SHF.R.U64 R80, R80, 0x3, RZ ;  /* 0x0000000350507819 */ /* 0x000fe400000012ff */
[----:B------:R-:W-:-:S02]  /*24990*/  SHF.R.U64 R84, R84, 0x3, RZ ;  /* 0x0000000354547819 */ /* 0x000fc400000012ff */
[----:B------:R-:W-:Y:S02]  /*249a0*/  SHF.R.U64 R88, R88, 0x3, RZ ;  /* 0x0000000358587819 */ /* 0x000fe400000012ff */
[----:B------:R-:W-:Y:S01]  /*249b0*/  SHF.R.U64 R5, R5, 0x3, RZ ;  /* 0x0000000305057819 */ /* 0x000fe200000012ff */
[----:B------:R-:W-:Y:S01]  /*249c0*/  IMAD.IADD R3, R3, 0x1, R9 ;  /* 0x0000000103037824 */ /* 0x000fe200078e0209 */
[----:B------:R-:W-:Y:S01]  /*249d0*/  LEA R12, R8, R219, 0x5 ;  /* 0x000000db080c7211 */ /* 0x000fe200078e28ff */
[----:B------:R-:W5:Y:S01]  /*249e0*/  LD.E.128 R92, desc[UR46][R92.64] ;  /* 0x0000002e5c5c7980 */ /* 0x000f62000c101d00 */
[----:B------:R-:W-:Y:S01]  /*249f0*/  LOP3.LUT R76, R76, R77, RZ, 0x3c, !PT ;  /* 0x0000004d4c4c7212 */ /* 0x000fe200078e3cff */
[--C-:B------:R-:W-:Y:S01]  /*24a00*/  IMAD.X R77, RZ, RZ, R39.reuse, P0 ;  /* 0x000000ffff4d7224 */ /* 0x100fe200000e0627 */
[----:B------:R-:W-:Y:S02]  /*24a10*/  LOP3.LUT R80, R80, R81, RZ, 0x3c, !PT ;  /* 0x0000005150507212 */ /* 0x000fe400078e3cff */
[----:B------:R-:W-:Y:S01]  /*24a20*/  LOP3.LUT R84, R84, R85, RZ, 0x3c, !PT ;  /* 0x0000005554547212 */ /* 0x000fe200078e3cff */
[--C-:B------:R-:W-:Y:S01]  /*24a30*/  IMAD.X R85, RZ, RZ, R39.reuse, P3 ;  /* 0x000000ffff557224 */ /* 0x100fe200018e0627 */
[----:B------:R-:W-:Y:S01]  /*24a40*/  LOP3.LUT R88, R88, R89, RZ, 0x3c, !PT ;  /* 0x0000005958587212 */ /* 0x000fe200078e3cff */
[--C-:B------:R-:W-:Y:S01]  /*24a50*/  IMAD.X R89, RZ, RZ, R39.reuse, P4 ;  /* 0x000000ffff597224 */ /* 0x100fe200020e0627 */
[----:B------:R-:W-:Y:S01]  /*24a60*/  LOP3.LUT R4, R5, R38, RZ, 0x3c, !PT ;  /* 0x0000002605047212 */ /* 0x000fe200078e3cff */
[----:B------:R-:W-:Y:S01]  /*24a70*/  IMAD.MOV.U32 R5, RZ, RZ, R39 ;  /* 0x000000ffff057224 */ /* 0x000fe200078e0027 */
[----:B------:R-:W-:Y:S01]  /*24a80*/  IADD3.X R81, RZ, R39, RZ, P2, !PT ;  /* 0x00000027ff517210 */ /* 0x000fe200017fe4ff */
[----:B------:R-:W-:Y:S01]  /*24a90*/  IMAD.WIDE.U32 R2, R220, UR4, R2 ;  /* 0x00000004dc027c25 */ /* 0x000fe2000f8e0002 */
[----:B------:R-:W-:Y:S01]  /*24aa0*/  SHF.R.S32.HI R10, RZ, 0x1f, R63 ;  /* 0x0000001fff0a7819 */ /* 0x000fe2000001143f */
[----:B------:R-:W5:Y:S02]  /*24ab0*/  LD.E.128 R36, desc[UR46][R36.64] ;  /* 0x0000002e24247980 */ /* 0x000f64000c101d00 */
[----:B------:R-:W-:-:S02]  /*24ac0*/  IMAD.IADD R12, R112, 0x1, R12 ;  /* 0x00000001700c7824 */ /* 0x000fc400078e020c */
[----:B------:R-:W5:Y:S01]  /*24ad0*/  LD.E.128 R4, desc[UR46][R4.64] ;  /* 0x0000002e04047980 */ /* 0x000f62000c101d00 */
[----:B------:R-:W-:Y:S01]  /*24ae0*/  IMAD R3, R220, UR5, R3 ;  /* 0x00000005dc037c24 */ /* 0x000fe2000f8e0203 */
[----:B------:R-:W-:Y:S01]  /*24af0*/  ULDC.64 UR4, c[0x0][0xaf0] ;  /* 0x0002bc0000047ab9 */ /* 0x000fe20000000a00 */
[----:B0-----:R-:W-:Y:S01]  /*24b00*/  @P1 IMAD.HI.U32 R8, R12, R13, RZ ;  /* 0x0000000d0c081227 */ /* 0x001fe200078e00ff */
[----:B------:R-:W5:Y:S04]  /*24b10*/  LD.E.128 R76, desc[UR46][R76.64] ;  /* 0x0000002e4c4c7980 */ /* 0x000f68000c101d00 */
[----:B------:R-:W5:Y:S01]  /*24b20*/  LD.E.128 R80, desc[UR46][R80.64] ;  /* 0x0000002e50507980 */ /* 0x000f62000c101d00 */
[----:B------:R-:W-:-:S03]  /*24b30*/  IMAD R10, R10, UR4, RZ ;  /* 0x000000040a0a7c24 */ /* 0x000fc6000f8e02ff */
        /* <DEDUP_REMOVED lines=8> */
[----:B------:R-:W-:Y:S01]  /*24bc0*/  IMAD.MOV.U32 R9, RZ, RZ, R12 ;  /* 0x000000ffff097224 */ /* 0x000fe200078e000c */
[----:B--2---:R-:W-:Y:S01]  /*24bd0*/  @P1 SHF.R.U32.HI R9, RZ, R15, R8 ;  /* 0x0000000fff091219 */ /* 0x004fe20000011608 */
[----:B------:R-:W-:-:S02]  /*24be0*/  IMAD R11, R63, UR5, R10 ;  /* 0x000000053f0b7c24 */ /* 0x000fc4000f8e020a */
[----:B------:R-:W-:Y:S01]  /*24bf0*/  IMAD.WIDE.U32 R2, R63, UR4, R2 ;  /* 0x000000043f027c25 */ /* 0x000fe2000f8e0002 */
[----:B------:R-:W-:Y:S01]  /*24c00*/  SHF.R.S32.HI R8, RZ, 0x1f, R9 ;  /* 0x0000001fff087819 */ /* 0x000fe20000011409 */
[----:B------:R-:W-:Y:S02]  /*24c10*/  ULDC.64 UR4, c[0x0][0xae0] ;  /* 0x0002b80000047ab9 */ /* 0x000fe40000000a00 */
[----:B------:R-:W-:Y:S02]  /*24c20*/  IMAD.IADD R3, R3, 0x1, R11 ;  /* 0x0000000103037824 */ /* 0x000fe400078e020b */
[----:B------:R-:W-:Y:S02]  /*24c30*/  IMAD.MOV R11, RZ, RZ, -R9 ;  /* 0x000000ffff0b7224 */ /* 0x000fe400078e0a09 */
[----:B------:R-:W-:Y:S02]  /*24c40*/  IMAD R10, R8, UR4, RZ ;  /* 0x00000004080a7c24 */ /* 0x000fe4000f8e02ff */
[----:B------:R-:W-:-:S02]  /*24c50*/  IMAD R11, R110, R11, R12 ;  /* 0x0000000b6e0b7224 */ /* 0x000fc400078e020c */
[----:B------:R-:W-:Y:S02]  /*24c60*/  VIADD R8, R23, 0x38820 ;  /* 0x0003882017087836 */ /* 0x000fe40000000000 */
[----:B------:R-:W-:-:S04]  /*24c70*/  IMAD.WIDE.U32 R2, R9, UR4, R2 ;  /* 0x0000000409027c25 */ /* 0x000fc8000f8e0002 */
[----:B------:R-:W-:Y:S01]  /*24c80*/  IMAD R13, R9, UR5, R10 ;  /* 0x00000005090d7c24 */ /* 0x000fe2000f8e020a */
[----:B------:R-:W-:Y:S01]  /*24c90*/  PRMT R8, RZ, 0x654, R8 ;  /* 0x00000654ff087816 */ /* 0x000fe20000000008 */
[----:B------:R-:W-:Y:S01]  /*24ca0*/  ULDC.64 UR4, c[0x0][0xad8] ;  /* 0x0002b60000047ab9 */ /* 0x000fe20000000a00 */
[----:B------:R-:W-:Y:S02]  /*24cb0*/  SHF.R.S32.HI R9, RZ, 0x1f, R11 ;  /* 0x0000001fff097819 */ /* 0x000fe4000001140b */
[----:B------:R-:W-:Y:S01]  /*24cc0*/  IADD3 R3, R3, R13, RZ ;  /* 0x0000000d03037210 */ /* 0x000fe20007ffe0ff */
[----:B0-----:R0:W-:Y:S02]  /*24cd0*/  SYNCS.ARRIVE.TRANS64.RED.A1T0 RZ, [R8+URZ], RZ ;  /* 0x000000ff08ff79a7 */ /* 0x0011e4000810043f */
[----:B------:R-:W-:-:S04]  /*24ce0*/  IMAD.WIDE.U32 R2, R11, UR4, R2 ;  /* 0x000000040b027c25 */ /* 0x000fc8000f8e0002 */
[----:B0-----:R-:W-:-:S04]  /*24cf0*/  IMAD R8, R9, UR4, RZ ;  /* 0x0000000409087c24 */ /* 0x001fc8000f8e02ff */
[----:B------:R-:W-:Y:S01]  /*24d00*/  IMAD R11, R11, UR5, R8 ;  /* 0x000000050b0b7c24 */ /* 0x000fe2000f8e0208 */
[----:B------:R-:W-:Y:S02]  /*24d10*/  ULDC.64 UR4, c[0x0][0xa80] ;  /* 0x0002a00000047ab9 */ /* 0x000fe40000000a00 */
[----:B------:R-:W-:Y:S01]  /*24d20*/  LEA R20, P0, R2, UR4, 0x1 ;  /* 0x0000000402147c11 */ /* 0x000fe2000f8008ff */
[----:B------:R-:W-:Y:S01]  /*24d30*/  IMAD.IADD R3, R3, 0x1, R11 ;  /* 0x0000000103037824 */ /* 0x000fe200078e020b */
[----:B------:R-:W-:Y:S01]  /*24d40*/  UMOV UR4, 0xffffffff ;  /* 0xffffffff00047882 */ /* 0x000fe20000000000 */
[----:B------:R-:W-:-:S03]  /*24d50*/  IMAD.IADD R41, R219, 0x1, R112 ;  /* 0x00000001db297824 */ /* 0x000fc600078e0270 */
[----:B------:R-:W-:Y:S01]  /*24d60*/  LEA.HI.X R32, R2, UR5, R3, 0x1, P0 ;  /* 0x0000000502207c11 */ /* 0x000fe200080f0c03 */
[----:B------:R-:W-:Y:S06]  /*24d70*/  BRA.DIV UR4, `(.L_x_3265) ;  /* 0x0000012e04a47947 */ /* 0x000fec000b800000 */
[----:B------:R0:W1:Y:S04]  /*24d80*/  SHFL.IDX PT, R21, R32, RZ, 0x181f ;  /* 0x00181fff20157589 */ /* 0x00006800000e0000 */
[----:B------:R0:W2:Y:S02]  /*24d90*/  SHFL.IDX PT, R14, R20, RZ, 0x181f ;  /* 0x00181fff140e7589 */ /* 0x0000a400000e0000 */
.L_x_3668:
        /* <DEDUP_REMOVED lines=18> */
[CC--:B------:R-:W-:Y:S02]  /*24ec0*/  @!P1 LEA R10, P5, R42.reuse, R14.reuse, 0x1 ;  /* 0x0000000e2a0a9211 */ /* 0x0c0fe400078a08ff */
[C---:B------:R-:W-:Y:S02]  /*24ed0*/  @!P0 LEA R12, P4, R15.reuse, R14, 0x1 ;  /* 0x0000000e0f0c8211 */ /* 0x040fe400078808ff */
[-C--:B------:R-:W-:Y:S02]  /*24ee0*/  @!P1 LEA.HI.X R11, R42, R21.reuse, R43, 0x1, P5 ;  /* 0x000000152a0b9211 */ /* 0x080fe400028f0c2b */
[----:B------:R-:W-:Y:S01]  /*24ef0*/  @!P0 LEA.HI.X R13, R15, R21, R40, 0x1, P4 ;  /* 0x000000150f0d8211 */ /* 0x000fe200020f0c28 */
[----:B------:R1:W-:Y:S04]  /*24f00*/  @!P2 ST.E.128 desc[UR46][R8.64], R44 ;  /* 0x0000002c0800a985 */ /* 0x0003e8000c101d2e */
[----:B------:R1:W-:Y:S04]  /*24f10*/  @!P1 ST.E.128 desc[UR46][R10.64], R64 ;  /* 0x000000400a009985 */ /* 0x0003e8000c101d2e */
[----:B------:R1:W-:Y:S02]  /*24f20*/  @!P0 ST.E.128 desc[UR46][R12.64], R80 ;  /* 0x000000500c008985 */ /* 0x0003e4000c101d2e */
.L_x_3267:
[----:B------:R-:W-:Y:S05]  /*24f30*/  BSYNC B1 ;  /* 0x0000000000017941 */ /* 0x000fea0003800000 */
.L_x_3266:
[----:B------:R-:W-:-:S03]  /*24f40*/  UMOV UR4, 0xffffffff ;  /* 0xffffffff00047882 */ /* 0x000fc60000000000 */
[----:B------:R-:W-:Y:S05]  /*24f50*/  BRA.DIV UR4, `(.L_x_3268) ;  /* 0x0000012e04607947 */ /* 0x000fea000b800000 */
[----:B-1----:R1:W3:Y:S04]  /*24f60*/  SHFL.IDX PT, R9, R32, 0x1, 0x181f ;  /* 0x00381f0020097f89 */ /* 0x0022e800000e0000 */
[----:B--2---:R1:W2:Y:S02]  /*24f70*/  SHFL.IDX PT, R14, R20, 0x1, 0x181f ;  /* 0x00381f00140e7f89 */ /* 0x0042a400000e0000 */
.L_x_3672:
[----:B------:R-:W-:Y:S01]  /*24f80*/  VIADD R3, R41, 0x20 ;  /* 0x0000002029037836 */ /* 0x000fe20000000000 */
[----:B------:R-:W-:Y:S04]  /*24f90*/  BSSY B1, `(.L_x_3269) ;  /* 0x0000019000017945 */ /* 0x000fe80003800000 */
        /* <DEDUP_REMOVED lines=24> */
.L_x_3270:
[----:B------:R-:W-:Y:S05]  /*25120*/  BSYNC B1 ;  /* 0x0000000000017941 */ /* 0x000fea0003800000 */
.L_x_3269:
[----:B------:R-:W-:-:S03]  /*25130*/  UMOV UR4, 0xffffffff ;  /* 0xffffffff00047882 */ /* 0x000fc60000000000 */
[----:B------:R-:W-:Y:S05]  /*25140*/  BRA.DIV UR4, `(.L_x_3271) ;  /* 0x0000012e042c7947 */ /* 0x000fea000b800000 */
[----:B--23--:R2:W3:Y:S04]  /*25150*/  SHFL.IDX PT, R9, R32, 0x2, 0x181f ;  /* 0x00581f0020097f89 */ /* 0x00c4e800000e0000 */
[----:B------:R2:W4:Y:S02]  /*25160*/  SHFL.IDX PT, R14, R20, 0x2, 0x181f ;  /* 0x00581f00140e7f89 */ /* 0x00052400000e0000 */
.L_x_3676:
        /* <DEDUP_REMOVED lines=26> */
.L_x_3273:
[----:B------:R-:W-:Y:S05]  /*25310*/  BSYNC B1 ;  /* 0x0000000000017941 */ /* 0x000fea0003800000 */
.L_x_3272:
[----:B------:R-:W-:-:S03]  /*25320*/  UMOV UR4, 0xffffffff ;  /* 0xffffffff00047882 */ /* 0x000fc60000000000 */
[----:B------:R-:W-:Y:S05]  /*25330*/  BRA.DIV UR4, `(.L_x_3274) ;  /* 0x0000012a04f87947 */ /* 0x000fea000b800000 */
[----:B---3--:R3:W0:Y:S04]  /*25340*/  SHFL.IDX PT, R9, R32, 0x3, 0x181f ;  /* 0x00781f0020097f89 */ /* 0x00862800000e0000 */
[----:B----4-:R3:W4:Y:S02]  /*25350*/  SHFL.IDX PT, R14, R20, 0x3, 0x181f ;  /* 0x00781f00140e7f89 */ /* 0x01072400000e0000 */
.L_x_3680:
[----:B------:R-:W-:-:S05]  /*25360*/  VIADD R3, R41, 0x60 ;  /* 0x0000006029037836 */ /* 0x000fca0000000000 */
[----:B------:R-:W-:-:S13]  /*25370*/  ISETP.GE.AND P0, PT, R3, R0, PT ;  /* 0x000000000300720c */ /* 0x000fda0003f06270 */
[----:B------:R-:W-:Y:S05]  /*25380*/  @P0 BRA `(.L_x_3275) ;  /* 0x0000003c00180947 */ /* 0x000fea0003800000 */
[----:B------:R-:W2:Y:S01]  /*25390*/  LDL R10, [R1+0x60] ;  /* 0x00006000010a7983 */ /* 0x000ea20000100800 */
[----:B------:R-:W-:-:S03]  /*253a0*/  ULDC UR4, c[0x0][0xac8] ;  /* 0x0002b20000047ab9 */ /* 0x000fc60000000800 */
[----:B------:R-:W3:Y:S04]  /*253b0*/  LDL R12, [R1+0x84] ;  /* 0x00008400010c7983 */ /* 0x000ee80000100800 */
[----:B------:R-:W3:Y:S04]  /*253c0*/  LDL R11, [R1+0xa0] ;  /* 0x0000a000010b7983 */ /* 0x000ee80000100800 */
[----:B------:R-:W3:Y:S01]  /*253d0*/  LDL R8, [R1+0x64] ;  /* 0x0000640001087983 */ /* 0x000ee20000100800 */
[----:B------:R-:W-:Y:S02]  /*253e0*/  ISETP.GE.AND P3, PT, R18, UR4, PT ;  /* 0x0000000412007c0c */ /* 0x000fe4000bf66270 */
[----:B------:R-:W-:-:S11]  /*253f0*/  ISETP.GE.AND P4, PT, R218, UR4, PT ;  /* 0x00000004da007c0c */ /* 0x000fd6000bf86270 */
[-C--:B----4-:R-:W-:Y:S02]  /*25400*/  @!P3 LEA R2, P0, R18, R14.reuse, 0x1 ;  /* 0x0000000e1202b211 */ /* 0x090fe400078008ff */
[----:B-----5:R-:W-:Y:S02]  /*25410*/  @!P4 LEA R4, P1, R218, R14, 0x1 ;  /* 0x0000000eda04c211 */ /* 0x020fe400078208ff */
[----:B0-----:R-:W-:-:S05]  /*25420*/  @!P3 LEA.HI.X R3, R18, R9, R19, 0x1, P0 ;  /* 0x000000091203b211 */ /* 0x001fca00000f0c13 */
[----:B------:R0:W-:Y:S01]  /*25430*/  @!P3 ST.E.128 desc[UR46][R2.64], R36 ;  /* 0x000000240200b985 */ /* 0x0001e2000c101d2e */
[----:B--2---:R-:W-:Y:S02]  /*25440*/  ISETP.GE.AND P5, PT, R10, UR4, PT ;  /* 0x000000040a007c0c */ /* 0x004fe4000bfa6270 */
[----:B---3--:R-:W-:-:S11]  /*25450*/  @!P4 LEA.HI.X R5, R218, R9, R12, 0x1, P1 ;  /* 0x00000009da05c211 */ /* 0x008fd600008f0c0c */
[----:B------:R-:W-:-:S04]  /*25460*/  @!P5 LEA R6, P2, R10, R14, 0x1 ;  /* 0x0000000e0a06d211 */ /* 0x000fc800078408ff */
[----:B------:R-:W-:Y:S01]  /*25470*/  @!P5 LEA.HI.X R7, R10, R9, R11, 0x1, P2 ;  /* 0x000000090a07d211 */ /* 0x000fe200010f0c0b */
[----:B------:R0:W-:Y:S04]  /*25480*/  @!P4 ST.E.128 desc[UR46][R4.64], R56 ;  /* 0x000000380400c985 */ /* 0x0001e8000c101d2e */
[----:B------:R0:W-:Y:S01]  /*25490*/  @!P5 ST.E.128 desc[UR46][R6.64], R76 ;  /* 0x0000004c0600d985 */ /* 0x0001e2000c101d2e */
[----:B------:R-:W-:-:S13]  /*254a0*/  ISETP.GE.AND P0, PT, R8, UR4, PT ;  /* 0x0000000408007c0c */ /* 0x000fda000bf06270 */
[----:B------:R-:W-:Y:S05]  /*254b0*/  @P0 BRA `(.L_x_3275) ;  /* 0x0000003800cc0947 */ /* 0x000fea0003800000 */
[----:B------:R-:W2:Y:S01]  /*254c0*/  LDL R10, [R1+0x9c] ;  /* 0x00009c00010a7983 */ /* 0x000ea20000100800 */
[----:B------:R-:W-:-:S04]  /*254d0*/  LEA R14, P0, R8, R14, 0x1 ;  /* 0x0000000e080e7211 */ /* 0x000fc800078008ff */
[----:B--2---:R-:W-:-:S05]  /*254e0*/  LEA.HI.X R15, R8, R9, R10, 0x1, P0 ;  /* 0x00000009080f7211 */ /* 0x004fca00000f0c0a */
[----:B------:R2:W-:Y:S01]  /*254f0*/  ST.E.128 desc[UR46][R14.64], R92 ;  /* 0x0000005c0e007985 */ /* 0x0005e2000c101d2e */
[----:B------:R-:W-:Y:S05]  /*25500*/  BRA `(.L_x_3275) ;  /* 0x0000003800b87947 */ /* 0x000fea0003800000 */
.L_x_3264:
[----:B0-----:R-:W0:Y:S01]  /*25510*/  @P1 LDC R13, c[0x0][0xbec] ;  /* 0x0002fb00ff0d1b82 */ /* 0x001e220000000800 */
[----:B------:R-:W-:Y:S01]  /*25520*/  ULDC.64 UR4, c[0x0][0xb08] ;  /* 0x0002c20000047ab9 */ /* 0x000fe20000000a00 */
[----:B------:R-:W-:Y:S01]  /*25530*/  MOV R14, R102 ;  /* 0x00000066000e7202 */ /* 0x000fe20000000f00 */
[----:B------:R-:W-:-:S04]  /*25540*/  IMAD R15, R42, UR4, RZ ;  /* 0x000000042a0f7c24 */ /* 0x000fc8000f8e02ff */
[----:B------:R-:W-:Y:S01]  /*25550*/  IMAD R15, R11, UR5, R15 ;  /* 0x000000050b0f7c24 */ /* 0x000fe2000f8e020f */
[----:B------:R-:W1:Y:S01]  /*25560*/  @P1 LDC R12, c[0x0][0xbf0] ;  /* 0x0002fc00ff0c1b82 */ /* 0x000e620000000800 */
[----:B0-----:R-:W-:-:S05]  /*25570*/  @P1 IMAD.HI.U32 R13, R102, R13, RZ ;  /* 0x0000000d660d1227 */ /* 0x001fca00078e00ff */
[----:B-1----:R-:W-:Y:S01]  /*25580*/  @P1 SHF.R.U32.HI R14, RZ, R12, R13 ;  /* 0x0000000cff0e1219 */ /* 0x002fe2000001160d */
[----:B------:R-:W-:Y:S01]  /*25590*/  IMAD.WIDE.U32 R12, R11, UR4, RZ ;  /* 0x000000040b0c7c25 */ /* 0x000fe2000f8e00ff */
[----:B------:R-:W-:Y:S01]  /*255a0*/  ULDC.64 UR4, c[0x0][0xb38] ;  /* 0x0002ce0000047ab9 */ /* 0x000fe20000000a00 */
[----:B------:R-:W-:Y:S02]  /*255b0*/  SHF.R.S32.HI R11, RZ, 0x1f, R63 ;  /* 0x0000001fff0b7819 */ /* 0x000fe4000001143f */
[----:B------:R-:W-:Y:S01]  /*255c0*/  IMAD.IADD R13, R13, 0x1, R15 ;  /* 0x000000010d0d7824 */ /* 0x000fe200078e020f */
[----:B------:R-:W-:Y:S01]  /*255d0*/  SHF.R.S32.HI R15, RZ, 0x1f, R14 ;  /* 0x0000001fff0f7819 */ /* 0x000fe2000001140e */
[----:B------:R-:W-:-:S04]  /*255e0*/  IMAD.WIDE.U32 R12, R220, UR4, R12 ;  /* 0x00000004dc0c7c25 */ /* 0x000fc8000f8e000c */
[----:B------:R-:W-:Y:S01]  /*255f0*/  IMAD R13, R220, UR5, R13 ;  /* 0x00000005dc0d7c24 */ /* 0x000fe2000f8e020d */
[----:B------:R-:W-:Y:S02]  /*25600*/  ULDC.64 UR4, c[0x0][0xb40] ;  /* 0x0002d00000047ab9 */ /* 0x000fe40000000a00 */
[----:B------:R-:W-:Y:S02]  /*25610*/  IMAD R11, R11, UR4, RZ ;  /* 0x000000040b0b7c24 */ /* 0x000fe4000f8e02ff */
[----:B------:R-:W-:-:S04]  /*25620*/  IMAD.WIDE.U32 R12, R63, UR4, R12 ;  /* 0x000000043f0c7c25 */ /* 0x000fc8000f8e000c */
[----:B------:R-:W-:Y:S01]  /*25630*/  IMAD R11, R63, UR5, R11 ;  /* 0x000000053f0b7c24 */ /* 0x000fe2000f8e020b */
[----:B------:R-:W-:-:S03]  /*25640*/  ULDC.64 UR4, c[0x0][0xb48] ;  /* 0x0002d20000047ab9 */ /* 0x000fc60000000a00 */
[----:B------:R-:W-:Y:S02]  /*25650*/  IMAD.IADD R13, R13, 0x1, R11 ;  /* 0x000000010d0d7824 */ /* 0x000fe400078e020b */
[----:B------:R-:W-:Y:S02]  /*25660*/  IMAD.MOV R11, RZ, RZ, -R14 ;  /* 0x000000ffff0b7224 */ /* 0x000fe400078e0a0e */
[----:B------:R-:W-:-:S04]  /*25670*/  IMAD.WIDE.U32 R12, R111, UR4, R12 ;  /* 0x000000046f0c7c25 */ /* 0x000fc8000f8e000c */
[----:B------:R-:W-:Y:S01]  /*25680*/  IMAD R13, R111, UR5, R13 ;  /* 0x000000056f0d7c24 */ /* 0x000fe2000f8e020d */
[----:B------:R-:W-:Y:S01]  /*25690*/  ULDC.64 UR4, c[0x0][0xb30] ;  /* 0x0002cc0000047ab9 */ /* 0x000fe20000000a00 */
[----:B------:R-:W-:Y:S02]  /*256a0*/  IMAD R11, R110, R11, R102 ;  /* 0x0000000b6e0b7224 */ /* 0x000fe400078e0266 */
[----:B------:R-:W-:Y:S02]  /*256b0*/  IMAD R15, R15, UR4, RZ ;  /* 0x000000040f0f7c24 */ /* 0x000fe4000f8e02ff */
[----:B------:R-:W-:-:S04]  /*256c0*/  IMAD.WIDE.U32 R12, R14, UR4, R12 ;  /* 0x000000040e0c7c25 */ /* 0x000fc8000f8e000c */
[----:B------:R-:W-:Y:S01]  /*256d0*/  IMAD R15, R14, UR5, R15 ;  /* 0x000000050e0f7c24 */ /* 0x000fe2000f8e020f */
[----:B------:R-:W-:Y:S01]  /*256e0*/  ULDC.64 UR4, c[0x0][0xb28] ;  /* 0x0002ca0000047ab9 */ /* 0x000fe20000000a00 */
[----:B------:R-:W-:Y:S02]  /*256f0*/  VIADD R14, R23, 0x38820 ;  /* 0x00038820170e7836 */ /* 0x000fe40000000000 */
[----:B------:R-:W-:-:S03]  /*25700*/  IMAD.IADD R13, R13, 0x1, R15 ;  /* 0x000000010d0d7824 */ /* 0x000fc600078e020f */
[----:B------:R-:W-:Y:S01]  /*25710*/  PRMT R14, RZ, 0x654, R14 ;  /* 0x00000654ff0e7816 */ /* 0x000fe2000000000e */
[----:B------:R-:W-:-:S03]  /*25720*/  IMAD.WIDE.U32 R12, R11, UR4, R12 ;  /* 0x000000040b0c7c25 */ /* 0x000fc6000f8e000c */
[----:B------:R0:W-:Y:S02]  /*25730*/  SYNCS.ARRIVE.TRANS64.RED.A1T0 RZ, [R14+URZ], RZ ;  /* 0x000000ff0eff79a7 */ /* 0x0001e4000810043f */
[----:B0-----:R-:W-:-:S05]  /*25740*/  SHF.R.S32.HI R14, RZ, 0x1f, R11 ;  /* 0x0000001fff0e7819 */ /* 0x001fca000001140b */
[----:B------:R-:W-:-:S04]  /*25750*/  IMAD R14, R14, UR4, RZ ;  /* 0x000000040e0e7c24 */ /* 0x000fc8000f8e02ff */
[----:B------:R-:W-:Y:S01]  /*25760*/  IMAD R14, R11, UR5, R14 ;  /* 0x000000050b0e7c24 */ /* 0x000fe2000f8e020e */
[----:B------:R-:W-:Y:S02]  /*25770*/  ULDC.64 UR4, c[0x0][0xb00] ;  /* 0x0002c00000047ab9 */ /* 0x000fe40000000a00 */
[----:B------:R-:W-:Y:S01]  /*25780*/  LEA R40, P0, R12, UR4, 0x2 ;  /* 0x000000040c287c11 */ /* 0x000fe2000f8010ff */
[----:B------:R-:W-:Y:S01]  /*25790*/  UMOV UR4, 0xffffffff ;  /* 0xffffffff00047882 */ /* 0x000fe20000000000 */
[----:B------:R-:W-:-:S04]  /*257a0*/  IADD3 R14, R13, R14, RZ ;  /* 0x0000000e0d0e7210 */ /* 0x000fc80007ffe0ff */
[----:B------:R-:W-:Y:S01]  /*257b0*/  LEA.HI.X R41, R12, UR5, R14, 0x2, P0 ;  /* 0x000000050c297c11 */ /* 0x000fe200080f140e */
[----:B------:R-:W-:Y:S06]  /*257c0*/  BRA.DIV UR4, `(.L_x_3276) ;  /* 0x0000012a041c7947 */ /* 0x000fec000b800000 */
[----:B------:R0:W1:Y:S04]  /*257d0*/  SHFL.IDX PT, R42, R41, RZ, 0x1c1f ;  /* 0x001c1fff292a7589 */ /* 0x00006800000e0000 */
[----:B------:R0:W2:Y:S02]  /*257e0*/  SHFL.IDX PT, R11, R40, RZ, 0x1c1f ;  /* 0x001c1fff280b7589 */ /* 0x0000a400000e0000 */
.L_x_3683:
        /* <DEDUP_REMOVED lines=27> */
[----:B------:R-:W-:-:S04]  /*259a0*/  @!P0 IMAD.WIDE R12, R14, 0x4, R12 ;  /* 0x000000040e0c8825 */ /* 0x000fc800078e020c */
[----:B------:R-:W-:-:S05]  /*259b0*/  @!P0 IMAD.MOV.U32 R14, RZ, RZ, R206 ;  /* 0x000000ffff0e8224 */ /* 0x000fca00078e00ce */
[----:B------:R1:W-:Y:S01]  /*259c0*/  @!P0 ST.E.64 desc[UR46][R12.64], R14 ;  /* 0x0000000e0c008985 */ /* 0x0003e2000c101b2e */
[----:B----4-:R-:W-:-:S13]  /*259d0*/  ISETP.GE.AND P0, PT, R95, UR4, PT ;  /* 0x000000045f007c0c */ /* 0x010fda000bf06270 */
[C---:B-1----:R-:W-:Y:S01]  /*259e0*/  @!P0 LEA R12, P1, R95.reuse, R11, 0x2 ;  /* 0x0000000b5f0c8211 */ /* 0x042fe200078210ff */
[----:B------:R-:W-:Y:S01]  /*259f0*/  @!P0 IMAD.MOV.U32 R14, RZ, RZ, R207 ;  /* 0x000000ffff0e8224 */ /* 0x000fe200078e00cf */
[----:B------:R-:W-:Y:S02]  /*25a00*/  @!P0 MOV R15, R205 ;  /* 0x000000cd000f8202 */ /* 0x000fe40000000f00 */
[----:B-----5:R-:W-:Y:S02]  /*25a10*/  @!P0 LEA.HI.X R13, R95, R42, R108, 0x2, P1 ;  /* 0x0000002a5f0d8211 */ /* 0x020fe400008f146c */
[----:B------:R-:W2:Y:S04]  /*25a20*/  LDL R95, [R1+0x108] ;  /* 0x00010800015f7983 */ /* 0x000ea80000100800 */
[----:B------:R1:W-:Y:S01]  /*25a30*/  @!P0 ST.E.64 desc[UR46][R12.64], R14 ;  /* 0x0000000e0c008985 */ /* 0x0003e2000c101b2e */
[----:B------:R-:W-:-:S02]  /*25a40*/  ISETP.GE.AND P0, PT, R94, UR4, PT ;  /* 0x000000045e007c0c */ /* 0x000fc4000bf06270 */
[----:B------:R-:W-:Y:S01]  /*25a50*/  ISETP.GE.AND P1, PT, R63, UR4, PT ;  /* 0x000000043f007c0c */ /* 0x000fe2000bf26270 */
[----:B------:R-:W3:Y:S10]  /*25a60*/  LDL R108, [R1+0x184] ;  /* 0x00018400016c7983 */ /* 0x000ef40000100800 */
[----:B-1----:R-:W-:Y:S01]  /*25a70*/  @!P0 LEA R12, P2, R94, R11, 0x2 ;  /* 0x0000000b5e0c8211 */ /* 0x002fe200078410ff */
[----:B------:R-:W-:-:S02]  /*25a80*/  @!P0 IMAD.MOV.U32 R14, RZ, RZ, R202 ;  /* 0x000000ffff0e8224 */ /* 0x000fc400078e00ca */
[----:B------:R-:W-:Y:S01]  /*25a90*/  @!P0 IMAD.MOV.U32 R15, RZ, RZ, R200 ;  /* 0x000000ffff0f8224 */ /* 0x000fe200078e00c8 */
[----:B------:R-:W-:Y:S02]  /*25aa0*/  @!P0 LEA.HI.X R13, R94, R42, R106, 0x2, P2 ;  /* 0x0000002a5e0d8211 */ /* 0x000fe400010f146a */
[----:B------:R-:W4:Y:S04]  /*25ab0*/  LDL R94, [R1+0x104] ;  /* 0x00010400015e7983 */ /* 0x000f280000100800 */
[----:B------:R1:W-:Y:S01]  /*25ac0*/  @!P0 ST.E.64 desc[UR46][R12.64], R14 ;  /* 0x0000000e0c008985 */ /* 0x0003e2000c101b2e */
[----:B------:R-:W-:-:S03]  /*25ad0*/  ISETP.GE.AND P0, PT, R38, UR4, PT ;  /* 0x0000000426007c0c */ /* 0x000fc6000bf06270 */
[----:B------:R-:W5:Y:S01]  /*25ae0*/  LDL R106, [R1+0xf4] ;  /* 0x0000f400016a7983 */ /* 0x000f620000100800 */
[----:B-1----:R-:W-:-:S04]  /*25af0*/  @!P1 LEA R12, P2, R63, R11, 0x2 ;  /* 0x0000000b3f0c9211 */ /* 0x002fc800078410ff */
[----:B------:R-:W-:Y:S02]  /*25b00*/  @!P1 LEA.HI.X R13, R63, R42, R105, 0x2, P2 ;  /* 0x0000002a3f0d9211 */ /* 0x000fe400010f1469 */
[----:B------:R-:W3:Y:S01]  /*25b10*/  LDL R63, [R1+0x100] ;  /* 0x00010000013f7983 */ /* 0x000ee20000100800 */
[----:B------:R-:W-:Y:S02]  /*25b20*/  @!P1 IMAD.MOV.U32 R14, RZ, RZ, R203 ;  /* 0x000000ffff0e9224 */ /* 0x000fe400078e00cb */
[----:B------:R-:W-:Y:S01]  /*25b30*/  @!P1 IMAD.MOV.U32 R15, RZ, RZ, R201 ;  /* 0x000000ffff0f9224 */ /* 0x000fe200078e00c9 */
[----:B------:R-:W5:Y:S04]  /*25b40*/  LDL R105, [R1+0xf8] ;  /* 0x0000f80001697983 */ /* 0x000f680000100800 */
[----:B------:R1:W-:Y:S02]  /*25b50*/  @!P1 ST.E.64 desc[UR46][R12.64], R14 ;  /* 0x0000000e0c009985 */ /* 0x0003e4000c101b2e */
[----:B-1----:R-:W-:-:S04]  /*25b60*/  @!P0 LEA R12, P2, R38, R11, 0x2 ;  /* 0x0000000b260c8211 */ /* 0x002fc800078410ff */
[----:B------:R-:W-:Y:S02]  /*25b70*/  @!P0 LEA.HI.X R13, R38, R42, R102, 0x2, P2 ;  /* 0x0000002a260d8211 */ /* 0x000fe400010f1466 */
[----:B------:R-:W5:Y:S01]  /*25b80*/  LDL R102, [R1+0x180] ;  /* 0x0001800001667983 */ /* 0x000f620000100800 */
[----:B------:R-:W-:Y:S01]  /*25b90*/  ISETP.GE.AND P1, PT, R39, UR4, PT ;  /* 0x0000000427007c0c */ /* 0x000fe2000bf26270 */
[----:B------:R-:W-:Y:S01]  /*25ba0*/  @!P0 IMAD.MOV.U32 R14, RZ, RZ, R198 ;  /* 0x000000ffff0e8224 */ /* 0x000fe200078e00c6 */
[----:B------:R-:W-:Y:S01]  /*25bb0*/  @!P0 MOV R15, R196 ;  /* 0x000000c4000f8202 */ /* 0x000fe20000000f00 */
[----:B------:R-:W5:Y:S04]  /*25bc0*/  LDL R38, [R1+0xfc] ;  /* 0x0000fc0001267983 */ /* 0x000f680000100800 */
[----:B------:R1:W-:Y:S01]  /*25bd0*/  @!P0 ST.E.64 desc[UR46][R12.64], R14 ;  /* 0x0000000e0c008985 */ /* 0x0003e2000c101b2e */
[----:B------:R-:W-:-:S05]  /*25be0*/  ISETP.GE.AND P0, PT, R110, UR4, PT ;  /* 0x000000046e007c0c */ /* 0x000fca000bf06270 */
[CC--:B-1----:R-:W-:Y:S01]  /*25bf0*/  @!P1 LEA R12, P2, R39.reuse, R11.reuse, 0x2 ;  /* 0x0000000b270c9211 */ /* 0x0c2fe200078410ff */
[----:B------:R-:W-:Y:S02]  /*25c00*/  @!P1 IMAD.MOV.U32 R14, RZ, RZ, R199 ;  /* 0x000000ffff0e9224 */ /* 0x000fe400078e00c7 */
[----:B------:R-:W-:Y:S01]  /*25c10*/  @!P1 IMAD.MOV.U32 R15, RZ, RZ, R197 ;  /* 0x000000ffff0f9224 */ /* 0x000fe200078e00c5 */
[----:B------:R-:W-:Y:S02]  /*25c20*/  @!P1 LEA.HI.X R13, R39, R42, R43, 0x2, P2 ;  /* 0x0000002a270d9211 */ /* 0x000fe400010f142b */
[----:B------:R-:W5:Y:S04]  /*25c30*/  LDL R39, [R1+0x17c] ;  /* 0x00017c0001277983 */ /* 0x000f680000100800 */
[----:B------:R1:W-:Y:S04]  /*25c40*/  @!P1 ST.E.64 desc[UR46][R12.64], R14 ;  /* 0x0000000e0c009985 */ /* 0x0003e8000c101b2e */
[----:B------:R-:W5:Y:S01]  /*25c50*/  LDL R43, [R1+0xf0] ;  /* 0x0000f000012b7983 */ /* 0x000f620000100800 */
[----:B-1----:R-:W-:Y:S01]  /*25c60*/  @!P0 LEA R12, P2, R110, R11, 0x2 ;  /* 0x0000000b6e0c8211 */ /* 0x002fe200078410ff */
[----:B------:R-:W-:-:S02]  /*25c70*/  @!P0 IMAD.MOV.U32 R14, RZ, RZ, R194 ;  /* 0x000000ffff0e8224 */ /* 0x000fc400078e00c2 */
[----:B------:R-:W-:Y:S01]  /*25c80*/  @!P0 IMAD.MOV.U32 R15, RZ, RZ, R192 ;  /* 0x000000ffff0f8224 */ /* 0x000fe200078e00c0 */
[----:B------:R-:W-:Y:S02]  /*25c90*/  @!P0 LEA.HI.X R13, R110, R42, R111, 0x2, P2 ;  /* 0x0000002a6e0d8211 */ /* 0x000fe400010f146f */
[----:B------:R-:W5:Y:S04]  /*25ca0*/  LDL R110, [R1+0x178] ;  /* 0x00017800016e7983 */ /* 0x000f680000100800 */
[----:B------:R1:W-:Y:S04]  /*25cb0*/  @!P0 ST.E.64 desc[UR46][R12.64], R14 ;  /* 0x0000000e0c008985 */ /* 0x0003e8000c101b2e */
[----:B------:R-:W5:Y:S01]  /*25cc0*/  LDL R111, [R1+0x174] ;  /* 0x00017400016f7983 */ /* 0x000f620000100800 */
[----:B--2---:R-:W-:-:S13]  /*25cd0*/  ISETP.GE.AND P1, PT, R95, UR4, PT ;  /* 0x000000045f007c0c */ /* 0x004fda000bf26270 */
[C---:B-1----:R-:W-:Y:S01]  /*25ce0*/  @!P1 LEA R12, P2, R95.reuse, R11, 0x2 ;  /* 0x0000000b5f0c9211 */ /* 0x042fe200078410ff */
[----:B------:R-:W-:Y:S01]  /*25cf0*/  @!P1 IMAD.MOV.U32 R14, RZ, RZ, R195 ;  /* 0x000000ffff0e9224 */ /* 0x000fe200078e00c3 */
[----:B------:R-:W-:Y:S02]  /*25d00*/  @!P1 MOV R15, R193 ;  /* 0x000000c1000f9202 */ /* 0x000fe40000000f00 */
[----:B------:R-:W-:Y:S02]  /*25d10*/  @!P1 LEA.HI.X R13, R95, R42, R109, 0x2, P2 ;  /* 0x0000002a5f0d9211 */ /* 0x000fe400010f146d */
[----:B------:R-:W2:Y:S01]  /*25d20*/  LDL R95, [R1+0xe8] ;  /* 0x0000e800015f7983 */ /* 0x000ea20000100800 */
[----:B----4-:R-:W-:-:S03]  /*25d30*/  ISETP.GE.AND P0, PT, R94, UR4, PT ;  /* 0x000000045e007c0c */ /* 0x010fc6000bf06270 */
[----:B------:R1:W-:Y:S04]  /*25d40*/  @!P1 ST.E.64 desc[UR46][R12.64], R14 ;  /* 0x0000000e0c009985 */ /* 0x0003e8000c101b2e */
[----:B------:R-:W4:Y:S06]  /*25d50*/  LDL R109, [R1+0xdc] ;  /* 0x0000dc00016d7983 */ /* 0x000f2c0000100800 */
[C---:B-1----:R-:W-:Y:S01]  /*25d60*/  @!P0 LEA R12, P1, R94.reuse, R11, 0x2 ;  /* 0x0000000b5e0c8211 */ /* 0x042fe200078210ff */
[----:B------:R-:W-:Y:S01]  /*25d70*/  @!P0 IMAD.MOV.U32 R14, RZ, RZ, R190 ;  /* 0x000000ffff0e8224 */ /* 0x000fe200078e00be */
[----:B---3--:R-:W-:Y:S01]  /*25d80*/  ISETP.GE.AND P2, PT, R63, UR4, PT ;  /* 0x000000043f007c0c */ /* 0x008fe2000bf46270 */
[----:B------:R-:W-:Y:S01]  /*25d90*/  @!P0 IMAD.MOV.U32 R15, RZ, RZ, R188 ;  /* 0x000000ffff0f8224 */ /* 0x000fe200078e00bc */
[----:B------:R-:W-:-:S02]  /*25da0*/  @!P0 LEA.HI.X R13, R94, R42, R108, 0x2, P1 ;  /* 0x0000002a5e0d8211 */ /* 0x000fc400008f146c */
[----:B------:R-:W3:Y:S04]  /*25db0*/  LDL R94, [R1+0x170] ;  /* 0x00017000015e7983 */ /* 0x000ee80000100800 */
[----:B------:R1:W-:Y:S04]  /*25dc0*/  @!P0 ST.E.64 desc[UR46][R12.64], R14 ;  /* 0x0000000e0c008985 */ /* 0x0003e8000c101b2e */
[----:B------:R-:W4:Y:S01]  /*25dd0*/  LDL R108, [R1+0xe0] ;  /* 0x0000e000016c7983 */ /* 0x000f220000100800 */
[----:B-1----:R-:W-:-:S04]  /*25de0*/  @!P2 LEA R12, P1, R63, R11, 0x2 ;  /* 0x0000000b3f0ca211 */ /* 0x002fc800078210ff */
[----:B-----5:R-:W-:Y:S02]  /*25df0*/  @!P2 LEA.HI.X R13, R63, R42, R102, 0x2, P1 ;  /* 0x0000002a3f0da211 */ /* 0x020fe400008f1466 */
[----:B------:R-:W5:Y:S04]  /*25e00*/  LDL R63, [R1+0xe4] ;  /* 0x0000e400013f7983 */ /* 0x000f680000100800 */
[----:B------:R-:W4:Y:S01]  /*25e10*/  LDL R102, [R1+0x168] ;  /* 0x0001680001667983 */ /* 0x000f220000100800 */
[----:B------:R-:W-:Y:S01]  /*25e20*/  ISETP.GE.AND P0, PT, R38, UR4, PT ;  /* 0x0000000426007c0c */ /* 0x000fe2000bf06270 */
[----:B------:R-:W-:Y:S01]  /*25e30*/  @!P2 IMAD.MOV.U32 R14, RZ, RZ, R191 ;  /* 0x000000ffff0ea224 */ /* 0x000fe200078e00bf */
[----:B------:R-:W-:Y:S01]  /*25e40*/  ISETP.GE.AND P1, PT, R105, UR4, PT ;  /* 0x0000000469007c0c */ /* 0x000fe2000bf26270 */
[----:B------:R-:W-:-:S05]  /*25e50*/  @!P2 IMAD.MOV.U32 R15, RZ, RZ, R189 ;  /* 0x000000ffff0fa224 */ /* 0x000fca00078e00bd */
[----:B------:R1:W-:Y:S01]  /*25e60*/  @!P2 ST.E.64 desc[UR46][R12.64], R14 ;  /* 0x0000000e0c00a985 */ /* 0x0003e2000c101b2e */
[----:B------:R-:W-:-:S04]  /*25e70*/  ISETP.GE.AND P2, PT, R106, UR4, PT ;  /* 0x000000046a007c0c */ /* 0x000fc8000bf46270 */
[----:B-1----:R-:W-:-:S04]  /*25e80*/  @!P0 LEA R14, P3, R38, R11, 0x2 ;  /* 0x0000000b260e8211 */ /* 0x002fc800078610ff */
[-C--:B------:R-:W-:Y:S01]  /*25e90*/  @!P0 LEA.HI.X R15, R38, R42.reuse, R39, 0x2, P3 ;  /* 0x0000002a260f8211 */ /* 0x080fe200018f1427 */
[----:B------:R-:W-:Y:S01]  /*25ea0*/  @!P0 IMAD.MOV.U32 R38, RZ, RZ, R187 ;  /* 0x000000ffff268224 */ /* 0x000fe200078e00bb */
[----:B------:R-:W-:Y:S02]  /*25eb0*/  @!P0 MOV R39, R185 ;  /* 0x000000b900278202 */ /* 0x000fe40000000f00 */
[----:B------:R-:W-:Y:S02]  /*25ec0*/  ISETP.GE.AND P3, PT, R43, UR4, PT ;  /* 0x000000042b007c0c */ /* 0x000fe4000bf66270 */
[CC--:B------:R-:W-:Y:S01]  /*25ed0*/  @!P1 LEA R12, P4, R105.reuse, R11.reuse, 0x2 ;  /* 0x0000000b690c9211 */ /* 0x0c0fe200078810ff */
[----:B------:R1:W-:Y:S01]  /*25ee0*/  @!P0 ST.E.64 desc[UR46][R14.64], R38 ;  /* 0x000000260e008985 */ /* 0x0003e2000c101b2e */
[----:B------:R-:W-:Y:S02]  /*25ef0*/  ISETP.GE.AND P0, PT, R116, UR4, PT ;  /* 0x0000000474007c0c */ /* 0x000fe4000bf06270 */
[----:B------:R-:W-:Y:S01]  /*25f00*/  @!P1 LEA.HI.X R13, R105, R42, R110, 0x2, P4 ;  /* 0x0000002a690d9211 */ /* 0x000fe200020f146e */
[----:B-1----:R-:W-:Y:S01]  /*25f10*/  @!P1 IMAD.MOV.U32 R38, RZ, RZ, R186 ;  /* 0x000000ffff269224 */ /* 0x002fe200078e00ba */
[----:B------:R-:W4:Y:S01]  /*25f20*/  LDL R105, [R1+0xd8] ;  /* 0x0000d80001697983 */ /* 0x000f220000100800 */
[----:B------:R-:W-:Y:S01]  /*25f30*/  @!P1 IMAD.MOV.U32 R39, RZ, RZ, R184 ;  /* 0x000000ffff279224 */ /* 0x000fe200078e00b8 */
[----:B------:R-:W-:-:S02]  /*25f40*/  @!P2 LEA R14, P4, R106, R11, 0x2 ;  /* 0x0000000b6a0ea211 */ /* 0x000fc400078810ff */
[----:B------:R-:W4:Y:S04]  /*25f50*/  LDL R110, [R1+0x160] ;  /* 0x00016000016e7983 */ /* 0x000f280000100800 */
[----:B------:R1:W-:Y:S01]  /*25f60*/  @!P1 ST.E.64 desc[UR46][R12.64], R38 ;  /* 0x000000260c009985 */ /* 0x0003e2000c101b2e */
[----:B------:R-:W-:-:S03]  /*25f70*/  @!P2 LEA.HI.X R15, R106, R42, R111, 0x2, P4 ;  /* 0x0000002a6a0fa211 */ /* 0x000fc600020f146f */
[----:B------:R-:W4:Y:S04]  /*25f80*/  LDL R111, [R1+0x15c] ;  /* 0x00015c00016f7983 */ /* 0x000f280000100800 */
[----:B------:R-:W4:Y:S01]  /*25f90*/  LDL R106, [R1+0x158] ;  /* 0x00015800016a7983 */ /* 0x000f220000100800 */
[----:B-1----:R-:W-:Y:S01]  /*25fa0*/  @!P3 LEA R12, P5, R43, R11, 0x2 ;  /* 0x0000000b2b0cb211 */ /* 0x002fe200078a10ff */
[----:B------:R-:W-:Y:S02]  /*25fb0*/  @!P2 IMAD.MOV.U32 R38, RZ, RZ, R183 ;  /* 0x000000ffff26a224 */ /* 0x000fe400078e00b7 */
[----:B------:R-:W-:-:S05]  /*25fc0*/  @!P2 IMAD.MOV.U32 R39, RZ, RZ, R181 ;  /* 0x000000ffff27a224 */ /* 0x000fca00078e00b5 */
[----:B------:R1:W-:Y:S02]  /*25fd0*/  @!P2 ST.E.64 desc[UR46][R14.64], R38 ;  /* 0x000000260e00a985 */ /* 0x0003e4000c101b2e */
[----:B-1----:R-:W-:Y:S01]  /*25fe0*/  @!P3 IMAD.MOV.U32 R38, RZ, RZ, R182 ;  /* 0x000000ffff26b224 */ /* 0x002fe200078e00b6 */
[----:B------:R-:W-:Y:S02]  /*25ff0*/  @!P3 MOV R39, R180 ;  /* 0x000000b40027b202 */ /* 0x000fe40000000f00 */
[----:B------:R-:W-:-:S04]  /*26000*/  @!P0 LEA R14, P4, R116, R11, 0x2 ;  /* 0x0000000b740e8211 */ /* 0x000fc800078810ff */
[-C--:B------:R-:W-:Y:S02]  /*26010*/  @!P0 LEA.HI.X R15, R116, R42.reuse, R117, 0x2, P4 ;  /* 0x0000002a740f8211 */ /* 0x080fe400020f1475 */
[----:B------:R-:W4:Y:S04]  /*26020*/  LDL R117, [R1+0x148] ;  /* 0x0001480001757983 */ /* 0x000f280000100800 */
[----:B------:R-:W4:Y:S01]  /*26030*/  LDL R116, [R1+0x144] ;  /* 0x0001440001747983 */ /* 0x000f220000100800 */
[----:B--2---:R-:W-:Y:S02]  /*26040*/  ISETP.GE.AND P1, PT, R95, UR4, PT ;  /* 0x000000045f007c0c */ /* 0x004fe4000bf26270 */
[----:B---3--:R-:W-:Y:S02]  /*26050*/  @!P3 LEA.HI.X R13, R43, R42, R94, 0x2, P5 ;  /* 0x0000002a2b0db211 */ /* 0x008fe400028f145e */
[----:B------:R-:W2:Y:S04]  /*26060*/  LDL R94, [R1+0xd4] ;  /* 0x0000d400015e7983 */ /* 0x000ea80000100800 */
[----:B------:R-:W3:Y:S04]  /*26070*/  LDL R43, [R1+0xd0] ;  /* 0x0000d000012b7983 */ /* 0x000ee80000100800 */
[----:B------:R1:W-:Y:S01]  /*26080*/  @!P3 ST.E.64 desc[UR46][R12.64], R38 ;  /* 0x000000260c00b985 */ /* 0x0003e2000c101b2e */
[----:B-----5:R-:W-:-:S02]  /*26090*/  ISETP.GE.AND P2, PT, R63, UR4, PT ;  /* 0x000000043f007c0c */ /* 0x020fc4000bf46270 */
[CC--:B-1----:R-:W-:Y:S01]  /*260a0*/  @!P1 LEA R12, P5, R95.reuse, R11.reuse, 0x2 ;  /* 0x0000000b5f0c9211 */ /* 0x0c2fe200078a10ff */
[----:B------:R-:W-:Y:S02]  /*260b0*/  @!P0 IMAD.MOV.U32 R38, RZ, RZ, R179 ;  /* 0x000000ffff268224 */ /* 0x000fe400078e00b3 */
[----:B------:R-:W-:Y:S01]  /*260c0*/  @!P0 IMAD.MOV.U32 R39, RZ, RZ, R177 ;  /* 0x000000ffff278224 */ /* 0x000fe200078e00b1 */
[----:B----4-:R-:W-:Y:S02]  /*260d0*/  @!P1 LEA.HI.X R13, R95, R42, R102, 0x2, P5 ;  /* 0x0000002a5f0d9211 */ /* 0x010fe400028f1466 */
[----:B------:R-:W4:Y:S04]  /*260e0*/  LDL R102, [R1+0x154] ;  /* 0x0001540001667983 */ /* 0x000f280000100800 */
[----:B------:R1:W-:Y:S04]  /*260f0*/  @!P0 ST.E.64 desc[UR46][R14.64], R38 ;  /* 0x000000260e008985 */ /* 0x0003e8000c101b2e */
[----:B------:R-:W5:Y:S01]  /*26100*/  LDL R95, [R1+0xc8] ;  /* 0x0000c800015f7983 */ /* 0x000f620000100800 */
[----:B-1----:R-:W-:-:S04]  /*26110*/  @!P2 LEA R14, P4, R63, R11, 0x2 ;  /* 0x0000000b3f0ea211 */ /* 0x002fc800078810ff */
[----:B------:R-:W-:Y:S02]  /*26120*/  @!P2 LEA.HI.X R15, R63, R42, R112, 0x2, P4 ;  /* 0x0000002a3f0fa211 */ /* 0x000fe400020f1470 */
[----:B------:R-:W5:Y:S01]  /*26130*/  LDL R63, [R1+0x150] ;  /* 0x00015000013f7983 */ /* 0x000f620000100800 */
[----:B------:R-:W-:Y:S01]  /*26140*/  ISETP.GE.AND P3, PT, R108, UR4, PT ;  /* 0x000000046c007c0c */ /* 0x000fe2000bf66270 */
[----:B------:R-:W-:Y:S02]  /*26150*/  @!P1 IMAD.MOV.U32 R38, RZ, RZ, R178 ;  /* 0x000000ffff269224 */ /* 0x000fe400078e00b2 */
[----:B------:R-:W-:Y:S01]  /*26160*/  @!P1 IMAD.MOV.U32 R39, RZ, RZ, R176 ;  /* 0x000000ffff279224 */ /* 0x000fe200078e00b0 */
[----:B------:R-:W-:Y:S01]  /*26170*/  ISETP.GE.AND P0, PT, R109, UR4, PT ;  /* 0x000000046d007c0c */ /* 0x000fe2000bf06270 */
[----:B------:R-:W5:Y:S04]  /*26180*/  LDL R112, [R1+0xc4] ;  /* 0x0000c40001707983 */ /* 0x000f680000100800 */
[----:B------:R1:W-:Y:S01]  /*26190*/  @!P1 ST.E.64 desc[UR46][R12.64], R38 ;  /* 0x000000260c009985 */ /* 0x0003e2000c101b2e */
[----:B------:R-:W-:-:S03]  /*261a0*/  ISETP.GE.AND P1, PT, R105, UR4, PT ;  /* 0x0000000469007c0c */ /* 0x000fc6000bf26270 */
[C---:B-1----:R-:W-:Y:S01]  /*261b0*/  @!P3 LEA R12, P5, R108.reuse, R11, 0x2 ;  /* 0x0000000b6c0cb211 */ /* 0x042fe200078a10ff */
[----:B------:R-:W-:Y:S01]  /*261c0*/  @!P2 IMAD.MOV.U32 R38, RZ, RZ, R175 ;  /* 0x000000ffff26a224 */ /* 0x000fe200078e00af */
[----:B------:R-:W-:Y:S02]  /*261d0*/  @!P2 MOV R39, R173 ;  /* 0x000000ad0027a202 */ /* 0x000fe40000000f00 */
[----:B------:R-:W-:Y:S02]  /*261e0*/  @!P3 LEA.HI.X R13, R108, R42, R110, 0x2, P5 ;  /* 0x0000002a6c0db211 */ /* 0x000fe400028f146e */
[----:B------:R-:W5:Y:S04]  /*261f0*/  LDL R110, [R1+0xc0] ;  /* 0x0000c000016e7983 */ /* 0x000f680000100800 */
[----:B------:R1:W-:Y:S04]  /*26200*/  @!P2 ST.E.64 desc[UR46][R14.64], R38 ;  /* 0x000000260e00a985 */ /* 0x0003e8000c101b2e */
[----:B------:R-:W5:Y:S01]  /*26210*/  LDL R108, [R1+0xbc] ;  /* 0x0000bc00016c7983 */ /* 0x000f620000100800 */
[----:B-1----:R-:W-:-:S02]  /*26220*/  @!P3 IMAD.MOV.U32 R38, RZ, RZ, R174 ;  /* 0x000000ffff26b224 */ /* 0x002fc400078e00ae */
[----:B------:R-:W-:Y:S01]  /*26230*/  @!P3 IMAD.MOV.U32 R39, RZ, RZ, R172 ;  /* 0x000000ffff27b224 */ /* 0x000fe200078e00ac */
[----:B------:R-:W-:-:S04]  /*26240*/  @!P0 LEA R14, P5, R109, R11, 0x2 ;  /* 0x0000000b6d0e8211 */ /* 0x000fc800078a10ff */
[----:B------:R1:W-:Y:S01]  /*26250*/  @!P3 ST.E.64 desc[UR46][R12.64], R38 ;  /* 0x000000260c00b985 */ /* 0x0003e2000c101b2e */
[----:B------:R-:W-:-:S03]  /*26260*/  @!P0 LEA.HI.X R15, R109, R42, R111, 0x2, P5 ;  /* 0x0000002a6d0f8211 */ /* 0x000fc600028f146f */
[----:B------:R-:W5:Y:S04]  /*26270*/  LDL R111, [R1+0x140] ;  /* 0x00014000016f7983 */ /* 0x000f680000100800 */
[----:B------:R-:W5:Y:S01]  /*26280*/  LDL R109, [R1+0x13c] ;  /* 0x00013c00016d7983 */ /* 0x000f620000100800 */
[C---:B-1----:R-:W-:Y:S01]  /*26290*/  @!P1 LEA R12, P3, R105.reuse, R11, 0x2 ;  /* 0x0000000b690c9211 */ /* 0x042fe200078610ff */
[----:B------:R-:W-:Y:S02]  /*262a0*/  @!P0 IMAD.MOV.U32 R38, RZ, RZ, R171 ;  /* 0x000000ffff268224 */ /* 0x000fe400078e00ab */
[----:B------:R-:W-:Y:S01]  /*262b0*/  @!P0 IMAD.MOV.U32 R39, RZ, RZ, R169 ;  /* 0x000000ffff278224 */ /* 0x000fe200078e00a9 */
[----:B------:R-:W-:Y:S02]  /*262c0*/  @!P1 LEA.HI.X R13, R105, R42, R106, 0x2, P3 ;  /* 0x0000002a690d9211 */ /* 0x000fe400018f146a */
[----:B------:R-:W5:Y:S04]  /*262d0*/  LDL R105, [R1+0xb8] ;  /* 0x0000b80001697983 */ /* 0x000f680000100800 */
[----:B------:R1:W-:Y:S04]  /*262e0*/  @!P0 ST.E.64 desc[UR46][R14.64], R38 ;  /* 0x000000260e008985 */ /* 0x0003e8000c101b2e */
[----:B------:R-:W5:Y:S01]  /*262f0*/  LDL R106, [R1+0x138] ;  /* 0x00013800016a7983 */ /* 0x000f620000100800 */
[----:B-1----:R-:W-:Y:S01]  /*26300*/  @!P1 IMAD.MOV.U32 R38, RZ, RZ, R170 ;  /* 0x000000ffff269224 */ /* 0x002fe200078e00aa */
[----:B------:R-:W-:-:S05]  /*26310*/  @!P1 MOV R39, R168 ;  /* 0x000000a800279202 */ /* 0x000fca0000000f00 */
[----:B------:R1:W-:Y:S01]  /*26320*/  @!P1 ST.E.64 desc[UR46][R12.64], R38 ;  /* 0x000000260c009985 */ /* 0x0003e2000c101b2e */
[----:B------:R-:W-:Y:S02]  /*26330*/  ISETP.GE.AND P0, PT, R118, UR4, PT ;  /* 0x0000000476007c0c */ /* 0x000fe4000bf06270 */
[----:B--2---:R-:W-:Y:S02]  /*26340*/  ISETP.GE.AND P2, PT, R94, UR4, PT ;  /* 0x000000045e007c0c */ /* 0x004fe4000bf46270 */
[----:B---3--:R-:W-:-:S11]  /*26350*/  ISETP.GE.AND P4, PT, R43, UR4, PT ;  /* 0x000000042b007c0c */ /* 0x008fd6000bf86270 */
[CC--:B------:R-:W-:Y:S01]  /*26360*/  @!P2 LEA R14, P3, R94.reuse, R11.reuse, 0x2 ;  /* 0x0000000b5e0ea211 */ /* 0x0c0fe200078610ff */
[----:B-1----:R-:W-:Y:S01]  /*26370*/  @!P2 IMAD.MOV.U32 R38, RZ, RZ, R147 ;  /* 0x000000ffff26a224 */ /* 0x002fe200078e0093 */
[----:B------:R-:W-:Y:S01]  /*26380*/  @!P4 LEA R12, P5, R43, R11, 0x2 ;  /* 0x0000000b2b0cc211 */ /* 0x000fe200078a10ff */
[----:B------:R-:W-:Y:S02]  /*26390*/  @!P2 IMAD.MOV.U32 R39, RZ, RZ, R100 ;  /* 0x000000ffff27a224 */ /* 0x000fe400078e0064 */
[----:B------:R-:W2:Y:S01]  /*263a0*/  LDL R100, [R1+0x134] ;  /* 0x0001340001647983 */ /* 0x000ea20000100800 */
[----:B----4-:R-:W-:-:S03]  /*263b0*/  @!P2 LEA.HI.X R15, R94, R42, R102, 0x2, P3 ;  /* 0x0000002a5e0fa211 */ /* 0x010fc600018f1466 */
[----:B------:R-:W3:Y:S04]  /*263c0*/  LDL R102, [R1+0xb4] ;  /* 0x0000b40001667983 */ /* 0x000ee80000100800 */
[----:B------:R-:W4:Y:S01]  /*263d0*/  LDL R94, [R1+0xb0] ;  /* 0x0000b000015e7983 */ /* 0x000f220000100800 */
[----:B-----5:R-:W-:-:S03]  /*263e0*/  ISETP.GE.AND P1, PT, R95, UR4, PT ;  /* 0x000000045f007c0c */ /* 0x020fc6000bf26270 */
[----:B------:R1:W-:Y:S01]  /*263f0*/  @!P2 ST.E.64 desc[UR46][R14.64], R38 ;  /* 0x000000260e00a985 */ /* 0x0003e2000c101b2e */
[----:B------:R-:W-:-:S03]  /*26400*/  @!P4 LEA.HI.X R13, R43, R42, R63, 0x2, P5 ;  /* 0x0000002a2b0dc211 */ /* 0x000fc600028f143f */
[----:B------:R-:W5:Y:S01]  /*26410*/  LDL R63, [R1+0xac] ;  /* 0x0000ac00013f7983 */ /* 0x000f620000100800 */
[----:B-1----:R-:W-:-:S03]  /*26420*/  @!P4 IMAD.MOV.U32 R14, RZ, RZ, R104 ;  /* 0x000000ffff0ec224 */ /* 0x002fc600078e0068 */
[----:B------:R-:W5:Y:S01]  /*26430*/  LDL R43, [R1+0xa8] ;  /* 0x0000a800012b7983 */ /* 0x000f620000100800 */
[----:B------:R-:W-:-:S03]  /*26440*/  @!P4 IMAD.MOV.U32 R15, RZ, RZ, R53 ;  /* 0x000000ffff0fc224 */ /* 0x000fc600078e0035 */
[----:B------:R-:W5:Y:S04]  /*26450*/  LDL R53, [R1+0x12c] ;  /* 0x00012c0001357983 */ /* 0x000f680000100800 */
[----:B------:R1:W-:Y:S02]  /*26460*/  @!P4 ST.E.64 desc[UR46][R12.64], R14 ;  /* 0x0000000e0c00c985 */ /* 0x0003e4000c101b2e */
[----:B-1----:R-:W-:-:S04]  /*26470*/  @!P1 LEA R12, P5, R95, R11, 0x2 ;  /* 0x0000000b5f0c9211 */ /* 0x002fc800078a10ff */
[----:B------:R-:W-:Y:S02]  /*26480*/  @!P1 LEA.HI.X R13, R95, R42, R117, 0x2, P5 ;  /* 0x0000002a5f0d9211 */ /* 0x000fe400028f1475 */
[----:B------:R-:W5:Y:S01]  /*26490*/  LDL R95, [R1+0x130] ;  /* 0x00013000015f7983 */ /* 0x000f620000100800 */
[----:B------:R-:W-:-:S03]  /*264a0*/  @!P0 IMAD.MOV.U32 R14, RZ, RZ, R3 ;  /* 0x000000ffff0e8224 */ /* 0x000fc600078e0003 */
[----:B------:R-:W5:Y:S01]  /*264b0*/  LDL R3, [R1+0x128] ;  /* 0x0001280001037983 */ /* 0x000f620000100800 */
[----:B------:R-:W-:Y:S02]  /*264c0*/  ISETP.GE.AND P2, PT, R112, UR4, PT ;  /* 0x0000000470007c0c */ /* 0x000fe4000bf46270 */
[----:B------:R-:W-:Y:S02]  /*264d0*/  @!P0 LEA R38, P3, R118, R11, 0x2 ;  /* 0x0000000b76268211 */ /* 0x000fe400078610ff */
[----:B------:R-:W-:Y:S02]  /*264e0*/  ISETP.GE.AND P4, PT, R110, UR4, PT ;  /* 0x000000046e007c0c */ /* 0x000fe4000bf86270 */
[----:B------:R-:W-:Y:S02]  /*264f0*/  @!P0 LEA.HI.X R39, R118, R42, R119, 0x2, P3 ;  /* 0x0000002a76278211 */ /* 0x000fe400018f1477 */
[----:B------:R-:W-:Y:S02]  /*26500*/  @!P0 MOV R15, R4 ;  /* 0x00000004000f8202 */ /* 0x000fe40000000f00 */
[----:B------:R-:W-:-:S03]  /*26510*/  ISETP.GE.AND P3, PT, R108, UR4, PT ;  /* 0x000000046c007c0c */ /* 0x000fc6000bf66270 */
[----:B------:R1:W-:Y:S04]  /*26520*/  @!P0 ST.E.64 desc[UR46][R38.64], R14 ;  /* 0x0000000e26008985 */ /* 0x0003e8000c101b2e */
[----:B------:R0:W-:Y:S01]  /*26530*/  @!P1 ST.E.64 desc[UR46][R12.64], R54 ;  /* 0x000000360c009985 */ /* 0x0001e2000c101b2e */
[-C--:B------:R-:W-:Y:S02]  /*26540*/  @!P4 LEA R4, P1, R110, R11.reuse, 0x2 ;  /* 0x0000000b6e04c211 */ /* 0x080fe400078210ff */
[----:B-1----:R-:W-:-:S04]  /*26550*/  @!P2 LEA R14, P0, R112, R11, 0x2 ;  /* 0x0000000b700ea211 */ /* 0x002fc800078010ff */
[-C--:B------:R-:W-:Y:S01]  /*26560*/  @!P2 LEA.HI.X R15, R112, R42.reuse, R116, 0x2, P0 ;  /* 0x0000002a700fa211 */ /* 0x080fe200000f1474 */
[----:B0-----:R-:W-:Y:S01]  /*26570*/  @!P2 IMAD.MOV.U32 R12, RZ, RZ, R5 ;  /* 0x000000ffff0ca224 */ /* 0x001fe200078e0005 */
[----:B------:R-:W-:Y:S01]  /*26580*/  ISETP.GE.AND P0, PT, R105, UR4, PT ;  /* 0x0000000469007c0c */ /* 0x000fe2000bf06270 */
[----:B------:R-:W-:Y:S01]  /*26590*/  @!P2 IMAD.MOV.U32 R13, RZ, RZ, R6 ;  /* 0x000000ffff0da224 */ /* 0x000fe200078e0006 */
[-C--:B------:R-:W-:Y:S02]  /*265a0*/  @!P4 LEA.HI.X R5, R110, R42.reuse, R111, 0x2, P1 ;  /* 0x0000002a6e05c211 */ /* 0x080fe400008f146f */
[C---:B------:R-:W-:Y:S02]  /*265b0*/  @!P3 LEA R38, P5, R108.reuse, R11, 0x2 ;  /* 0x0000000b6c26b211 */ /* 0x040fe400078a10ff */
[----:B------:R-:W-:Y:S02]  /*265c0*/  @!P2 ST.E.64 desc[UR46][R14.64], R12 ;  /* 0x0000000c0e00a985 */ /* 0x000fe4000c101b2e */
[----:B------:R-:W-:-:S02]  /*265d0*/  @!P3 LEA.HI.X R39, R108, R42, R109, 0x2, P5 ;  /* 0x0000002a6c27b211 */ /* 0x000fc400028f146d */
[----:B------:R0:W-:Y:S03]  /*265e0*/  @!P4 ST.E.64 desc[UR46][R4.64], R56 ;  /* 0x000000380400c985 */ /* 0x0001e6000c101b2e */
[C---:B------:R-:W-:Y:S01]  /*265f0*/  @!P0 LEA R6, P2, R105.reuse, R11, 0x2 ;  /* 0x0000000b69068211 */ /* 0x040fe200078410ff */
[----:B0-----:R-:W-:Y:S02]  /*26600*/  @!P3 IMAD.MOV.U32 R4, RZ, RZ, R7 ;  /* 0x000000ffff04b224 */ /* 0x001fe400078e0007 */
[----:B------:R-:W-:Y:S01]  /*26610*/  @!P3 IMAD.MOV.U32 R5, RZ, RZ, R8 ;  /* 0x000000ffff05b224 */ /* 0x000fe200078e0008 */
[----:B------:R-:W-:Y:S01]  /*26620*/  @!P0 LEA.HI.X R7, R105, R42, R106, 0x2, P2 ;  /* 0x0000002a69078211 */ /* 0x000fe200010f146a */
[----:B------:R-:W-:Y:S01]  /*26630*/  @!P0 IMAD.MOV.U32 R12, RZ, RZ, R61 ;  /* 0x000000ffff0c8224 */ /* 0x000fe200078e003d */
[----:B------:R-:W-:Y:S02]  /*26640*/  @!P0 MOV R13, R64 ;  /* 0x00000040000d8202 */ /* 0x000fe40000000f00 */
[----:B------:R0:W-:Y:S04]  /*26650*/  @!P3 ST.E.64 desc[UR46][R38.64], R4 ;  /* 0x000000042600b985 */ /* 0x0001e8000c101b2e */
[----:B------:R1:W-:Y:S01]  /*26660*/  @!P0 ST.E.64 desc[UR46][R6.64], R12 ;  /* 0x0000000c06008985 */ /* 0x0003e2000c101b2e */
[----:B---3--:R-:W-:-:S02]  /*26670*/  ISETP.GE.AND P1, PT, R102, UR4, PT ;  /* 0x0000000466007c0c */ /* 0x008fc4000bf26270 */
[----:B----4-:R-:W-:-:S11]  /*26680*/  ISETP.GE.AND P4, PT, R94, UR4, PT ;  /* 0x000000045e007c0c */ /* 0x010fd6000bf86270 */
[CC--:B0-----:R-:W-:Y:S01]  /*26690*/  @!P1 LEA R4, P2, R102.reuse, R11.reuse, 0x2 ;  /* 0x0000000b66049211 */ /* 0x0c1fe200078410ff */
[----:B-1----:R-:W-:Y:S02]  /*266a0*/  @!P1 IMAD.MOV.U32 R6, RZ, RZ, R9 ;  /* 0x000000ffff069224 */ /* 0x002fe400078e0009 */
[----:B------:R-:W-:Y:S01]  /*266b0*/  @!P1 IMAD.MOV.U32 R7, RZ, RZ, R10 ;  /* 0x000000ffff079224 */ /* 0x000fe200078e000a */
[----:B--2---:R-:W-:Y:S02]  /*266c0*/  @!P1 LEA.HI.X R5, R102, R42, R100, 0x2, P2 ;  /* 0x0000002a66059211 */ /* 0x004fe400010f1464 */
[----:B-----5:R-:W-:Y:S02]  /*266d0*/  ISETP.GE.AND P5, PT, R63, UR4, PT ;  /* 0x000000043f007c0c */ /* 0x020fe4000bfa6270 */
[----:B------:R-:W-:Y:S02]  /*266e0*/  ISETP.GE.AND P3, PT, R43, UR4, PT ;  /* 0x000000042b007c0c */ /* 0x000fe4000bf66270 */
[----:B------:R-:W-:Y:S01]  /*266f0*/  @!P4 LEA R8, P0, R94, R11, 0x2 ;  /* 0x0000000b5e08c211 */ /* 0x000fe200078010ff */
[----:B------:R0:W-:Y:S01]  /*26700*/  @!P1 ST.E.64 desc[UR46][R4.64], R6 ;  /* 0x0000000604009985 */ /* 0x0001e2000c101b2e */
[----:B------:R-:W-:-:S07]  /*26710*/  @!P4 IMAD.MOV.U32 R10, RZ, RZ, R69 ;  /* 0x000000ffff0ac224 */ /* 0x000fce00078e0045 */
[-C--:B0-----:R-:W-:Y:S02]  /*26720*/  @!P5 LEA R4, P1, R63, R11.reuse, 0x2 ;  /* 0x0000000b3f04d211 */ /* 0x081fe400078210ff */
[----:B------:R-:W-:Y:S01]  /*26730*/  @!P3 LEA R6, P2, R43, R11, 0x2 ;  /* 0x0000000b2b06b211 */ /* 0x000fe200078410ff */
[----:B------:R-:W-:Y:S01]  /*26740*/  @!P4 IMAD.MOV.U32 R11, RZ, RZ, R72 ;  /* 0x000000ffff0bc224 */ /* 0x000fe200078e0048 */
[-C--:B------:R-:W-:Y:S02]  /*26750*/  @!P5 LEA.HI.X R5, R63, R42.reuse, R53, 0x2, P1 ;  /* 0x0000002a3f05d211 */ /* 0x080fe400008f1435 */
[-C--:B------:R-:W-:Y:S02]  /*26760*/  @!P4 LEA.HI.X R9, R94, R42.reuse, R95, 0x2, P0 ;  /* 0x0000002a5e09c211 */ /* 0x080fe400000f145f */
[----:B------:R-:W-:-:S03]  /*26770*/  @!P3 LEA.HI.X R7, R43, R42, R3, 0x2, P2 ;  /* 0x0000002a2b07b211 */ /* 0x000fc600010f1403 */
[----:B------:R0:W-:Y:S04]  /*26780*/  @!P4 ST.E.64 desc[UR46][R8.64], R10 ;  /* 0x0000000a0800c985 */ /* 0x0001e8000c101b2e */
[----:B------:R3:W-:Y:S01]  /*26790*/  @!P5 ST.E.64 desc[UR46][R4.64], R20 ;  /* 0x000000140400d985 */ /* 0x0007e2000c101b2e */
[----:B0-----:R-:W-:Y:S01]  /*267a0*/  @!P3 IMAD.MOV.U32 R8, RZ, RZ, R73 ;  /* 0x000000ffff08b224 */ /* 0x001fe200078e0049 */
[----:B------:R-:W-:-:S05]  /*267b0*/  @!P3 MOV R9, R77 ;  /* 0x0000004d0009b202 */ /* 0x000fca0000000f00 */
[----:B------:R3:W-:Y:S02]  /*267c0*/  @!P3 ST.E.64 desc[UR46][R6.64], R8 ;  /* 0x000000080600b985 */ /* 0x0007e4000c101b2e */
.L_x_3278:
[----:B------:R-:W-:Y:S05]  /*267d0*/  BSYNC B1 ;  /* 0x0000000000017941 */ /* 0x000fea0003800000 */
.L_x_3277:
[----:B------:R-:W-:-:S03]  /*267e0*/  UMOV UR4, 0xffffffff ;  /* 0xffffffff00047882 */ /* 0x000fc60000000000 */
[----:B------:R-:W-:Y:S05]  /*267f0*/  BRA.DIV UR4, `(.L_x_3279) ;  /* 0x0000011a04487947 */ /* 0x000fea000b800000 */
[----:B0-----:R-:W0:Y:S04]  /*26800*/  SHFL.IDX PT, R41, R41, 0x1, 0x1c1f ;  /* 0x003c1f0029297f89 */ /* 0x001e2800000e0000 */
[----:B------:R-:W4:Y:S02]  /*26810*/  SHFL.IDX PT, R40, R40, 0x1, 0x1c1f ;  /* 0x003c1f0028287f89 */ /* 0x000f2400000e0000 */
.L_x_3687:
        /* <DEDUP_REMOVED lines=15> */
[----:B-1----:R-:W4:Y:S04]  /*26910*/  LDL R42, [R1+0x168] ;  /* 0x00016800012a7983 */ /* 0x002f280000100800 */
[----:B------:R-:W4:Y:S04]  /*26920*/  LDL R39, [R1+0x160] ;  /* 0x0001600001277983 */ /* 0x000f280000100800 */
[----:B---3--:R-:W3:Y:S04]  /*26930*/  LDL R21, [R1+0x154] ;  /* 0x0001540001157983 */ /* 0x008ee80000100800 */
[----:B------:R-:W3:Y:S04]  /*26940*/  LDL R3, [R1+0x164] ;  /* 0x0001640001037983 */ /* 0x000ee80000100800 */
        /* <DEDUP_REMOVED lines=21> */
[----:B--2---:R-:W2:Y:S04]  /*26aa0*/  LDL R11, [R1+0xd8] ;  /* 0x0000d800010b7983 */ /* 0x004ea80000100800 */
[----:B------:R-:W2:Y:S04]  /*26ab0*/  LDL R10, [R1+0xac] ;  /* 0x0000ac00010a7983 */ /* 0x000ea80000100800 */
[----:B------:R-:W2:Y:S04]  /*26ac0*/  LDL R8, [R1+0xb8] ;  /* 0x0000b80001087983 */ /* 0x000ea80000100800 */
[----:B------:R-:W2:Y:S04]  /*26ad0*/  LDL R53, [R1+0x158] ;  /* 0x0001580001357983 */ /* 0x000ea80000100800 */
[----:B------:R-:W2:Y:S04]  /*26ae0*/  LDL R15, [R1+0xb4] ;  /* 0x0000b400010f7983 */ /* 0x000ea80000100800 */
[----:B------:R-:W2:Y:S01]  /*26af0*/  LDL R38, [R1+0x138] ;  /* 0x0001380001267983 */ /* 0x000ea20000100800 */
[----:B-----5:R-:W-:-:S02]  /*26b00*/  IMAD.MOV.U32 R77, RZ, RZ, R73 ;  /* 0x000000ffff4d7224 */ /* 0x020fc400078e0049 */
[----:B----4-:R-:W-:Y:S02]  /*26b10*/  IMAD.MOV.U32 R73, RZ, RZ, R72 ;  /* 0x000000ffff497224 */ /* 0x010fe400078e0048 */
[----:B------:R-:W-:Y:S01]  /*26b20*/  IMAD.MOV.U32 R72, RZ, RZ, R69 ;  /* 0x000000ffff487224 */ /* 0x000fe200078e0045 */
[----:B------:R-:W-:Y:S01]  /*26b30*/  ISETP.GE.AND P0, PT, R94, UR4, PT ;  /* 0x000000045e007c0c */ /* 0x000fe2000bf06270 */
[----:B------:R-:W-:Y:S02]  /*26b40*/  IMAD.MOV.U32 R69, RZ, RZ, R64 ;  /* 0x000000ffff457224 */ /* 0x000fe400078e0040 */
[----:B------:R-:W-:Y:S01]  /*26b50*/  IMAD.MOV.U32 R64, RZ, RZ, R63 ;  /* 0x000000ffff407224 */ /* 0x000fe200078e003f */
[----:B------:R-:W-:Y:S01]  /*26b60*/  MOV R63, R61 ;  /* 0x0000003d003f7202 */ /* 0x000fe20000000f00 */
[----:B------:R-:W-:Y:S02]  /*26b70*/  IMAD.MOV.U32 R61, RZ, RZ, R57 ;  /* 0x000000ffff3d7224 */ /* 0x000fe400078e0039 */
[----:B------:R-:W-:-:S02]  /*26b80*/  IMAD.MOV.U32 R57, RZ, RZ, R56 ;  /* 0x000000ffff397224 */ /* 0x000fc400078e0038 */
[----:B------:R-:W-:Y:S02]  /*26b90*/  IMAD.MOV.U32 R56, RZ, RZ, R55 ;  /* 0x000000ffff387224 */ /* 0x000fe400078e0037 */
[----:B------:R-:W-:Y:S02]  /*26ba0*/  IMAD.MOV.U32 R55, RZ, RZ, R54 ;  /* 0x000000ffff377224 */ /* 0x000fe400078e0036 */
[----:B------:R-:W-:Y:S01]  /*26bb0*/  IMAD.MOV.U32 R54, RZ, RZ, R43 ;  /* 0x000000ffff367224 */ /* 0x000fe200078e002b */
[----:B------:R-:W-:Y:S01]  /*26bc0*/  MOV R43, R42 ;  /* 0x0000002a002b7202 */ /* 0x000fe20000000f00 */
[----:B------:R-:W-:Y:S02]  /*26bd0*/  @!P0 IMAD.MOV.U32 R2, RZ, RZ, R40 ;  /* 0x000000ffff028224 */ /* 0x000fe400078e0028 */
[----:B------:R-:W-:Y:S02]  /*26be0*/  IMAD.MOV.U32 R42, RZ, RZ, R39 ;  /* 0x000000ffff2a7224 */ /* 0x000fe400078e0027 */
[----:B---3--:R-:W-:Y:S01]  /*26bf0*/  IMAD.MOV.U32 R39, RZ, RZ, R21 ;  /* 0x000000ffff277224 */ /* 0x008fe200078e0015 */
[----:B------:R-:W-:Y:S01]  /*26c00*/  MOV R95, R77 ;  /* 0x0000004d005f7202 */ /* 0x000fe20000000f00 */
[----:B------:R-:W-:-:S02]  /*26c10*/  IMAD.MOV.U32 R21, RZ, RZ, R3 ;  /* 0x000000ffff157224 */ /* 0x000fc400078e0003 */
[----:B0-----:R-:W-:Y:S01]  /*26c20*/  @!P0 IMAD.MOV.U32 R3, RZ, RZ, R41 ;  /* 0x000000ffff038224 */ /* 0x001fe200078e0029 */
[----:B------:R-:W-:Y:S01]  /*26c30*/  ISETP.GE.AND P1, PT, R100, UR4, PT ;  /* 0x0000000464007c0c */ /* 0x000fe2000bf26270 */
[----:B------:R-:W-:Y:S02]  /*26c40*/  IMAD.MOV.U32 R77, RZ, RZ, R72 ;  /* 0x000000ffff4d7224 */ /* 0x000fe400078e0048 */
[----:B------:R-:W-:-:S04]  /*26c50*/  @!P0 IMAD.WIDE R2, R94, 0x4, R2 ;  /* 0x000000045e028825 */ /* 0x000fc800078e0202 */
[----:B------:R-:W-:Y:S01]  /*26c60*/  IMAD.MOV.U32 R72, RZ, RZ, R64 ;  /* 0x000000ffff487224 */ /* 0x000fe200078e0040 */
[----:B------:R-:W-:Y:S01]  /*26c70*/  MOV R64, R61 ;  /* 0x0000003d00407202 */ /* 0x000fe20000000f00 */
[----:B------:R-:W-:Y:S02]  /*26c80*/  IMAD.MOV.U32 R94, RZ, RZ, R73 ;  /* 0x000000ffff5e7224 */ /* 0x000fe400078e0049 */
[----:B------:R-:W-:Y:S02]  /*26c90*/  IMAD.MOV.U32 R73, RZ, RZ, R69 ;  /* 0x000000ffff497224 */ /* 0x000fe400078e0045 */
[----:B------:R-:W-:Y:S02]  /*26ca0*/  IMAD.MOV.U32 R61, RZ, RZ, R55 ;  /* 0x000000ffff3d7224 */ /* 0x000fe400078e0037 */
[----:B------:R-:W-:Y:S02]  /*26cb0*/  IMAD.MOV.U32 R69, RZ, RZ, R63 ;  /* 0x000000ffff457224 */ /* 0x000fe400078e003f */
[----:B------:R-:W-:-:S02]  /*26cc0*/  IMAD.MOV.U32 R55, RZ, RZ, R43 ;  /* 0x000000ffff377224 */ /* 0x000fc400078e002b */
[----:B------:R-:W-:Y:S02]  /*26cd0*/  IMAD.MOV.U32 R63, RZ, RZ, R57 ;  /* 0x000000ffff3f7224 */ /* 0x000fe400078e0039 */
[----:B------:R-:W-:Y:S02]  /*26ce0*/  IMAD.MOV.U32 R43, RZ, RZ, R39 ;  /* 0x000000ffff2b7224 */ /* 0x000fe400078e0027 */
[----:B------:R-:W-:Y:S02]  /*26cf0*/  IMAD.MOV.U32 R57, RZ, RZ, R56 ;  /* 0x000000ffff397224 */ /* 0x000fe400078e0038 */
[----:B------:R-:W-:Y:S02]  /*26d00*/  IMAD.MOV.U32 R39, RZ, RZ, R20 ;  /* 0x000000ffff277224 */ /* 0x000fe400078e0014 */
[----:B------:R-:W-:Y:S01]  /*26d10*/  IMAD.MOV.U32 R56, RZ, RZ, R54 ;  /* 0x000000ffff387224 */ /* 0x000fe200078e0036 */
[----:B------:R-:W-:Y:S01]  /*26d20*/  MOV R54, R42 ;  /* 0x0000002a00367202 */ /* 0x000fe20000000f00 */
[----:B------:R-:W-:-:S02]  /*26d30*/  IMAD.MOV.U32 R20, RZ, RZ, R13 ;  /* 0x000000ffff147224 */ /* 0x000fc400078e000d */
[----:B------:R-:W-:Y:S01]  /*26d40*/  IMAD.MOV.U32 R13, RZ, RZ, R4 ;  /* 0x000000ffff0d7224 */ /* 0x000fe200078e0004 */
[C---:B------:R-:W-:Y:S01]  /*26d50*/  @!P1 LEA R4, P4, R100.reuse, R40, 0x2 ;  /* 0x0000002864049211 */ /* 0x040fe200078810ff */
[----:B------:R-:W-:Y:S02]  /*26d60*/  IMAD.MOV.U32 R42, RZ, RZ, R21 ;  /* 0x000000ffff2a7224 */ /* 0x000fe400078e0015 */
[----:B------:R-:W-:Y:S01]  /*26d70*/  IMAD.MOV.U32 R21, RZ, RZ, R14 ;  /* 0x000000ffff157224 */ /* 0x000fe200078e000e */
[----:B------:R-:W-:Y:S01]  /*26d80*/  MOV R14, R12 ;  /* 0x0000000c000e7202 */ /* 0x000fe20000000f00 */
[----:B------:R-:W-:Y:S01]  /*26d90*/  IMAD.MOV.U32 R12, RZ, RZ, R5 ;  /* 0x000000ffff0c7224 */ /* 0x000fe200078e0005 */
[----:B------:R-:W-:Y:S01]  /*26da0*/  @!P1 LEA.HI.X R5, R100, R41, R102, 0x2, P4 ;  /* 0x0000002964059211 */ /* 0x000fe200020f1466 */
[----:B------:R-:W-:Y:S01]  /*26db0*/  IMAD.MOV.U32 R100, RZ, RZ, R94 ;  /* 0x000000ffff647224 */ /* 0x000fe200078e005e */
[----:B------:R-:W-:Y:S01]  /*26dc0*/  MOV R94, R73 ;  /* 0x00000049005e7202 */ /* 0x000fe20000000f00 */
[----:B------:R-:W-:-:S02]  /*26dd0*/  IMAD.MOV.U32 R102, RZ, RZ, R95 ;  /* 0x000000ffff667224 */ /* 0x000fc400078e005f */
[----:B------:R-:W-:Y:S01]  /*26de0*/  IMAD.MOV.U32 R73, RZ, RZ, R69 ;  /* 0x000000ffff497224 */ /* 0x000fe200078e0045 */
[----:B------:R-:W-:Y:S01]  /*26df0*/  ISETP.GE.AND P2, PT, R111, UR4, PT ;  /* 0x000000046f007c0c */ /* 0x000fe2000bf46270 */
[----:B------:R-:W-:Y:S02]  /*26e00*/  IMAD.MOV.U32 R95, RZ, RZ, R77 ;  /* 0x000000ffff5f7224 */ /* 0x000fe400078e004d */
[----:B------:R-:W-:Y:S01]  /*26e10*/  IMAD.MOV.U32 R69, RZ, RZ, R63 ;  /* 0x000000ffff457224 */ /* 0x000fe200078e003f */
[----:B------:R-:W-:Y:S01]  /*26e20*/  MOV R63, R55 ;  /* 0x00000037003f7202 */ /* 0x000fe20000000f00 */
        /* <DEDUP_REMOVED lines=10> */
[----:B------:R-:W-:Y:S02]  /*26ed0*/  IMAD.MOV.U32 R13, RZ, RZ, R9 ;  /* 0x000000ffff0d7224 */ /* 0x000fe400078e0009 */
[----:B------:R-:W-:Y:S01]  /*26ee0*/  IMAD.MOV.U32 R9, RZ, RZ, R7 ;  /* 0x000000ffff097224 */ /* 0x000fe200078e0007 */
[----:B------:R-:W-:Y:S01]  /*26ef0*/  @!P1 MOV R7, R65 ;  /* 0x0000004100079202 */ /* 0x000fe20000000f00 */
[----:B------:R-:W-:Y:S02]  /*26f00*/  IMAD.MOV.U32 R14, RZ, RZ, R6 ;  /* 0x000000ffff0e7224 */ /* 0x000fe400078e0006 */
[----:B------:R-:W-:Y:S01]  /*26f10*/  @!P1 IMAD.MOV.U32 R6, RZ, RZ, R81 ;  /* 0x000000ffff069224 */ /* 0x000fe200078e0051 */
[----:B------:R-:W-:Y:S04]  /*26f20*/  @!P0 ST.E.64 desc[UR46][R2.64], R24 ;  /* 0x0000001802008985 */ /* 0x000fe8000c101b2e */
[----:B------:R0:W-:Y:S02]  /*26f30*/  @!P1 ST.E.64 desc[UR46][R4.64], R6 ;  /* 0x0000000604009985 */ /* 0x0001e4000c101b2e */
[----:B0-----:R-:W-:-:S04]  /*26f40*/  @!P2 LEA R4, P4, R111, R40, 0x2 ;  /* 0x000000286f04a211 */ /* 0x001fc800078810ff */
[----:B------:R-:W-:Y:S02]  /*26f50*/  @!P2 LEA.HI.X R5, R111, R41, R117, 0x2, P4 ;  /* 0x000000296f05a211 */ /* 0x000fe400020f1475 */
[----:B------:R-:W3:Y:S01]  /*26f60*/  LDL R117, [R1+0x190] ;  /* 0x0001900001757983 */ /* 0x000ee20000100800 */
[----:B------:R-:W-:Y:S02]  /*26f70*/  ISETP.GE.AND P3, PT, R112, UR4, PT ;  /* 0x0000000470007c0c */ /* 0x000fe4000bf66270 */
[----:B------:R-:W-:Y:S01]  /*26f80*/  ISETP.GE.AND P1, PT, R108, UR4, PT ;  /* 0x000000046c007c0c */ /* 0x000fe2000bf26270 */
[----:B------:R-:W-:Y:S01]  /*26f90*/  @!P2 IMAD.MOV.U32 R6, RZ, RZ, R44 ;  /* 0x000000ffff06a224 */ /* 0x000fe200078e002c */
[----:B------:R-:W4:Y:S01]  /*26fa0*/  LDL R111, [R1+0x194] ;  /* 0x00019400016f7983 */ /* 0x000f220000100800 */
[----:B------:R-:W-:-:S08]  /*26fb0*/  @!P2 IMAD.MOV.U32 R7, RZ, RZ, R85 ;  /* 0x000000ffff07a224 */ /* 0x000fd000078e0055 */
[----:B------:R-:W-:-:S04]  /*26fc0*/  @!P3 LEA R2, P5, R112, R40, 0x2 ;  /* 0x000000287002b211 */ /* 0x000fc800078a10ff */
[----:B------:R-:W-:Y:S02]  /*26fd0*/  @!P3 LEA.HI.X R3, R112, R41, R116, 0x2, P5 ;  /* 0x000000297003b211 */ /* 0x000fe400028f1474 */
[----:B------:R-:W-:Y:S01]  /*26fe0*/  ISETP.GE.AND P0, PT, R110, UR4, PT ;  /* 0x000000046e007c0c */ /* 0x000fe2000bf06270 */
[----:B------:R-:W5:Y:S04]  /*26ff0*/  LDL R116, [R1+0xfc] ;  /* 0x0000fc0001747983 */ /* 0x000f680000100800 */
[----:B------:R-:W-:Y:S04]  /*27000*/  @!P3 ST.E.64 desc[UR46][R2.64], R26 ;  /* 0x0000001a0200b985 */ /* 0x000fe8000c101b2e */
[----:B------:R0:W-:Y:S04]  /*27010*/  @!P2 ST.E.64 desc[UR46][R4.64], R6 ;  /* 0x000000060400a985 */ /* 0x0001e8000c101b2e */
[----:B------:R-:W2:Y:S01]  /*27020*/  LDL R112, [R1+0xf8] ;  /* 0x0000f80001707983 */ /* 0x000ea20000100800 */
[----:B0-----:R-:W-:-:S04]  /*27030*/  @!P1 LEA R6, P4, R108, R40, 0x2 ;  /* 0x000000286c069211 */ /* 0x001fc800078810ff */
[-C--:B---3--:R-:W-:Y:S02]  /*27040*/  @!P1 LEA.HI.X R7, R108, R41.reuse, R117, 0x2, P4 ;  /* 0x000000296c079211 */ /* 0x088fe400020f1475 */
[----:B------:R-:W3:Y:S01]  /*27050*/  LDL R117, [R1+0x18c] ;  /* 0x00018c0001757983 */ /* 0x000ee20000100800 */
[----:B------:R-:W-:Y:S02]  /*27060*/  ISETP.GE.AND P3, PT, R106, UR4, PT ;  /* 0x000000046a007c0c */ /* 0x000fe4000bf66270 */
[C---:B------:R-:W-:Y:S01]  /*27070*/  @!P0 LEA R2, P5, R110.reuse, R40, 0x2 ;  /* 0x000000286e028211 */ /* 0x040fe200078a10ff */
[----:B------:R-:W-:Y:S01]  /*27080*/  @!P0 IMAD.MOV.U32 R5, RZ, RZ, R36 ;  /* 0x000000ffff058224 */ /* 0x000fe200078e0024 */
[----:B------:R-:W-:Y:S02]  /*27090*/  @!P0 MOV R4, R32 ;  /* 0x0000002000048202 */ /* 0x000fe40000000f00 */
[----:B----4-:R-:W-:Y:S02]  /*270a0*/  @!P0 LEA.HI.X R3, R110, R41, R111, 0x2, P5 ;  /* 0x000000296e038211 */ /* 0x010fe400028f146f */
[----:B------:R-:W-:Y:S01]  /*270b0*/  ISETP.GE.AND P2, PT, R104, UR4, PT ;  /* 0x0000000468007c0c */ /* 0x000fe2000bf46270 */
[----:B------:R-:W4:Y:S04]  /*270c0*/  LDL R110, [R1+0xf0] ;  /* 0x0000f000016e7983 */ /* 0x000f280000100800 */
[----:B------:R0:W-:Y:S02]  /*270d0*/  @!P0 ST.E.64 desc[UR46][R2.64], R4 ;  /* 0x0000000402008985 */ /* 0x0001e4000c101b2e */
[----:B0-----:R-:W-:-:S04]  /*270e0*/  @!P3 LEA R2, P5, R106, R40, 0x2 ;  /* 0x000000286a02b211 */ /* 0x001fc800078a10ff */
[----:B---3--:R-:W-:Y:S02]  /*270f0*/  @!P3 LEA.HI.X R3, R106, R41, R117, 0x2, P5 ;  /* 0x000000296a03b211 */ /* 0x008fe400028f1475 */
[----:B------:R-:W3:Y:S01]  /*27100*/  LDL R117, [R1+0x188] ;  /* 0x0001880001757983 */ /* 0x000ee20000100800 */
[----:B------:R-:W-:Y:S02]  /*27110*/  @!P1 IMAD.MOV.U32 R4, RZ, RZ, R89 ;  /* 0x000000ffff049224 */ /* 0x000fe400078e0059 */
[----:B------:R-:W-:-:S05]  /*27120*/  @!P1 IMAD.MOV.U32 R5, RZ, RZ, R93 ;  /* 0x000000ffff059224 */ /* 0x000fca00078e005d */
[----:B------:R0:W-:Y:S02]  /*27130*/  @!P1 ST.E.64 desc[UR46][R6.64], R4 ;  /* 0x0000000406009985 */ /* 0x0001e4000c101b2e */
[----:B0-----:R-:W-:-:S04]  /*27140*/  @!P2 LEA R6, P4, R104, R40, 0x2 ;  /* 0x000000286806a211 */ /* 0x001fc800078810ff */
[----:B---3--:R-:W-:Y:S02]  /*27150*/  @!P2 LEA.HI.X R7, R104, R41, R117, 0x2, P4 ;  /* 0x000000296807a211 */ /* 0x008fe400020f1475 */
[----:B------:R-:W3:Y:S01]  /*27160*/  LDL R117, [R1+0x184] ;  /* 0x0001840001757983 */ /* 0x000ee20000100800 */
[----:B------:R-:W-:Y:S01]  /*27170*/  ISETP.GE.AND P0, PT, R105, UR4, PT ;  /* 0x0000000469007c0c */ /* 0x000fe2000bf06270 */
[----:B------:R-:W-:Y:S02]  /*27180*/  @!P3 IMAD.MOV.U32 R4, RZ, RZ, R37 ;  /* 0x000000ffff04b224 */ /* 0x000fe400078e0025 */
[----:B------:R-:W-:-:S05]  /*27190*/  @!P3 IMAD.MOV.U32 R5, RZ, RZ, R45 ;  /* 0x000000ffff05b224 */ /* 0x000fca00078e002d */
[----:B------:R0:W-:Y:S05]  /*271a0*/  @!P3 ST.E.64 desc[UR46][R2.64], R4 ;  /* 0x000000040200b985 */ /* 0x0001ea000c101b2e */
[----:B0-----:R-:W-:-:S04]  /*271b0*/  @!P0 LEA R2, P5, R105, R40, 0x2 ;  /* 0x0000002869028211 */ /* 0x001fc800078a10ff */
[----:B---3--:R-:W-:Y:S02]  /*271c0*/  @!P0 LEA.HI.X R3, R105, R41, R117, 0x2, P5 ;  /* 0x0000002969038211 */ /* 0x008fe400028f1475 */
[----:B------:R-:W3:Y:S01]  /*271d0*/  LDL R117, [R1+0x180] ;  /* 0x0001800001757983 */ /* 0x000ee20000100800 */
[----:B------:R-:W-:Y:S01]  /*271e0*/  ISETP.GE.AND P1, PT, R109, UR4, PT ;  /* 0x000000046d007c0c */ /* 0x000fe2000bf26270 */
[----:B------:R-:W-:Y:S01]  /*271f0*/  @!P2 IMAD.MOV.U32 R5, RZ, RZ, R101 ;  /* 0x000000ffff05a224 */ /* 0x000fe200078e0065 */
[----:B------:R-:W-:-:S05]  /*27200*/  @!P2 MOV R4, R97 ;  /* 0x000000610004a202 */ /* 0x000fca0000000f00 */
[----:B------:R0:W-:Y:S06]  /*27210*/  @!P2 ST.E.64 desc[UR46][R6.64], R4 ;  /* 0x000000040600a985 */ /* 0x0001ec000c101b2e */
[----:B0-----:R-:W-:-:S04]  /*27220*/  @!P1 LEA R4, P4, R109, R40, 0x2 ;  /* 0x000000286d049211 */ /* 0x001fc800078810ff */
[----:B---3--:R-:W-:Y:S02]  /*27230*/  @!P1 LEA.HI.X R5, R109, R41, R117, 0x2, P4 ;  /* 0x000000296d059211 */ /* 0x008fe400020f1475 */
[----:B------:R-:W3:Y:S01]  /*27240*/  LDL R117, [R1+0x17c] ;  /* 0x00017c0001757983 */ /* 0x000ee20000100800 */
[----:B-----5:R-:W-:-:S03]  /*27250*/  ISETP.GE.AND P3, PT, R116, UR4, PT ;  /* 0x0000000474007c0c */ /* 0x020fc6000bf66270 */
[----:B------:R0:W-:Y:S10]  /*27260*/  @!P0 ST.E.64 desc[UR46][R2.64], R46 ;  /* 0x0000002e02008985 */ /* 0x0001f4000c101b2e */
[----:B0-----:R-:W-:Y:S01]  /*27270*/  @!P3 LEA R2, P5, R116, R40, 0x2 ;  /* 0x000000287402b211 */ /* 0x001fe200078a10ff */
[----:B------:R-:W-:-:S02]  /*27280*/  IMAD.MOV.U32 R111, RZ, RZ, R102 ;  /* 0x000000ffff6f7224 */ /* 0x000fc400078e0066 */
[----:B------:R-:W-:Y:S02]  /*27290*/  IMAD.MOV.U32 R102, RZ, RZ, R100 ;  /* 0x000000ffff667224 */ /* 0x000fe400078e0064 */
[----:B------:R-:W-:Y:S01]  /*272a0*/  IMAD.MOV.U32 R100, RZ, RZ, R95 ;  /* 0x000000ffff647224 */ /* 0x000fe200078e005f */
[----:B------:R-:W-:Y:S01]  /*272b0*/  MOV R95, R94 ;  /* 0x0000005e005f7202 */ /* 0x000fe20000000f00 */
[----:B------:R-:W-:Y:S02]  /*272c0*/  IMAD.MOV.U32 R94, RZ, RZ, R77 ;  /* 0x000000ffff5e7224 */ /* 0x000fe400078e004d */
[----:B------:R-:W-:Y:S02]  /*272d0*/  IMAD.MOV.U32 R77, RZ, RZ, R73 ;  /* 0x000000ffff4d7224 */ /* 0x000fe400078e0049 */
[----:B------:R-:W-:Y:S02]  /*272e0*/  IMAD.MOV.U32 R73, RZ, RZ, R72 ;  /* 0x000000ffff497224 */ /* 0x000fe400078e0048 */
[----:B------:R-:W-:-:S02]  /*272f0*/  IMAD.MOV.U32 R108, RZ, RZ, R102 ;  /* 0x000000ffff6c7224 */ /* 0x000fc400078e0066 */
[----:B------:R-:W-:Y:S02]  /*27300*/  IMAD.MOV.U32 R72, RZ, RZ, R69 ;  /* 0x000000ffff487224 */ /* 0x000fe400078e0045 */
[----:B------:R-:W-:Y:S02]  /*27310*/  IMAD.MOV.U32 R102, RZ, RZ, R100 ;  /* 0x000000ffff667224 */ /* 0x000fe400078e0064 */
[----:B------:R-:W-:Y:S01]  /*27320*/  IMAD.MOV.U32 R69, RZ, RZ, R63 ;  /* 0x000000ffff457224 */ /* 0x000fe200078e003f */
[----:B------:R-:W-:Y:S01]  /*27330*/  MOV R63, R61 ;  /* 0x0000003d003f7202 */ /* 0x000fe20000000f00 */
[----:B------:R-:W-:Y:S02]  /*27340*/  IMAD.MOV.U32 R100, RZ, RZ, R95 ;  /* 0x000000ffff647224 */ /* 0x000fe400078e005f */
[----:B------:R-:W-:Y:S01]  /*27350*/  IMAD.MOV.U32 R95, RZ, RZ, R94 ;  /* 0x000000ffff5f7224 */ /* 0x000fe200078e005e */
[----:B------:R-:W-:Y:S01]  /*27360*/  MOV R94, R77 ;  /* 0x0000004d005e7202 */ /* 0x000fe20000000f00 */
[----:B------:R-:W-:-:S02]  /*27370*/  IMAD.MOV.U32 R61, RZ, RZ, R55 ;  /* 0x000000ffff3d7224 */ /* 0x000fc400078e0037 */
[----:B------:R-:W-:Y:S02]  /*27380*/  IMAD.MOV.U32 R55, RZ, RZ, R54 ;  /* 0x000000ffff377224 */ /* 0x000fe400078e0036 */
        /* <DEDUP_REMOVED lines=8> */
[----:B------:R-:W-:Y:S01]  /*27410*/  IMAD.MOV.U32 R63, RZ, RZ, R61 ;  /* 0x000000ffff3f7224 */ /* 0x000fe200078e003d */
[----:B------:R-:W-:Y:S01]  /*27420*/  MOV R61, R55 ;  /* 0x00000037003d7202 */ /* 0x000fe20000000f00 */
[----:B------:R-:W-:Y:S01]  /*27430*/  IMAD.MOV.U32 R102, RZ, RZ, R95 ;  /* 0x000000ffff667224 */ /* 0x000fe200078e005f */
[----:B---3--:R-:W-:Y:S01]  /*27440*/  @!P3 LEA.HI.X R3, R116, R41, R117, 0x2, P5 ;  /* 0x000000297403b211 */ /* 0x008fe200028f1475 */
[----:B------:R-:W3:Y:S04]  /*27450*/  LDL R12, [R1+0x12c] ;  /* 0x00012c00010c7983 */ /* 0x000ee80000100800 */
[----:B------:R-:W5:Y:S01]  /*27460*/  LDL R116, [R1+0x178] ;  /* 0x0001780001747983 */ /* 0x000f620000100800 */
        /* <DEDUP_REMOVED lines=12> */
[----:B------:R-:W-:Y:S02]  /*27530*/  IMAD.MOV.U32 R54, RZ, RZ, R43 ;  /* 0x000000ffff367224 */ /* 0x000fe400078e002b */
[----:B------:R-:W-:Y:S02]  /*27540*/  IMAD.MOV.U32 R43, RZ, RZ, R42 ;  /* 0x000000ffff2b7224 */ /* 0x000fe400078e002a */
[----:B------:R-:W4:Y:S01]  /*27550*/  LDL R42, [R1+0xc4] ;  /* 0x0000c400012a7983 */ /* 0x000f220000100800 */
[-C--:B------:R-:W-:Y:S02]  /*27560*/  @!P1 LOP3.LUT R59, R59, R58.reuse, RZ, 0x3c, !PT ;  /* 0x0000003a3b3b9212 */ /* 0x080fe400078e3cff */
[----:B--2---:R-:W-:Y:S01]  /*27570*/  ISETP.GE.AND P2, PT, R112, UR4, PT ;  /* 0x0000000470007c0c */ /* 0x004fe2000bf46270 */
[----:B------:R-:W-:Y:S01]  /*27580*/  IMAD.MOV.U32 R104, RZ, RZ, R94 ;  /* 0x000000ffff687224 */ /* 0x000fe200078e005e */
[----:B------:R-:W-:-:S02]  /*27590*/  @!P1 LOP3.LUT R58, R59, R58, RZ, 0x3c, !PT ;  /* 0x0000003a3b3a9212 */ /* 0x000fc400078e3cff */
[----:B------:R-:W-:Y:S01]  /*275a0*/  ISETP.GE.AND P0, PT, R111, UR4, PT ;  /* 0x000000046f007c0c */ /* 0x000fe2000bf06270 */
[----:B------:R-:W-:Y:S01]  /*275b0*/  IMAD.MOV.U32 R105, RZ, RZ, R104 ;  /* 0x000000ffff697224 */ /* 0x000fe200078e0068 */
[----:B------:R-:W-:-:S04]  /*275c0*/  @!P1 LOP3.LUT R59, R59, R58, RZ, 0x3c, !PT ;  /* 0x0000003a3b3b9212 */ /* 0x000fc800078e3cff */
[----:B------:R-:W-:Y:S01]  /*275d0*/  MOV R109, R105 ;  /* 0x00000069006d7202 */ /* 0x000fe20000000f00 */
[----:B------:R0:W-:Y:S04]  /*275e0*/  @!P1 ST.E.64 desc[UR46][R4.64], R58 ;  /* 0x0000003a04009985 */ /* 0x0001e8000c101b2e */
[----:B------:R1:W-:Y:S01]  /*275f0*/  @!P3 ST.E.64 desc[UR46][R2.64], R48 ;  /* 0x000000300200b985 */ /* 0x0003e2000c101b2e */
[-C--:B0-----:R-:W-:Y:S02]  /*27600*/  @!P2 LEA R4, P4, R112, R40.reuse, 0x2 ;  /* 0x000000287004a211 */ /* 0x081fe400078810ff */
[----:B-1----:R-:W-:Y:S01]  /*27610*/  @!P0 LEA R2, P5, R111, R40, 0x2 ;  /* 0x000000286f028211 */ /* 0x002fe200078a10ff */
[----:B------:R-:W-:Y:S01]  /*27620*/  IMAD.MOV.U32 R21, RZ, RZ, R13 ;  /* 0x000000ffff157224 */ /* 0x000fe200078e000d */
[----:B------:R-:W-:Y:S01]  /*27630*/  MOV R94, R77 ;  /* 0x0000004d005e7202 */ /* 0x000fe20000000f00 */
[----:B------:R-:W-:Y:S01]  /*27640*/  IMAD.MOV.U32 R77, RZ, RZ, R73 ;  /* 0x000000ffff4d7224 */ /* 0x000fe200078e0049 */
[----:B------:R-:W-:Y:S01]  /*27650*/  MOV R13, R9 ;  /* 0x00000009000d7202 */ /* 0x000fe20000000f00 */
[----:B------:R-:W-:Y:S01]  /*27660*/  IMAD.MOV.U32 R73, RZ, RZ, R72 ;  /* 0x000000ffff497224 */ /* 0x000fe200078e0048 */
[----:B------:R-:W2:Y:S01]  /*27670*/  LDL R9, [R1+0xc8] ;  /* 0x0000c80001097983 */ /* 0x000ea20000100800 */
[----:B------:R-:W-:-:S02]  /*27680*/  IMAD.MOV.U32 R72, RZ, RZ, R69 ;  /* 0x000000ffff487224 */ /* 0x000fc400078e0045 */
[----:B------:R-:W-:Y:S02]  /*27690*/  IMAD.MOV.U32 R104, RZ, RZ, R94 ;  /* 0x000000ffff687224 */ /* 0x000fe400078e005e */
[----:B------:R-:W-:Y:S02]  /*276a0*/  IMAD.MOV.U32 R94, RZ, RZ, R77 ;  /* 0x000000ffff5e7224 */ /* 0x000fe400078e004d */
[----:B------:R-:W-:Y:S02]  /*276b0*/  IMAD.MOV.U32 R69, RZ, RZ, R61 ;  /* 0x000000ffff457224 */ /* 0x000fe400078e003d */
[----:B------:R-:W-:Y:S01]  /*276c0*/  IMAD.MOV.U32 R77, RZ, RZ, R73 ;  /* 0x000000ffff4d7224 */ /* 0x000fe200078e0049 */
[----:B------:R-:W-:Y:S01]  /*276d0*/  MOV R73, R72 ;  /* 0x0000004800497202 */ /* 0x000fe20000000f00 */
        /* <DEDUP_REMOVED lines=9> */
[----:B------:R-:W-:Y:S01]  /*27770*/  IMAD.MOV.U32 R73, RZ, RZ, R72 ;  /* 0x000000ffff497224 */ /* 0x000fe200078e0048 */
[----:B-----5:R-:W-:Y:S01]  /*27780*/  @!P2 LEA.HI.X R5, R112, R41, R116, 0x2, P4 ;  /* 0x000000297005a211 */ /* 0x020fe200020f1474 */
[----:B------:R-:W-:-:S05]  /*27790*/  IMAD.MOV.U32 R112, RZ, RZ, R109 ;  /* 0x000000ffff707224 */ /* 0x000fca00078e006d */
[----:B------:R-:W-:Y:S02]  /*277a0*/  @!P0 LEA.HI.X R3, R111, R41, R112, 0x2, P5 ;  /* 0x000000296f038211 */ /* 0x000fe400028f1470 */
[----:B------:R-:W5:Y:S01]  /*277b0*/  LDL R111, [R1+0x170] ;  /* 0x00017000016f7983 */ /* 0x000f620000100800 */
[----:B------:R-:W-:Y:S02]  /*277c0*/  IMAD.MOV.U32 R109, RZ, RZ, R105 ;  /* 0x000000ffff6d7224 */ /* 0x000fe400078e0069 */
[----:B------:R-:W-:Y:S02]  /*277d0*/  IMAD.MOV.U32 R105, RZ, RZ, R104 ;  /* 0x000000ffff697224 */ /* 0x000fe400078e0068 */
[----:B------:R-:W-:Y:S02]  /*277e0*/  IMAD.MOV.U32 R104, RZ, RZ, R94 ;  /* 0x000000ffff687224 */ /* 0x000fe400078e005e */
[----:B------:R-:W-:Y:S02]  /*277f0*/  IMAD.MOV.U32 R94, RZ, RZ, R77 ;  /* 0x000000ffff5e7224 */ /* 0x000fe400078e004d */
[----:B----4-:R-:W-:-:S02]  /*27800*/  IMAD.MOV.U32 R54, RZ, RZ, R42 ;  /* 0x000000ffff367224 */ /* 0x010fc400078e002a */
[----:B------:R-:W-:Y:S02]  /*27810*/  IMAD.MOV.U32 R42, RZ, RZ, R21 ;  /* 0x000000ffff2a7224 */ /* 0x000fe400078e0015 */
[----:B------:R-:W-:Y:S02]  /*27820*/  IMAD.MOV.U32 R21, RZ, RZ, R11 ;  /* 0x000000ffff157224 */ /* 0x000fe400078e000b */
[----:B------:R-:W-:Y:S02]  /*27830*/  IMAD.MOV.U32 R11, RZ, RZ, R10 ;  /* 0x000000ffff0b7224 */ /* 0x000fe400078e000a */
[----:B------:R-:W-:Y:S01]  /*27840*/  IMAD.MOV.U32 R10, RZ, RZ, R8 ;  /* 0x000000ffff0a7224 */ /* 0x000fe200078e0008 */
[----:B------:R-:W-:Y:S01]  /*27850*/  MOV R77, R21 ;  /* 0x00000015004d7202 */ /* 0x000fe20000000f00 */
[----:B------:R-:W-:Y:S01]  /*27860*/  IMAD.MOV.U32 R55, RZ, RZ, R54 ;  /* 0x000000ffff377224 */ /* 0x000fe200078e0036 */
[----:B------:R-:W4:Y:S01]  /*27870*/  LDL R8, [R1+0xa8] ;  /* 0x0000a80001087983 */ /* 0x000f220000100800 */
[----:B------:R-:W-:-:S03]  /*27880*/  IMAD.MOV.U32 R21, RZ, RZ, R10 ;  /* 0x000000ffff157224 */ /* 0x000fc600078e000a */
[----:B------:R-:W3:Y:S01]  /*27890*/  LDL R10, [R1+0x148] ;  /* 0x00014800010a7983 */ /* 0x000ee20000100800 */
[----:B------:R-:W-:-:S03]  /*278a0*/  IMAD.MOV.U32 R54, RZ, RZ, R42 ;  /* 0x000000ffff367224 */ /* 0x000fc600078e002a */
[----:B------:R-:W4:Y:S02]  /*278b0*/  LDL R42, [R1+0x13c] ;  /* 0x00013c00012a7983 */ /* 0x000f240000100800 */
[----:B------:R-:W-:Y:S02]  /*278c0*/  MOV R72, R54 ;  /* 0x0000003600487202 */ /* 0x000fe40000000f00 */
[----:B------:R-:W4:Y:S01]  /*278d0*/  LDL R54, [R1+0x140] ;  /* 0x0001400001367983 */ /* 0x000f220000100800 */
[----:B------:R-:W-:Y:S02]  /*278e0*/  ISETP.GE.AND P3, PT, R108, UR4, PT ;  /* 0x000000046c007c0c */ /* 0x000fe4000bf66270 */
[----:B------:R-:W-:Y:S01]  /*278f0*/  ISETP.GE.AND P1, PT, R110, UR4, PT ;  /* 0x000000046e007c0c */ /* 0x000fe2000bf26270 */
[----:B------:R-:W-:Y:S02]  /*27900*/  @!P2 IMAD.MOV.U32 R6, RZ, RZ, R113 ;  /* 0x000000ffff06a224 */ /* 0x000fe400078e0071 */
[----:B------:R-:W-:-:S05]  /*27910*/  @!P2 IMAD.MOV.U32 R7, RZ, RZ, R70 ;  /* 0x000000ffff07a224 */ /* 0x000fca00078e0046 */
[----:B------:R0:W-:Y:S01]  /*27920*/  @!P2 ST.E.64 desc[UR46][R4.64], R6 ;  /* 0x000000060400a985 */ /* 0x0001e2000c101b2e */
[----:B------:R-:W-:-:S03]  /*27930*/  ISETP.GE.AND P2, PT, R106, UR4, PT ;  /* 0x000000046a007c0c */ /* 0x000fc6000bf46270 */
[----:B------:R1:W-:Y:S01]  /*27940*/  @!P0 ST.E.64 desc[UR46][R2.64], R50 ;  /* 0x0000003202008985 */ /* 0x0003e2000c101b2e */
[----:B------:R-:W-:Y:S02]  /*27950*/  ISETP.GE.AND P0, PT, R100, UR4, PT ;  /* 0x0000000464007c0c */ /* 0x000fe4000bf06270 */
[-C--:B0-----:R-:W-:Y:S02]  /*27960*/  @!P1 LEA R4, P4, R110, R40.reuse, 0x2 ;  /* 0x000000286e049211 */ /* 0x081fe400078810ff */
[----:B-1----:R-:W-:-:S04]  /*27970*/  @!P3 LEA R2, P5, R108, R40, 0x2 ;  /* 0x000000286c02b211 */ /* 0x002fc800078a10ff */
[----:B------:R-:W-:Y:S01]  /*27980*/  @!P3 LEA.HI.X R3, R108, R41, R109, 0x2, P5 ;  /* 0x000000296c03b211 */ /* 0x000fe200028f146d */
[----:B------:R-:W-:Y:S02]  /*27990*/  IMAD.MOV.U32 R108, RZ, RZ, R105 ;  /* 0x000000ffff6c7224 */ /* 0x000fe400078e0069 */
[----:B------:R-:W-:Y:S01]  /*279a0*/  IMAD.MOV.U32 R105, RZ, RZ, R94 ;  /* 0x000000ffff697224 */ /* 0x000fe200078e005e */
[----:B------:R-:W-:Y:S01]  /*279b0*/  MOV R94, R73 ;  /* 0x00000049005e7202 */ /* 0x000fe20000000f00 */
[----:B------:R-:W-:Y:S02]  /*279c0*/  IMAD.MOV.U32 R73, RZ, RZ, R53 ;  /* 0x000000ffff497224 */ /* 0x000fe400078e0035 */
[----:B------:R-:W-:Y:S02]  /*279d0*/  @!P3 IMAD.MOV.U32 R53, RZ, RZ, R60 ;  /* 0x000000ffff35b224 */ /* 0x000fe400078e003c */
[----:B------:R-:W-:Y:S02]  /*279e0*/  @!P2 IMAD.MOV.U32 R6, RZ, RZ, R71 ;  /* 0x000000ffff06a224 */ /* 0x000fe400078e0047 */
[----:B------:R-:W-:Y:S01]  /*279f0*/  @!P2 IMAD.MOV.U32 R7, RZ, RZ, R75 ;  /* 0x000000ffff07a224 */ /* 0x000fe200078e004b */
[----:B-----5:R-:W-:-:S05]  /*27a00*/  @!P1 LEA.HI.X R5, R110, R41, R111, 0x2, P4 ;  /* 0x000000296e059211 */ /* 0x020fca00020f146f */
[----:B------:R0:W-:Y:S01]  /*27a10*/  @!P1 ST.E.64 desc[UR46][R4.64], R66 ;  /* 0x0000004204009985 */ /* 0x0001e2000c101b2e */
[----:B------:R-:W-:-:S03]  /*27a20*/  ISETP.GE.AND P1, PT, R102, UR4, PT ;  /* 0x0000000466007c0c */ /* 0x000fc6000bf26270 */
[----:B------:R1:W-:Y:S01]  /*27a30*/  @!P3 ST.E.64 desc[UR46][R2.64], R52 ;  /* 0x000000340200b985 */ /* 0x0003e2000c101b2e */
[----:B------:R-:W-:Y:S02]  /*27a40*/  ISETP.GE.AND P3, PT, R95, UR4, PT ;  /* 0x000000045f007c0c */ /* 0x000fe4000bf66270 */
[-C--:B0-----:R-:W-:Y:S02]  /*27a50*/  @!P2 LEA R4, P4, R106, R40.reuse, 0x2 ;  /* 0x000000286a04a211 */ /* 0x081fe400078810ff */
[----:B-1----:R-:W-:Y:S02]  /*27a60*/  @!P0 LEA R2, P5, R100, R40, 0x2 ;  /* 0x0000002864028211 */ /* 0x002fe400078a10ff */
[-C--:B------:R-:W-:Y:S02]  /*27a70*/  @!P2 LEA.HI.X R5, R106, R41.reuse, R108, 0x2, P4 ;  /* 0x000000296a05a211 */ /* 0x080fe400020f146c */
[----:B------:R-:W-:Y:S01]  /*27a80*/  @!P0 LEA.HI.X R3, R100, R41, R105, 0x2, P5 ;  /* 0x0000002964038211 */ /* 0x000fe200028f1469 */
[----:B------:R-:W-:Y:S01]  /*27a90*/  IMAD.MOV.U32 R100, RZ, RZ, R94 ;  /* 0x000000ffff647224 */ /* 0x000fe200078e005e */
[----:B------:R-:W-:Y:S01]  /*27aa0*/  MOV R94, R73 ;  /* 0x00000049005e7202 */ /* 0x000fe20000000f00 */
[----:B------:R-:W-:Y:S01]  /*27ab0*/  IMAD.MOV.U32 R73, RZ, RZ, R63 ;  /* 0x000000ffff497224 */ /* 0x000fe200078e003f */
[----:B------:R0:W-:Y:S01]  /*27ac0*/  @!P2 ST.E.64 desc[UR46][R4.64], R6 ;  /* 0x000000060400a985 */ /* 0x0001e2000c101b2e */
[----:B------:R-:W-:Y:S01]  /*27ad0*/  ISETP.GE.AND P2, PT, R77, UR4, PT ;  /* 0x000000044d007c0c */ /* 0x000fe2000bf46270 */
[----:B------:R-:W-:-:S05]  /*27ae0*/  @!P0 IMAD.MOV.U32 R63, RZ, RZ, R68 ;  /* 0x000000ffff3f8224 */ /* 0x000fca00078e0044 */
[----:B------:R1:W-:Y:S01]  /*27af0*/  @!P0 ST.E.64 desc[UR46][R2.64], R62 ;  /* 0x0000003e02008985 */ /* 0x0003e2000c101b2e */
[----:B------:R-:W-:Y:S02]  /*27b00*/  ISETP.GE.AND P0, PT, R72, UR4, PT ;  /* 0x0000000448007c0c */ /* 0x000fe4000bf06270 */
[CC--:B0-----:R-:W-:Y:S01]  /*27b10*/  @!P1 LEA R4, P4, R102.reuse, R40.reuse, 0x2 ;  /* 0x0000002866049211 */ /* 0x0c1fe200078810ff */
[----:B------:R-:W-:Y:S02]  /*27b20*/  @!P1 IMAD.MOV.U32 R6, RZ, RZ, R79 ;  /* 0x000000ffff069224 */ /* 0x000fe400078e004f */
[----:B------:R-:W-:Y:S01]  /*27b30*/  @!P1 IMAD.MOV.U32 R7, RZ, RZ, R83 ;  /* 0x000000ffff079224 */ /* 0x000fe200078e0053 */
[----:B------:R-:W-:Y:S02]  /*27b40*/  @!P1 LEA.HI.X R5, R102, R41, R104, 0x2, P4 ;  /* 0x0000002966059211 */ /* 0x000fe400020f1468 */
[----:B-1----:R-:W-:Y:S01]  /*27b50*/  @!P3 LEA R2, P5, R95, R40, 0x2 ;  /* 0x000000285f02b211 */ /* 0x002fe200078a10ff */
[----:B------:R-:W-:-:S02]  /*27b60*/  @!P3 IMAD.MOV.U32 R75, RZ, RZ, R76 ;  /* 0x000000ffff4bb224 */ /* 0x000fc400078e004c */
[----:B------:R0:W-:Y:S01]  /*27b70*/  @!P1 ST.E.64 desc[UR46][R4.64], R6 ;  /* 0x0000000604009985 */ /* 0x0001e2000c101b2e */
[----:B------:R-:W-:Y:S02]  /*27b80*/  ISETP.GE.AND P1, PT, R64, UR4, PT ;  /* 0x0000000440007c0c */ /* 0x000fe4000bf26270 */
[----:B------:R-:W-:-:S05]  /*27b90*/  @!P3 LEA.HI.X R3, R95, R41, R100, 0x2, P5 ;  /* 0x000000295f03b211 */ /* 0x000fca00028f1464 */
[----:B------:R1:W-:Y:S01]  /*27ba0*/  @!P3 ST.E.64 desc[UR46][R2.64], R74 ;  /* 0x0000004a0200b985 */ /* 0x0003e2000c101b2e */
[C---:B0-----:R-:W-:Y:S01]  /*27bb0*/  @!P2 LEA R4, P4, R77.reuse, R40, 0x2 ;  /* 0x000000284d04a211 */ /* 0x041fe200078810ff */
[----:B------:R-:W-:Y:S01]  /*27bc0*/  @!P2 IMAD.MOV.U32 R7, RZ, RZ, R87 ;  /* 0x000000ffff07a224 */ /* 0x000fe200078e0057 */
[----:B------:R-:W-:Y:S02]  /*27bd0*/  @!P2 MOV R6, R98 ;  /* 0x000000620006a202 */ /* 0x000fe40000000f00 */
[-C--:B------:R-:W-:Y:S02]  /*27be0*/  @!P2 LEA.HI.X R5, R77, R41.reuse, R94, 0x2, P4 ;  /* 0x000000294d05a211 */ /* 0x080fe400020f145e */
[----:B------:R-:W-:Y:S02]  /*27bf0*/  ISETP.GE.AND P3, PT, R57, UR4, PT ;  /* 0x0000000439007c0c */ /* 0x000fe4000bf66270 */
[C---:B-1----:R-:W-:Y:S01]  /*27c00*/  @!P0 LEA R2, P5, R72.reuse, R40, 0x2 ;  /* 0x0000002848028211 */ /* 0x042fe200078a10ff */
[----:B------:R0:W-:Y:S01]  /*27c10*/  @!P2 ST.E.64 desc[UR46][R4.64], R6 ;  /* 0x000000060400a985 */ /* 0x0001e2000c101b2e */
[----:B--2---:R-:W-:Y:S01]  /*27c20*/  ISETP.GE.AND P2, PT, R9, UR4, PT ;  /* 0x0000000409007c0c */ /* 0x004fe2000bf46270 */
[----:B------:R-:W-:Y:S01]  /*27c30*/  @!P0 IMAD.MOV.U32 R79, RZ, RZ, R80 ;  /* 0x000000ffff4f8224 */ /* 0x000fe200078e0050 */
[----:B------:R-:W-:-:S05]  /*27c40*/  @!P0 LEA.HI.X R3, R72, R41, R73, 0x2, P5 ;  /* 0x0000002948038211 */ /* 0x000fca00028f1449 */
[----:B------:R1:W-:Y:S01]  /*27c50*/  @!P0 ST.E.64 desc[UR46][R2.64], R78 ;  /* 0x0000004e02008985 */ /* 0x0003e2000c101b2e */
[----:B------:R-:W-:Y:S02]  /*27c60*/  ISETP.GE.AND P0, PT, R55, UR4, PT ;  /* 0x0000000437007c0c */ /* 0x000fe4000bf06270 */
[CC--:B0-----:R-:W-:Y:S01]  /*27c70*/  @!P1 LEA R4, P4, R64.reuse, R40.reuse, 0x2 ;  /* 0x0000002840049211 */ /* 0x0c1fe200078810ff */
[----:B------:R-:W-:Y:S02]  /*27c80*/  @!P1 IMAD.MOV.U32 R6, RZ, RZ, R103 ;  /* 0x000000ffff069224 */ /* 0x000fe400078e0067 */
[----:B------:R-:W-:Y:S01]  /*27c90*/  @!P1 IMAD.MOV.U32 R7, RZ, RZ, R91 ;  /* 0x000000ffff079224 */ /* 0x000fe200078e005b */
[----:B------:R-:W-:Y:S02]  /*27ca0*/  @!P1 LEA.HI.X R5, R64, R41, R69, 0x2, P4 ;  /* 0x0000002940059211 */ /* 0x000fe400020f1445 */
[----:B------:R-:W-:Y:S02]  /*27cb0*/  ISETP.GE.AND P4, PT, R43, UR4, PT ;  /* 0x000000042b007c0c */ /* 0x000fe4000bf86270 */
[----:B-1----:R-:W-:Y:S01]  /*27cc0*/  @!P3 LEA R2, P5, R57, R40, 0x2 ;  /* 0x000000283902b211 */ /* 0x002fe200078a10ff */
[----:B------:R0:W-:Y:S01]  /*27cd0*/  @!P1 ST.E.64 desc[UR46][R4.64], R6 ;  /* 0x0000000604009985 */ /* 0x0001e2000c101b2e */
[----:B------:R-:W-:-:S02]  /*27ce0*/  @!P3 IMAD.MOV.U32 R83, RZ, RZ, R84 ;  /* 0x000000ffff53b224 */ /* 0x000fc400078e0054 */
[----:B------:R-:W-:-:S05]  /*27cf0*/  @!P3 LEA.HI.X R3, R57, R41, R61, 0x2, P5 ;  /* 0x000000293903b211 */ /* 0x000fca00028f143d */
[----:B------:R1:W-:Y:S01]  /*27d00*/  @!P3 ST.E.64 desc[UR46][R2.64], R82 ;  /* 0x000000520200b985 */ /* 0x0003e2000c101b2e */
[CC--:B0-----:R-:W-:Y:S01]  /*27d10*/  @!P2 LEA R4, P1, R9.reuse, R40.reuse, 0x2 ;  /* 0x000000280904a211 */ /* 0x0c1fe200078210ff */
[----:B------:R-:W-:Y:S02]  /*27d20*/  @!P2 IMAD.MOV.U32 R6, RZ, RZ, R107 ;  /* 0x000000ffff06a224 */ /* 0x000fe400078e006b */
[----:B------:R-:W-:Y:S01]  /*27d30*/  @!P2 IMAD.MOV.U32 R7, RZ, RZ, R114 ;  /* 0x000000ffff07a224 */ /* 0x000fe200078e0072 */
[----:B---3--:R-:W-:Y:S02]  /*27d40*/  @!P2 LEA.HI.X R5, R9, R41, R10, 0x2, P1 ;  /* 0x000000290905a211 */ /* 0x008fe400008f140a */
[----:B------:R-:W-:Y:S02]  /*27d50*/  ISETP.GE.AND P1, PT, R39, UR4, PT ;  /* 0x0000000427007c0c */ /* 0x000fe4000bf26270 */
[----:B-1----:R-:W-:Y:S01]  /*27d60*/  @!P0 LEA R2, P5, R55, R40, 0x2 ;  /* 0x0000002837028211 */ /* 0x002fe200078a10ff */
[----:B------:R0:W-:Y:S01]  /*27d70*/  @!P2 ST.E.64 desc[UR46][R4.64], R6 ;  /* 0x000000060400a985 */ /* 0x0001e2000c101b2e */
[----:B----4-:R-:W-:Y:S01]  /*27d80*/  MOV R10, R8 ;  /* 0x00000008000a7202 */ /* 0x010fe20000000f00 */
[----:B------:R-:W-:Y:S01]  /*27d90*/  @!P0 IMAD.MOV.U32 R87, RZ, RZ, R88 ;  /* 0x000000ffff578224 */ /* 0x000fe200078e0058 */
[----:B------:R-:W-:-:S02]  /*27da0*/  @!P4 LEA R8, P3, R43, R40, 0x2 ;  /* 0x000000282b08c211 */ /* 0x000fc400078610ff */
[-C--:B------:R-:W-:Y:S02]  /*27db0*/  @!P0 LEA.HI.X R3, R55, R41.reuse, R56, 0x2, P5 ;  /* 0x0000002937038211 */ /* 0x080fe400028f1438 */
[----:B------:R-:W-:Y:S02]  /*27dc0*/  ISETP.GE.AND P2, PT, R21, UR4, PT ;  /* 0x0000000415007c0c */ /* 0x000fe4000bf46270 */
[----:B------:R-:W-:Y:S01]  /*27dd0*/  @!P4 LEA.HI.X R9, R43, R41, R54, 0x2, P3 ;  /* 0x000000292b09c211 */ /* 0x000fe200018f1436 */
[----:B------:R1:W-:Y:S01]  /*27de0*/  @!P0 ST.E.64 desc[UR46][R2.64], R86 ;  /* 0x0000005602008985 */ /* 0x0003e2000c101b2e */
[----:B------:R-:W-:Y:S02]  /*27df0*/  ISETP.GE.AND P3, PT, R15, UR4, PT ;  /* 0x000000040f007c0c */ /* 0x000fe4000bf66270 */
[----:B0-----:R-:W-:Y:S02]  /*27e00*/  @!P1 LEA R4, P0, R39, R40, 0x2 ;  /* 0x0000002827049211 */ /* 0x001fe400078010ff */
[----:B------:R-:W-:-:S02]  /*27e10*/  ISETP.GE.AND P5, PT, R13, UR4, PT ;  /* 0x000000040d007c0c */ /* 0x000fc4000bfa6270 */
[----:B------:R-:W-:Y:S01]  /*27e20*/  @!P1 LEA.HI.X R5, R39, R41, R42, 0x2, P0 ;  /* 0x0000002927059211 */ /* 0x000fe200000f142a */
[----:B-1----:R-:W-:Y:S02]  /*27e30*/  @!P4 IMAD.MOV.U32 R2, RZ, RZ, R115 ;  /* 0x000000ffff02c224 */ /* 0x002fe400078e0073 */
[----:B------:R-:W-:Y:S01]  /*27e40*/  @!P4 IMAD.MOV.U32 R3, RZ, RZ, R122 ;  /* 0x000000ffff03c224 */ /* 0x000fe200078e007a */
[----:B------:R-:W-:-:S04]  /*27e50*/  @!P1 MOV R91, R92 ;  /* 0x0000005c005b9202 */ /* 0x000fc80000000f00 */
[----:B------:R0:W-:Y:S01]  /*27e60*/  @!P4 ST.E.64 desc[UR46][R8.64], R2 ;  /* 0x000000020800c985 */ /* 0x0001e2000c101b2e */
[----:B------:R-:W-:Y:S01]  /*27e70*/  ISETP.GE.AND P4, PT, R11, UR4, PT ;  /* 0x000000040b007c0c */ /* 0x000fe2000bf86270 */
[----:B------:R-:W-:Y:S02]  /*27e80*/  @!P2 IMAD.MOV.U32 R6, RZ, RZ, R123 ;  /* 0x000000ffff06a224 */ /* 0x000fe400078e007b */
[----:B------:R1:W-:Y:S01]  /*27e90*/  @!P1 ST.E.64 desc[UR46][R4.64], R90 ;  /* 0x0000005a04009985 */ /* 0x0003e2000c101b2e */
[----:B------:R-:W-:Y:S01]  /*27ea0*/  @!P2 IMAD.MOV.U32 R7, RZ, RZ, R125 ;  /* 0x000000ffff07a224 */ /* 0x000fe200078e007d */
[----:B0-----:R-:W-:-:S04]  /*27eb0*/  @!P2 LEA R2, P0, R21, R40, 0x2 ;  /* 0x000000281502a211 */ /* 0x001fc800078010ff */
[-C--:B------:R-:W-:Y:S02]  /*27ec0*/  @!P2 LEA.HI.X R3, R21, R41.reuse, R38, 0x2, P0 ;  /* 0x000000291503a211 */ /* 0x080fe400000f1426 */
[C---:B-1----:R-:W-:Y:S01]  /*27ed0*/  @!P3 LEA R4, P0, R15.reuse, R40, 0x2 ;  /* 0x000000280f04b211 */ /* 0x042fe200078010ff */
[----:B------:R-:W-:Y:S02]  /*27ee0*/  @!P3 IMAD.MOV.U32 R97, RZ, RZ, R99 ;  /* 0x000000ffff61b224 */ /* 0x000fe400078e0063 */
[----:B------:R0:W-:Y:S01]  /*27ef0*/  @!P2 ST.E.64 desc[UR46][R2.64], R6 ;  /* 0x000000060200a985 */ /* 0x0001e2000c101b2e */
[----:B------:R-:W-:-:S05]  /*27f00*/  @!P3 LEA.HI.X R5, R15, R41, R20, 0x2, P0 ;  /* 0x000000290f05b211 */ /* 0x000fca00000f1414 */
[----:B------:R1:W-:Y:S01]  /*27f10*/  @!P3 ST.E.64 desc[UR46][R4.64], R96 ;  /* 0x000000600400b985 */ /* 0x0003e2000c101b2e */
[-C--:B0-----:R-:W-:Y:S02]  /*27f20*/  @!P5 LEA R2, P1, R13, R40.reuse, 0x2 ;  /* 0x000000280d02d211 */ /* 0x081fe400078210ff */
[----:B------:R-:W-:Y:S02]  /*27f30*/  @!P4 LEA R6, P2, R11, R40, 0x2 ;  /* 0x000000280b06c211 */ /* 0x000fe400078410ff */
[-C--:B------:R-:W-:Y:S01]  /*27f40*/  @!P5 LEA.HI.X R3, R13, R41.reuse, R14, 0x2, P1 ;  /* 0x000000290d03d211 */ /* 0x080fe200008f140e */
[----:B-1----:R-:W-:Y:S01]  /*27f50*/  @!P5 IMAD.MOV.U32 R4, RZ, RZ, R129 ;  /* 0x000000ffff04d224 */ /* 0x002fe200078e0081 */
[----:B------:R-:W-:Y:S01]  /*27f60*/  @!P4 LEA.HI.X R7, R11, R41, R12, 0x2, P2 ;  /* 0x000000290b07c211 */ /* 0x000fe200010f140c */
[----:B------:R-:W-:-:S05]  /*27f70*/  @!P5 IMAD.MOV.U32 R5, RZ, RZ, R131 ;  /* 0x000000ffff05d224 */ /* 0x000fca00078e0083 */
        /* <DEDUP_REMOVED lines=9> */
.L_x_3261:
[----:B------:R-:W0:Y:S01]  /*28010*/  LDL.LU R4, [R1+0x8c] ;  /* 0x00008c0001047983 */ /* 0x000e220000300800 */
[----:B------:R-:W-:Y:S01]  /*28020*/  ULDC.64 UR6, c[0x0][0xc08] ;  /* 0x0003020000067ab9 */ /* 0x000fe20000000a00 */
[----:B------:R-:W-:Y:S02]  /*28030*/  ULDC.64 UR4, c[0x0][0xc00] ;  /* 0x0003000000047ab9 */ /* 0x000fe40000000a00 */
[----:B------:R-:W2:Y:S01]  /*28040*/  LDL.LU R0, [R1+0x90] ;  /* 0x0000900001007983 */ /* 0x000ea20000300800 */
[----:B------:R-:W-:Y:S02]  /*28050*/  ISETP.NE.U32.AND P1, PT, RZ, UR6, PT ;  /* 0x00000006ff007c0c */ /* 0x000fe4000bf25070 */
[----:B------:R-:W-:Y:S01]  /*28060*/  ISETP.NE.U32.AND P0, PT, RZ, UR4, PT ;  /* 0x00000004ff007c0c */ /* 0x000fe2000bf05070 */
[----:B------:R-:W3:Y:S01]  /*28070*/  LDL R6, [R1+0x88] ;  /* 0x0000880001067983 */ /* 0x000ee20000100800 */
[----:B------:R-:W-:Y:S02]  /*28080*/  ISETP.NE.AND.EX P1, PT, RZ, UR7, PT, P1 ;  /* 0x00000007ff007c0c */ /* 0x000fe4000bf25310 */
[----:B------:R-:W-:-:S02]  /*28090*/  ISETP.NE.AND.EX P0, PT, RZ, UR5, PT, P0 ;  /* 0x00000005ff007c0c */ /* 0x000fc4000bf05300 */
[----:B------:R-:W-:Y:S01]  /*280a0*/  MOV R15, RZ ;  /* 0x000000ff000f7202 */ /* 0x000fe20000000f00 */
[----:B------:R-:W1:Y:S01]  /*280b0*/  S2R R28, SR_TID.X ;  /* 0x00000000001c7919 */ /* 0x000e620000002100 */
[----:B0-----:R-:W-:Y:S01]  /*280c0*/  IADD3 R2, P2, R4, UR4, RZ ;  /* 0x0000000404027c10 */ /* 0x001fe2000ff5e0ff */
[----:B------:R-:W-:-:S03]  /*280d0*/  ULDC UR4, c[0x0][0xa88] ;  /* 0x0002a20000047ab9 */ /* 0x000fc60000000800 */
[----:B--2---:R-:W-:-:S03]  /*280e0*/  IADD3.X R3, R0, UR5, RZ, P2, !PT ;  /* 0x0000000500037c10 */ /* 0x004fc600097fe4ff */
        /* <DEDUP_REMOVED lines=12> */
[----:B--2---:R-:W-:-:S07]  /*281b0*/  IMAD.IADD R20, R20, 0x1, -R5 ;  /* 0x0000000114147824 */ /* 0x004fce00078e0a05 */
.L_x_3280:
        /* <DEDUP_REMOVED lines=9> */
[----:B0-----:R-:W-:Y:S01]  /*28250*/  IMAD R0, R20, R29, RZ ;  /* 0x0000001d14007224 */ /* 0x001fe200078e02ff */
[----:B--2---:R-:W-:-:S04]  /*28260*/  IADD3 R27, R2, -0x80, R28 ;  /* 0xffffff80021b7810 */ /* 0x004fc80007ffe01c */
[----:B------:R-:W-:-:S13]  /*28270*/  ISETP.GE.AND P0, PT, R27, R0, PT ;  /* 0x000000001b00720c */ /* 0x000fda0003f06270 */
[----:B------:R-:W-:Y:S05]  /*28280*/  @P0 BRA `(.L_x_3282) ;  /* 0x0000000000b00947 */ /* 0x000fea0003800000 */
[----:B------:R-:W2:Y:S01]  /*28290*/  LDL.LU R30, [R1+0xa4] ;  /* 0x0000a400011e7983 */ /* 0x000ea20000300800 */
        /* <DEDUP_REMOVED lines=20> */
[----:B----4-:R-:W-:Y:S02]  /*283e0*/  @P0 SHF.R.U32.HI R21, RZ, R37, R0 ;  /* 0x00000025ff150219 */ /* 0x010fe40000011600 */
[----:B------:R-:W-:Y:S01]  /*283f0*/  IADD3 R10, P0, P1, R12, R10, R15 ;  /* 0x0000000a0c0a7210 */ /* 0x000fe2000791e00f */
[----:B------:R-:W-:Y:S01]  /*28400*/  IMAD.IADD R12, R13, 0x1, R3 ;  /* 0x000000010d0c7824 */ /* 0x000fe200078e0203 */
[----:B------:R-:W-:Y:S01]  /*28410*/  IADD3 R11, R31, R11, RZ ;  /* 0x0000000b1f0b7210 */ /* 0x000fe20007ffe0ff */
[----:B------:R-:W-:-:S04]  /*28420*/  IMAD.MOV R0, RZ, RZ, -R21 ;  /* 0x000000ffff007224 */ /* 0x000fc800078e0a15 */
[----:B------:R-:W-:Y:S01]  /*28430*/  IMAD R3, R29, R0, R27 ;  /* 0x000000001d037224 */ /* 0x000fe200078e021b */
[----:B------:R-:W-:-:S04]  /*28440*/  IADD3.X R0, R12, R11, R14, P0, P1 ;  /* 0x0000000b0c007210 */ /* 0x000fc800007e240e */
[----:B------:R-:W-:Y:S02]  /*28450*/  SHF.R.S32.HI R11, RZ, 0x1f, R3 ;  /* 0x0000001fff0b7819 */ /* 0x000fe40000011403 */
[----:B--2---:R-:W-:-:S05]  /*28460*/  SEL R37, R30, RZ, P3 ;  /* 0x000000ff1e257207 */ /* 0x004fca0001800000 */
[-C--:B------:R-:W-:Y:S02]  /*28470*/  IMAD R13, R5, R37.reuse, RZ ;  /* 0x00000025050d7224 */ /* 0x080fe400078e02ff */
[----:B------:R-:W-:-:S04]  /*28480*/  IMAD.WIDE.U32 R4, R4, R37, RZ ;  /* 0x0000002504047225 */ /* 0x000fc800078e00ff */
[----:B------:R-:W-:Y:S01]  /*28490*/  IMAD.IADD R2, R13, 0x1, R5 ;  /* 0x000000010d027824 */ /* 0x000fe200078e0205 */
[----:B------:R-:W-:Y:S02]  /*284a0*/  IADD3 R4, P0, P1, R21, R10, R4 ;  /* 0x0000000a15047210 */ /* 0x000fe4000791e004 */
        /* <DEDUP_REMOVED lines=10> */
.L_x_3282:
[----:B------:R-:W-:Y:S05]  /*28550*/  BSYNC B1 ;  /* 0x0000000000017941 */ /* 0x000fea0003800000 */
.L_x_3281:
[----:B------:R-:W-:Y:S05]  /*28560*/  @P2 BRA `(.L_x_3275) ;  /* 0x0000000800a02947 */ /* 0x000fea0003800000 */
[----:B0-----:R-:W2:Y:S01]  /*28570*/  LDL.LU R8, [R1+0x50] ;  /* 0x0000500001087983 */ /* 0x001ea20000300800 */
[----:B------:R-:W0:Y:S01]  /*28580*/  LDC R9, c[0x0][0xbe8] ;  /* 0x0002fa00ff097b82 */ /* 0x000e220000000800 */
[----:B------:R-:W-:Y:S01]  /*28590*/  IADD3 R4, R28, -0x80, RZ ;  /* 0xffffff801c047810 */ /* 0x000fe20007ffe0ff */
[----:B------:R-:W-:Y:S02]  /*285a0*/  ULDC.64 UR4, c[0x0][0xaa0] ;  /* 0x0002a80000047ab9 */ /* 0x000fe40000000a00 */
[----:B------:R-:W-:Y:S01]  /*285b0*/  IMAD R0, R14, UR4, RZ ;  /* 0x000000040e007c24 */ /* 0x000fe2000f8e02ff */
[----:B------:R-:W-:Y:S01]  /*285c0*/  SHF.R.S32.HI R11, RZ, 0x1f, R4 ;  /* 0x0000001fff0b7819 */ /* 0x000fe20000011404 */
[----:B------:R-:W-:-:S04]  /*285d0*/  IMAD.WIDE.U32 R2, R15, UR4, RZ ;  /* 0x000000040f027c25 */ /* 0x000fc8000f8e00ff */
[----:B------:R-:W-:Y:S01]  /*285e0*/  IMAD R5, R15, UR5, R0 ;  /* 0x000000050f057c24 */ /* 0x000fe2000f8e0200 */
[----:B------:R-:W-:Y:S01]  /*285f0*/  LEA.HI R0, R11, R4, RZ, 0x3 ;  /* 0x000000040b007211 */ /* 0x000fe200078f18ff */
[----:B------:R-:W-:Y:S02]  /*28600*/  ULDC.64 UR4, c[0x0][0xae8] ;  /* 0x0002ba0000047ab9 */ /* 0x000fe40000000a00 */
[----:B------:R-:W-:Y:S01]  /*28610*/  IMAD.IADD R3, R3, 0x1, R5 ;  /* 0x0000000103037824 */ /* 0x000fe200078e0205 */
[----:B------:R-:W-:Y:S01]  /*28620*/  LOP3.LUT R13, R0, 0xfffffff8, RZ, 0xc0, !PT ;  /* 0xfffffff8000d7812 */ /* 0x000fe200078ec0ff */
[----:B------:R-:W-:-:S04]  /*28630*/  IMAD.WIDE.U32 R2, R220, UR4, R2 ;  /* 0x00000004dc027c25 */ /* 0x000fc8000f8e0002 */
[----:B------:R-:W-:Y:S01]  /*28640*/  IMAD.IADD R0, R4, 0x1, -R13 ;  /* 0x0000000104007824 */ /* 0x000fe200078e0a0d */
[----:B0-----:R-:W-:Y:S01]  /*28650*/  ISETP.NE.AND P0, PT, R9, 0x1, PT ;  /* 0x000000010900780c */ /* 0x001fe20003f05270 */
[----:B------:R-:W-:Y:S01]  /*28660*/  IMAD R3, R220, UR5, R3 ;  /* 0x00000005dc037c24 */ /* 0x000fe2000f8e0203 */
[----:B------:R-:W-:Y:S01]  /*28670*/  ULDC.64 UR4, c[0x0][0xaf0] ;  /* 0x0002bc0000047ab9 */ /* 0x000fe20000000a00 */
[----:B------:R-:W-:Y:S02]  /*28680*/  IMAD R0, R0, 0x20, R219 ;  /* 0x0000002000007824 */ /* 0x000fe400078e02db */
[----:B------:R-:W-:Y:S02]  /*28690*/  IMAD R4, R24, UR4, RZ ;  /* 0x0000000418047c24 */ /* 0x000fe4000f8e02ff */
[----:B------:R-:W-:-:S06]  /*286a0*/  IMAD.WIDE.U32 R2, R25, UR4, R2 ;  /* 0x0000000419027c25 */ /* 0x000fcc000f8e0002 */
[----:B------:R-:W0:Y:S08]  /*286b0*/  @P0 LDC R7, c[0x0][0xbec] ;  /* 0x0002fb00ff070b82 */ /* 0x000e300000000800 */
[----:B------:R-:W1:Y:S01]  /*286c0*/  @P0 LDC R11, c[0x0][0xbf0] ;  /* 0x0002fc00ff0b0b82 */ /* 0x000e620000000800 */
[----:B--2---:R-:W-:Y:S02]  /*286d0*/  IMAD.IADD R6, R8, 0x1, R0 ;  /* 0x0000000108067824 */ /* 0x004fe400078e0200 */
[----:B------:R-:W-:-:S02]  /*286e0*/  IMAD.IADD R10, R219, 0x1, R8 ;  /* 0x00000001db0a7824 */ /* 0x000fc400078e0208 */
[----:B0-----:R-:W-:-:S04]  /*286f0*/  @P0 IMAD.HI.U32 R0, R6, R7, RZ ;  /* 0x0000000706000227 */ /* 0x001fc800078e00ff */
[----:B------:R-:W-:Y:S01]  /*28700*/  IMAD.MOV.U32 R5, RZ, RZ, R6 ;  /* 0x000000ffff057224 */ /* 0x000fe200078e0006 */
[----:B-1----:R-:W-:Y:S01]  /*28710*/  @P0 SHF.R.U32.HI R5, RZ, R11, R0 ;  /* 0x0000000bff050219 */ /* 0x002fe20000011600 */
[----:B------:R-:W-:Y:S01]  /*28720*/  IMAD R7, R25, UR5, R4 ;  /* 0x0000000519077c24 */ /* 0x000fe2000f8e0204 */
[----:B------:R-:W-:Y:S02]  /*28730*/  ULDC.64 UR4, c[0x0][0xae0] ;  /* 0x0002b80000047ab9 */ /* 0x000fe40000000a00 */
[--C-:B------:R-:W-:Y:S02]  /*28740*/  SHF.R.S32.HI R0, RZ, 0x1f, R5.reuse ;  /* 0x0000001fff007819 */ /* 0x100fe40000011405 */
[----:B------:R-:W-:Y:S01]  /*28750*/  IADD3 R3, R3, R7, RZ ;  /* 0x0000000703037210 */ /* 0x000fe20007ffe0ff */
[----:B------:R-:W-:Y:S02]  /*28760*/  IMAD.MOV R7, RZ, RZ, -R5 ;  /* 0x000000ffff077224 */ /* 0x000fe400078e0a05 */
[----:B------:R-:W-:-:S02]  /*28770*/  IMAD R0, R0, UR4, RZ ;  /* 0x0000000400007c24 */ /* 0x000fc4000f8e02ff */
[----:B------:R-:W-:Y:S02]  /*28780*/  IMAD R7, R9, R7, R6 ;  /* 0x0000000709077224 */ /* 0x000fe400078e0206 */
[----:B------:R-:W-:-:S04]  /*28790*/  IMAD.WIDE.U32 R2, R5, UR4, R2 ;  /* 0x0000000405027c25 */ /* 0x000fc8000f8e0002 */
        /* <DEDUP_REMOVED lines=15> */
.L_x_3690:
        /* <DEDUP_REMOVED lines=26> */
.L_x_3285:
[----:B------:R-:W-:Y:S05]  /*28a30*/  BSYNC B1 ;  /* 0x0000000000017941 */ /* 0x000fea0003800000 */
.L_x_3284:
[----:B------:R-:W-:-:S03]  /*28a40*/  UMOV UR4, 0xffffffff ;  /* 0xffffffff00047882 */ /* 0x000fc60000000000 */
[----:B------:R-:W-:Y:S05]  /*28a50*/  BRA.DIV UR4, `(.L_x_3286) ;  /* 0x000000fa04307947 */ /* 0x000fea000b800000 */
[----:B-1----:R1:W3:Y:S04]  /*28a60*/  SHFL.IDX PT, R3, R2, 0x1, 0x181f ;  /* 0x00381f0002037f89 */ /* 0x0022e800000e0000 */
[----:B--2---:R1:W2:Y:S02]  /*28a70*/  SHFL.IDX PT, R14, R0, 0x1, 0x181f ;  /* 0x00381f00000e7f89 */ /* 0x0042a400000e0000 */
.L_x_3694:
        /* <DEDUP_REMOVED lines=26> */
.L_x_3288:
[----:B------:R-:W-:Y:S05]  /*28c20*/  BSYNC B1 ;  /* 0x0000000000017941 */ /* 0x000fea0003800000 */
.L_x_3287:
[----:B------:R-:W-:-:S03]  /*28c30*/  UMOV UR4, 0xffffffff ;  /* 0xffffffff00047882 */ /* 0x000fc60000000000 */
[----:B------:R-:W-:Y:S05]  /*28c40*/  BRA.DIV UR4, `(.L_x_3289) ;  /* 0x000000f604fc7947 */ /* 0x000fea000b800000 */
[----:B---3--:R3:W4:Y:S04]  /*28c50*/  SHFL.IDX PT, R3, R2, 0x2, 0x181f ;  /* 0x00581f0002037f89 */ /* 0x00872800000e0000 */
[----:B--2---:R3:W2:Y:S02]  /*28c60*/  SHFL.IDX PT, R14, R0, 0x2, 0x181f ;  /* 0x00581f00000e7f89 */ /* 0x0046a400000e0000 */
.L_x_3698:
[----:B------:R-:W-:Y:S01]  /*28c70*/  IADD3 R4, R10, 0x40, RZ ;  /* 0x000000400a047810 */ /* 0x000fe20007ffe0ff */
[----:B------:R-:W-:Y:S03]  /*28c80*/  BSSY B1, `(.L_x_3290) ;  /* 0x0000019000017945 */ /* 0x000fe60003800000 */
[----:B------:R-:W-:-:S13]  /*28c90*/  ISETP.GE.AND P0, PT, R4, R21, PT ;  /* 0x000000150400720c */ /* 0x000fda0003f06270 */
[----:B------:R-:W-:Y:S05]  /*28ca0*/  @P0 BRA `(.L_x_3291) ;  /* 0x0000000000580947 */ /* 0x000fea0003800000 */
[----:B------:R-:W5:Y:S01]  /*28cb0*/  LDL R13, [R1+0x60] ;  /* 0x00006000010d7983 */ /* 0x000f620000100800 */
[----:B------:R-:W-:-:S03]  /*28cc0*/  ULDC UR4, c[0x0][0xac8] ;  /* 0x0002b20000047ab9 */ /* 0x000fc60000000800 */
[----:B------:R-:W3:Y:S04]  /*28cd0*/  LDL R11, [R1+0x64] ;  /* 0x00006400010b7983 */ /* 0x000ee80000100800 */
[----:B------:R-:W3:Y:S04]  /*28ce0*/  LDL R15, [R1+0x84] ;  /* 0x00008400010f7983 */ /* 0x000ee80000100800 */
[----:B------:R-:W3:Y:S04]  /*28cf0*/  LDL R20, [R1+0xa0] ;  /* 0x0000a00001147983 */ /* 0x000ee80000100800 */
[----:B------:R-:W3:Y:S01]  /*28d00*/  LDL R12, [R1+0x9c] ;  /* 0x00009c00010c7983 */ /* 0x000ee20000100800 */
[----:B------:R-:W-:-:S02]  /*28d10*/  ISETP.GE.AND P3, PT, R18, UR4, PT ;  /* 0x0000000412007c0c */ /* 0x000fc4000bf66270 */
[----:B------:R-:W-:-:S11]  /*28d20*/  ISETP.GE.AND P2, PT, R218, UR4, PT ;  /* 0x00000004da007c0c */ /* 0x000fd6000bf46270 */
[-C--:B--2---:R-:W-:Y:S02]  /*28d30*/  @!P3 LEA R8, P5, R18, R14.reuse, 0x1 ;  /* 0x0000000e1208b211 */ /* 0x084fe400078a08ff */
[----:B------:R-:W-:Y:S02]  /*28d40*/  @!P2 LEA R6, P4, R218, R14, 0x1 ;  /* 0x0000000eda06a211 */ /* 0x000fe400078808ff */
[----:B----4-:R-:W-:-:S05]  /*28d50*/  @!P3 LEA.HI.X R9, R18, R3, R19, 0x1, P5 ;  /* 0x000000031209b211 */ /* 0x010fca00028f0c13 */
[----:B------:R2:W-:Y:S01]  /*28d60*/  @!P3 ST.E.128 desc[UR46][R8.64], RZ ;  /* 0x000000ff0800b985 */ /* 0x0005e2000c101d2e */
[----:B-----5:R-:W-:Y:S02]  /*28d70*/  ISETP.GE.AND P1, PT, R13, UR4, PT ;  /* 0x000000040d007c0c */ /* 0x020fe4000bf26270 */
[----:B---3--:R-:W-:Y:S02]  /*28d80*/  ISETP.GE.AND P0, PT, R11, UR4, PT ;  /* 0x000000040b007c0c */ /* 0x008fe4000bf06270 */
        /* <DEDUP_REMOVED lines=8> */
.L_x_3291:
[----:B------:R-:W-:Y:S05]  /*28e10*/  BSYNC B1 ;  /* 0x0000000000017941 */ /* 0x000fea0003800000 */
.L_x_3290:
[----:B------:R-:W-:-:S03]  /*28e20*/  UMOV UR4, 0xffffffff ;  /* 0xffffffff00047882 */ /* 0x000fc60000000000 */
[----:B------:R-:W-:Y:S05]  /*28e30*/  BRA.DIV UR4, `(.L_x_3292) ;  /* 0x000000f604c87947 */ /* 0x000fea000b800000 */
[----:B----4-:R4:W0:Y:S04]  /*28e40*/  SHFL.IDX PT, R3, R2, 0x3, 0x181f ;  /* 0x00781f0002037f89 */ /* 0x01082800000e0000 */
[----:B--2---:R4:W2:Y:S02]  /*28e50*/  SHFL.IDX PT, R14, R0, 0x3, 0x181f ;  /* 0x00781f00000e7f89 */ /* 0x0048a400000e0000 */
.L_x_3702:
[----:B01-34-:R-:W-:-:S05]  /*28e60*/  VIADD R0, R10, 0x60 ;  /* 0x000000600a007836 */ /* 0x01bfca0000000000 */
        /* <DEDUP_REMOVED lines=12> */
[----:B------:R-:W-:-:S05]  /*28f30*/  @!P3 LEA.HI.X R5, R18, R3, R19, 0x1, P5 ;  /* 0x000000031205b211 */ /* 0x000fca00028f0c13 */
        /* <DEDUP_REMOVED lines=11> */
.L_x_3275:
[----:B------:R-:W-:Y:S05]  /*28ff0*/  BSYNC B0 ;  /* 0x0000000000007941 */ /* 0x000fea0003800000 */
.L_x_3260:
[----:B------:R-:W-:Y:S02]  /*29000*/  ULDC UR4, c[0x0][0xc3c] ;  /* 0x00030f0000047ab9 */ /* 0x000fe40000000800 */
[----:B------:R-:W-:-:S13]  /*29010*/  ISETP.GE.AND P0, PT, R35, UR4, PT ;  /* 0x0000000423007c0c */ /* 0x000fda000bf06270 */
[----:B------:R-:W-:Y:S05]  /*29020*/  @!P0 BRA `(.L_x_3293) ;  /* 0xfffffd8800948947 */ /* 0x000fea000383ffff */
[----:B------:R-:W-:Y:S05]  /*29030*/  BRA `(.L_x_3057) ;  /* 0x0000008c00687947 */ /* 0x000fea0003800000 */
.L_x_3055:
[----:B------:R-:W-:-:S08]  /*29040*/  NOP ;  /* 0x0000000000007918 */ /* 0x000fd00000000000 */
[----:B------:R-:W0:-:S00]  /*29050*/  USETMAXREG.DEALLOC.CTAPOOL 0x28 ;  /* 0x00000028000079c8 */ /* 0x000e0000080e0500 */
        /* <DEDUP_REMOVED lines=15> */
[----:B------:R-:W-:Y:S02]  /*29150*/  IMAD.MOV.U32 R0, RZ, RZ, RZ ;  /* 0x000000ffff007224 */ /* 0x000fe400078e00ff */
        /* <DEDUP_REMOVED lines=42> */
.L_x_3297:
[----:B------:R-:W0:Y:S01]  /*29400*/  LDC R0, c[0x0][0xc3c] ;  /* 0x00030f00ff007b82 */ /* 0x000e220000000800 */
[----:B------:R-:W-:Y:S01]  /*29410*/  UIADD3 UR4, UR4, 0x1f, URZ ;  /* 0x0000001f04047890 */ /* 0x000fe2000fffe03f */
[----:B------:R-:W-:Y:S02]  /*29420*/  ULDC UR7, c[0x0][0xc3c] ;  /* 0x00030f0000077ab9 */ /* 0x000fe40000000800 */
[----:B-1----:R-:W-:-:S03]  /*29430*/  IMAD.U32 R19, RZ, RZ, UR7 ;  /* 0x00000007ff137e24 */ /* 0x002fc6000f8e00ff */
[----:B0-----:R-:W-:-:S13]  /*29440*/  ISETP.LE.AND P6, PT, R0, UR4, PT ;  /* 0x0000000400007c0c */ /* 0x001fda000bfc3270 */
[----:B------:R-:W-:Y:S05]  /*29450*/  @P6 BRA `(.L_x_3296) ;  /* 0x0000000800a86947 */ /* 0x000fea0003800000 */
[----:B------:R-:W-:-:S04]  /*29460*/  IADD3 R9, R7, UR4, RZ ;  /* 0x0000000407097c10 */ /* 0x000fc8000fffe0ff */
[----:B------:R-:W-:Y:S01]  /*29470*/  ISETP.GE.OR P6, PT, R9, R0, !P0 ;  /* 0x000000000900720c */ /* 0x000fe200047c6670 */
[----:B------:R-:W-:-:S12]  /*29480*/  IMAD.MOV.U32 R0, RZ, RZ, RZ ;  /* 0x000000ffff007224 */ /* 0x000fd800078e00ff */
[----:B------:R-:W0:Y:S08]  /*29490*/  @!P6 LDC.64 R4, c[0x0][0xc80] ;  /* 0x00032000ff04eb82 */ /* 0x000e300000000a00 */
[----:B------:R-:W1:Y:S01]  /*294a0*/  @!P6 LDC.64 R2, c[0x0][0xc78] ;  /* 0x00031e00ff02eb82 */ /* 0x000e620000000a00 */
[----:B0-----:R-:W-:-:S05]  /*294b0*/  @!P6 IMAD.WIDE R4, R9, 0x4, R4 ;  /* 0x000000040904e825 */ /* 0x001fca00078e0204 */
[----:B------:R-:W2:Y:S01]  /*294c0*/  @!P6 LDG.E R0, desc[UR46][R4.64] ;  /* 0x0000002e0400e981 */ /* 0x000ea2000c1e1900 */
[----:B-1----:R-:W-:-:S04]  /*294d0*/  @!P6 IMAD.WIDE R2, R9, 0x4, R2 ;  /* 0x000000040902e825 */ /* 0x002fc800078e0202 */
[----:B------:R-:W-:-:S06]  /*294e0*/  IMAD.MOV.U32 R9, RZ, RZ, RZ ;  /* 0x000000ffff097224 */ /* 0x000fcc00078e00ff */
        /* <DEDUP_REMOVED lines=22> */
.L_x_3295:
        /* <DEDUP_REMOVED lines=13> */
.L_x_3298:
[----:B-1----:R-:W-:Y:S01]  /*29720*/  IMAD R16, R16, UR5, R3 ;  /* 0x0000000510107c24 */ /* 0x002fe2000f8e0203 */
[----:B------:R-:W-:-:S04]  /*29730*/  IADD3 R19, R19, UR4, RZ ;  /* 0x0000000413137c10 */ /* 0x000fc8000fffe0ff */
[----:B0-----:R-:W-:Y:S01]  /*29740*/  IADD3 R5, -R16, UR6, RZ ;  /* 0x0000000610057c10 */ /* 0x001fe2000fffe1ff */
[----:B------:R-:W-:Y:S06]  /*29750*/  @!P1 BRA `(.L_x_3299) ;  /* 0x0000000000e89947 */ /* 0x000fec0003800000 */
[-C--:B--2---:R-:W-:Y:S02]  /*29760*/  IABS R12, R0.reuse ;  /* 0x00000000000c7213 */ /* 0x084fe40000000000 */
[----:B------:R-:W-:Y:S02]  /*29770*/  IABS R4, R9 ;  /* 0x0000000900047213 */ /* 0x000fe40000000000 */
[----:B------:R-:W0:Y:S01]  /*29780*/  I2F.RP R6, R12 ;  /* 0x0000000c00067306 */ /* 0x000e220000209400 */
[----:B------:R-:W-:-:S07]  /*29790*/  IABS R10, R0 ;  /* 0x00000000000a7213 */ /* 0x000fce0000000000 */
[----:B------:R-:W1:Y:S08]  /*297a0*/  I2F.RP R8, R4 ;  /* 0x0000000400087306 */ /* 0x000e700000209400 */
[----:B0-----:R-:W0:Y:S08]  /*297b0*/  MUFU.RCP R6, R6 ;  /* 0x0000000600067308 */ /* 0x001e300000001000 */
[----:B-1----:R-:W-:Y:S01]  /*297c0*/  MUFU.RCP R8, R8 ;  /* 0x0000000800087308 */ /* 0x002fe20000001000 */
[----:B0-----:R-:W-:Y:S01]  /*297d0*/  VIADD R2, R6, 0xffffffe ;  /* 0x0ffffffe06027836 */ /* 0x001fe20000000000 */
[----:B------:R-:W-:-:S06]  /*297e0*/  IABS R6, R5 ;  /* 0x0000000500067213 */ /* 0x000fcc0000000000 */
[----:B------:R0:W1:Y:S02]  /*297f0*/  F2I.FTZ.U32.TRUNC.NTZ R3, R2 ;  /* 0x0000000200037305 */ /* 0x000064000021f000 */
[----:B0-----:R-:W-:Y:S02]  /*29800*/  IMAD.MOV.U32 R2, RZ, RZ, RZ ;  /* 0x000000ffff027224 */ /* 0x001fe400078e00ff */
[----:B-1----:R-:W-:-:S04]  /*29810*/  IMAD.MOV R11, RZ, RZ, -R3 ;  /* 0x000000ffff0b7224 */ /* 0x002fc800078e0a03 */
[----:B------:R-:W-:-:S04]  /*29820*/  IMAD R11, R11, R12, RZ ;  /* 0x0000000c0b0b7224 */ /* 0x000fc800078e02ff */
[----:B------:R-:W-:-:S04]  /*29830*/  IMAD.HI.U32 R3, R3, R11, R2 ;  /* 0x0000000b03037227 */ /* 0x000fc800078e0002 */
[----:B------:R-:W-:Y:S01]  /*29840*/  IMAD.MOV R11, RZ, RZ, -R10 ;  /* 0x000000ffff0b7224 */ /* 0x000fe200078e0a0a */
[----:B------:R-:W-:Y:S01]  /*29850*/  IADD3 R10, R8, 0xffffffe, RZ ;  /* 0x0ffffffe080a7810 */ /* 0x000fe20007ffe0ff */
        /* <DEDUP_REMOVED lines=16> */
[----:B------:R-:W-:Y:S01]  /*29960*/  IMAD R11, R11, R4, RZ ;  /* 0x000000040b0b7224 */ /* 0x000fe200078e02ff */
[----:B------:R-:W-:Y:S01]  /*29970*/  IADD3 R10, RZ, -R2, RZ ;  /* 0x80000002ff0a7210 */ /* 0x000fe20007ffe0ff */
[----:B------:R-:W-:Y:S01]  /*29980*/  IMAD.MOV.U32 R2, RZ, RZ, RZ ;  /* 0x000000ffff027224 */ /* 0x000fe200078e00ff */
[----:B------:R-:W-:-:S03]  /*29990*/  IABS R6, R8 ;  /* 0x0000000800067213 */ /* 0x000fc60000000000 */
        /* <DEDUP_REMOVED lines=13> */
[----:B------:R-:W-:-:S06]  /*29a70*/  @P0 IADD3 R2, R2, 0x1, RZ ;  /* 0x0000000102020810 */ /* 0x000fcc0007ffe0ff */
        /* <DEDUP_REMOVED lines=8> */
.L_x_3299:
        /* <DEDUP_REMOVED lines=10> */
[----:B0-----:R-:W-:-:S06]  /*29ba0*/  IADD3 R8, R6, 0xffffffe, RZ ;  /* 0x0ffffffe06087810 */ /* 0x001fcc0007ffe0ff */
        /* <DEDUP_REMOVED lines=14> */
[----:B------:R-:W-:-:S06]  /*29c90*/  @P0 IADD3 R2, R2, 0x1, RZ ;  /* 0x0000000102020810 */ /* 0x000fcc0007ffe0ff */
        /* <DEDUP_REMOVED lines=32> */
[----:B------:R-:W-:Y:S02]  /*29ea0*/  @!P2 IADD3 R2, -R2, RZ, RZ ;  /* 0x000000ff0202a210 */ /* 0x000fe40007ffe1ff */
[----:B------:R-:W-:-:S05]  /*29eb0*/  @!P1 LOP3.LUT R2, RZ, R11, RZ, 0x33, !PT ;  /* 0x0000000bff029212 */ /* 0x000fca00078e33ff */
[----:B------:R-:W-:-:S07]  /*29ec0*/  IMAD R18, R2, R18, R3 ;  /* 0x0000001202127224 */ /* 0x000fce00078e0203 */
.L_x_3300:
[----:B------:R-:W-:-:S05]  /*29ed0*/  LOP3.LUT R17, RZ, R2, RZ, 0x33, !PT ;  /* 0x00000002ff117212 */ /* 0x000fca00078e33ff */
[----:B------:R-:W-:Y:S01]  /*29ee0*/  IMAD.IADD R17, R0, 0x1, R17 ;  /* 0x0000000100117824 */ /* 0x000fe200078e0211 */
[----:B------:R-:W-:Y:S06]  /*29ef0*/  BRA `(.L_x_3301) ;  /* 0x00000000000c7947 */ /* 0x000fec0003800000 */
.L_x_3296:
[----:B------:R-:W-:Y:S02]  /*29f00*/  IMAD.MOV.U32 R17, RZ, RZ, RZ ;  /* 0x000000ffff117224 */ /* 0x000fe400078e00ff */
[----:B------:R-:W-:Y:S02]  /*29f10*/  IMAD.U32 R16, RZ, RZ, UR6 ;  /* 0x00000006ff107e24 */ /* 0x000fe4000f8e00ff */
[----:B------:R-:W-:-:S07]  /*29f20*/  IMAD.MOV.U32 R18, RZ, RZ, RZ ;  /* 0x000000ffff127224 */ /* 0x000fce00078e00ff */
.L_x_3301:
[----:B------:R-:W-:-:S13]  /*29f30*/  ISETP.NE.AND P0, PT, R7, RZ, PT ;  /* 0x000000ff0700720c */ /* 0x000fda0003f05270 */
[----:B------:R-:W0:Y:S01]  /*29f40*/  @!P0 S2R R3, SR_CgaCtaId ;  /* 0x0000000000038919 */ /* 0x000e220000008800 */
[----:B------:R-:W-:-:S04]  /*29f50*/  @!P0 MOV R0, 0x400 ;  /* 0x0000040000008802 */ /* 0x000fc80000000f00 */
[----:B0-----:R-:W-:-:S05]  /*29f60*/  @!P0 LEA R0, R3, R0, 0x18 ;  /* 0x0000000003008211 */ /* 0x001fca00078ec0ff */
[----:B------:R2:W-:Y:S01]  /*29f70*/  @!P0 STS.128 [R0+0x388d0], R16 ;  /* 0x0388d01000008388 */ /* 0x0005e20000000c00 */
[----:B------:R-:W-:Y:S06]  /*29f80*/  BAR.ARV 0x5, 0x180 ;  /* 0x0146000000007b1d */ /* 0x000fec0000002000 */
.L_x_3294:
[----:B------:R3:W-:Y:S01]  /*29f90*/  STL [R1+0x28], RZ ;  /* 0x000028ff01007387 */ /* 0x0007e20000100800 */
[----:B------:R-:W-:Y:S01]  /*29fa0*/  ULDC UR4, c[0x0][0xc3c] ;  /* 0x00030f0000047ab9 */ /* 0x000fe20000000800 */
[----:B------:R-:W-:Y:S01]  /*29fb0*/  MOV R31, 0x1 ;  /* 0x00000001001f7802 */ /* 0x000fe20000000f00 */
[----:B------:R-:W-:Y:S01]  /*29fc0*/  IMAD.MOV.U32 R23, RZ, RZ, RZ ;  /* 0x000000ffff177224 */ /* 0x000fe200078e00ff */
[----:B-1----:R-:W-:-:S13]  /*29fd0*/  ISETP.GE.AND P0, PT, R19, UR4, PT ;  /* 0x0000000413007c0c */ /* 0x002fda000bf06270 */
[----:B---3--:R-:W-:Y:S05]  /*29fe0*/  @P0 BRA `(.L_x_3302) ;  /* 0x0000007800800947 */ /* 0x008fea0003800000 */
[----:B------:R-:W2:Y:S01]  /*29ff0*/  S2R R11, SR_TID.X ;  /* 0x00000000000b7919 */ /* 0x000ea20000002100 */
[----:B------:R-:W1:Y:S01]  /*2a000*/  S2UR UR4, SR_CgaCtaId ;  /* 0x00000000000479c3 */ /* 0x000e620000008800 */
[----:B------:R-:W-:Y:S01]  /*2a010*/  MOV R22, 0x400 ;  /* 0x0000040000167802 */ /* 0x000fe20000000f00 */
[----:B------:R-:W-:Y:S01]  /*2a020*/  IMAD.MOV.U32 R35, RZ, RZ, 0x40 ;  /* 0x00000040ff237424 */ /* 0x000fe200078e00ff */
[----:B------:R-:W-:Y:S01]  /*2a030*/  BSSY B7, `(.L_x_3302) ;  /* 0x000079b000077945 */ /* 0x000fe20003800000 */
[----:B------:R-:W-:Y:S01]  /*2a040*/  IMAD.MOV.U32 R34, RZ, RZ, 0x20 ;  /* 0x00000020ff227424 */ /* 0x000fe200078e00ff */
[----:B------:R-:W-:Y:S01]  /*2a050*/  MOV R23, RZ ;  /* 0x000000ff00177202 */ /* 0x000fe20000000f00 */
[----:B------:R-:W-:Y:S01]  /*2a060*/  IMAD.MOV.U32 R32, RZ, RZ, 0x1 ;  /* 0x00000001ff207424 */ /* 0x000fe200078e00ff */
[----:B------:R-:W-:Y:S01]  /*2a070*/  ULDC.64 UR40, c[0x0][0x198] ;  /* 0x0000660000287ab9 */ /* 0x000fe20000000a00 */
[----:B------:R-:W-:Y:S01]  /*2a080*/  IMAD.MOV.U32 R29, RZ, RZ, RZ ;  /* 0x000000ffff1d7224 */ /* 0x000fe200078e00ff */
[----:B------:R-:W-:Y:S01]  /*2a090*/  ULOP3.LUT UR39, UR36, 0x2, URZ, 0xfc, !UPT ;  /* 0x0000000224277892 */ /* 0x000fe2000f8efc3f */
[----:B------:R-:W-:Y:S01]  /*2a0a0*/  IMAD.MOV.U32 R31, RZ, RZ, 0x1 ;  /* 0x00000001ff1f7424 */ /* 0x000fe200078e00ff */
[----:B------:R-:W-:Y:S01]  /*2a0b0*/  ULOP3.LUT UR37, UR36, 0x1, URZ, 0xfc, !UPT ;  /* 0x0000000124257892 */ /* 0x000fe2000f8efc3f */
[----:B------:R-:W-:Y:S01]  /*2a0c0*/  ULDC UR38, c[0x0][0xc] ;  /* 0x0000030000267ab9 */ /* 0x000fe20000000800 */
[C---:B--2---:R-:W-:Y:S01]  /*2a0d0*/  IMAD.SHL.U32 R0, R11.reuse, 0x80, RZ ;  /* 0x000000800b007824 */ /* 0x044fe200078e00ff */
[----:B------:R-:W-:Y:S01]  /*2a0e0*/  SHF.R.U32.HI R3, RZ, 0x1, R11 ;  /* 0x00000001ff037819 */ /* 0x000fe2000001160b */
[C---:B------:R-:W-:Y:S01]  /*2a0f0*/  IMAD.SHL.U32 R4, R11.reuse, 0x10, RZ ;  /* 0x000000100b047824 */ /* 0x040fe200078e00ff */
[C---:B------:R-:W-:Y:S01]  /*2a100*/  LOP3.LUT R10, R11.reuse, 0x7f, RZ, 0xc0, !PT ;  /* 0x0000007f0b0a7812 */ /* 0x040fe200078ec0ff */
[----:B------:R-:W-:Y:S01]  /*2a110*/  IMAD.SHL.U32 R6, R11, 0x2, RZ ;  /* 0x000000020b067824 */ /* 0x000fe200078e00ff */
[----:B0-----:R-:W-:-:S02]  /*2a120*/  LOP3.LUT R2, R0, 0x380, RZ, 0xc0, !PT ;  /* 0x0000038000027812 */ /* 0x001fc400078ec0ff */
[----:B------:R-:W-:Y:S01]  /*2a130*/  LOP3.LUT R5, R4, 0x3f0, RZ, 0xc0, !PT ;  /* 0x000003f004057812 */ /* 0x000fe200078ec0ff */
[----:B------:R-:W-:Y:S01]  /*2a140*/  IMAD.SHL.U32 R7, R10, 0x40, RZ ;  /* 0x000000400a077824 */ /* 0x000fe200078e00ff */
[----:B------:R-:W-:Y:S02]  /*2a150*/  LOP3.LUT R3, R2, 0x30, R3, 0xf8, !PT ;  /* 0x0000003002037812 */ /* 0x000fe400078ef803 */
[----:B------:R-:W-:Y:S02]  /*2a160*/  LOP3.LUT R9, R5, 0x70, R6, 0x78, !PT ;  /* 0x0000007005097812 */ /* 0x000fe400078e7806 */
[----:B------:R-:W-:Y:S02]  /*2a170*/  LOP3.LUT R6, R0, 0x400, RZ, 0xc0, !PT ;  /* 0x0000040000067812 */ /* 0x000fe400078ec0ff */
[----:B------:R-:W-:Y:S02]  /*2a180*/  LOP3.LUT R5, R2, 0x10, R11, 0xf8, !PT ;  /* 0x0000001002057812 */ /* 0x000fe400078ef80b */
[----:B------:R-:W-:-:S02]  /*2a190*/  SHF.L.U32 R2, R10, 0x4, RZ ;  /* 0x000000040a027819 */ /* 0x000fc400000006ff */
[--C-:B------:R-:W-:Y:S02]  /*2a1a0*/  LOP3.LUT R3, R3, 0x70, R4.reuse, 0x78, !PT ;  /* 0x0000007003037812 */ /* 0x100fe400078e7804 */
[----:B------:R-:W-:Y:S02]  /*2a1b0*/  LOP3.LUT R6, R6, 0x1800, R7, 0xf8, !PT ;  /* 0x0000180006067812 */ /* 0x000fe400078ef807 */
[----:B------:R-:W-:Y:S02]  /*2a1c0*/  LOP3.LUT R5, R5, 0x70, R4, 0x78, !PT ;  /* 0x0000007005057812 */ /* 0x000fe400078e7804 */
[----:B------:R-:W-:Y:S02]  /*2a1d0*/  LOP3.LUT R8, R9, 0x400, R2, 0xf8, !PT ;  /* 0x0000040009087812 */ /* 0x000fe400078ef802 */
[----:B------:R-:W-:Y:S02]  /*2a1e0*/  LOP3.LUT R2, R3, 0xc00, R0, 0xf8, !PT ;  /* 0x00000c0003027812 */ /* 0x000fe400078ef800 */
[----:B------:R-:W-:-:S02]  /*2a1f0*/  LOP3.LUT R0, R6, R5, RZ, 0xfc, !PT ;  /* 0x0000000506007212 */ /* 0x000fc400078efcff */
[----:B------:R-:W-:Y:S01]  /*2a200*/  R2P PR, R11, 0x6 ;  /* 0x000000060b007804 */ /* 0x000fe20000000000 */
[----:B------:R0:W-:Y:S01]  /*2a210*/  STL [R1+0x14], R2 ;  /* 0x0000140201007387 */ /* 0x0001e20000100800 */
[----:B------:R-:W-:-:S03]  /*2a220*/  LOP3.LUT R30, R4, 0x70, RZ, 0xc0, !PT ;  /* 0x00000070041e7812 */ /* 0x000fc600078ec0ff */
[----:B------:R-:W-:Y:S01]  /*2a230*/  STL [R1+0xc], R8 ;  /* 0x00000c0801007387 */ /* 0x000fe20000100800 */
[----:B------:R-:W-:Y:S02]  /*2a240*/  SEL R35, R35, 0xffffffc0, !P2 ;  /* 0xffffffc023237807 */ /* 0x000fe40005000000 */
[----:B------:R-:W-:Y:S01]  /*2a250*/  SEL R34, R34, 0xffffffe0, !P1 ;  /* 0xffffffe022227807 */ /* 0x000fe20004800000 */
[----:B------:R1:W-:Y:S01]  /*2a260*/  STL [R1+0x10], R0 ;  /* 0x0000100001007387 */ /* 0x0003e20000100800 */
[----:B0-----:R-:W-:-:S03]  /*2a270*/  SHF.R.U32.HI R2, RZ, 0x3, R10 ;  /* 0x00000003ff027819 */ /* 0x001fc6000001160a */
[----:B------:R-:W-:Y:S01]  /*2a280*/  STL [R1+0x28], RZ ;  /* 0x000028ff01007387 */ /* 0x000fe20000100800 */
[----:B------:R-:W-:Y:S02]  /*2a290*/  LOP3.LUT R2, R2, 0x70, R4, 0xf8, !PT ;  /* 0x0000007002027812 */ /* 0x000fe400078ef804 */
[----:B------:R-:W-:Y:S01]  /*2a2a0*/  LOP3.LUT R2, R30, 0x80, RZ, 0xfc, !PT ;  /* 0x000000801e027812 */ /* 0x000fe200078efcff */
[----:B-1----:R-:W-:-:S05]  /*2a2b0*/  IMAD.U32 R0, RZ, RZ, UR4 ;  /* 0x00000004ff007e24 */ /* 0x002fca000f8e00ff */
[----:B------:R-:W-:Y:S01]  /*2a2c0*/  LEA R22, R0, R22, 0x18 ;  /* 0x0000001600167211 */ /* 0x000fe200078ec0ff */
[----:B------:R0:W-:Y:S04]  /*2a2d0*/  STL [R1+0x8], R0 ;  /* 0x0000080001007387 */ /* 0x0001e80000100800 */
[----:B0-----:R-:W-:-:S05]  /*2a2e0*/  IMAD.IADD R0, R22, 0x1, R8 ;  /* 0x0000000116007824 */ /* 0x001fca00078e0208 */
[----:B------:R0:W-:Y:S02]  /*2a2f0*/  STL [R1+0x18], R0 ;  /* 0x0000180001007387 */ /* 0x0001e40000100800 */
.L_x_3420:
[----:B-1----:R-:W1:Y:S02]  /*2a300*/  LDC.64 R24, c[0x0][0xc88] ;  /* 0x00032200ff187b82 */ /* 0x002e640000000a00 */
[----:B-1----:R-:W-:-:S06]  /*2a310*/  IMAD.WIDE R24, R19, 0x4, R24 ;  /* 0x0000000413187825 */ /* 0x002fcc00078e0218 */
[----:B0-----:R-:W0:Y:S01]  /*2a320*/  LDG.E R24, desc[UR46][R24.64] ;  /* 0x0000002e18187981 */ /* 0x001e22000c1e1900 */
[----:B------:R-:W-:Y:S05]  /*2a330*/  YIELD ;  /* 0x0000000000007946 */ /* 0x000fea0003800000 */
[----:B------:R-:W-:Y:S01]  /*2a340*/  ULDC.64 UR4, c[0x0][0xa28] ;  /* 0x00028a0000047ab9 */ /* 0x000fe20000000a00 */
[----:B------:R-:W-:Y:S01]  /*2a350*/  ULDC.64 UR8, c[0x0][0xa18] ;  /* 0x0002860000087ab9 */ /* 0x000fe20000000a00 */
[----:B------:R-:W-:Y:S01]  /*2a360*/  ISETP.NE.U32.AND P0, PT, RZ, UR4, PT ;  /* 0x00000004ff007c0c */ /* 0x000fe2000bf05070 */
[----:B------:R-:W-:Y:S01]  /*2a370*/  IMAD.MOV.U32 R37, RZ, RZ, RZ ;  /* 0x000000ffff257224 */ /* 0x000fe200078e00ff */
[----:B------:R-:W-:-:S02]  /*2a380*/  ULDC.64 UR6, c[0x0][0xa10] ;  /* 0x0002840000067ab9 */ /* 0x000fc40000000a00 */
[----:B------:R-:W-:Y:S02]  /*2a390*/  ISETP.NE.AND.EX P0, PT, RZ, UR5, PT, P0 ;  /* 0x00000005ff007c0c */ /* 0x000fe4000bf05300 */
[----:B------:R-:W-:-:S04]  /*2a3a0*/  ISETP.NE.U32.AND P2, PT, RZ, UR8, PT ;  /* 0x00000008ff007c0c */ /* 0x000fc8000bf45070 */
[----:B------:R-:W-:Y:S01]  /*2a3b0*/  ISETP.NE.AND.EX P2, PT, RZ, UR9, PT, P2 ;  /* 0x00000009ff007c0c */ /* 0x000fe2000bf45320 */
[----:B------:R-:W-:Y:S01]  /*2a3c0*/  IMAD.MOV.U32 R28, RZ, RZ, RZ ;  /* 0x000000ffff1c7224 */ /* 0x000fe200078e00ff */
[----:B0-2---:R-:W-:-:S05]  /*2a3d0*/  SHF.R.S32.HI R0, RZ, 0x1f, R24 ;  /* 0x0000001fff007819 */ /* 0x005fca0000011418 */
[C---:B------:R-:W-:Y:S01]  /*2a3e0*/  @P0 LEA R2, P1, R24.reuse, UR4, 0x2 ;  /* 0x0000000418020c11 */ /* 0x040fe2000f8210ff */
[C---:B------:R-:W-:Y:S01]  /*2a3f0*/  IMAD.SHL.U32 R25, R24.reuse, 0x4, RZ ;  /* 0x0000000418197824 */ /* 0x040fe200078e00ff */
[C-C-:B------:R-:W-:Y:S01]  /*2a400*/  SHF.L.U64.HI R26, R24.reuse, 0x2, R0.reuse ;  /* 0x00000002181a7819 */ /* 0x140fe20000010200 */
[----:B------:R0:W-:Y:S01]  /*2a410*/  STL [R1+0x24], R0 ;  /* 0x0000240001007387 */ /* 0x0001e20000100800 */
[----:B------:R-:W-:Y:S01]  /*2a420*/  @P0 LEA.HI.X R3, R24, UR5, R0, 0x2, P1 ;  /* 0x0000000518030c11 */ /* 0x000fe200088f1400 */
[----:B------:R-:W-:-:S04]  /*2a430*/  ULDC.64 UR4, c[0x0][0xa00] ;  /* 0x0002800000047ab9 */ /* 0x000fc80000000a00 */
[----:B------:R1:W5:Y:S01]  /*2a440*/  @P0 LDG.E R37, desc[UR46][R2.64] ;  /* 0x0000002e02250981 */ /* 0x000362000c1e1900 */
[----:B------:R-:W-:Y:S02]  /*2a450*/  ISETP.NE.U32.AND P0, PT, RZ, UR4, PT ;  /* 0x00000004ff007c0c */ /* 0x000fe4000bf05070 */
[----:B------:R-:W-:Y:S02]  /*2a460*/  ISETP.NE.U32.AND P1, PT, RZ, UR6, PT ;  /* 0x00000006ff007c0c */ /* 0x000fe4000bf25070 */
[----:B------:R-:W-:Y:S02]  /*2a470*/  ISETP.NE.AND.EX P0, PT, RZ, UR5, PT, P0 ;  /* 0x00000005ff007c0c */ /* 0x000fe4000bf05300 */
[----:B------:R-:W-:Y:S02]  /*2a480*/  ISETP.NE.AND.EX P1, PT, RZ, UR7, PT, P1 ;  /* 0x00000007ff007c0c */ /* 0x000fe4000bf25310 */
[C---:B------:R-:W-:Y:S02]  /*2a490*/  IADD3 R4, P4, R25.reuse, UR6, RZ ;  /* 0x0000000619047c10 */ /* 0x040fe4000ff9e0ff */
[----:B-1----:R-:W-:Y:S01]  /*2a4a0*/  IADD3 R2, P3, R25, UR4, RZ ;  /* 0x0000000419027c10 */ /* 0x002fe2000ff7e0ff */
[----:B------:R-:W-:Y:S01]  /*2a4b0*/  ULDC UR4, c[0x0][0x288] ;  /* 0x0000a20000047ab9 */ /* 0x000fe20000000800 */
[----:B0-----:R-:W-:-:S02]  /*2a4c0*/  MOV R0, RZ ;  /* 0x000000ff00007202 */ /* 0x001fc40000000f00 */
[C---:B------:R-:W-:Y:S02]  /*2a4d0*/  IADD3.X R3, R26.reuse, UR5, RZ, P3, !PT ;  /* 0x000000051a037c10 */ /* 0x040fe40009ffe4ff */
[----:B------:R-:W-:Y:S01]  /*2a4e0*/  @P2 IADD3 R6, P3, R25, UR8, RZ ;  /* 0x0000000819062c10 */ /* 0x000fe2000ff7e0ff */
[----:B------:R-:W-:Y:S01]  /*2a4f0*/  IMAD.U32 R8, RZ, RZ, UR4 ;  /* 0x00000004ff087e24 */ /* 0x000fe2000f8e00ff */
[C---:B------:R-:W-:Y:S01]  /*2a500*/  IADD3.X R5, R26.reuse, UR7, RZ, P4, !PT ;  /* 0x000000071a057c10 */ /* 0x040fe2000a7fe4ff */
[----:B------:R-:W5:Y:S01]  /*2a510*/  @P0 LDG.E R28, desc[UR46][R2.64] ;  /* 0x0000002e021c0981 */ /* 0x000f62000c1e1900 */
[----:B------:R-:W-:Y:S01]  /*2a520*/  @P2 IADD3.X R7, R26, UR9, RZ, P3, !PT ;  /* 0x000000091a072c10 */ /* 0x000fe20009ffe4ff */
[----:B------:R-:W-:Y:S02]  /*2a530*/  ULDC.64 UR4, c[0x0][0x418] ;  /* 0x0001060000047ab9 */ /* 0x000fe40000000a00 */
[----:B------:R-:W5:Y:S04]  /*2a540*/  @P1 LDG.E R0, desc[UR46][R4.64] ;  /* 0x0000002e04001981 */ /* 0x000f68000c1e1900 */
        /* <DEDUP_REMOVED lines=9> */
[----:B--2---:R0:W-:Y:S01]  /*2a5e0*/  STL [R1+0x1c], R8 ;  /* 0x00001c0801007387 */ /* 0x0041e20000100800 */
[----:B------:R-:W-:Y:S02]  /*2a5f0*/  IMAD.MOV.U32 R9, RZ, RZ, R8 ;  /* 0x000000ffff097224 */ /* 0x000fe400078e0008 */
[----:B0-----:R-:W-:Y:S01]  /*2a600*/  IMAD.U32 R8, RZ, RZ, UR4 ;  /* 0x00000004ff087e24 */ /* 0x001fe2000f8e00ff */
[----:B------:R-:W-:Y:S06]  /*2a610*/  @P2 BRA `(.L_x_3303) ;  /* 0x0000000000142947 */ /* 0x000fec0003800000 */
[----:B------:R-:W-:Y:S05]  /*2a620*/  @!P0 BRA `(.L_x_3303) ;  /* 0x0000000000108947 */ /* 0x000fea0003800000 */
[----:B------:R-:W2:Y:S04]  /*2a630*/  LDG.E R7, desc[UR46][R2.64] ;  /* 0x0000002e02077981 */ /* 0x000ea8000c1e1900 */
[----:B------:R-:W2:Y:S02]  /*2a640*/  LDG.E R2, desc[UR46][R2.64+0x4] ;  /* 0x0000042e02027981 */ /* 0x000ea4000c1e1900 */
[----:B--2---:R-:W-:-:S05]  /*2a650*/  IMAD.IADD R9, R2, 0x1, -R7 ;  /* 0x0000000102097824 */ /* 0x004fca00078e0a07 */
[----:B------:R0:W-:Y:S02]  /*2a660*/  STL [R1+0x1c], R9 ;  /* 0x00001c0901007387 */ /* 0x0001e40000100800 */
.L_x_3303:
[----:B------:R-:W-:Y:S01]  /*2a670*/  ULDC.64 UR4, c[0x0][0xa20] ;  /* 0x0002880000047ab9 */ /* 0x000fe20000000a00 */
[C---:B------:R-:W-:Y:S02]  /*2a680*/  LOP3.LUT R7, R18.reuse, 0xff000000, RZ, 0xc0, !PT ;  /* 0xff00000012077812 */ /* 0x040fe400078ec0ff */
[----:B------:R-:W-:Y:S02]  /*2a690*/  ISETP.NE.U32.AND P0, PT, RZ, UR4, PT ;  /* 0x00000004ff007c0c */ /* 0x000fe4000bf05070 */
[----:B------:R-:W-:Y:S02]  /*2a6a0*/  SHF.R.U32.HI R7, RZ, 0x8, R7 ;  /* 0x00000008ff077819 */ /* 0x000fe40000011607 */
[----:B------:R-:W-:Y:S02]  /*2a6b0*/  ISETP.NE.AND.EX P0, PT, RZ, UR5, PT, P0 ;  /* 0x00000005ff007c0c */ /* 0x000fe4000bf05300 */
[C---:B------:R-:W-:Y:S02]  /*2a6c0*/  LOP3.LUT R2, R18.reuse, 0xff0000, RZ, 0xc0, !PT ;  /* 0x00ff000012027812 */ /* 0x040fe400078ec0ff */
        /* <DEDUP_REMOVED lines=8> */
.L_x_3304:
[----:B------:R-:W-:Y:S02]  /*2a750*/  ULDC.64 UR4, c[0x0][0xa08] ;  /* 0x0002820000047ab9 */ /* 0x000fe40000000a00 */
[----:B------:R-:W-:-:S04]  /*2a760*/  ISETP.NE.U32.AND P0, PT, RZ, UR4, PT ;  /* 0x00000004ff007c0c */ /* 0x000fc8000bf05070 */
[----:B------:R-:W-:-:S13]  /*2a770*/  ISETP.NE.AND.EX P0, PT, RZ, UR5, PT, P0 ;  /* 0x00000005ff007c0c */ /* 0x000fda000bf05300 */
[----:B------:R-:W-:Y:S05]  /*2a780*/  @!P0 BRA `(.L_x_3305) ;  /* 0x0000000000148947 */ /* 0x000fea0003800000 */
[----:B------:R-:W1:Y:S02]  /*2a790*/  LDC.64 R2, c[0x0][0xa08] ;  /* 0x00028200ff027b82 */ /* 0x000e640000000a00 */
[----:B-1----:R-:W-:-:S05]  /*2a7a0*/  IMAD.WIDE R2, R33, 0x4, R2 ;  /* 0x0000000421027825 */ /* 0x002fca00078e0202 */
[----:B------:R-:W2:Y:S04]  /*2a7b0*/  LDG.E R8, desc[UR46][R2.64] ;  /* 0x0000002e02087981 */ /* 0x000ea8000c1e1900 */
[----:B------:R-:W2:Y:S02]  /*2a7c0*/  LDG.E R2, desc[UR46][R2.64+0x4] ;  /* 0x0000042e02027981 */ /* 0x000ea4000c1e1900 */
[----:B--2---:R-:W-:-:S07]  /*2a7d0*/  IMAD.IADD R8, R2, 0x1, -R8 ;  /* 0x0000000102087824 */ /* 0x004fce00078e0a08 */
.L_x_3305:
[----:B-1----:R-:W2:Y:S01]  /*2a7e0*/  @P1 LDG.E R2, desc[UR46][R4.64] ;  /* 0x0000002e04021981 */ /* 0x002ea2000c1e1900 */
[----:B------:R-:W1:Y:S03]  /*2a7f0*/  LDC R3, c[0x0][0x448] ;  /* 0x00011200ff037b82 */ /* 0x000e660000000800 */
[----:B------:R3:W2:Y:S01]  /*2a800*/  @P1 LDG.E R5, desc[UR46][R4.64+0x4] ;  /* 0x0000042e04051981 */ /* 0x0006a2000c1e1900 */
[----:B------:R-:W-:Y:S01]  /*2a810*/  BSSY B0, `(.L_x_3306) ;  /* 0x0000037000007945 */ /* 0x000fe20003800000 */
[----:B------:R-:W-:Y:S02]  /*2a820*/  LOP3.LUT R36, R7, 0xff, RZ, 0xc0, !PT ;  /* 0x000000ff07247812 */ /* 0x000fe400078ec0ff */
[----:B-1----:R-:W-:-:S13]  /*2a830*/  ISETP.NE.AND P0, PT, R3, 0x1, PT ;  /* 0x000000010300780c */ /* 0x002fda0003f05270 */
[----:B---3--:R-:W1:Y:S08]  /*2a840*/  @P0 LDC R4, c[0x0][0x44c] ;  /* 0x00011300ff040b82 */ /* 0x008e700000000800 */
[----:B------:R-:W3:Y:S01]  /*2a850*/  @P0 LDC R3, c[0x0][0x450] ;  /* 0x00011400ff030b82 */ /* 0x000ee20000000800 */
[----:B--2---:R-:W-:Y:S02]  /*2a860*/  @P1 IMAD.IADD R6, R5, 0x1, -R2 ;  /* 0x0000000105061824 */ /* 0x004fe400078e0a02 */
[----:B------:R-:W-:-:S02]  /*2a870*/  IMAD.SHL.U32 R2, R17, 0x80, RZ ;  /* 0x0000008011027824 */ /* 0x000fc400078e00ff */
[----:B-----5:R-:W-:Y:S02]  /*2a880*/  IMAD.IADD R5, R8, 0x1, -R37 ;  /* 0x0000000108057824 */ /* 0x020fe400078e0a25 */
[----:B------:R-:W-:-:S03]  /*2a890*/  VIADD R2, R2, 0x7f ;  /* 0x0000007f02027836 */ /* 0x000fc60000000000 */
[----:B------:R-:W-:Y:S01]  /*2a8a0*/  IADD3 R27, R5, R6, RZ ;  /* 0x00000006051b7210 */ /* 0x000fe20007ffe0ff */
[----:B-1----:R-:W-:-:S03]  /*2a8b0*/  @P0 IMAD.HI.U32 R4, R2, R4, RZ ;  /* 0x0000000402040227 */ /* 0x002fc600078e00ff */
[C---:B------:R-:W-:Y:S02]  /*2a8c0*/  IADD3 R20, R27.reuse, 0x80, -R9 ;  /* 0x000000801b147810 */ /* 0x040fe40007ffe809 */
[----:B---3--:R-:W-:Y:S01]  /*2a8d0*/  @P0 SHF.R.U32.HI R2, RZ, R3, R4 ;  /* 0x00000003ff020219 */ /* 0x008fe20000011604 */
[----:B------:R-:W-:-:S04]  /*2a8e0*/  VIADD R3, R27, 0x7f ;  /* 0x0000007f1b037836 */ /* 0x000fc80000000000 */
[----:B------:R-:W-:Y:S01]  /*2a8f0*/  IMAD.IADD R2, R20, 0x1, R2 ;  /* 0x0000000114027824 */ /* 0x000fe200078e0202 */
[----:B------:R-:W-:-:S04]  /*2a900*/  SHF.R.S32.HI R4, RZ, 0x1f, R3 ;  /* 0x0000001fff047819 */ /* 0x000fc80000011403 */
[----:B------:R-:W-:Y:S02]  /*2a910*/  LEA.HI R4, R4, R3, RZ, 0x7 ;  /* 0x0000000304047211 */ /* 0x000fe400078f38ff */
[----:B------:R-:W-:Y:S02]  /*2a920*/  SHF.R.S32.HI R3, RZ, 0x1f, R2 ;  /* 0x0000001fff037819 */ /* 0x000fe40000011402 */
[----:B------:R-:W-:Y:S02]  /*2a930*/  SHF.R.S32.HI R21, RZ, 0x7, R4 ;  /* 0x00000007ff157819 */ /* 0x000fe40000011404 */
[----:B------:R-:W-:Y:S01]  /*2a940*/  LEA.HI R3, R3, R2, RZ, 0x7 ;  /* 0x0000000203037211 */ /* 0x000fe200078f38ff */
[----:B------:R-:W-:Y:S01]  /*2a950*/  IMAD.MOV.U32 R2, RZ, RZ, RZ ;  /* 0x000000ffff027224 */ /* 0x000fe200078e00ff */
[----:B------:R-:W-:Y:S02]  /*2a960*/  SHF.R.U32.HI R4, RZ, 0x10, R7 ;  /* 0x00000010ff047819 */ /* 0x000fe40000011607 */
[----:B------:R-:W-:-:S04]  /*2a970*/  SHF.R.S32.HI R3, RZ, 0x7, R3 ;  /* 0x00000007ff037819 */ /* 0x000fc80000011403 */
[----:B------:R-:W-:-:S04]  /*2a980*/  VIMNMX R8, R21, R3, PT ;  /* 0x0000000315087248 */ /* 0x000fc80003fe0100 */
[----:B------:R-:W-:-:S13]  /*2a990*/  ISETP.GE.AND P0, PT, R8, 0x1, PT ;  /* 0x000000010800780c */ /* 0x000fda0003f06270 */
[----:B------:R-:W-:Y:S05]  /*2a9a0*/  @!P0 BRA `(.L_x_3307) ;  /* 0x0000000000748947 */ /* 0x000fea0003800000 */
[----:B------:R-:W-:Y:S01]  /*2a9b0*/  ISETP.NE.AND P0, PT, R4, RZ, PT ;  /* 0x000000ff0400720c */ /* 0x000fe20003f05270 */
[----:B------:R-:W-:-:S03]  /*2a9c0*/  ULDC UR4, c[0x0][0x9f0] ;  /* 0x00027c0000047ab9 */ /* 0x000fc60000000800 */
[----:B------:R-:W-:-:S04]  /*2a9d0*/  SEL R7, R4, UR4, P0 ;  /* 0x0000000404077c07 */ /* 0x000fc80008000000 */
[----:B0-----:R-:W-:Y:S02]  /*2a9e0*/  IABS R9, R7 ;  /* 0x0000000700097213 */ /* 0x001fe40000000000 */
[----:B------:R-:W-:Y:S02]  /*2a9f0*/  IADD3 R10, R7, -0x1, R8 ;  /* 0xffffffff070a7810 */ /* 0x000fe40007ffe008 */
[----:B------:R-:W0:Y:S08]  /*2aa00*/  I2F.RP R2, R9 ;  /* 0x0000000900027306 */ /* 0x000e300000209400 */
[----:B0-----:R-:W0:Y:S02]  /*2aa10*/  MUFU.RCP R2, R2 ;  /* 0x0000000200027308 */ /* 0x001e240000001000 */
[----:B0-----:R-:W-:-:S06]  /*2aa20*/  VIADD R2, R2, 0xffffffe ;  /* 0x0ffffffe02027836 */ /* 0x001fcc0000000000 */
[----:B------:R0:W1:Y:S02]  /*2aa30*/  F2I.FTZ.U32.TRUNC.NTZ R3, R2 ;  /* 0x0000000200037305 */ /* 0x000064000021f000 */
[----:B0-----:R-:W-:-:S04]  /*2aa40*/  LOP3.LUT R2, R10, R7, RZ, 0x3c, !PT ;  /* 0x000000070a027212 */ /* 0x001fc800078e3cff */
[----:B------:R-:W-:Y:S01]  /*2aa50*/  ISETP.GE.AND P3, PT, R2, RZ, PT ;  /* 0x000000ff0200720c */ /* 0x000fe20003f66270 */
[----:B-1----:R-:W-:-:S04]  /*2aa60*/  IMAD.MOV R2, RZ, RZ, -R3 ;  /* 0x000000ffff027224 */ /* 0x002fc800078e0a03 */
[----:B------:R-:W-:Y:S01]  /*2aa70*/  IMAD R11, R2, R9, RZ ;  /* 0x00000009020b7224 */ /* 0x000fe200078e02ff */
[----:B------:R-:W-:-:S05]  /*2aa80*/  MOV R2, RZ ;  /* 0x000000ff00027202 */ /* 0x000fca0000000f00 */
[----:B------:R-:W-:Y:S01]  /*2aa90*/  IMAD.HI.U32 R11, R3, R11, R2 ;  /* 0x0000000b030b7227 */ /* 0x000fe200078e0002 */
[----:B------:R-:W-:Y:S02]  /*2aaa0*/  IABS R2, R7 ;  /* 0x0000000700027213 */ /* 0x000fe40000000000 */
[----:B------:R-:W-:-:S03]  /*2aab0*/  IABS R3, R10 ;  /* 0x0000000a00037213 */ /* 0x000fc60000000000 */
[----:B------:R-:W-:-:S04]  /*2aac0*/  IMAD.MOV R2, RZ, RZ, -R2 ;  /* 0x000000ffff027224 */ /* 0x000fc800078e0a02 */
        /* <DEDUP_REMOVED lines=8> */
[----:B------:R-:W-:-:S05]  /*2ab50*/  @P0 VIADD R2, R2, 0x1 ;  /* 0x0000000102020836 */ /* 0x000fca0000000000 */
[----:B------:R-:W-:Y:S02]  /*2ab60*/  @!P3 IADD3 R2, -R2, RZ, RZ ;  /* 0x000000ff0202b210 */ /* 0x000fe40007ffe1ff */
[----:B------:R-:W-:-:S07]  /*2ab70*/  @!P2 LOP3.LUT R2, RZ, R7, RZ, 0x33, !PT ;  /* 0x00000007ff02a212 */ /* 0x000fce00078e33ff */
.L_x_3307:
[----:B------:R-:W-:Y:S05]  /*2ab80*/  BSYNC B0 ;  /* 0x0000000000007941 */ /* 0x000fea0003800000 */
.L_x_3306:
[-C--:B------:R-:W-:Y:S01]  /*2ab90*/  IMAD R3, R36, R2.reuse, RZ ;  /* 0x0000000224037224 */ /* 0x080fe200078e02ff */
[----:B------:R-:W-:Y:S04]  /*2aba0*/  BSSY B0, `(.L_x_3308) ;  /* 0x0000112000007945 */ /* 0x000fe80003800000 */
[C---:B------:R-:W-:Y:S01]  /*2abb0*/  VIADDMNMX R2, R3.reuse, R2, R8, PT ;  /* 0x0000000203027246 */ /* 0x040fe20003800108 */
[----:B------:R-:W-:-:S04]  /*2abc0*/  IMAD R3, R3, 0x80, -R5 ;  /* 0x0000008003037824 */ /* 0x000fc800078e0a05 */
[----:B------:R-:W-:Y:S01]  /*2abd0*/  IMAD R2, R2, 0x80, -R5 ;  /* 0x0000008002027824 */ /* 0x000fe200078e0a05 */
[----:B------:R-:W-:-:S04]  /*2abe0*/  VIMNMX R3, RZ, R3, !PT ;  /* 0x00000003ff037248 */ /* 0x000fc80007fe0100 */
[----:B------:R-:W-:Y:S02]  /*2abf0*/  VIMNMX R2, R2, R6, PT ;  /* 0x0000000602027248 */ /* 0x000fe40003fe0100 */
[----:B------:R-:W-:Y:S02]  /*2ac00*/  SHF.R.U32.HI R5, RZ, 0x7, R3 ;  /* 0x00000007ff057819 */ /* 0x000fe40000011603 */
[----:B------:R-:W-:-:S13]  /*2ac10*/  ISETP.GT.AND P0, PT, R2, R3, PT ;  /* 0x000000030200720c */ /* 0x000fda0003f04270 */
        /* <DEDUP_REMOVED lines=11> */
[----:B------:R-:W1:Y:S02]  /*2acd0*/  S2R R6, SR_TID.X ;  /* 0x0000000000067919 */ /* 0x000e640000002100 */
[----:B-1----:R-:W-:-:S04]  /*2ace0*/  SHF.R.U32.HI R6, RZ, 0x5, R6 ;  /* 0x00000005ff067819 */ /* 0x002fc80000011606 */
[----:B------:R-:W-:-:S05]  /*2acf0*/  LOP3.LUT R6, R6, 0x3, RZ, 0xc0, !PT ;  /* 0x0000000306067812 */ /* 0x000fca00078ec0ff */
[----:B------:R1:W2:Y:S02]  /*2ad00*/  SHFL.IDX PT, R14, R6, RZ, 0x1f ;  /* 0x00001fff060e7589 */ /* 0x0002a400000e0000 */
.L_x_3705:
[----:B--2---:R-:W-:Y:S02]  /*2ad10*/  ISETP.NE.AND P0, PT, R14, RZ, PT ;  /* 0x000000ff0e00720c */ /* 0x004fe40003f05270 */
[----:B------:R-:W-:-:S11]  /*2ad20*/  PLOP3.LUT P6, PT, PT, PT, PT, 0x8, 0x0 ;  /* 0x000000000000781c */ /* 0x000fd60003fce170 */
[----:B------:R-:W-:Y:S05]  /*2ad30*/  @P0 BRA `(.L_x_3311) ;  /* 0x00000000000c0947 */ /* 0x000fea0003800000 */
[----:B------:R-:W-:-:S03]  /*2ad40*/  UMOV UR4, 0xffffffff ;  /* 0xffffffff00047882 */ /* 0x000fc60000000000 */
[----:B------:R-:W-:Y:S05]  /*2ad50*/  BRA.DIV UR4, `(.L_x_3312) ;  /* 0x000000da047c7947 */ /* 0x000fea000b800000 */
[----:B------:R-:W-:-:S13]  /*2ad60*/  ELECT P6, URZ, PT ;  /* 0x00000000003f782f */ /* 0x000fda00038c0000 */
.L_x_3311:
[----:B-1----:R-:W2:Y:S01]  /*2ad70*/  LDL R6, [R1+0x28] ;  /* 0x0000280001067983 */ /* 0x002ea20000100800 */
[----:B------:R-:W-:Y:S01]  /*2ad80*/  BSSY B1, `(.L_x_3313) ;  /* 0x0000008000017945 */ /* 0x000fe20003800000 */
[----:B--2---:R-:W-:-:S05]  /*2ad90*/  VIADD R6, R6, 0x1 ;  /* 0x0000000106067836 */ /* 0x004fca0000000000 */
[----:B------:R-:W-:-:S04]  /*2ada0*/  LEA.HI R7, R6, R6, RZ, 0x1 ;  /* 0x0000000606077211 */ /* 0x000fc800078f08ff */
[----:B------:R-:W-:-:S04]  /*2adb0*/  LOP3.LUT R7, R7, 0xfffffffe, RZ, 0xc0, !PT ;  /* 0xfffffffe07077812 */ /* 0x000fc800078ec0ff */
[----:B------:R-:W-:-:S04]  /*2adc0*/  IADD3 R6, R6, -R7, RZ ;  /* 0x8000000706067210 */ /* 0x000fc80007ffe0ff */
[----:B------:R-:W-:-:S04]  /*2add0*/  SHF.L.U32 R6, R6, 0x1f, RZ ;  /* 0x0000001f06067819 */ /* 0x000fc800000006ff */
[----:B------:R-:W1:Y:S02]  /*2ade0*/  SYNCS.PHASECHK.TRANS64.TRYWAIT P0, [R22+URZ+0x38820], R6 ;  /* 0x03882006160075a7 */ /* 0x000e64000800017f */
[----:B-1----:R-:W-:Y:S05]  /*2adf0*/  @!P0 BRA `(.L_x_3314) ;  /* 0x000000d800748947 */ /* 0x002fea0003800000 */
.L_x_3708:
[----:B------:R-:W-:Y:S05]  /*2ae00*/  BSYNC B1 ;  /* 0x0000000000017941 */ /* 0x000fea0003800000 */
.L_x_3313:
[----:B------:R-:W-:Y:S04]  /*2ae10*/  BSSY B1, `(.L_x_3315) ;  /* 0x000006c000017945 */ /* 0x000fe80003800000 */
[----:B------:R-:W-:Y:S05]  /*2ae20*/  @!P6 BRA `(.L_x_3316) ;  /* 0x0000000400a8e947 */ /* 0x000fea0003800000 */
[----:B------:R-:W-:Y:S01]  /*2ae30*/  IMAD R10, R29, 0x8, R22 ;  /* 0x000000081d0a7824 */ /* 0x000fe200078e0216 */
[----:B0-----:R-:W-:Y:S01]  /*2ae40*/  SHF.L.U32 R9, R32, 0x1f, RZ ;  /* 0x0000001f20097819 */ /* 0x001fe200000006ff */
[----:B------:R-:W0:Y:S01]  /*2ae50*/  S2R R7, SR_TID.X ;  /* 0x0000000000077919 */ /* 0x000e220000002100 */
[----:B------:R-:W-:Y:S02]  /*2ae60*/  BSSY B2, `(.L_x_3317) ;  /* 0x0000005000027945 */ /* 0x000fe40003800000 */
[----:B------:R-:W2:Y:S01]  /*2ae70*/  SYNCS.PHASECHK.TRANS64.TRYWAIT P0, [R10+URZ+0x388a0], R9 ;  /* 0x0388a0090a0075a7 */ /* 0x000ea2000800017f */
[----:B0-----:R-:W-:-:S04]  /*2ae80*/  LOP3.LUT R7, R7, 0x7f, RZ, 0xc0, !PT ;  /* 0x0000007f07077812 */ /* 0x001fc800078ec0ff */
[----:B------:R-:W-:Y:S01]  /*2ae90*/  ISETP.NE.AND P1, PT, R7, RZ, PT ;  /* 0x000000ff0700720c */ /* 0x000fe20003f25270 */
[----:B--2---:R-:W-:-:S12]  /*2aea0*/  @!P0 BRA `(.L_x_3318) ;  /* 0x000000d8005c8947 */ /* 0x004fd80003800000 */
.L_x_3709:
[----:B------:R-:W-:Y:S05]  /*2aeb0*/  BSYNC B2 ;  /* 0x0000000000027941 */ /* 0x000fea0003800000 */
.L_x_3317:
[----:B------:R-:W-:Y:S04]  /*2aec0*/  BSSY B2, `(.L_x_3319) ;  /* 0x0000009000027945 */ /* 0x000fe80003800000 */
[----:B------:R-:W-:Y:S05]  /*2aed0*/  @P1 BRA `(.L_x_3320) ;  /* 0x00000000001c1947 */ /* 0x000fea0003800000 */
[----:B-1----:R-:W1:Y:S02]  /*2aee0*/  S2R R6, SR_TID.X ;  /* 0x0000000000067919 */ /* 0x002e640000002100 */
[----:B-1----:R-:W-:Y:S01]  /*2aef0*/  LOP3.LUT R7, R6, 0x1f, RZ, 0xc0, !PT ;  /* 0x0000001f06077812 */ /* 0x002fe200078ec0ff */
[----:B------:R-:W-:-:S03]  /*2af00*/  IMAD.MOV.U32 R6, RZ, RZ, 0x8000 ;  /* 0x00008000ff067424 */ /* 0x000fc600078e00ff */
[----:B------:R-:W-:Y:S01]  /*2af10*/  ISETP.NE.AND P0, PT, R7, RZ, PT ;  /* 0x000000ff0700720c */ /* 0x000fe20003f05270 */
[----:B------:R2:W-:-:S12]  /*2af20*/  SYNCS.ARRIVE.TRANS64 RZ, [R10+URZ+0x38890], R6 ;  /* 0x038890060aff79a7 */ /* 0x0005d8000800003f */
[----:B--2---:R-:W-:Y:S05]  /*2af30*/  @!P0 BRA `(.L_x_3320) ;  /* 0x0000000000048947 */ /* 0x004fea0003800000 */
[----:B------:R-:W-:Y:S01]  /*2af40*/  BPT.TRAP 0x1 ;  /* 0x000000040000795c */ /* 0x000fe20000300000 */
.L_x_3320:
[----:B------:R-:W-:Y:S05]  /*2af50*/  BSYNC B2 ;  /* 0x0000000000027941 */ /* 0x000fea0003800000 */
.L_x_3319:
[----:B------:R-:W-:Y:S01]  /*2af60*/  IMAD.MOV.U32 R15, RZ, RZ, RZ ;  /* 0x000000ffff0f7224 */ /* 0x000fe200078e00ff */
[----:B------:R-:W-:Y:S01]  /*2af70*/  UIADD3 UR4, UP0, UR40, 0x570, URZ ;  /* 0x0000057028047890 */ /* 0x000fe2000ff1e03f */
[----:B------:R-:W-:Y:S01]  /*2af80*/  IMAD R7, R3, 0x80, R0 ;  /* 0x0000008003077824 */ /* 0x000fe200078e0200 */
[----:B------:R-:W-:Y:S01]  /*2af90*/  PLOP3.LUT P0, PT, PT, PT, PT, 0x80, 0x0 ;  /* 0x000000000000781c */ /* 0x000fe20003f0f070 */
[----:B------:R-:W-:Y:S01]  /*2afa0*/  IMAD R8, R29, 0x8000, R22 ;  /* 0x000080001d087824 */ /* 0x000fe200078e0216 */
[----:B------:R-:W-:Y:S01]  /*2afb0*/  R2UR UR10, R15 ;  /* 0x000000000f0a72ca */ /* 0x000fe200000e0000 */
[----:B-1----:R-:W-:Y:S01]  /*2afc0*/  VIADD R6, R10, 0x38890 ;  /* 0x000388900a067836 */ /* 0x002fe20000000000 */
[----:B------:R-:W-:Y:S01]  /*2afd0*/  IADD3 R7, R7, -0x80, RZ ;  /* 0xffffff8007077810 */ /* 0x000fe20007ffe0ff */
[----:B------:R-:W-:Y:S01]  /*2afe0*/  VIADD R11, R8, 0x28400 ;  /* 0x00028400080b7836 */ /* 0x000fe20000000000 */
[----:B------:R-:W-:Y:S01]  /*2aff0*/  UIADD3.X UR5, URZ, UR41, URZ, UP0, !UPT ;  /* 0x000000293f057290 */ /* 0x000fe200087fe43f */
[----:B------:R-:W-:Y:S01]  /*2b000*/  UMOV UR6, 0x0 ;  /* 0x0000000000067882 */ /* 0x000fe20000000000 */
[----:B------:R-:W-:-:S10]  /*2b010*/  UMOV UR7, 0x12f00000 ;  /* 0x12f0000000077882 */ /* 0x000fd40000000000 */
.L_x_3321:
        /* <DEDUP_REMOVED lines=10> */
[----:B------:R-:W-:Y:S01]  /*2b0c0*/  IMAD.MOV.U32 R14, RZ, RZ, 0x80 ;  /* 0x00000080ff0e7424 */ /* 0x000fe200078e00ff */
[----:B------:R-:W-:Y:S01]  /*2b0d0*/  PLOP3.LUT P0, PT, PT, PT, PT, 0x80, 0x0 ;  /* 0x000000000000781c */ /* 0x000fe20003f0f070 */
[----:B------:R-:W-:Y:S01]  /*2b0e0*/  VIADD R11, R8, 0x2c400 ;  /* 0x0002c400080b7836 */ /* 0x000fe20000000000 */
[----:B------:R-:W-:Y:S01]  /*2b0f0*/  UMOV UR6, 0x0 ;  /* 0x0000000000067882 */ /* 0x000fe20000000000 */
[----:B------:R-:W-:Y:S01]  /*2b100*/  UMOV UR7, 0x12f00000 ;  /* 0x12f0000000077882 */ /* 0x000fe20000000000 */
[----:B------:R-:W-:-:S15]  /*2b110*/  R2UR UR10, R14 ;  /* 0x000000000e0a72ca */ /* 0x000fde00000e0000 */
.L_x_3322:
        /* <DEDUP_REMOVED lines=10> */
[----:B------:R-:W1:Y:S01]  /*2b1c0*/  SYNCS.PHASECHK.TRANS64.TRYWAIT P0, [R10+URZ+0x388c0], R9 ;  /* 0x0388c0090a0075a7 */ /* 0x000e62000800017f */
[----:B------:R-:W-:Y:S04]  /*2b1d0*/  BSSY B2, `(.L_x_3323) ;  /* 0x0000002000027945 */ /* 0x000fe80003800000 */
[----:B-1----:R-:W-:Y:S05]  /*2b1e0*/  @!P0 BRA `(.L_x_3324) ;  /* 0x000000d400a08947 */ /* 0x002fea0003800000 */
.L_x_3710:
[----:B------:R-:W-:Y:S05]  /*2b1f0*/  BSYNC B2 ;  /* 0x0000000000027941 */ /* 0x000fea0003800000 */
.L_x_3323:
        /* <DEDUP_REMOVED lines=11> */
.L_x_3326:
[----:B------:R-:W-:Y:S05]  /*2b2b0*/  BSYNC B2 ;  /* 0x0000000000027941 */ /* 0x000fea0003800000 */
.L_x_3325:
        /* <DEDUP_REMOVED lines=8> */
.L_x_3327:
        /* <DEDUP_REMOVED lines=15> */
.L_x_3328:
        /* <DEDUP_REMOVED lines=9> */
[----:B--2---:R-:W-:Y:S05]  /*2b4c0*/  @P0 BRA.U.ANY `(.L_x_3328) ;  /* 0xfffffffd00d80947 */ /* 0x004fea000393ffff */
.L_x_3316:
[----:B------:R-:W-:Y:S05]  /*2b4d0*/  BSYNC B1 ;  /* 0x0000000000017941 */ /* 0x000fea0003800000 */
.L_x_3315:
[----:B------:R-:W-:Y:S01]  /*2b4e0*/  IADD3 R10, R3, -0x2, RZ ;  /* 0xfffffffe030a7810 */ /* 0x000fe20007ffe0ff */
[----:B------:R-:W-:Y:S01]  /*2b4f0*/  VIADD R29, R29, 0x1 ;  /* 0x000000011d1d7836 */ /* 0x000fe20000000000 */
[----:B------:R-:W-:Y:S02]  /*2b500*/  PLOP3.LUT P0, PT, PT, PT, PT, 0x8, 0x0 ;  /* 0x000000000000781c */ /* 0x000fe40003f0e170 */
[----:B------:R-:W-:Y:S02]  /*2b510*/  ISETP.GE.AND P2, PT, R10, R5, PT ;  /* 0x000000050a00720c */ /* 0x000fe40003f46270 */
[----:B------:R-:W-:-:S04]  /*2b520*/  ISETP.NE.AND P1, PT, R29, 0x2, PT ;  /* 0x000000021d00780c */ /* 0x000fc80003f25270 */
[----:B------:R-:W-:Y:S02]  /*2b530*/  SEL R3, RZ, 0x1, P1 ;  /* 0x00000001ff037807 */ /* 0x000fe40000800000 */
[----:B------:R-:W-:Y:S02]  /*2b540*/  SEL R29, R29, RZ, P1 ;  /* 0x000000ff1d1d7207 */ /* 0x000fe40000800000 */
[----:B------:R-:W-:-:S03]  /*2b550*/  LOP3.LUT R32, R32, R3, RZ, 0x3c, !PT ;  /* 0x0000000320207212 */ /* 0x000fc600078e3cff */
[----:B------:R-:W-:Y:S05]  /*2b560*/  @!P2 BRA `(.L_x_3309) ;  /* 0x0000000400d4a947 */ /* 0x000fea0003800000 */
.L_x_3343:
[----:B------:R-:W-:Y:S05]  /*2b570*/  YIELD ;  /* 0x0000000000007946 */ /* 0x000fea0003800000 */
[----:B------:R-:W-:Y:S04]  /*2b580*/  BSSY B1, `(.L_x_3329) ;  /* 0x000006b000017945 */ /* 0x000fe80003800000 */
[----:B------:R-:W-:Y:S05]  /*2b590*/  @!P6 BRA `(.L_x_3330) ;  /* 0x0000000400a4e947 */ /* 0x000fea0003800000 */
[----:B0-----:R-:W-:Y:S01]  /*2b5a0*/  IMAD R9, R29, 0x8, R22 ;  /* 0x000000081d097824 */ /* 0x001fe200078e0216 */
[----:B------:R-:W-:Y:S01]  /*2b5b0*/  SHF.L.U32 R8, R32, 0x1f, RZ ;  /* 0x0000001f20087819 */ /* 0x000fe200000006ff */
[----:B------:R-:W0:Y:S01]  /*2b5c0*/  S2R R3, SR_TID.X ;  /* 0x0000000000037919 */ /* 0x000e220000002100 */
[----:B------:R-:W-:Y:S02]  /*2b5d0*/  BSSY B2, `(.L_x_3331) ;  /* 0x0000005000027945 */ /* 0x000fe40003800000 */
[----:B------:R-:W2:Y:S01]  /*2b5e0*/  SYNCS.PHASECHK.TRANS64.TRYWAIT P1, [R9+URZ+0x388a0], R8 ;  /* 0x0388a008090075a7 */ /* 0x000ea2000802017f */
[----:B0-----:R-:W-:-:S04]  /*2b5f0*/  LOP3.LUT R3, R3, 0x7f, RZ, 0xc0, !PT ;  /* 0x0000007f03037812 */ /* 0x001fc800078ec0ff */
[----:B------:R-:W-:Y:S01]  /*2b600*/  ISETP.NE.AND P2, PT, R3, RZ, PT ;  /* 0x000000ff0300720c */ /* 0x000fe20003f45270 */
[----:B--2---:R-:W-:-:S12]  /*2b610*/  @!P1 BRA `(.L_x_3332) ;  /* 0x000000d000a89947 */ /* 0x004fd80003800000 */
.L_x_3711:
[----:B------:R-:W-:Y:S05]  /*2b620*/  BSYNC B2 ;  /* 0x0000000000027941 */ /* 0x000fea0003800000 */
.L_x_3331:
[----:B------:R-:W-:Y:S04]  /*2b630*/  BSSY B2, `(.L_x_3333) ;  /* 0x0000009000027945 */ /* 0x000fe80003800000 */
[----:B------:R-:W-:Y:S05]  /*2b640*/  @P2 BRA `(.L_x_3334) ;  /* 0x00000000001c2947 */ /* 0x000fea0003800000 */
[----:B------:R-:W1:Y:S02]  /*2b650*/  S2R R3, SR_TID.X ;  /* 0x0000000000037919 */ /* 0x000e640000002100 */
[----:B-1----:R-:W-:Y:S01]  /*2b660*/  LOP3.LUT R6, R3, 0x1f, RZ, 0xc0, !PT ;  /* 0x0000001f03067812 */ /* 0x002fe200078ec0ff */
[----:B------:R-:W-:-:S03]  /*2b670*/  IMAD.MOV.U32 R3, RZ, RZ, 0x8000 ;  /* 0x00008000ff037424 */ /* 0x000fc600078e00ff */
[----:B------:R-:W-:Y:S01]  /*2b680*/  ISETP.NE.AND P1, PT, R6, RZ, PT ;  /* 0x000000ff0600720c */ /* 0x000fe20003f25270 */
[----:B------:R2:W-:-:S12]  /*2b690*/  SYNCS.ARRIVE.TRANS64 RZ, [R9+URZ+0x38890], R3 ;  /* 0x0388900309ff79a7 */ /* 0x0005d8000800003f */
[----:B--2---:R-:W-:Y:S05]  /*2b6a0*/  @!P1 BRA `(.L_x_3334) ;  /* 0x0000000000049947 */ /* 0x004fea0003800000 */
[----:B------:R-:W-:Y:S01]  /*2b6b0*/  BPT.TRAP 0x1 ;  /* 0x000000040000795c */ /* 0x000fe20000300000 */
.L_x_3334:
[----:B------:R-:W-:Y:S05]  /*2b6c0*/  BSYNC B2 ;  /* 0x0000000000027941 */ /* 0x000fea0003800000 */
.L_x_3333:
[----:B------:R-:W-:Y:S01]  /*2b6d0*/  IMAD.MOV.U32 R14, RZ, RZ, RZ ;  /* 0x000000ffff0e7224 */ /* 0x000fe200078e00ff */
[----:B------:R-:W-:Y:S01]  /*2b6e0*/  UIADD3 UR4, UP0, UR40, 0x570, URZ ;  /* 0x0000057028047890 */ /* 0x000fe2000ff1e03f */
[----:B------:R-:W-:Y:S01]  /*2b6f0*/  IMAD R7, R29, 0x8000, R22 ;  /* 0x000080001d077824 */ /* 0x000fe200078e0216 */
[----:B------:R-:W-:Y:S01]  /*2b700*/  PLOP3.LUT P1, PT, PT, PT, PT, 0x80, 0x0 ;  /* 0x000000000000781c */ /* 0x000fe20003f2f070 */
[----:B-1----:R-:W-:Y:S01]  /*2b710*/  IMAD R6, R10, 0x80, R0 ;  /* 0x000000800a067824 */ /* 0x002fe200078e0200 */
[----:B------:R-:W-:Y:S01]  /*2b720*/  R2UR UR10, R14 ;  /* 0x000000000e0a72ca */ /* 0x000fe200000e0000 */
[----:B------:R-:W-:Y:S01]  /*2b730*/  VIADD R11, R7, 0x28400 ;  /* 0x00028400070b7836 */ /* 0x000fe20000000000 */
[----:B------:R-:W-:Y:S01]  /*2b740*/  IADD3 R3, R9, 0x38890, RZ ;  /* 0x0003889009037810 */ /* 0x000fe20007ffe0ff */
[----:B------:R-:W-:Y:S01]  /*2b750*/  UIADD3.X UR5, URZ, UR41, URZ, UP0, !UPT ;  /* 0x000000293f057290 */ /* 0x000fe200087fe43f */
[----:B------:R-:W-:Y:S01]  /*2b760*/  UMOV UR6, 0x0 ;  /* 0x0000000000067882 */ /* 0x000fe20000000000 */
[----:B------:R-:W-:-:S10]  /*2b770*/  UMOV UR7, 0x12f00000 ;  /* 0x12f0000000077882 */ /* 0x000fd40000000000 */
.L_x_3335:
        /* <DEDUP_REMOVED lines=16> */
.L_x_3336:
        /* <DEDUP_REMOVED lines=13> */
.L_x_3712:
[----:B------:R-:W-:Y:S05]  /*2b950*/  BSYNC B2 ;  /* 0x0000000000027941 */ /* 0x000fea0003800000 */
.L_x_3337:
[----:B------:R-:W-:Y:S01]  /*2b960*/  BSSY B2, `(.L_x_3339) ;  /* 0x000000b000027945 */ /* 0x000fe20003800000 */
[----:B------:R-:W-:Y:S02]  /*2b970*/  IMAD.MOV.U32 R12, RZ, RZ, 0x0 ;  /* 0x00000000ff0c7424 */ /* 0x000fe400078e00ff */
[----:B------:R-:W-:Y:S01]  /*2b980*/  IMAD.MOV.U32 R13, RZ, RZ, 0x12f00000 ;  /* 0x12f00000ff0d7424 */ /* 0x000fe200078e00ff */
[----:B------:R-:W-:Y:S06]  /*2b990*/  @P2 BRA `(.L_x_3340) ;  /* 0x00000000001c2947 */ /* 0x000fec0003800000 */
[----:B------:R-:W2:Y:S02]  /*2b9a0*/  S2R R3, SR_TID.X ;  /* 0x0000000000037919 */ /* 0x000ea40000002100 */
[----:B--2---:R-:W-:Y:S02]  /*2b9b0*/  LOP3.LUT R11, R3, 0x1f, RZ, 0xc0, !PT ;  /* 0x0000001f030b7812 */ /* 0x004fe400078ec0ff */
[----:B------:R-:W-:Y:S02]  /*2b9c0*/  MOV R3, 0x8000 ;  /* 0x0000800000037802 */ /* 0x000fe40000000f00 */
[----:B------:R-:W-:Y:S02]  /*2b9d0*/  ISETP.NE.AND P1, PT, R11, RZ, PT ;  /* 0x000000ff0b00720c */ /* 0x000fe40003f25270 */
[----:B------:R2:W-:Y:S11]  /*2b9e0*/  SYNCS.ARRIVE.TRANS64 RZ, [R9+URZ+0x388b0], R3 ;  /* 0x0388b00309ff79a7 */ /* 0x0005f6000800003f */
[----:B--2---:R-:W-:Y:S05]  /*2b9f0*/  @!P1 BRA `(.L_x_3340) ;  /* 0x0000000000049947 */ /* 0x004fea0003800000 */
[----:B------:R-:W-:Y:S01]  /*2ba00*/  BPT.TRAP 0x1 ;  /* 0x000000040000795c */ /* 0x000fe20000300000 */
.L_x_3340:
[----:B------:R-:W-:Y:S05]  /*2ba10*/  BSYNC B2 ;  /* 0x0000000000027941 */ /* 0x000fea0003800000 */
.L_x_3339:
        /* <DEDUP_REMOVED lines=8> */
.L_x_3341:
        /* <DEDUP_REMOVED lines=15> */
.L_x_3342:
        /* <DEDUP_REMOVED lines=10> */
.L_x_3330:
[----:B------:R-:W-:Y:S05]  /*2bc30*/  BSYNC B1 ;  /* 0x0000000000017941 */ /* 0x000fea0003800000 */
.L_x_3329:
[C---:B------:R-:W-:Y:S01]  /*2bc40*/  ISETP.GT.AND P2, PT, R10.reuse, R5, PT ;  /* 0x000000050a00720c */ /* 0x040fe20003f44270 */
[----:B------:R-:W-:Y:S02]  /*2bc50*/  VIADD R29, R29, 0x1 ;  /* 0x000000011d1d7836 */ /* 0x000fe40000000000 */
[----:B------:R-:W-:-:S03]  /*2bc60*/  VIADD R10, R10, 0xffffffff ;  /* 0xffffffff0a0a7836 */ /* 0x000fc60000000000 */
[----:B------:R-:W-:-:S04]  /*2bc70*/  ISETP.NE.AND P1, PT, R29, 0x2, PT ;  /* 0x000000021d00780c */ /* 0x000fc80003f25270 */
[----:B------:R-:W-:Y:S02]  /*2bc80*/  SEL R3, RZ, 0x1, P1 ;  /* 0x00000001ff037807 */ /* 0x000fe40000800000 */
[----:B------:R-:W-:Y:S02]  /*2bc90*/  SEL R29, R29, RZ, P1 ;  /* 0x000000ff1d1d7207 */ /* 0x000fe40000800000 */
[----:B------:R-:W-:Y:S01]  /*2bca0*/  LOP3.LUT R32, R32, R3, RZ, 0x3c, !PT ;  /* 0x0000000320207212 */ /* 0x000fe200078e3cff */
[----:B------:R-:W-:Y:S06]  /*2bcb0*/  @P2 BRA `(.L_x_3343) ;  /* 0xfffffff8002c2947 */ /* 0x000fec000383ffff */
.L_x_3309:
[----:B------:R-:W-:Y:S05]  /*2bcc0*/  BSYNC B0 ;  /* 0x0000000000007941 */ /* 0x000fea0003800000 */
.L_x_3308:
[----:B------:R-:W2:Y:S01]  /*2bcd0*/  LDC R0, c[0x0][0x448] ;  /* 0x00011200ff007b82 */ /* 0x000ea20000000800 */
[----:B------:R-:W-:Y:S01]  /*2bce0*/  LEA R2, R17, 0x7f, 0x7 ;  /* 0x0000007f11027811 */ /* 0x000fe200078e38ff */
[----:B------:R-:W-:Y:S06]  /*2bcf0*/  @!P0 WARPSYNC.ALL ;  /* 0x0000000000008948 */ /* 0x000fec0003800000 */
[----:B------:R-:W-:Y:S01]  /*2bd00*/  @!P0 BAR.SYNC.DEFER_BLOCKING 0xc, 0x180 ;  /* 0x0306000000008b1d */ /* 0x000fe20000010000 */
[----:B------:R-:W-:-:S05]  /*2bd10*/  ISETP.NE.AND P2, PT, R4, RZ, PT ;  /* 0x000000ff0400720c */ /* 0x000fca0003f45270 */
[----:B------:R-:W-:Y:S08]  /*2bd20*/  BSSY B0, `(.L_x_3344) ;  /* 0x0000029000007945 */ /* 0x000ff00003800000 */
[----:B------:R-:W3:Y:S01]  /*2bd30*/  @!P2 LDC R4, c[0x0][0x9f0] ;  /* 0x00027c00ff04ab82 */ /* 0x000ee20000000800 */
[----:B--2---:R-:W-:-:S13]  /*2bd40*/  ISETP.NE.AND P1, PT, R0, 0x1, PT ;  /* 0x000000010000780c */ /* 0x004fda0003f25270 */
[----:B------:R-:W2:Y:S08]  /*2bd50*/  @P1 LDC R3, c[0x0][0x44c] ;  /* 0x00011300ff031b82 */ /* 0x000eb00000000800 */
[----:B------:R-:W4:Y:S01]  /*2bd60*/  @P1 LDC R0, c[0x0][0x450] ;  /* 0x00011400ff001b82 */ /* 0x000f220000000800 */
[----:B--2---:R-:W-:-:S05]  /*2bd70*/  @P1 IMAD.HI.U32 R3, R2, R3, RZ ;  /* 0x0000000302031227 */ /* 0x004fca00078e00ff */
[----:B----4-:R-:W-:-:S04]  /*2bd80*/  @P1 SHF.R.U32.HI R2, RZ, R0, R3 ;  /* 0x00000000ff021219 */ /* 0x010fc80000011603 */
[----:B------:R-:W-:-:S04]  /*2bd90*/  IADD3 R2, R20, R2, RZ ;  /* 0x0000000214027210 */ /* 0x000fc80007ffe0ff */
[----:B------:R-:W-:-:S04]  /*2bda0*/  SHF.R.S32.HI R0, RZ, 0x1f, R2 ;  /* 0x0000001fff007819 */ /* 0x000fc80000011402 */
[----:B------:R-:W-:-:S04]  /*2bdb0*/  LEA.HI R0, R0, R2, RZ, 0x7 ;  /* 0x0000000200007211 */ /* 0x000fc800078f38ff */
[----:B------:R-:W-:-:S04]  /*2bdc0*/  SHF.R.S32.HI R0, RZ, 0x7, R0 ;  /* 0x00000007ff007819 */ /* 0x000fc80000011400 */
[----:B------:R-:W-:Y:S01]  /*2bdd0*/  VIMNMX R21, R21, R0, PT ;  /* 0x0000000015157248 */ /* 0x000fe20003fe0100 */
[----:B------:R-:W-:-:S03]  /*2bde0*/  IMAD.MOV.U32 R0, RZ, RZ, RZ ;  /* 0x000000ffff007224 */ /* 0x000fc600078e00ff */
[----:B------:R-:W-:-:S13]  /*2bdf0*/  ISETP.GE.AND P1, PT, R21, 0x1, PT ;  /* 0x000000011500780c */ /* 0x000fda0003f26270 */
[----:B---3--:R-:W-:Y:S05]  /*2be00*/  @!P1 BRA `(.L_x_3345) ;  /* 0x0000000000689947 */ /* 0x008fea0003800000 */
[-C--:B------:R-:W-:Y:S02]  /*2be10*/  IABS R0, R4.reuse ;  /* 0x0000000400007213 */ /* 0x080fe40000000000 */
[----:B-1----:R-:W-:Y:S02]  /*2be20*/  IABS R6, R4 ;  /* 0x0000000400067213 */ /* 0x002fe40000000000 */
[----:B------:R-:W1:Y:S03]  /*2be30*/  I2F.RP R2, R0 ;  /* 0x0000000000027306 */ /* 0x000e660000209400 */
[----:B------:R-:W-:-:S05]  /*2be40*/  IMAD.MOV R6, RZ, RZ, -R6 ;  /* 0x000000ffff067224 */ /* 0x000fca00078e0a06 */
[----:B-1----:R-:W1:Y:S02]  /*2be50*/  MUFU.RCP R2, R2 ;  /* 0x0000000200027308 */ /* 0x002e640000001000 */
[----:B-1----:R-:W-:-:S06]  /*2be60*/  VIADD R2, R2, 0xffffffe ;  /* 0x0ffffffe02027836 */ /* 0x002fcc0000000000 */
[----:B------:R-:W1:Y:S02]  /*2be70*/  F2I.FTZ.U32.TRUNC.NTZ R3, R2 ;  /* 0x0000000200037305 */ /* 0x000e64000021f000 */
[----:B-1----:R-:W-:-:S04]  /*2be80*/  IMAD.MOV R2, RZ, RZ, -R3 ;  /* 0x000000ffff027224 */ /* 0x002fc800078e0a03 */
[----:B------:R-:W-:Y:S02]  /*2be90*/  IMAD R5, R2, R0, RZ ;  /* 0x0000000002057224 */ /* 0x000fe400078e02ff */
[----:B------:R-:W-:-:S04]  /*2bea0*/  IMAD.MOV.U32 R2, RZ, RZ, RZ ;  /* 0x000000ffff027224 */ /* 0x000fc800078e00ff */
        /* <DEDUP_REMOVED lines=16> */
.L_x_3345:
[----:B------:R-:W-:Y:S05]  /*2bfb0*/  BSYNC B0 ;  /* 0x0000000000007941 */ /* 0x000fea0003800000 */
.L_x_3344:
[----:B------:R-:W-:-:S05]  /*2bfc0*/  IMAD R36, R36, R0, RZ ;  /* 0x0000000024247224 */ /* 0x000fca00078e02ff */
[----:B------:R-:W-:-:S04]  /*2bfd0*/  VIADDMNMX R2, R36, R0, R21, PT ;  /* 0x0000000024027246 */ /* 0x000fc80003800115 */
[----:B------:R-:W-:Y:S01]  /*2bfe0*/  ISETP.GT.AND P0, PT, R2, R36, PT ;  /* 0x000000240200720c */ /* 0x000fe20003f04270 */
[----:B------:R2:W-:-:S12]  /*2bff0*/  STL [R1+0x20], R2 ;  /* 0x0000200201007387 */ /* 0x0005d80000100800 */
[----:B--2---:R-:W-:Y:S05]  /*2c000*/  @P0 BRA `(.L_x_3346) ;  /* 0x0000000000440947 */ /* 0x004fea0003800000 */
[----:B------:R-:W2:Y:S02]  /*2c010*/  S2R R2, SR_TID.X ;  /* 0x0000000000027919 */ /* 0x000ea40000002100 */
[----:B--2---:R-:W-:-:S04]  /*2c020*/  LOP3.LUT R2, R2, 0x7f, RZ, 0xc0, !PT ;  /* 0x0000007f02027812 */ /* 0x004fc800078ec0ff */
[----:B------:R-:W-:-:S13]  /*2c030*/  ISETP.NE.AND P0, PT, R2, RZ, PT ;  /* 0x000000ff0200720c */ /* 0x000fda0003f05270 */
[----:B------:R-:W-:Y:S05]  /*2c040*/  @P0 BRA `(.L_x_3347) ;  /* 0x0000004800480947 */ /* 0x000fea0003800000 */
[----:B------:R-:W2:Y:S01]  /*2c050*/  S2R R5, SR_LANEID ;  /* 0x0000000000057919 */ /* 0x000ea20000000000 */
[----:B------:R-:W-:Y:S01]  /*2c060*/  VOTEU.ANY UR4, UPT, PT ;  /* 0x0000000000047886 */ /* 0x000fe200038e0100 */
[----:B------:R-:W3:Y:S01]  /*2c070*/  LDC.64 R2, c[0x0][0xc60] ;  /* 0x00031800ff027b82 */ /* 0x000ee20000000a00 */
[----:B------:R-:W2:Y:S02]  /*2c080*/  FLO.U32 R0, UR4 ;  /* 0x0000000400007d00 */ /* 0x000ea400080e0000 */
[----:B--2---:R-:W-:-:S06]  /*2c090*/  ISETP.EQ.U32.AND P0, PT, R0, R5, PT ;  /* 0x000000050000720c */ /* 0x004fcc0003f02070 */
[----:B------:R-:W3:Y:S07]  /*2c0a0*/  POPC R5, UR4 ;  /* 0x0000000400057d09 */ /* 0x000eee0008000000 */
[----:B---3--:R-:W2:Y:S01]  /*2c0b0*/  @P0 ATOMG.E.ADD.STRONG.GPU PT, R3, desc[UR46][R2.64], R5 ;  /* 0x00000005020309a8 */ /* 0x008ea200081ee1ee */
[----:B------:R-:W3:Y:S02]  /*2c0c0*/  S2R R4, SR_LTMASK ;  /* 0x0000000000047919 */ /* 0x000ee40000003900 */
[----:B---3--:R-:W-:-:S04]  /*2c0d0*/  LOP3.LUT R4, R4, UR4, RZ, 0xc0, !PT ;  /* 0x0000000404047c12 */ /* 0x008fc8000f8ec0ff */
[----:B------:R-:W3:Y:S01]  /*2c0e0*/  POPC R7, R4 ;  /* 0x0000000400077309 */ /* 0x000ee20000000000 */
[----:B--2---:R-:W3:Y:S02]  /*2c0f0*/  SHFL.IDX PT, R0, R3, R0, 0x1f ;  /* 0x00001f0003007589 */ /* 0x004ee400000e0000 */
[----:B---3--:R-:W-:Y:S01]  /*2c100*/  IADD3 R16, R0, UR38, R7 ;  /* 0x0000002600107c10 */ /* 0x008fe2000fffe007 */
[----:B------:R-:W-:Y:S06]  /*2c110*/  BRA `(.L_x_3347) ;  /* 0x0000004800147947 */ /* 0x000fec0003800000 */
.L_x_3346:
        /* <DEDUP_REMOVED lines=10> */
[----:B------:R-:W2:Y:S01]  /*2c1c0*/  LDC.64 R2, c[0x4][R2] ;  /* 0x0100000002027b82 */ /* 0x000ea20000000a00 */
[----:B-1----:R-:W-:Y:S01]  /*2c1d0*/  IMAD.U32 R6, RZ, RZ, UR8 ;  /* 0x00000008ff067e24 */ /* 0x002fe2000f8e00ff */
[----:B------:R-:W-:Y:S01]  /*2c1e0*/  MOV R8, 0x70 ;  /* 0x0000007000087802 */ /* 0x000fe20000000f00 */
[----:B------:R-:W-:Y:S02]  /*2c1f0*/  IMAD.U32 R7, RZ, RZ, UR9 ;  /* 0x00000009ff077e24 */ /* 0x000fe4000f8e00ff */
[----:B------:R-:W-:-:S02]  /*2c200*/  IMAD.U32 R10, RZ, RZ, UR4 ;  /* 0x00000004ff0a7e24 */ /* 0x000fc4000f8e00ff */
[----:B------:R-:W-:Y:S02]  /*2c210*/  IMAD.U32 R11, RZ, RZ, UR5 ;  /* 0x00000005ff0b7e24 */ /* 0x000fe4000f8e00ff */
[----:B------:R-:W-:Y:S02]  /*2c220*/  IMAD.MOV.U32 R12, RZ, RZ, 0x1 ;  /* 0x00000001ff0c7424 */ /* 0x000fe400078e00ff */
[----:B------:R-:W-:-:S07]  /*2c230*/  IMAD.MOV.U32 R13, RZ, RZ, RZ ;  /* 0x000000ffff0d7224 */ /* 0x000fce00078e00ff */
[----:B------:R-:W-:-:S07]  /*2c240*/  LEPC R20, `(.L_x_3349) ;  /* 0x000000001014794e */ /* 0x000fce0000000000 */
[----:B0-2---:R-:W-:Y:S05]  /*2c250*/  CALL.ABS.NOINC R2 ;  /* 0x0000000002007343 */ /* 0x005fea0003c00000 */
.L_x_3349:
[----:B------:R-:W-:Y:S05]  /*2c260*/  BSYNC B6 ;  /* 0x0000000000067941 */ /* 0x000fea0003800000 */
.L_x_3348:
        /* <DEDUP_REMOVED lines=8> */
[----:B--2---:R-:W-:Y:S01]  /*2c2f0*/  MOV R2, 0x0 ;  /* 0x0000000000027802 */ /* 0x004fe20000000f00 */
[----:B------:R-:W-:Y:S01]  /*2c300*/  ULDC.64 UR6, c[0x4][0xc0] ;  /* 0x0100300000067ab9 */ /* 0x000fe20000000a00 */
[----:B------:R-:W-:Y:S01]  /*2c310*/  ULDC.64 UR8, c[0x4][0xc8] ;  /* 0x0100320000087ab9 */ /* 0x000fe20000000a00 */
[----:B------:R-:W-:Y:S01]  /*2c320*/  ULDC.64 UR4, c[0x4][0x10] ;  /* 0x0100040000047ab9 */ /* 0x000fe20000000a00 */
[----:B------:R-:W-:Y:S01]  /*2c330*/  IMAD.U32 R4, RZ, RZ, UR6 ;  /* 0x00000006ff047e24 */ /* 0x000fe2000f8e00ff */
[----:B-1----:R-:W-:Y:S01]  /*2c340*/  MOV R6, UR8 ;  /* 0x0000000800067c02 */ /* 0x002fe20008000f00 */
[----:B------:R-:W1:Y:S01]  /*2c350*/  LDC.64 R2, c[0x4][R2] ;  /* 0x0100000002027b82 */ /* 0x000e620000000a00 */
[----:B------:R-:W-:Y:S01]  /*2c360*/  IMAD.U32 R5, RZ, RZ, UR7 ;  /* 0x00000007ff057e24 */ /* 0x000fe2000f8e00ff */
[----:B------:R-:W-:Y:S01]  /*2c370*/  MOV R13, RZ ;  /* 0x000000ff000d7202 */ /* 0x000fe20000000f00 */
[----:B------:R-:W-:Y:S02]  /*2c380*/  IMAD.U32 R7, RZ, RZ, UR9 ;  /* 0x00000009ff077e24 */ /* 0x000fe4000f8e00ff */
[----:B------:R-:W-:-:S02]  /*2c390*/  IMAD.U32 R10, RZ, RZ, UR4 ;  /* 0x00000004ff0a7e24 */ /* 0x000fc4000f8e00ff */
[----:B------:R-:W-:Y:S02]  /*2c3a0*/  IMAD.U32 R11, RZ, RZ, UR5 ;  /* 0x00000005ff0b7e24 */ /* 0x000fe4000f8e00ff */
[----:B------:R-:W-:Y:S02]  /*2c3b0*/  IMAD.MOV.U32 R8, RZ, RZ, 0x70 ;  /* 0x00000070ff087424 */ /* 0x000fe400078e00ff */
[----:B------:R-:W-:-:S07]  /*2c3c0*/  IMAD.MOV.U32 R12, RZ, RZ, 0x1 ;  /* 0x00000001ff0c7424 */ /* 0x000fce00078e00ff */
[----:B------:R-:W-:-:S07]  /*2c3d0*/  LEPC R20, `(.L_x_3351) ;  /* 0x000000001014794e */ /* 0x000fce0000000000 */
[----:B01----:R-:W-:Y:S05]  /*2c3e0*/  CALL.ABS.NOINC R2 ;  /* 0x0000000002007343 */ /* 0x003fea0003c00000 */
.L_x_3351:
[----:B------:R-:W-:Y:S05]  /*2c3f0*/  BSYNC B6 ;  /* 0x0000000000067941 */ /* 0x000fea0003800000 */
.L_x_3350:
[----:B------:R-:W-:Y:S01]  /*2c400*/  VIADD R0, R22, 0x400 ;  /* 0x0000040016007836 */ /* 0x000fe20000000000 */
[----:B------:R-:W-:Y:S04]  /*2c410*/  BSSY B6, `(.L_x_3352) ;  /* 0x0000013000067945 */ /* 0x000fe80003800000 */
[----:B------:R-:W-:-:S13]  /*2c420*/  LOP3.LUT P0, RZ, R0, 0x3ff, RZ, 0xc0, !PT ;  /* 0x000003ff00ff7812 */ /* 0x000fda000780c0ff */
[----:B------:R-:W-:Y:S05]  /*2c430*/  @!P0 BRA `(.L_x_3353) ;  /* 0x0000000000408947 */ /* 0x000fea0003800000 */
[----:B--2---:R-:W-:Y:S01]  /*2c440*/  MOV R2, 0x0 ;  /* 0x0000000000027802 */ /* 0x004fe20000000f00 */
[----:B------:R-:W-:Y:S01]  /*2c450*/  ULDC.64 UR6, c[0x4][0xc0] ;  /* 0x0100300000067ab9 */ /* 0x000fe20000000a00 */
[----:B------:R-:W-:Y:S01]  /*2c460*/  ULDC.64 UR8, c[0x4][0xc8] ;  /* 0x0100320000087ab9 */ /* 0x000fe20000000a00 */
[----:B------:R-:W-:Y:S01]  /*2c470*/  ULDC.64 UR4, c[0x4][0x18] ;  /* 0x0100060000047ab9 */ /* 0x000fe20000000a00 */
[----:B------:R-:W-:Y:S01]  /*2c480*/  IMAD.U32 R4, RZ, RZ, UR6 ;  /* 0x00000006ff047e24 */ /* 0x000fe2000f8e00ff */
[----:B------:R-:W-:Y:S01]  /*2c490*/  MOV R10, UR4 ;  /* 0x00000004000a7c02 */ /* 0x000fe20008000f00 */
[----:B------:R-:W2:Y:S01]  /*2c4a0*/  LDC.64 R2, c[0x4][R2] ;  /* 0x0100000002027b82 */ /* 0x000ea20000000a00 */
[----:B------:R-:W-:Y:S02]  /*2c4b0*/  IMAD.U32 R5, RZ, RZ, UR7 ;  /* 0x00000007ff057e24 */ /* 0x000fe4000f8e00ff */
[----:B-1----:R-:W-:Y:S02]  /*2c4c0*/  IMAD.U32 R6, RZ, RZ, UR8 ;  /* 0x00000008ff067e24 */ /* 0x002fe4000f8e00ff */
[----:B------:R-:W-:-:S02]  /*2c4d0*/  IMAD.U32 R7, RZ, RZ, UR9 ;  /* 0x00000009ff077e24 */ /* 0x000fc4000f8e00ff */
[----:B------:R-:W-:Y:S02]  /*2c4e0*/  IMAD.U32 R11, RZ, RZ, UR5 ;  /* 0x00000005ff0b7e24 */ /* 0x000fe4000f8e00ff */
[----:B------:R-:W-:Y:S02]  /*2c4f0*/  IMAD.MOV.U32 R8, RZ, RZ, 0x70 ;  /* 0x00000070ff087424 */ /* 0x000fe400078e00ff */
[----:B------:R-:W-:Y:S02]  /*2c500*/  IMAD.MOV.U32 R12, RZ, RZ, 0x1 ;  /* 0x00000001ff0c7424 */ /* 0x000fe400078e00ff */
[----:B------:R-:W-:-:S07]  /*2c510*/  IMAD.MOV.U32 R13, RZ, RZ, RZ ;  /* 0x000000ffff0d7224 */ /* 0x000fce00078e00ff */
[----:B------:R-:W-:-:S07]  /*2c520*/  LEPC R20, `(.L_x_3353) ;  /* 0x000000001014794e */ /* 0x000fce0000000000 */
[----:B0-2---:R-:W-:Y:S05]  /*2c530*/  CALL.ABS.NOINC R2 ;  /* 0x0000000002007343 */ /* 0x005fea0003c00000 */
.L_x_3353:
[----:B------:R-:W-:Y:S05]  /*2c540*/  BSYNC B6 ;  /* 0x0000000000067941 */ /* 0x000fea0003800000 */
.L_x_3352:
[----:B--2---:R-:W2:Y:S01]  /*2c550*/  LDL R2, [R1] ;  /* 0x0000000001027983 */ /* 0x004ea20000100800 */
        /* <DEDUP_REMOVED lines=8> */
[----:B------:R-:W-:Y:S01]  /*2c5e0*/  MOV R5, UR5 ;  /* 0x0000000500057c02 */ /* 0x000fe20008000f00 */
        /* <DEDUP_REMOVED lines=10> */
.L_x_3355:
[----:B------:R-:W-:Y:S05]  /*2c690*/  BSYNC B6 ;  /* 0x0000000000067941 */ /* 0x000fea0003800000 */
.L_x_3354:
[----:B------:R-:W2:Y:S01]  /*2c6a0*/  LDL.LU R2, [R1] ;  /* 0x0000000001027983 */ /* 0x000ea20000300800 */
[----:B------:R-:W-:Y:S01]  /*2c6b0*/  ULDC.64 UR4, c[0x0][0x9f8] ;  /* 0x00027e0000047ab9 */ /* 0x000fe20000000a00 */
[----:B------:R-:W3:Y:S02]  /*2c6c0*/  LDC R8, c[0x0][0x430] ;  /* 0x00010c00ff087b82 */ /* 0x000ee40000000800 */
[----:B------:R-:W4:Y:S01]  /*2c6d0*/  LDL R0, [R1+0x20] ;  /* 0x0000200001007983 */ /* 0x000f220000100800 */
[----:B------:R-:W-:Y:S01]  /*2c6e0*/  ISETP.NE.U32.AND P0, PT, RZ, UR4, PT ;  /* 0x00000004ff007c0c */ /* 0x000fe2000bf05070 */
[----:B------:R-:W0:Y:S03]  /*2c6f0*/  S2R R21, SR_TID.X ;  /* 0x0000000000157919 */ /* 0x000e260000002100 */
[----:B------:R-:W-:Y:S01]  /*2c700*/  ISETP.NE.AND.EX P0, PT, RZ, UR5, PT, P0 ;  /* 0x00000005ff007c0c */ /* 0x000fe2000bf05300 */
[----:B--2---:R-:W-:-:S02]  /*2c710*/  IMAD.MOV.U32 R20, RZ, RZ, R2 ;  /* 0x000000ffff147224 */ /* 0x004fc400078e0002 */
[----:B------:R-:W2:Y:S02]  /*2c720*/  S2R R2, SR_TID.X ;  /* 0x0000000000027919 */ /* 0x000ea40000002100 */
[----:B--2---:R-:W-:-:S08]  /*2c730*/  LOP3.LUT R4, R2, 0x7f, RZ, 0xc0, !PT ;  /* 0x0000007f02047812 */ /* 0x004fd000078ec0ff */
[----:B------:R-:W-:Y:S01]  /*2c740*/  @P0 IADD3 R2, P1, R25, UR4, RZ ;  /* 0x0000000419020c10 */ /* 0x000fe2000ff3e0ff */
[----:B0-----:R-:W-:Y:S01]  /*2c750*/  IMAD.SHL.U32 R21, R21, 0x10, RZ ;  /* 0x0000001015157824 */ /* 0x001fe200078e00ff */
[----:B------:R-:W-:Y:S02]  /*2c760*/  SHF.R.U32.HI R4, RZ, 0x3, R4 ;  /* 0x00000003ff047819 */ /* 0x000fe40000011604 */
[----:B------:R-:W-:-:S05]  /*2c770*/  @P0 IADD3.X R3, R26, UR5, RZ, P1, !PT ;  /* 0x000000051a030c10 */ /* 0x000fca0008ffe4ff */
[----:B------:R0:W2:Y:S01]  /*2c780*/  @P0 LDG.E R33, desc[UR46][R2.64] ;  /* 0x0000002e02210981 */ /* 0x0000a2000c1e1900 */
[----:B---3--:R-:W-:Y:S02]  /*2c790*/  ISETP.NE.AND P1, PT, R8, 0x1, PT ;  /* 0x000000010800780c */ /* 0x008fe40003f25270 */
[----:B------:R-:W-:Y:S02]  /*2c7a0*/  LOP3.LUT R21, R4, 0x70, R21, 0xf8, !PT ;  /* 0x0000007004157812 */ /* 0x000fe400078ef815 */
[----:B----4-:R-:W-:-:S04]  /*2c7b0*/  LEA R7, R0, 0xffffff80, 0x7 ;  /* 0xffffff8000077811 */ /* 0x010fc800078e38ff */
[----:B------:R-:W-:-:S04]  /*2c7c0*/  LOP3.LUT R5, R21, R7, RZ, 0xfc, !PT ;  /* 0x0000000715057212 */ /* 0x000fc800078efcff */
[C---:B------:R-:W-:Y:S01]  /*2c7d0*/  ISETP.GE.AND P0, PT, R5.reuse, R27, PT ;  /* 0x0000001b0500720c */ /* 0x040fe20003f06270 */
[----:B-1----:R-:W1:Y:S01]  /*2c7e0*/  @P1 LDC R6, c[0x0][0x434] ;  /* 0x00010d00ff061b82 */ /* 0x002e620000000800 */
[----:B------:R-:W-:-:S04]  /*2c7f0*/  IMAD.IADD R5, R5, 0x1, R37 ;  /* 0x0000000105057824 */ /* 0x000fc800078e0225 */
[----:B------:R-:W-:-:S03]  /*2c800*/  IMAD.MOV.U32 R4, RZ, RZ, R5 ;  /* 0x000000ffff047224 */ /* 0x000fc600078e0005 */
[----:B------:R-:W3:Y:S08]  /*2c810*/  @P1 LDC R0, c[0x0][0x438] ;  /* 0x00010e00ff001b82 */ /* 0x000ef00000000800 */
[----:B0-----:R-:W0:Y:S01]  /*2c820*/  @!P0 LDC.64 R2, c[0x0][0x428] ;  /* 0x00010a00ff028b82 */ /* 0x001e220000000a00 */
[----:B-1----:R-:W-:-:S05]  /*2c830*/  @P1 IMAD.HI.U32 R6, R5, R6, RZ ;  /* 0x0000000605061227 */ /* 0x002fca00078e00ff */
[----:B---3--:R-:W-:-:S04]  /*2c840*/  @P1 SHF.R.U32.HI R4, RZ, R0, R6 ;  /* 0x00000000ff041219 */ /* 0x008fc80000011606 */
[----:B------:R-:W-:-:S05]  /*2c850*/  IADD3 R0, -R4, RZ, RZ ;  /* 0x000000ff04007210 */ /* 0x000fca0007ffe1ff */
[----:B------:R-:W-:Y:S01]  /*2c860*/  IMAD R0, R8, R0, R5 ;  /* 0x0000000008007224 */ /* 0x000fe200078e0205 */
[----:B------:R-:W-:Y:S01]  /*2c870*/  @!P0 SHF.R.S32.HI R5, RZ, 0x1f, R4 ;  /* 0x0000001fff058819 */ /* 0x000fe20000011404 */
[----:B------:R-:W1:Y:S01]  /*2c880*/  LDC R8, c[0x0][0x2f4] ;  /* 0x0000bd00ff087b82 */ /* 0x000e620000000800 */
[----:B------:R-:W-:Y:S01]  /*2c890*/  LOP3.LUT R20, R20, 0xfffffffd, RZ, 0xc0, !PT ;  /* 0xfffffffd14147812 */ /* 0x000fe200078ec0ff */
[----:B------:R-:W-:-:S05]  /*2c8a0*/  IMAD.U32 R10, RZ, RZ, UR39 ;  /* 0x00000027ff0a7e24 */ /* 0x000fca000f8e00ff */
[----:B------:R-:W-:Y:S01]  /*2c8b0*/  ISETP.NE.AND P2, PT, R10, 0x3, PT ;  /* 0x000000030a00780c */ /* 0x000fe20003f45270 */
[----:B------:R-:W-:Y:S01]  /*2c8c0*/  UMOV UR4, 0xffffffff ;  /* 0xffffffff00047882 */ /* 0x000fe20000000000 */
[----:B--2---:R-:W-:Y:S01]  /*2c8d0*/  SHF.R.S32.HI R9, RZ, 0x1f, R33 ;  /* 0x0000001fff097819 */ /* 0x004fe20000011421 */
[----:B0-----:R-:W-:-:S04]  /*2c8e0*/  @!P0 IMAD.WIDE.U32 R4, R33, R2, R4 ;  /* 0x0000000221048225 */ /* 0x001fc800078e0004 */
[----:B------:R-:W-:Y:S01]  /*2c8f0*/  @!P0 IMAD R6, R9, R2, RZ ;  /* 0x0000000209068224 */ /* 0x000fe200078e02ff */
[----:B------:R0:W-:Y:S03]  /*2c900*/  STL [R1+0x4], R9 ;  /* 0x0000040901007387 */ /* 0x0001e60000100800 */
[----:B------:R-:W-:Y:S02]  /*2c910*/  @!P0 IMAD R6, R33, R3, R6 ;  /* 0x0000000321068224 */ /* 0x000fe400078e0206 */
[----:B------:R-:W2:Y:S02]  /*2c920*/  @!P0 LDC.64 R2, c[0x0][0x418] ;  /* 0x00010600ff028b82 */ /* 0x000ea40000000a00 */
[----:B------:R-:W-:Y:S01]  /*2c930*/  @!P0 IMAD.IADD R6, R5, 0x1, R6 ;  /* 0x0000000105068824 */ /* 0x000fe200078e0206 */
[----:B0-----:R-:W-:Y:S02]  /*2c940*/  LOP3.LUT R9, R30, 0x80, RZ, 0xfc, !PT ;  /* 0x000000801e097812 */ /* 0x001fe400078efcff */
[----:B--2---:R-:W-:-:S04]  /*2c950*/  @!P0 LEA R2, P1, R4, R2, 0x2 ;  /* 0x0000000204028211 */ /* 0x004fc800078210ff */
[----:B------:R-:W-:Y:S01]  /*2c960*/  @!P0 LEA.HI.X R3, R4, R3, R6, 0x2, P1 ;  /* 0x0000000304038211 */ /* 0x000fe200008f1406 */
[----:B------:R-:W-:Y:S01]  /*2c970*/  IMAD.MOV.U32 R4, RZ, RZ, RZ ;  /* 0x000000ffff047224 */ /* 0x000fe200078e00ff */
[----:B-1----:R-:W-:-:S05]  /*2c980*/  ISETP.GE.AND P1, PT, R30, R8, PT ;  /* 0x000000081e00720c */ /* 0x002fca0003f26270 */
[----:B------:R0:W5:Y:S01]  /*2c990*/  @!P0 LDG.E R4, desc[UR46][R2.64] ;  /* 0x0000002e02048981 */ /* 0x000162000c1e1900 */
[----:B------:R-:W-:-:S07]  /*2c9a0*/  ISETP.GE.AND P0, PT, R9, R8, PT ;  /* 0x000000080900720c */ /* 0x000fce0003f06270 */
[----:B------:R-:W-:-:S04]  /*2c9b0*/  @P1 LOP3.LUT R20, R20, 0x2, RZ, 0xfc, !PT ;  /* 0x0000000214141812 */ /* 0x000fc800078efcff */
[----:B------:R-:W-:-:S04]  /*2c9c0*/  LOP3.LUT R20, R20, 0xfffffffb, RZ, 0xc0, !PT ;  /* 0xfffffffb14147812 */ /* 0x000fc800078ec0ff */
[----:B------:R-:W-:-:S04]  /*2c9d0*/  LOP3.LUT R20, R20, 0xfffffffe, RZ, 0xc0, !PT ;  /* 0xfffffffe14147812 */ /* 0x000fc800078ec0ff */
[----:B------:R-:W-:-:S04]  /*2c9e0*/  @P0 LOP3.LUT R20, R20, 0x1, RZ, 0xfc, !PT ;  /* 0x0000000114140812 */ /* 0x000fc800078efcff */
[----:B------:R-:W-:-:S05]  /*2c9f0*/  @P2 LOP3.LUT R20, R20, 0x4, RZ, 0xfc, !PT ;  /* 0x0000000414142812 */ /* 0x000fca00078efcff */
[----:B------:R0:W-:Y:S01]  /*2ca00*/  STL [R1], R20 ;  /* 0x0000001401007387 */ /* 0x0001e20000100800 */
[----:B------:R-:W-:Y:S05]  /*2ca10*/  BRA.DIV UR4, `(.L_x_3356) ;  /* 0x000000be04d07947 */ /* 0x000fea000b800000 */
.L_x_3715:
[----:B------:R-:W-:Y:S05]  /*2ca20*/  @!P2 BRA `(.L_x_3357) ;  /* 0x000000000004a947 */ /* 0x000fea0003800000 */
[----:B------:R-:W-:Y:S01]  /*2ca30*/  BPT.TRAP 0x1 ;  /* 0x000000040000795c */ /* 0x000fe20000300000 */
.L_x_3357:
[----:B------:R-:W-:Y:S01]  /*2ca40*/  IMAD R6, R23, 0x8, R22 ;  /* 0x0000000817067824 */ /* 0x000fe200078e0216 */
[----:B0-----:R-:W-:Y:S01]  /*2ca50*/  SHF.L.U32 R20, R31, 0x1f, RZ ;  /* 0x0000001f1f147819 */ /* 0x001fe200000006ff */
        /* <DEDUP_REMOVED lines=8> */
.L_x_3716:
[----:B------:R-:W-:Y:S05]  /*2cae0*/  BSYNC B0 ;  /* 0x0000000000007941 */ /* 0x000fea0003800000 */
.L_x_3358:
        /* <DEDUP_REMOVED lines=26> */
[----:B------:R-:W2:Y:S01]  /*2cc90*/  LDC R12, c[0x0][0x2f4] ;  /* 0x0000bd00ff0c7b82 */ /* 0x000ea20000000800 */
[----:B------:R-:W3:Y:S01]  /*2cca0*/  SHFL.IDX PT, R2, R7, RZ, 0x181f ;  /* 0x00181fff07027589 */ /* 0x000ee200000e0000 */
[----:B-1----:R-:W-:-:S03]  /*2ccb0*/  LOP3.LUT R11, R30, 0x80, RZ, 0xfc, !PT ;  /* 0x000000801e0b7812 */ /* 0x002fc600078efcff */
[----:B------:R-:W1:Y:S01]  /*2ccc0*/  SHFL.IDX PT, R3, R8, RZ, 0x181f ;  /* 0x00181fff08037589 */ /* 0x000e6200000e0000 */
[----:B------:R-:W-:Y:S01]  /*2ccd0*/  IMAD.IADD R5, R22, 0x1, R5 ;  /* 0x0000000116057824 */ /* 0x000fe200078e0205 */
[C---:B--2---:R-:W-:Y:S02]  /*2cce0*/  ISETP.GE.AND P1, PT, R30.reuse, R12, PT ;  /* 0x0000000c1e00720c */ /* 0x044fe40003f26270 */
[----:B---3--:R-:W-:Y:S02]  /*2ccf0*/  IADD3 R2, P0, R30, R2, RZ ;  /* 0x000000021e027210 */ /* 0x008fe40007f1e0ff */
[----:B------:R-:W-:-:S03]  /*2cd00*/  ISETP.LT.OR P2, PT, R27, 0x1, P1 ;  /* 0x000000011b00780c */ /* 0x000fc60000f41670 */
[----:B-1----:R-:W-:Y:S01]  /*2cd10*/  IMAD.X R3, RZ, RZ, R3, P0 ;  /* 0x000000ffff037224 */ /* 0x002fe200000e0603 */
        /* <DEDUP_REMOVED lines=10> */
[----:B-1----:R-:W1:Y:S04]  /*2cdc0*/  SHFL.IDX PT, R2, R7, 0x1, 0x181f ;  /* 0x00381f0007027f89 */ /* 0x002e6800000e0000 */
[----:B------:R-:W3:Y:S01]  /*2cdd0*/  SHFL.IDX PT, R3, R8, 0x1, 0x181f ;  /* 0x00381f0008037f89 */ /* 0x000ee200000e0000 */
[----:B-1----:R-:W-:-:S05]  /*2cde0*/  IADD3 R2, P2, R30, R2, RZ ;  /* 0x000000021e027210 */ /* 0x002fca0007f5e0ff */
[----:B---3--:R-:W-:Y:S01]  /*2cdf0*/  IMAD.X R3, RZ, RZ, R3, P2 ;  /* 0x000000ffff037224 */ /* 0x008fe200010e0603 */
[----:B------:R-:W-:-:S13]  /*2ce00*/  ISETP.LT.OR P2, PT, R27, 0x11, P1 ;  /* 0x000000111b00780c */ /* 0x000fda0000f41670 */
[----:B------:R-:W-:Y:S01]  /*2ce10*/  LDGSTS.E.BYPASS.LTC128B.128 [R5+0x10c00], desc[UR46][R2.64], !P2 ;  /* 0x10c0000002057fae */ /* 0x000fe2000d101d6e */
[----:B------:R-:W-:-:S13]  /*2ce20*/  ISETP.LT.OR P2, PT, R27, 0x11, P0 ;  /* 0x000000111b00780c */ /* 0x000fda0000741670 */
        /* <DEDUP_REMOVED lines=11> */
[----:B-1----:R-:W-:-:S04]  /*2cee0*/  IADD3 R2, P2, R30, R2, RZ ;  /* 0x000000021e027210 */ /* 0x002fc80007f5e0ff */
[----:B---3--:R-:W-:Y:S02]  /*2cef0*/  IADD3.X R3, RZ, R3, RZ, P2, !PT ;  /* 0x00000003ff037210 */ /* 0x008fe400017fe4ff */
        /* <DEDUP_REMOVED lines=38> */
[----:B------:R-:W-:-:S05]  /*2d160*/  @P6 LOP3.LUT R11, R11, 0x40, RZ, 0xfc, !PT ;  /* 0x000000400b0b6812 */ /* 0x000fca00078efcff */
[----:B---3--:R1:W-:Y:S02]  /*2d170*/  STL [R1], R11 ;  /* 0x0000000b01007387 */ /* 0x0083e40000100800 */
.L_x_3734:
        /* <DEDUP_REMOVED lines=11> */
.L_x_3361:
        /* <DEDUP_REMOVED lines=11> */
.L_x_3362:
[----:B------:R2:W-:Y:S01]  /*2d2e0*/  SYNCS.ARRIVE.TRANS64.A1T0 RZ, [R6+URZ+0x38870], RZ ;  /* 0x038870ff06ff79a7 */ /* 0x0005e2000810003f */
[----:B------:R-:W-:Y:S05]  /*2d2f0*/  @!P6 BRA `(.L_x_3363) ;  /* 0x000000000004e947 */ /* 0x000fea0003800000 */
[----:B------:R-:W-:Y:S01]  /*2d300*/  BPT.TRAP 0x1 ;  /* 0x000000040000795c */ /* 0x000fe20000300000 */
.L_x_3363:
[----:B------:R-:W3:Y:S01]  /*2d310*/  SYNCS.PHASECHK.TRANS64.TRYWAIT P0, [R6+URZ+0x38840], R20 ;  /* 0x03884014060075a7 */ /* 0x000ee2000800017f */
[----:B------:R-:W-:Y:S04]  /*2d320*/  BSSY B0, `(.L_x_3364) ;  /* 0x0000002000007945 */ /* 0x000fe80003800000 */
[----:B---3--:R-:W-:Y:S05]  /*2d330*/  @!P0 BRA `(.L_x_3365) ;  /* 0x000000c000a88947 */ /* 0x008fea0003800000 */
.L_x_3735:
[----:B------:R-:W-:Y:S05]  /*2d340*/  BSYNC B0 ;  /* 0x0000000000007941 */ /* 0x000fea0003800000 */
.L_x_3364:
[----:B0-----:R0:W5:Y:S01]  /*2d350*/  LDL R21, [R1] ;  /* 0x0000000001157983 */ /* 0x0011620000100800 */
[----:B------:R-:W-:Y:S01]  /*2d360*/  ULDC.64 UR4, c[0x0][0x300] ;  /* 0x0000c00000047ab9 */ /* 0x000fe20000000a00 */
[----:B------:R-:W4:Y:S01]  /*2d370*/  LDC R8, c[0x0][0x2f4] ;  /* 0x0000bd00ff087b82 */ /* 0x000f220000000800 */
[----:B-1----:R-:W-:Y:S01]  /*2d380*/  IMAD R7, R9, UR4, RZ ;  /* 0x0000000409077c24 */ /* 0x002fe2000f8e02ff */
[----:B------:R-:W-:Y:S01]  /*2d390*/  ULDC.64 UR6, c[0x0][0x2e8] ;  /* 0x0000ba0000067ab9 */ /* 0x000fe20000000a00 */
[----:B------:R-:W-:Y:S01]  /*2d3a0*/  IMAD.WIDE.U32 R2, R0, UR4, RZ ;  /* 0x0000000400027c25 */ /* 0x000fe2000f8e00ff */
[----:B------:R-:W-:-:S03]  /*2d3b0*/  LOP3.LUT R11, R30, 0x80, RZ, 0xfc, !PT ;  /* 0x000000801e0b7812 */ /* 0x000fc600078efcff */
[----:B------:R-:W-:Y:S01]  /*2d3c0*/  IMAD R7, R0, UR5, R7 ;  /* 0x0000000500077c24 */ /* 0x000fe2000f8e0207 */
[----:B------:R-:W-:Y:S02]  /*2d3d0*/  ULDC.64 UR4, c[0x0][0x310] ;  /* 0x0000c40000047ab9 */ /* 0x000fe40000000a00 */
[----:B------:R-:W-:Y:S02]  /*2d3e0*/  IMAD R10, R10, UR4, RZ ;  /* 0x000000040a0a7c24 */ /* 0x000fe4000f8e02ff */
[----:B------:R-:W-:Y:S02]  /*2d3f0*/  IADD3 R3, R3, R7, RZ ;  /* 0x0000000703037210 */ /* 0x000fe40007ffe0ff */
[C---:B------:R-:W-:Y:S02]  /*2d400*/  IMAD R10, R4.reuse, UR5, R10 ;  /* 0x00000005040a7c24 */ /* 0x040fe4000f8e020a */
[----:B------:R-:W-:Y:S01]  /*2d410*/  IMAD.WIDE.U32 R2, R4, UR4, R2 ;  /* 0x0000000404027c25 */ /* 0x000fe2000f8e0002 */
[----:B------:R-:W-:-:S03]  /*2d420*/  ULDC.64 UR4, c[0x0][0x308] ;  /* 0x0000c20000047ab9 */ /* 0x000fc60000000a00 */
[----:B------:R-:W-:Y:S01]  /*2d430*/  IMAD.IADD R3, R3, 0x1, R10 ;  /* 0x0000000103037824 */ /* 0x000fe200078e020a */
[----:B----4-:R-:W-:Y:S01]  /*2d440*/  ISETP.GE.AND P1, PT, R11, R8, PT ;  /* 0x000000080b00720c */ /* 0x010fe20003f26270 */
        /* <DEDUP_REMOVED lines=77> */
[----:B------:R-:W4:Y:S04]  /*2d920*/  SHFL.IDX PT, R4, R4, 0x7, 0x181f ;  /* 0x00f81f0004047f89 */ /* 0x000f2800000e0000 */
[----:B------:R-:W2:Y:S01]  /*2d930*/  SHFL.IDX PT, R0, R0, 0x7, 0x181f ;  /* 0x00f81f0000007f89 */ /* 0x000ea200000e0000 */
[----:B0-----:R-:W-:-:S05]  /*2d940*/  @P2 IADD3 R3, P0, R30, R3, RZ ;  /* 0x000000031e032210 */ /* 0x001fca0007f1e0ff */
[----:B-1----:R-:W-:-:S05]  /*2d950*/  @P2 IMAD.X R2, RZ, RZ, R2, P0 ;  /* 0x000000ffff022224 */ /* 0x002fca00000e0602 */
[----:B------:R-:W-:-:S04]  /*2d960*/  @P2 LOP3.LUT R3, R3, R2, RZ, 0x3c, !PT ;  /* 0x0000000203032212 */ /* 0x000fc800078e3cff */
[----:B------:R-:W-:-:S04]  /*2d970*/  @P2 LOP3.LUT R2, R3, R2, RZ, 0x3c, !PT ;  /* 0x0000000203022212 */ /* 0x000fc800078e3cff */
[----:B------:R-:W-:-:S05]  /*2d980*/  @P2 LOP3.LUT R3, R3, R2, RZ, 0x3c, !PT ;  /* 0x0000000203032212 */ /* 0x000fca00078e3cff */
[----:B------:R0:W-:Y:S04]  /*2d990*/  @P2 LDGSTS.E.BYPASS.LTC128B.128 [R5+0x2b400], desc[UR46][R2.64], !P6 ;  /* 0x2b40000002052fae */ /* 0x0001e8000f101d6e */
[----:B--2-4-:R0:W-:Y:S02]  /*2d9a0*/  @P2 LDGSTS.E.BYPASS.LTC128B.128 [R5+0x2f400], desc[UR46][R2.64+0x80], !P1 ;  /* 0x2f40008002052fae */ /* 0x0141e4000c901d6e */
.L_x_3753:
[----:B------:R-:W-:Y:S02]  /*2d9b0*/  LOP3.LUT P2, RZ, R21, 0x40, RZ, 0xc0, !PT ;  /* 0x0000004015ff7812 */ /* 0x000fe4000784c0ff */
[----:B------:R-:W-:-:S11]  /*2d9c0*/  ISETP.GE.AND P3, PT, R30, R8, PT ;  /* 0x000000081e00720c */ /* 0x000fd60003f66270 */
[----:B01----:R-:W-:-:S05]  /*2d9d0*/  @P2 IADD3 R2, P0, R30, R4, RZ ;  /* 0x000000041e022210 */ /* 0x003fca0007f1e0ff */
[----:B------:R-:W-:Y:S01]  /*2d9e0*/  @P2 IMAD.X R0, RZ, RZ, R0, P0 ;  /* 0x000000ffff002224 */ /* 0x000fe200000e0600 */
        /* <DEDUP_REMOVED lines=8> */
.L_x_3367:
        /* <DEDUP_REMOVED lines=11> */
.L_x_3368:
[----:B0-----:R0:W5:Y:S01]  /*2db20*/  LDL.LU R3, [R1+0x24] ;  /* 0x0000240001037983 */ /* 0x0011620000300800 */
[----:B------:R-:W-:Y:S01]  /*2db30*/  IADD3 R0, R22, 0x20400, RZ ;  /* 0x0002040016007810 */ /* 0x000fe20007ffe0ff */
[----:B------:R0:W-:Y:S01]  /*2db40*/  SYNCS.ARRIVE.TRANS64.A1T0 RZ, [R6+URZ+0x38830], RZ ;  /* 0x038830ff06ff79a7 */ /* 0x0001e2000810003f */
[----:B------:R-:W-:-:S07]  /*2db50*/  SHF.R.S32.HI R2, RZ, 0x1f, R28 ;  /* 0x0000001fff027819 */ /* 0x000fce000001141c */
[----:B------:R-:W-:Y:S05]  /*2db60*/  WARPSYNC.ALL ;  /* 0x0000000000007948 */ /* 0x000fea0003800000 */
[----:B------:R-:W-:Y:S01]  /*2db70*/  BAR.SYNC.DEFER_BLOCKING 0x8, 0x180 ;  /* 0x0206000000007b1d */ /* 0x000fe20000010000 */
[----:B------:R-:W-:-:S05]  /*2db80*/  LOP3.LUT P1, RZ, R0, 0x3ff, RZ, 0xc0, !PT ;  /* 0x000003ff00ff7812 */ /* 0x000fca000782c0ff */
[----:B------:R-:W-:Y:S01]  /*2db90*/  ULDC.64 UR4, c[0x0][0x298] ;  /* 0x0000a60000047ab9 */ /* 0x000fe20000000a00 */
[----:B------:R-:W-:Y:S01]  /*2dba0*/  ULDC.64 UR6, c[0x0][0xa00] ;  /* 0x0002800000067ab9 */ /* 0x000fe20000000a00 */
[----:B------:R-:W-:Y:S01]  /*2dbb0*/  IMAD R2, R2, UR4, RZ ;  /* 0x0000000402027c24 */ /* 0x000fe2000f8e02ff */
[----:B------:R-:W-:Y:S01]  /*2dbc0*/  ISETP.NE.U32.AND P0, PT, RZ, UR6, PT ;  /* 0x00000006ff007c0c */ /* 0x000fe2000bf05070 */
[C---:B------:R-:W-:Y:S01]  /*2dbd0*/  IMAD.WIDE.U32 R26, R28.reuse, UR4, RZ ;  /* 0x000000041c1a7c25 */ /* 0x040fe2000f8e00ff */
[----:B------:R-:W-:Y:S02]  /*2dbe0*/  BSSY B6, `(.L_x_3369) ;  /* 0x0000017000067945 */ /* 0x000fe40003800000 */
[----:B------:R-:W-:Y:S01]  /*2dbf0*/  ISETP.NE.AND.EX P0, PT, RZ, UR7, PT, P0 ;  /* 0x00000007ff007c0c */ /* 0x000fe2000bf05300 */
[----:B------:R-:W-:-:S03]  /*2dc00*/  IMAD R25, R28, UR5, R2 ;  /* 0x000000051c197c24 */ /* 0x000fc6000f8e0202 */
[----:B------:R-:W-:Y:S01]  /*2dc10*/  SEL R24, R24, RZ, !P0 ;  /* 0x000000ff18187207 */ /* 0x000fe20004000000 */
[----:B------:R-:W-:Y:S01]  /*2dc20*/  IMAD.IADD R25, R27, 0x1, R25 ;  /* 0x000000011b197824 */ /* 0x000fe200078e0219 */
[----:B-----5:R-:W-:Y:S01]  /*2dc30*/  SEL R28, R3, RZ, !P0 ;  /* 0x000000ff031c7207 */ /* 0x020fe20004000000 */
[----:B------:R-:W-:Y:S06]  /*2dc40*/  @!P1 BRA `(.L_x_3370) ;  /* 0x0000000000409947 */ /* 0x000fec0003800000 */
        /* <DEDUP_REMOVED lines=8> */
[----:B0--3--:R-:W-:Y:S02]  /*2dcd0*/  IMAD.U32 R6, RZ, RZ, UR6 ;  /* 0x00000006ff067e24 */ /* 0x009fe4000f8e00ff */
[----:B------:R-:W-:-:S02]  /*2dce0*/  IMAD.U32 R7, RZ, RZ, UR7 ;  /* 0x00000007ff077e24 */ /* 0x000fc4000f8e00ff */
[----:B------:R-:W-:Y:S02]  /*2dcf0*/  IMAD.U32 R11, RZ, RZ, UR9 ;  /* 0x00000009ff0b7e24 */ /* 0x000fe4000f8e00ff */
[----:B------:R-:W-:Y:S02]  /*2dd00*/  IMAD.MOV.U32 R8, RZ, RZ, 0x70 ;  /* 0x00000070ff087424 */ /* 0x000fe400078e00ff */
[----:B------:R-:W-:Y:S02]  /*2dd10*/  IMAD.MOV.U32 R12, RZ, RZ, 0x1 ;  /* 0x00000001ff0c7424 */ /* 0x000fe400078e00ff */
[----:B------:R-:W-:-:S07]  /*2dd20*/  IMAD.MOV.U32 R13, RZ, RZ, RZ ;  /* 0x000000ffff0d7224 */ /* 0x000fce00078e00ff */
[----:B------:R-:W-:-:S07]  /*2dd30*/  LEPC R20, `(.L_x_3370) ;  /* 0x000000001014794e */ /* 0x000fce0000000000 */
[----:B-1----:R-:W-:Y:S05]  /*2dd40*/  CALL.ABS.NOINC R2 ;  /* 0x0000000002007343 */ /* 0x002fea0003c00000 */
.L_x_3370:
[----:B------:R-:W-:Y:S05]  /*2dd50*/  BSYNC B6 ;  /* 0x0000000000067941 */ /* 0x000fea0003800000 */
.L_x_3369:
[----:B---3--:R1:W5:Y:S01]  /*2dd60*/  LDL R20, [R1+0x1c] ;  /* 0x00001c0001147983 */ /* 0x0083620000100800 */
[----:B------:R-:W2:Y:S01]  /*2dd70*/  LDC R7, c[0x0][0x448] ;  /* 0x00011200ff077b82 */ /* 0x000ea20000000800 */
[----:B------:R-:W-:Y:S01]  /*2dd80*/  MOV R3, R25 ;  /* 0x0000001900037202 */ /* 0x000fe20000000f00 */
[----:B------:R-:W-:Y:S01]  /*2dd90*/  IMAD.MOV.U32 R2, RZ, RZ, R26 ;  /* 0x000000ffff027224 */ /* 0x000fe200078e001a */
[----:B------:R1:W5:Y:S01]  /*2dda0*/  LDL R8, [R1+0x18] ;  /* 0x0000180001087983 */ /* 0x0003620000100800 */
[----:B------:R-:W-:Y:S01]  /*2ddb0*/  ULDC.64 UR4, c[0x0][0x2d8] ;  /* 0x0000b60000047ab9 */ /* 0x000fe20000000a00 */
[----:B------:R-:W3:Y:S01]  /*2ddc0*/  S2R R21, SR_TID.X ;  /* 0x0000000000157919 */ /* 0x000ee20000002100 */
[----:B------:R-:W-:Y:S01]  /*2ddd0*/  IMAD.WIDE.U32 R2, R18, UR4, R2 ;  /* 0x0000000412027c25 */ /* 0x000fe2000f8e0002 */
[----:B------:R-:W-:Y:S01]  /*2dde0*/  LOP3.LUT R9, R30, 0x80, RZ, 0xfc, !PT ;  /* 0x000000801e097812 */ /* 0x000fe200078efcff */
[----:B------:R-:W-:Y:S02]  /*2ddf0*/  ULDC.64 UR6, c[0x0][0x280] ;  /* 0x0000a00000067ab9 */ /* 0x000fe40000000a00 */
[----:B------:R-:W-:Y:S01]  /*2de00*/  IMAD R3, R18, UR5, R3 ;  /* 0x0000000512037c24 */ /* 0x000fe2000f8e0203 */
[----:B------:R-:W-:-:S02]  /*2de10*/  ULDC.64 UR4, c[0x0][0x2e0] ;  /* 0x0000b80000047ab9 */ /* 0x000fc40000000a00 */
[----:B------:R-:W-:Y:S02]  /*2de20*/  IMAD R5, R28, UR4, RZ ;  /* 0x000000041c057c24 */ /* 0x000fe4000f8e02ff */
[----:B------:R-:W-:-:S04]  /*2de30*/  IMAD.WIDE.U32 R2, R24, UR4, R2 ;  /* 0x0000000418027c25 */ /* 0x000fc8000f8e0002 */
[----:B------:R-:W-:Y:S01]  /*2de40*/  IMAD R0, R24, UR5, R5 ;  /* 0x0000000518007c24 */ /* 0x000fe2000f8e0205 */
[----:B------:R-:W-:Y:S01]  /*2de50*/  ULDC.64 UR4, c[0x0][0x2d0] ;  /* 0x0000b40000047ab9 */ /* 0x000fe20000000a00 */
[----:B--2---:R-:W-:Y:S02]  /*2de60*/  ISETP.NE.AND P0, PT, R7, 0x1, PT ;  /* 0x000000010700780c */ /* 0x004fe40003f05270 */
[----:B------:R-:W-:-:S11]  /*2de70*/  IMAD.IADD R3, R3, 0x1, R0 ;  /* 0x0000000103037824 */ /* 0x000fd600078e0200 */
[----:B0-----:R-:W0:Y:S01]  /*2de80*/  @P0 LDC R6, c[0x0][0x44c] ;  /* 0x00011300ff060b82 */ /* 0x001e220000000800 */
[C---:B---3--:R-:W-:Y:S01]  /*2de90*/  LOP3.LUT R4, R21.reuse, 0x7f, RZ, 0xc0, !PT ;  /* 0x0000007f15047812 */ /* 0x048fe200078ec0ff */
[----:B------:R-:W-:-:S03]  /*2dea0*/  IMAD.SHL.U32 R21, R21, 0x10, RZ ;  /* 0x0000001015157824 */ /* 0x000fc600078e00ff */
[----:B------:R-:W-:-:S03]  /*2deb0*/  SHF.R.U32.HI R4, RZ, 0x3, R4 ;  /* 0x00000003ff047819 */ /* 0x000fc60000011604 */
[----:B------:R-:W2:Y:S01]  /*2dec0*/  @P0 LDC R0, c[0x0][0x450] ;  /* 0x00011400ff000b82 */ /* 0x000ea20000000800 */
[----:B------:R-:W-:-:S05]  /*2ded0*/  LOP3.LUT R21, R4, 0x70, R21, 0xf8, !PT ;  /* 0x0000007004157812 */ /* 0x000fca00078ef815 */
[----:B------:R-:W-:-:S04]  /*2dee0*/  IMAD R5, R17, 0x80, R21 ;  /* 0x0000008011057824 */ /* 0x000fc800078e0215 */
[----:B------:R-:W-:Y:S02]  /*2def0*/  IMAD.MOV.U32 R4, RZ, RZ, R5 ;  /* 0x000000ffff047224 */ /* 0x000fe400078e0005 */
[----:B0-----:R-:W-:Y:S01]  /*2df00*/  @P0 IMAD.HI.U32 R6, R5, R6, RZ ;  /* 0x0000000605060227 */ /* 0x001fe200078e00ff */
[----:B------:R-:W0:Y:S04]  /*2df10*/  S2R R21, SR_TID.X ;  /* 0x0000000000157919 */ /* 0x000e280000002100 */
[----:B--2---:R-:W-:-:S05]  /*2df20*/  @P0 SHF.R.U32.HI R4, RZ, R0, R6 ;  /* 0x00000000ff040219 */ /* 0x004fca0000011606 */
        /* <DEDUP_REMOVED lines=20> */
[----:B-1----:R-:W-:Y:S06]  /*2e070*/  BRA.DIV UR4, `(.L_x_3371) ;  /* 0x000000c2043c7947 */ /* 0x002fec000b800000 */
[----:B------:R-:W0:Y:S01]  /*2e080*/  SHFL.IDX PT, R3, R0, RZ, 0x181f ;  /* 0x00181fff00037589 */ /* 0x000e2200000e0000 */
[----:B-----5:R-:W-:Y:S02]  /*2e090*/  IMAD R5, R20, R7, RZ ;  /* 0x0000000714057224 */ /* 0x020fe400078e02ff */
[----:B------:R-:W-:Y:S01]  /*2e0a0*/  IMAD R17, R17, 0x80, R9 ;  /* 0x0000008011117824 */ /* 0x000fe200078e0209 */
[----:B------:R-:W1:Y:S04]  /*2e0b0*/  SHFL.IDX PT, R2, R4, RZ, 0x181f ;  /* 0x00181fff04027589 */ /* 0x000e6800000e0000 */
[----:B------:R-:W-:Y:S01]  /*2e0c0*/  ISETP.GE.AND P3, PT, R17, R5, PT ;  /* 0x000000051100720c */ /* 0x000fe20003f66270 */
[----:B------:R-:W2:-:S12]  /*2e0d0*/  SHFL.IDX PT, R14, R0, 0x1, 0x181f ;  /* 0x00381f00000e7f89 */ /* 0x000e9800000e0000 */
[----:B0-----:R-:W-:-:S05]  /*2e0e0*/  @!P3 IADD3 R6, P2, R30, R3, RZ ;  /* 0x000000031e06b210 */ /* 0x001fca0007f5e0ff */
[----:B-1----:R-:W-:Y:S02]  /*2e0f0*/  @!P3 IMAD.X R3, RZ, RZ, R2, P2 ;  /* 0x000000ffff03b224 */ /* 0x002fe400010e0602 */
[----:B------:R-:W-:Y:S02]  /*2e100*/  @!P3 IMAD.MOV.U32 R2, RZ, RZ, R6 ;  /* 0x000000ffff02b224 */ /* 0x000fe400078e0006 */
[----:B------:R-:W-:-:S03]  /*2e110*/  VIADD R6, R17, 0x10 ;  /* 0x0000001011067836 */ /* 0x000fc60000000000 */
[----:B------:R-:W-:Y:S04]  /*2e120*/  @!P3 LDGSTS.E.BYPASS.LTC128B.128 [R8+0x20400], desc[UR46][R2.64], !P0 ;  /* 0x204000000208bfae */ /* 0x000fe8000c101d6e */
[----:B------:R0:W-:Y:S01]  /*2e130*/  @!P3 LDGSTS.E.BYPASS.LTC128B.128 [R8+0x24400], desc[UR46][R2.64+0x80], !P1 ;  /* 0x244000800208bfae */ /* 0x0001e2000c901d6e */
[----:B------:R-:W-:-:S03]  /*2e140*/  ISETP.GE.AND P3, PT, R6, R5, PT ;  /* 0x000000050600720c */ /* 0x000fc60003f66270 */
[----:B0-----:R-:W0:Y:S10]  /*2e150*/  SHFL.IDX PT, R2, R4, 0x1, 0x181f ;  /* 0x00381f0004027f89 */ /* 0x001e3400000e0000 */
[----:B--2---:R-:W-:-:S02]  /*2e160*/  @!P3 IADD3 R6, P2, R30, R14, RZ ;  /* 0x0000000e1e06b210 */ /* 0x004fc40007f5e0ff */
[----:B------:R-:W1:Y:S03]  /*2e170*/  SHFL.IDX PT, R14, R0, 0x2, 0x181f ;  /* 0x00581f00000e7f89 */ /* 0x000e6600000e0000 */
[----:B0-----:R-:W-:Y:S01]  /*2e180*/  @!P3 IMAD.X R7, RZ, RZ, R2, P2 ;  /* 0x000000ffff07b224 */ /* 0x001fe200010e0602 */
[----:B------:R-:W-:Y:S01]  /*2e190*/  @!P3 MOV R2, R6 ;  /* 0x000000060002b202 */ /* 0x000fe20000000f00 */
[----:B------:R-:W-:Y:S02]  /*2e1a0*/  VIADD R6, R17, 0x20 ;  /* 0x0000002011067836 */ /* 0x000fe40000000000 */
        /* <DEDUP_REMOVED lines=53> */
.L_x_3770:
[----:B------:R-:W-:Y:S01]  /*2e500*/  VIADD R0, R17, 0x70 ;  /* 0x0000007011007836 */ /* 0x000fe20000000000 */
[----:B------:R-:W-:Y:S04]  /*2e510*/  BSSY B0, `(.L_x_3372) ;  /* 0x000000a000007945 */ /* 0x000fe80003800000 */
[----:B------:R-:W-:-:S13]  /*2e520*/  ISETP.GE.AND P2, PT, R0, R5, PT ;  /* 0x000000050000720c */ /* 0x000fda0003f46270 */
[----:B------:R-:W-:Y:S05]  /*2e530*/  @P2 BRA `(.L_x_3373) ;  /* 0x00000000001c2947 */ /* 0x000fea0003800000 */
[----:B0-----:R-:W-:-:S05]  /*2e540*/  IADD3 R2, P2, R30, R14, RZ ;  /* 0x0000000e1e027210 */ /* 0x001fca0007f5e0ff */
[----:B------:R-:W-:-:S05]  /*2e550*/  IMAD.X R3, RZ, RZ, R4, P2 ;  /* 0x000000ffff037224 */ /* 0x000fca00010e0604 */
[----:B------:R-:W-:Y:S01]  /*2e560*/  @!PT LDS RZ, [RZ] ;  /* 0x00000000fffff984 */ /* 0x000fe20000000800 */
[----:B------:R-:W-:Y:S01]  /*2e570*/  @!PT LDS RZ, [RZ] ;  /* 0x00000000fffff984 */ /* 0x000fe20000000800 */
[----:B------:R-:W-:Y:S01]  /*2e580*/  @!PT LDS RZ, [RZ] ;  /* 0x00000000fffff984 */ /* 0x000fe20000000800 */
[----:B------:R1:W-:Y:S04]  /*2e590*/  LDGSTS.E.BYPASS.LTC128B.128 [R8+0x23c00], desc[UR46][R2.64], !P0 ;  /* 0x23c0000002087fae */ /* 0x0003e8000c101d6e */
[----:B------:R1:W-:Y:S02]  /*2e5a0*/  LDGSTS.E.BYPASS.LTC128B.128 [R8+0x27c00], desc[UR46][R2.64+0x80], !P1 ;  /* 0x27c0008002087fae */ /* 0x0003e4000c901d6e */
.L_x_3373:
[----:B------:R-:W-:Y:S05]  /*2e5b0*/  BSYNC B0 ;  /* 0x0000000000007941 */ /* 0x000fea0003800000 */
.L_x_3372:
[----:B------:R-:W-:Y:S01]  /*2e5c0*/  NOP ;  /* 0x0000000000007918 */ /* 0x000fe20000000000 */
[----:B------:R-:W-:-:S13]  /*2e5d0*/  PLOP3.LUT P0, PT, PT, PT, PT, 0x80, 0x0 ;  /* 0x000000000000781c */ /* 0x000fda0003f0f070 */
.L_x_3374:
[----:B------:R-:W-:Y:S02]  /*2e5e0*/  PLOP3.LUT P1, PT, P1, P0, PT, 0xa2, 0x0 ;  /* 0x000000000000781c */ /* 0x000fe40000f21472 */
[----:B------:R-:W-:-:S08]  /*2e5f0*/  @P0 R2UR P1, UR4, R22 ;  /* 0x00000000160402ca */ /* 0x000fd00000020000 */
[----:B------:R-:W-:-:S05]  /*2e600*/  @P0 PLOP3.LUT P0, PT, P1, PT, PT, 0x80, 0x0 ;  /* 0x000000000000081c */ /* 0x000fca0000f0f070 */
[----:B------:R-:W-:Y:S01]  /*2e610*/  @!P1 SYNCS.ARRIVE.TRANS64.RED.A0T1 RZ, [UR4+0x38800], RZ ;  /* 0x038800ffffff99a7 */ /* 0x000fe20008200404 */
[----:B------:R-:W-:Y:S07]  /*2e620*/  @!P1 ARRIVES.LDGSTSBAR.64.TRANSCNT [UR4+0x38800] ;  /* 0x03880000ff0099b0 */ /* 0x000fee0008000a84 */
[----:B------:R-:W-:Y:S05]  /*2e630*/  @P0 BRA.U.ANY `(.L_x_3374) ;  /* 0xfffffffd00e80947 */ /* 0x000fea000393ffff */
[----:B01----:R-:W2:Y:S02]  /*2e640*/  LDL.LU R2, [R1+0x28] ;  /* 0x0000280001027983 */ /* 0x003ea40000300800 */
[----:B--2---:R-:W-:-:S04]  /*2e650*/  IADD3 R2, R2, 0x1, RZ ;  /* 0x0000000102027810 */ /* 0x004fc80007ffe0ff */
[----:B------:R-:W-:Y:S01]  /*2e660*/  LEA.HI R0, R2, R2, RZ, 0x1 ;  /* 0x0000000202007211 */ /* 0x000fe200078f08ff */
[----:B------:R0:W-:Y:S03]  /*2e670*/  STL [R1+0x28], R2 ;  /* 0x0000280201007387 */ /* 0x0001e60000100800 */
        /* <DEDUP_REMOVED lines=11> */
.L_x_3771:
[----:B------:R-:W-:Y:S05]  /*2e730*/  BSYNC B0 ;  /* 0x0000000000007941 */ /* 0x000fea0003800000 */
.L_x_3375:
[----:B------:R-:W-:Y:S05]  /*2e740*/  @!P1 BRA `(.L_x_3377) ;  /* 0x0000001400ec9947 */ /* 0x000fea0003800000 */
[----:B------:R-:W-:Y:S02]  /*2e750*/  IMAD.MOV.U32 R9, RZ, RZ, R23 ;  /* 0x000000ffff097224 */ /* 0x000fe400078e0017 */
[----:B------:R-:W-:-:S07]  /*2e760*/  IMAD.MOV.U32 R10, RZ, RZ, R31 ;  /* 0x000000ffff0a7224 */ /* 0x000fce00078e001f */
.L_x_3397:
[----:B------:R-:W2:Y:S01]  /*2e770*/  LDL R6, [R1+0x4] ;  /* 0x0000040001067983 */ /* 0x000ea20000100800 */
[----:B-1----:R-:W1:Y:S01]  /*2e780*/  LDC R5, c[0x0][0x430] ;  /* 0x00010c00ff057b82 */ /* 0x002e620000000800 */
[----:B------:R-:W3:Y:S01]  /*2e790*/  S2R R0, SR_TID.X ;  /* 0x0000000000007919 */ /* 0x000ee20000002100 */
[----:B-1----:R-:W-:Y:S02]  /*2e7a0*/  ISETP.NE.AND P0, PT, R5, 0x1, PT ;  /* 0x000000010500780c */ /* 0x002fe40003f05270 */
[----:B---3--:R-:W-:-:S11]  /*2e7b0*/  LOP3.LUT R0, R0, 0x7f, RZ, 0xc0, !PT ;  /* 0x0000007f00007812 */ /* 0x008fd600078ec0ff */
[----:B0-----:R-:W0:Y:S01]  /*2e7c0*/  @P0 LDC R3, c[0x0][0x434] ;  /* 0x00010d00ff030b82 */ /* 0x001e220000000800 */
[----:B------:R-:W-:-:S07]  /*2e7d0*/  SHF.R.U32.HI R2, RZ, 0x3, R0 ;  /* 0x00000003ff027819 */ /* 0x000fce0000011600 */
[----:B------:R-:W1:Y:S01]  /*2e7e0*/  @P0 LDC R0, c[0x0][0x438] ;  /* 0x00010e00ff000b82 */ /* 0x000e620000000800 */
[----:B------:R-:W-:-:S05]  /*2e7f0*/  IMAD R4, R28, 0x80, R2 ;  /* 0x000000801c047824 */ /* 0x000fca00078e0202 */
[----:B------:R-:W-:-:S04]  /*2e800*/  IADD3 R4, R30, R4, R37 ;  /* 0x000000041e047210 */ /* 0x000fc80007ffe025 */
[----:B------:R-:W-:Y:S01]  /*2e810*/  MOV R2, R4 ;  /* 0x0000000400027202 */ /* 0x000fe20000000f00 */
[----:B0-----:R-:W-:Y:S01]  /*2e820*/  @P0 IMAD.HI.U32 R3, R4, R3, RZ ;  /* 0x0000000304030227 */ /* 0x001fe200078e00ff */
[----:B------:R-:W-:Y:S05]  /*2e830*/  YIELD ;  /* 0x0000000000007946 */ /* 0x000fea0003800000 */
[----:B------:R-:W-:Y:S01]  /*2e840*/  ULDC.64 UR4, c[0x0][0x428] ;  /* 0x00010a0000047ab9 */ /* 0x000fe20000000a00 */
[----:B-1----:R-:W-:-:S05]  /*2e850*/  @P0 SHF.R.U32.HI R2, RZ, R0, R3 ;  /* 0x00000000ff020219 */ /* 0x002fca0000011603 */
[--C-:B------:R-:W-:Y:S01]  /*2e860*/  IMAD.MOV R0, RZ, RZ, -R2.reuse ;  /* 0x000000ffff007224 */ /* 0x100fe200078e0a02 */
[----:B------:R-:W-:-:S03]  /*2e870*/  SHF.R.S32.HI R3, RZ, 0x1f, R2 ;  /* 0x0000001fff037819 */ /* 0x000fc60000011402 */
[----:B------:R-:W-:Y:S02]  /*2e880*/  IMAD R5, R5, R0, R4 ;  /* 0x0000000005057224 */ /* 0x000fe400078e0204 */
[----:B------:R-:W-:-:S04]  /*2e890*/  IMAD.WIDE.U32 R2, R33, UR4, R2 ;  /* 0x0000000421027c25 */ /* 0x000fc8000f8e0002 */
[----:B--2---:R-:W-:-:S04]  /*2e8a0*/  IMAD R0, R6, UR4, RZ ;  /* 0x0000000406007c24 */ /* 0x004fc8000f8e02ff */
[----:B------:R-:W-:Y:S01]  /*2e8b0*/  IMAD R7, R33, UR5, R0 ;  /* 0x0000000521077c24 */ /* 0x000fe2000f8e0200 */
[----:B------:R-:W-:Y:S02]  /*2e8c0*/  ULDC.64 UR4, c[0x0][0x418] ;  /* 0x0001060000047ab9 */ /* 0x000fe40000000a00 */
[----:B------:R-:W-:Y:S01]  /*2e8d0*/  LEA R6, P0, R2, UR4, 0x2 ;  /* 0x0000000402067c11 */ /* 0x000fe2000f8010ff */
[----:B------:R-:W-:-:S05]  /*2e8e0*/  IMAD.IADD R7, R7, 0x1, R3 ;  /* 0x0000000107077824 */ /* 0x000fca00078e0203 */
[----:B------:R-:W-:-:S05]  /*2e8f0*/  LEA.HI.X R7, R2, UR5, R7, 0x2, P0 ;  /* 0x0000000502077c11 */ /* 0x000fca00080f1407 */
[----:B------:R-:W2:Y:S01]  /*2e900*/  LDG.E R6, desc[UR46][R6.64] ;  /* 0x0000002e06067981 */ /* 0x000ea2000c1e1900 */
[----:B------:R-:W-:Y:S02]  /*2e910*/  IMAD.U32 R8, RZ, RZ, UR39 ;  /* 0x00000027ff087e24 */ /* 0x000fe4000f8e00ff */
[----:B------:R-:W-:-:S03]  /*2e920*/  VIADD R23, R9, 0x1 ;  /* 0x0000000109177836 */ /* 0x000fc60000000000 */
[----:B------:R-:W-:Y:S02]  /*2e930*/  ISETP.NE.AND P2, PT, R8, 0x3, PT ;  /* 0x000000030800780c */ /* 0x000fe40003f45270 */
[----:B------:R-:W-:-:S04]  /*2e940*/  ISETP.NE.AND P0, PT, R23, 0x2, PT ;  /* 0x000000021700780c */ /* 0x000fc80003f05270 */
[----:B------:R-:W-:Y:S02]  /*2e950*/  SEL R31, RZ, 0x1, P0 ;  /* 0x00000001ff1f7807 */ /* 0x000fe40000000000 */
[C---:B------:R-:W-:Y:S01]  /*2e960*/  ISETP.GT.AND P1, PT, R28.reuse, R36, PT ;  /* 0x000000241c00720c */ /* 0x040fe20003f24270 */
[----:B------:R-:W-:Y:S01]  /*2e970*/  VIADD R28, R28, 0xffffffff ;  /* 0xffffffff1c1c7836 */ /* 0x000fe20000000000 */
[----:B------:R-:W-:Y:S02]  /*2e980*/  SEL R23, R23, RZ, P0 ;  /* 0x000000ff17177207 */ /* 0x000fe40000000000 */
[----:B------:R-:W-:Y:S02]  /*2e990*/  LOP3.LUT R31, R10, R31, RZ, 0x3c, !PT ;  /* 0x0000001f0a1f7212 */ /* 0x000fe400078e3cff */
[----:B--2---:R-:W-:Y:S01]  /*2e9a0*/  SHF.R.S32.HI R20, RZ, 0x1f, R6 ;  /* 0x0000001fff147819 */ /* 0x004fe20000011406 */
[----:B------:R-:W-:Y:S06]  /*2e9b0*/  @!P2 BRA `(.L_x_3378) ;  /* 0x000000000004a947 */ /* 0x000fec0003800000 */
[----:B------:R-:W-:Y:S01]  /*2e9c0*/  BPT.TRAP 0x1 ;  /* 0x000000040000795c */ /* 0x000fe20000300000 */
.L_x_3378:
[----:B------:R-:W-:Y:S01]  /*2e9d0*/  LEA R0, R23, R22, 0x3 ;  /* 0x0000001617007211 */ /* 0x000fe200078e18ff */
[----:B------:R-:W-:Y:S01]  /*2e9e0*/  BSSY B0, `(.L_x_3379) ;  /* 0x0000005000007945 */ /* 0x000fe20003800000 */
[----:B------:R-:W-:Y:S02]  /*2e9f0*/  SHF.L.U32 R21, R31, 0x1f, RZ ;  /* 0x0000001f1f157819 */ /* 0x000fe400000006ff */
[----:B------:R-:W-:Y:S02]  /*2ea00*/  SHF.R.S32.HI R17, RZ, 0x1f, R5 ;  /* 0x0000001fff117819 */ /* 0x000fe40000011405 */
[----:B------:R-:W0:Y:S02]  /*2ea10*/  SYNCS.PHASECHK.TRANS64.TRYWAIT P0, [R0+URZ+0x38880], R21 ;  /* 0x03888015000075a7 */ /* 0x000e24000800017f */
[----:B0-----:R-:W-:Y:S05]  /*2ea20*/  @!P0 BRA `(.L_x_3380) ;  /* 0x000000c0006c8947 */ /* 0x001fea0003800000 */
.L_x_3772:
[----:B------:R-:W-:Y:S05]  /*2ea30*/  BSYNC B0 ;  /* 0x0000000000007941 */ /* 0x000fea0003800000 */
.L_x_3379:
        /* <DEDUP_REMOVED lines=22> */
[----:B--2---:R-:W-:Y:S01]  /*2eba0*/  IMAD R4, R23, 0x8000, R13 ;  /* 0x0000800017047824 */ /* 0x004fe200078e020d */
[----:B------:R-:W-:Y:S07]  /*2ebb0*/  BRA.DIV UR4, `(.L_x_3381) ;  /* 0x000000c2041c7947 */ /* 0x000fee000b800000 */
        /* <DEDUP_REMOVED lines=41> */
[----:B-1----:R-:W-:-:S05]  /*2ee50*/  IADD3 R2, P0, R30, R2, RZ ;  /* 0x000000021e027210 */ /* 0x002fca0007f1e0ff */
[----:B--2---:R-:W-:-:S05]  /*2ee60*/  IMAD.X R3, RZ, RZ, R3, P0 ;  /* 0x000000ffff037224 */ /* 0x004fca00000e0603 */
[----:B------:R-:W-:Y:S04]  /*2ee70*/  LDGSTS.E.BYPASS.LTC128B.128 [R4+0x13400], desc[UR46][R2.64], !P3 ;  /* 0x1340000002047fae */ /* 0x000fe8000d901d6e */
[----:B------:R1:W-:Y:S04]  /*2ee80*/  LDGSTS.E.BYPASS.LTC128B.128 [R4+0x17400], desc[UR46][R2.64+0x80], !P2 ;  /* 0x1740008002047fae */ /* 0x0003e8000d101d6e */
[----:B-1-3--:R1:W2:Y:S02]  /*2ee90*/  SHFL.IDX PT, R2, R8, 0x7, 0x181f ;  /* 0x00f81f0008027f89 */ /* 0x00a2a400000e0000 */
.L_x_3790:
[----:B--2---:R-:W-:-:S04]  /*2eea0*/  IADD3 R2, P0, R30, R2, RZ ;  /* 0x000000021e027210 */ /* 0x004fc80007f1e0ff */
[----:B------:R-:W-:Y:S02]  /*2eeb0*/  IADD3.X R3, RZ, R7, RZ, P0, !PT ;  /* 0x00000007ff037210 */ /* 0x000fe400007fe4ff */
[----:B------:R-:W-:-:S03]  /*2eec0*/  PLOP3.LUT P0, PT, PT, PT, PT, 0x80, 0x0 ;  /* 0x000000000000781c */ /* 0x000fc60003f0f070 */
[----:B------:R-:W-:Y:S01]  /*2eed0*/  @!PT LDS RZ, [RZ] ;  /* 0x00000000fffff984 */ /* 0x000fe20000000800 */
[----:B------:R-:W-:Y:S01]  /*2eee0*/  @!PT LDS RZ, [RZ] ;  /* 0x00000000fffff984 */ /* 0x000fe20000000800 */
[----:B------:R-:W-:Y:S01]  /*2eef0*/  @!PT LDS RZ, [RZ] ;  /* 0x00000000fffff984 */ /* 0x000fe20000000800 */
[----:B------:R2:W-:Y:S04]  /*2ef00*/  LDGSTS.E.BYPASS.LTC128B.128 [R4+0x13c00], desc[UR46][R2.64], !P3 ;  /* 0x13c0000002047fae */ /* 0x0005e8000d901d6e */
[----:B------:R2:W-:Y:S01]  /*2ef10*/  LDGSTS.E.BYPASS.LTC128B.128 [R4+0x17c00], desc[UR46][R2.64+0x80], !P2 ;  /* 0x17c0008002047fae */ /* 0x0005e2000d101d6e */
[----:B------:R-:W-:-:S05]  /*2ef20*/  NOP ;  /* 0x0000000000007918 */ /* 0x000fca0000000000 */
.L_x_3382:
        /* <DEDUP_REMOVED lines=11> */
.L_x_3383:
[----:B------:R2:W-:Y:S01]  /*2efe0*/  SYNCS.ARRIVE.TRANS64.A1T0 RZ, [R0+URZ+0x38870], RZ ;  /* 0x038870ff00ff79a7 */ /* 0x0005e2000810003f */
[----:B------:R-:W-:Y:S05]  /*2eff0*/  @!P3 BRA `(.L_x_3384) ;  /* 0x000000000004b947 */ /* 0x000fea0003800000 */
[----:B------:R-:W-:Y:S01]  /*2f000*/  BPT.TRAP 0x1 ;  /* 0x000000040000795c */ /* 0x000fe20000300000 */
.L_x_3384:
[----:B------:R-:W3:Y:S01]  /*2f010*/  SYNCS.PHASECHK.TRANS64.TRYWAIT P0, [R0+URZ+0x38840], R21 ;  /* 0x03884015000075a7 */ /* 0x000ee2000800017f */
[----:B------:R-:W-:Y:S04]  /*2f020*/  BSSY B0, `(.L_x_3385) ;  /* 0x0000002000007945 */ /* 0x000fe80003800000 */
[----:B---3--:R-:W-:Y:S05]  /*2f030*/  @!P0 BRA `(.L_x_3386) ;  /* 0x000000c400448947 */ /* 0x008fea0003800000 */
.L_x_3791:
[----:B------:R-:W-:Y:S05]  /*2f040*/  BSYNC B0 ;  /* 0x0000000000007941 */ /* 0x000fea0003800000 */
.L_x_3385:
        /* <DEDUP_REMOVED lines=24> */
[----:B-1----:R-:W-:-:S05]  /*2f1d0*/  IADD3 R2, P0, R30, R2, RZ ;  /* 0x000000021e027210 */ /* 0x002fca0007f1e0ff */
[----:B----4-:R-:W-:-:S05]  /*2f1e0*/  IMAD.X R3, RZ, RZ, R3, P0 ;  /* 0x000000ffff037224 */ /* 0x010fca00000e0603 */
        /* <DEDUP_REMOVED lines=41> */
.L_x_3809:
        /* <DEDUP_REMOVED lines=9> */
.L_x_3388:
[----:B------:R-:W-:Y:S02]  /*2f510*/  PLOP3.LUT P2, PT, P2, P0, PT, 0xa2, 0x0 ;  /* 0x000000000000781c */ /* 0x000fe40001741472 */
[----:B------:R-:W-:-:S08]  /*2f520*/  @P0 R2UR P2, UR4, R0 ;  /* 0x00000000000402ca */ /* 0x000fd00000040000 */
[----:B------:R-:W-:-:S05]  /*2f530*/  @P0 PLOP3.LUT P0, PT, P2, PT, PT, 0x80, 0x0 ;  /* 0x000000000000081c */ /* 0x000fca000170f070 */
[----:B------:R-:W-:Y:S01]  /*2f540*/  @!P2 SYNCS.ARRIVE.TRANS64.RED.A0T1 RZ, [UR4+0x38830], RZ ;  /* 0x038830ffffffa9a7 */ /* 0x000fe20008200404 */
[----:B------:R-:W-:Y:S07]  /*2f550*/  @!P2 ARRIVES.LDGSTSBAR.64.TRANSCNT [UR4+0x38830] ;  /* 0x03883000ff00a9b0 */ /* 0x000fee0008000a84 */
[----:B------:R-:W-:Y:S05]  /*2f560*/  @P0 BRA.U.ANY `(.L_x_3388) ;  /* 0xfffffffd00e80947 */ /* 0x000fea000393ffff */
[----:B------:R-:W-:Y:S01]  /*2f570*/  NOP ;  /* 0x0000000000007918 */ /* 0x000fe20000000000 */
[----:B0-----:R-:W-:-:S04]  /*2f580*/  MOV R2, UR39 ;  /* 0x0000002700027c02 */ /* 0x001fc80008000f00 */
[----:B------:R-:W-:-:S13]  /*2f590*/  ISETP.NE.AND P3, PT, R2, 0x3, PT ;  /* 0x000000030200780c */ /* 0x000fda0003f65270 */
[----:B------:R-:W-:Y:S05]  /*2f5a0*/  @!P3 BRA `(.L_x_3389) ;  /* 0x000000000004b947 */ /* 0x000fea0003800000 */
[----:B------:R-:W-:Y:S01]  /*2f5b0*/  BPT.TRAP 0x1 ;  /* 0x000000040000795c */ /* 0x000fe20000300000 */
.L_x_3389:
[----:B------:R2:W-:Y:S02]  /*2f5c0*/  SYNCS.ARRIVE.TRANS64.A1T0 RZ, [R0+URZ+0x38830], RZ ;  /* 0x038830ff00ff79a7 */ /* 0x0005e4000810003f */
[----:B--23--:R-:W-:-:S05]  /*2f5d0*/  IMAD.U32 R0, RZ, RZ, UR37 ;  /* 0x00000025ff007e24 */ /* 0x00cfca000f8e00ff */
[----:B------:R-:W-:-:S13]  /*2f5e0*/  ISETP.NE.AND P0, PT, R0, 0x3, PT ;  /* 0x000000030000780c */ /* 0x000fda0003f05270 */
[----:B------:R-:W-:Y:S05]  /*2f5f0*/  @!P0 BRA `(.L_x_3390) ;  /* 0x0000000000048947 */ /* 0x000fea0003800000 */
[----:B------:R-:W-:Y:S01]  /*2f600*/  BPT.TRAP 0x1 ;  /* 0x000000040000795c */ /* 0x000fe20000300000 */
.L_x_3390:
[----:B------:R-:W-:Y:S01]  /*2f610*/  LOP3.LUT R0, R10, 0x1, RZ, 0x3c, !PT ;  /* 0x000000010a007812 */ /* 0x000fe200078e3cff */
[----:B------:R-:W-:Y:S01]  /*2f620*/  IMAD R17, R9, 0x8, R22 ;  /* 0x0000000809117824 */ /* 0x000fe200078e0216 */
[----:B------:R-:W-:Y:S02]  /*2f630*/  BSSY B0, `(.L_x_3391) ;  /* 0x0000004000007945 */ /* 0x000fe40003800000 */
[----:B------:R-:W-:-:S04]  /*2f640*/  SHF.L.U32 R0, R0, 0x1f, RZ ;  /* 0x0000001f00007819 */ /* 0x000fc800000006ff */
[----:B------:R-:W0:Y:S02]  /*2f650*/  SYNCS.PHASECHK.TRANS64.TRYWAIT P2, [R17+URZ+0x38870], R0 ;  /* 0x03887000110075a7 */ /* 0x000e24000804017f */
[----:B0-----:R-:W-:Y:S05]  /*2f660*/  @!P2 BRA `(.L_x_3392) ;  /* 0x000000c80010a947 */ /* 0x001fea0003800000 */
.L_x_3810:
[----:B------:R-:W-:Y:S05]  /*2f670*/  BSYNC B0 ;  /* 0x0000000000007941 */ /* 0x000fea0003800000 */
.L_x_3391:
[----:B------:R-:W-:-:S05]  /*2f680*/  IMAD.U32 R2, RZ, RZ, UR39 ;  /* 0x00000027ff027e24 */ /* 0x000fca000f8e00ff */
[----:B------:R-:W-:-:S13]  /*2f690*/  ISETP.NE.AND P2, PT, R2, 0x3, PT ;  /* 0x000000030200780c */ /* 0x000fda0003f45270 */
[----:B------:R-:W-:Y:S05]  /*2f6a0*/  @!P2 BRA `(.L_x_3393) ;  /* 0x000000000004a947 */ /* 0x000fea0003800000 */
[----:B------:R-:W-:Y:S01]  /*2f6b0*/  BPT.TRAP 0x1 ;  /* 0x000000040000795c */ /* 0x000fe20000300000 */
.L_x_3393:
[----:B0-----:R-:W-:Y:S01]  /*2f6c0*/  SHF.L.U32 R0, R10, 0x1f, RZ ;  /* 0x0000001f0a007819 */ /* 0x001fe200000006ff */
[----:B------:R-:W-:-:S03]  /*2f6d0*/  IMAD.SHL.U32 R3, R9, 0x8000, RZ ;  /* 0x0000800009037824 */ /* 0x000fc600078e00ff */
[----:B------:R-:W0:Y:S02]  /*2f6e0*/  SYNCS.PHASECHK.TRANS64.TRYWAIT P2, [R17+URZ+0x38860], R0 ;  /* 0x03886000110075a7 */ /* 0x000e24000804017f */
[----:B0-----:R-:W-:Y:S05]  /*2f6f0*/  @!P2 BRA `(.L_x_3394) ;  /* 0x000000c80000a947 */ /* 0x001fea0003800000 */
.L_x_3811:
[----:B------:R-:W2:Y:S04]  /*2f700*/  LDL R2, [R1+0x14] ;  /* 0x0000140001027983 */ /* 0x000ea80000100800 */
[----:B------:R-:W3:Y:S01]  /*2f710*/  LDL R12, [R1+0x10] ;  /* 0x00001000010c7983 */ /* 0x000ee20000100800 */
[----:B------:R-:W-:Y:S05]  /*2f720*/  WARPSYNC.ALL ;  /* 0x0000000000007948 */ /* 0x000fea0003800000 */
[----:B------:R-:W-:-:S05]  /*2f730*/  IMAD.U32 R21, RZ, RZ, UR39 ;  /* 0x00000027ff157e24 */ /* 0x000fca000f8e00ff */
[----:B------:R-:W-:Y:S02]  /*2f740*/  ISETP.NE.AND P2, PT, R21, 0x3, PT ;  /* 0x000000031500780c */ /* 0x000fe40003f45270 */
[C---:B--2---:R-:W-:Y:S02]  /*2f750*/  LOP3.LUT R5, R3.reuse, R2, RZ, 0xfc, !PT ;  /* 0x0000000203057212 */ /* 0x044fe400078efcff */
[----:B---3--:R-:W-:-:S03]  /*2f760*/  LOP3.LUT R20, R3, R12, RZ, 0xfc, !PT ;  /* 0x0000000c03147212 */ /* 0x008fc600078efcff */
[C---:B------:R-:W-:Y:S02]  /*2f770*/  IMAD.IADD R2, R22.reuse, 0x1, R5 ;  /* 0x0000000116027824 */ /* 0x040fe400078e0205 */
[----:B------:R-:W-:-:S03]  /*2f780*/  IMAD.IADD R20, R22, 0x1, R20 ;  /* 0x0000000116147824 */ /* 0x000fc600078e0214 */
[----:B-1----:R-:W1:Y:S01]  /*2f790*/  LDSM.16.MT88.4 R4, [R2+0x10400] ;  /* 0x010400000204783b */ /* 0x002e620000004200 */
[----:B0-----:R-:W-:Y:S02]  /*2f7a0*/  IADD3 R0, R35, R2, RZ ;  /* 0x0000000223007210 */ /* 0x001fe40007ffe0ff */
[----:B------:R-:W-:Y:S02]  /*2f7b0*/  IADD3 R3, R34, 0x400, R20 ;  /* 0x0000040022037810 */ /* 0x000fe40007ffe014 */
[C-C-:B-1----:R-:W-:Y:S02]  /*2f7c0*/  PRMT R8, R4.reuse, 0x6420, R5.reuse ;  /* 0x0000642004087816 */ /* 0x142fe40000000005 */
[----:B------:R-:W-:Y:S02]  /*2f7d0*/  PRMT R9, R4, 0x7531, R5 ;  /* 0x0000753104097816 */ /* 0x000fe40000000005 */
[C-C-:B------:R-:W-:Y:S02]  /*2f7e0*/  PRMT R10, R6.reuse, 0x6420, R7.reuse ;  /* 0x00006420060a7816 */ /* 0x140fe40000000007 */
[----:B------:R-:W-:-:S02]  /*2f7f0*/  PRMT R11, R6, 0x7531, R7 ;  /* 0x00007531060b7816 */ /* 0x000fc40000000007 */
[----:B------:R-:W0:Y:S04]  /*2f800*/  LDSM.16.MT88.4 R4, [R0+0x10400] ;  /* 0x010400000004783b */ /* 0x000e280000004200 */
        /* <DEDUP_REMOVED lines=68> */
[----:B0-----:R-:W-:Y:S01]  /*2fc50*/  IMAD.IADD R3, R34, 0x1, R3 ;  /* 0x0000000122037824 */ /* 0x001fe200078e0203 */
        /* <DEDUP_REMOVED lines=31> */
.L_x_3395:
[----:B-1----:R1:W-:Y:S01]  /*2fe50*/  SYNCS.ARRIVE.TRANS64.A1T0 RZ, [R17+URZ+0x38850], RZ ;  /* 0x038850ff11ff79a7 */ /* 0x0023e2000810003f */
[----:B------:R-:W-:Y:S06]  /*2fe60*/  BAR.SYNC.DEFER_BLOCKING 0x2, 0x80 ;  /* 0x0082000000007b1d */ /* 0x000fec0000010000 */
[----:B------:R-:W-:Y:S05]  /*2fe70*/  @!P0 BRA `(.L_x_3396) ;  /* 0x0000000000048947 */ /* 0x000fea0003800000 */
[----:B------:R-:W-:Y:S01]  /*2fe80*/  BPT.TRAP 0x1 ;  /* 0x000000040000795c */ /* 0x000fe20000300000 */
.L_x_3396:
[----:B------:R-:W2:Y:S01]  /*2fe90*/  LDL R0, [R1+0x8] ;  /* 0x0000080001007983 */ /* 0x000ea20000100800 */
[----:B-1----:R-:W-:Y:S01]  /*2fea0*/  VIADD R17, R17, 0x38880 ;  /* 0x0003888011117836 */ /* 0x002fe20000000000 */
[----:B0-----:R-:W-:Y:S01]  /*2feb0*/  MOV R10, R31 ;  /* 0x0000001f000a7202 */ /* 0x001fe20000000f00 */
[----:B------:R-:W-:-:S03]  /*2fec0*/  IMAD.MOV.U32 R9, RZ, RZ, R23 ;  /* 0x000000ffff097224 */ /* 0x000fc600078e0017 */
[----:B--2---:R-:W-:-:S04]  /*2fed0*/  PRMT R17, R0, 0x654, R17 ;  /* 0x0000065400117816 */ /* 0x004fc80000000011 */
[----:B------:R1:W-:Y:S01]  /*2fee0*/  SYNCS.ARRIVE.TRANS64.RED.A1T0 RZ, [R17+URZ], RZ ;  /* 0x000000ff11ff79a7 */ /* 0x0003e2000810043f */
[----:B------:R-:W-:Y:S05]  /*2fef0*/  @P1 BRA `(.L_x_3397) ;  /* 0xffffffe8001c1947 */ /* 0x000fea000383ffff */
.L_x_3377:
        /* <DEDUP_REMOVED lines=19> */
.L_x_3399:
[----:B------:R-:W-:Y:S05]  /*30030*/  BSYNC B0 ;  /* 0x0000000000007941 */ /* 0x000fea0003800000 */
.L_x_3398:
[----:B------:R-:W-:Y:S05]  /*30040*/  @!P0 BRA `(.L_x_3400) ;  /* 0x0000000000048947 */ /* 0x000fea0003800000 */
[----:B------:R-:W-:Y:S01]  /*30050*/  BPT.TRAP 0x1 ;  /* 0x000000040000795c */ /* 0x000fe20000300000 */
.L_x_3400:
[----:B0-----:R-:W-:Y:S01]  /*30060*/  LOP3.LUT R3, R31, 0x1, RZ, 0x3c, !PT ;  /* 0x000000011f037812 */ /* 0x001fe200078e3cff */
[----:B------:R-:W-:Y:S01]  /*30070*/  IMAD R18, R23, 0x8, R22 ;  /* 0x0000000817127824 */ /* 0x000fe200078e0216 */
[----:B------:R-:W-:Y:S02]  /*30080*/  BSSY B0, `(.L_x_3401) ;  /* 0x0000004000007945 */ /* 0x000fe40003800000 */
[----:B------:R-:W-:-:S04]  /*30090*/  SHF.L.U32 R3, R3, 0x1f, RZ ;  /* 0x0000001f03037819 */ /* 0x000fc800000006ff */
[----:B------:R-:W0:Y:S02]  /*300a0*/  SYNCS.PHASECHK.TRANS64.TRYWAIT P1, [R18+URZ+0x38870], R3 ;  /* 0x03887003120075a7 */ /* 0x000e24000802017f */
[----:B0-----:R-:W-:Y:S05]  /*300b0*/  @!P1 BRA `(.L_x_3402) ;  /* 0x000000bc00a49947 */ /* 0x001fea0003800000 */
.L_x_3812:
[----:B------:R-:W-:Y:S05]  /*300c0*/  BSYNC B0 ;  /* 0x0000000000007941 */ /* 0x000fea0003800000 */
.L_x_3401:
[----:B------:R-:W-:-:S05]  /*300d0*/  IMAD.U32 R0, RZ, RZ, UR39 ;  /* 0x00000027ff007e24 */ /* 0x000fca000f8e00ff */
[----:B------:R-:W-:-:S13]  /*300e0*/  ISETP.NE.AND P1, PT, R0, 0x3, PT ;  /* 0x000000030000780c */ /* 0x000fda0003f25270 */
[----:B------:R-:W-:Y:S05]  /*300f0*/  @!P1 BRA `(.L_x_3403) ;  /* 0x0000000000049947 */ /* 0x000fea0003800000 */
[----:B------:R-:W-:Y:S01]  /*30100*/  BPT.TRAP 0x1 ;  /* 0x000000040000795c */ /* 0x000fe20000300000 */
.L_x_3403:
[----:B0-----:R-:W-:-:S04]  /*30110*/  SHF.L.U32 R3, R31, 0x1f, RZ ;  /* 0x0000001f1f037819 */ /* 0x001fc800000006ff */
[----:B------:R-:W0:Y:S02]  /*30120*/  SYNCS.PHASECHK.TRANS64.TRYWAIT P1, [R18+URZ+0x38860], R3 ;  /* 0x03886003120075a7 */ /* 0x000e24000802017f */
[----:B0-----:R-:W-:Y:S05]  /*30130*/  @!P1 BRA `(.L_x_3404) ;  /* 0x000000bc00989947 */ /* 0x001fea0003800000 */
.L_x_3813:
[----:B------:R-:W2:Y:S04]  /*30140*/  LDL R0, [R1+0x14] ;  /* 0x0000140001007983 */ /* 0x000ea80000100800 */
[----:B------:R-:W3:Y:S01]  /*30150*/  LDL R12, [R1+0x10] ;  /* 0x00001000010c7983 */ /* 0x000ee20000100800 */
[----:B0-----:R-:W-:Y:S01]  /*30160*/  IMAD.SHL.U32 R3, R23, 0x8000, RZ ;  /* 0x0000800017037824 */ /* 0x001fe200078e00ff */
[----:B------:R-:W-:Y:S05]  /*30170*/  WARPSYNC.ALL ;  /* 0x0000000000007948 */ /* 0x000fea0003800000 */
[----:B------:R-:W-:-:S05]  /*30180*/  IMAD.U32 R20, RZ, RZ, UR39 ;  /* 0x00000027ff147e24 */ /* 0x000fca000f8e00ff */
[----:B------:R-:W-:Y:S02]  /*30190*/  ISETP.NE.AND P1, PT, R20, 0x3, PT ;  /* 0x000000031400780c */ /* 0x000fe40003f25270 */
[C---:B--2---:R-:W-:Y:S02]  /*301a0*/  LOP3.LUT R5, R3.reuse, R0, RZ, 0xfc, !PT ;  /* 0x0000000003057212 */ /* 0x044fe400078efcff */
[----:B---3--:R-:W-:-:S03]  /*301b0*/  LOP3.LUT R3, R3, R12, RZ, 0xfc, !PT ;  /* 0x0000000c03037212 */ /* 0x008fc600078efcff */
[C---:B------:R-:W-:Y:S02]  /*301c0*/  IMAD.IADD R0, R22.reuse, 0x1, R5 ;  /* 0x0000000116007824 */ /* 0x040fe400078e0205 */
[----:B------:R-:W-:-:S03]  /*301d0*/  IMAD.IADD R3, R22, 0x1, R3 ;  /* 0x0000000116037824 */ /* 0x000fc600078e0203 */
[----:B------:R-:W0:Y:S01]  /*301e0*/  LDSM.16.MT88.4 R4, [R0+0x10400] ;  /* 0x010400000004783b */ /* 0x000e220000004200 */
[----:B------:R-:W-:Y:S02]  /*301f0*/  IADD3 R2, R35, R0, RZ ;  /* 0x0000000023027210 */ /* 0x000fe40007ffe0ff */
[----:B-1----:R-:W-:Y:S02]  /*30200*/  IADD3 R17, R34, 0x400, R3 ;  /* 0x0000040022117810 */ /* 0x002fe40007ffe003 */
[C-C-:B0-----:R-:W-:Y:S02]  /*30210*/  PRMT R8, R4.reuse, 0x6420, R5.reuse ;  /* 0x0000642004087816 */ /* 0x141fe40000000005 */
[----:B------:R-:W-:Y:S02]  /*30220*/  PRMT R9, R4, 0x7531, R5 ;  /* 0x0000753104097816 */ /* 0x000fe40000000005 */
[C-C-:B------:R-:W-:Y:S02]  /*30230*/  PRMT R10, R6.reuse, 0x6420, R7.reuse ;  /* 0x00006420060a7816 */ /* 0x140fe40000000007 */
[----:B------:R-:W-:-:S02]  /*30240*/  PRMT R11, R6, 0x7531, R7 ;  /* 0x00007531060b7816 */ /* 0x000fc40000000007 */
[----:B------:R-:W0:Y:S04]  /*30250*/  LDSM.16.MT88.4 R4, [R2+0x10400] ;  /* 0x010400000204783b */ /* 0x000e280000004200 */
[----:B------:R0:W-:Y:S02]  /*30260*/  STSM.16.M88.4 [R3+0x400], R8 ;  /* 0x0004000803007844 */ /* 0x0001e40000000200 */
        /* <DEDUP_REMOVED lines=99> */
.L_x_3405:
[----:B-1----:R1:W-:Y:S01]  /*308a0*/  SYNCS.ARRIVE.TRANS64.A1T0 RZ, [R18+URZ+0x38850], RZ ;  /* 0x038850ff12ff79a7 */ /* 0x0023e2000810003f */
[----:B------:R-:W-:Y:S06]  /*308b0*/  BAR.SYNC.DEFER_BLOCKING 0x2, 0x80 ;  /* 0x0082000000007b1d */ /* 0x000fec0000010000 */
[----:B------:R-:W-:Y:S05]  /*308c0*/  @!P0 BRA `(.L_x_3406) ;  /* 0x0000000000048947 */ /* 0x000fea0003800000 */
[----:B------:R-:W-:Y:S01]  /*308d0*/  BPT.TRAP 0x1 ;  /* 0x000000040000795c */ /* 0x000fe20000300000 */
.L_x_3406:
        /* <DEDUP_REMOVED lines=9> */
.L_x_3347:
[----:B------:R-:W2:Y:S02]  /*30970*/  LDL R0, [R1] ;  /* 0x0000000001007983 */ /* 0x000ea40000100800 */
[----:B--2---:R-:W-:-:S13]  /*30980*/  LOP3.LUT P0, RZ, R0, 0x80, RZ, 0xc0, !PT ;  /* 0x0000008000ff7812 */ /* 0x004fda000780c0ff */
[----:B------:R-:W-:Y:S05]  /*30990*/  @!P0 BRA `(.L_x_3407) ;  /* 0x0000000000288947 */ /* 0x000fea0003800000 */
[----:B------:R-:W-:Y:S05]  /*309a0*/  WARPSYNC.ALL ;  /* 0x0000000000007948 */ /* 0x000fea0003800000 */
[----:B------:R-:W2:Y:S08]  /*309b0*/  S2UR UR4, SR_CgaCtaId ;  /* 0x00000000000479c3 */ /* 0x000eb00000008800 */
[----:B------:R-:W-:Y:S01]  /*309c0*/  BAR.SYNC.DEFER_BLOCKING 0x5, 0x180 ;  /* 0x0146000000007b1d */ /* 0x000fe20000010000 */
[----:B-1----:R-:W-:-:S02]  /*309d0*/  MOV R22, 0x400 ;  /* 0x0000040000167802 */ /* 0x002fc40000000f00 */
[----:B--2---:R-:W-:-:S04]  /*309e0*/  MOV R0, UR4 ;  /* 0x0000000400007c02 */ /* 0x004fc80008000f00 */
[----:B------:R-:W-:Y:S01]  /*309f0*/  LEA R22, R0, R22, 0x18 ;  /* 0x0000001600167211 */ /* 0x000fe200078ec0ff */
[----:B------:R2:W-:Y:S04]  /*30a00*/  STL [R1+0x8], R0 ;  /* 0x0000080001007387 */ /* 0x0005e80000100800 */
[----:B------:R2:W3:Y:S01]  /*30a10*/  LDS.128 R16, [R22+0x388d0] ;  /* 0x0388d00016107984 */ /* 0x0004e20000000c00 */
[----:B------:R-:W-:Y:S06]  /*30a20*/  BAR.ARV 0x4, 0x180 ;  /* 0x0106000000007b1d */ /* 0x000fec0000002000 */
[----:B------:R-:W-:Y:S05]  /*30a30*/  BRA `(.L_x_3408) ;  /* 0x0000000c00dc7947 */ /* 0x000fea0003800000 */
.L_x_3407:
[----:B------:R-:W0:Y:S01]  /*30a40*/  S2R R0, SR_TID.X ;  /* 0x0000000000007919 */ /* 0x000e220000002100 */
[----:B------:R-:W-:Y:S01]  /*30a50*/  UMOV UR4, 0xffffffff ;  /* 0xffffffff00047882 */ /* 0x000fe20000000000 */
[----:B0-----:R-:W-:-:S04]  /*30a60*/  LOP3.LUT R8, R0, 0x1f, RZ, 0xc0, !PT ;  /* 0x0000001f00087812 */ /* 0x001fc800078ec0ff */
[----:B------:R-:W-:Y:S01]  /*30a70*/  ISETP.NE.AND P0, PT, R8, 0x1f, PT ;  /* 0x0000001f0800780c */ /* 0x000fe20003f05270 */
[----:B------:R-:W-:-:S12]  /*30a80*/  BRA.DIV UR4, `(.L_x_3409) ;  /* 0x000000b604587947 */ /* 0x000fd8000b800000 */
[----:B------:R-:W-:Y:S01]  /*30a90*/  IMAD.IADD R9, R19, 0x1, R8 ;  /* 0x0000000113097824 */ /* 0x000fe200078e0208 */
[----:B------:R-:W-:-:S04]  /*30aa0*/  ULDC UR4, c[0x0][0xc3c] ;  /* 0x00030f0000047ab9 */ /* 0x000fc80000000800 */
        /* <DEDUP_REMOVED lines=14> */
[----:B-1----:R0:W-:Y:S02]  /*30b90*/  SHFL.IDX PT, R6, R16, 0x1, 0x1f ;  /* 0x00201f0010067f89 */ /* 0x0021e400000e0000 */
[----:B0-----:R-:W-:-:S02]  /*30ba0*/  IMAD.MOV.U32 R16, RZ, RZ, RZ ;  /* 0x000000ffff107224 */ /* 0x001fc400078e00ff */
[----:B---3--:R-:W-:Y:S02]  /*30bb0*/  @!P1 IMAD.MOV.U32 R17, RZ, RZ, R7 ;  /* 0x000000ffff119224 */ /* 0x008fe400078e0007 */
[----:B--2---:R-:W-:Y:S01]  /*30bc0*/  @!P1 IMAD.MOV.U32 R5, RZ, RZ, R4 ;  /* 0x000000ffff059224 */ /* 0x004fe200078e0004 */
[----:B------:R-:W-:-:S03]  /*30bd0*/  ISETP.NE.AND P1, PT, R8, RZ, PT ;  /* 0x000000ff0800720c */ /* 0x000fc60003f25270 */
[----:B------:R-:W-:-:S05]  /*30be0*/  IMAD R13, R5, R17, RZ ;  /* 0x00000011050d7224 */ /* 0x000fca00078e02ff */
        /* <DEDUP_REMOVED lines=16> */
.L_x_3823:
[----:B------:R-:W-:Y:S02]  /*30cf0*/  ULDC UR4, c[0x0][0xc38] ;  /* 0x00030e0000047ab9 */ /* 0x000fe40000000800 */
[----:B------:R-:W-:-:S05]  /*30d00*/  MOV R4, UR4 ;  /* 0x0000000400047c02 */ /* 0x000fca0008000f00 */
[----:B-1----:R-:W-:-:S04]  /*30d10*/  IMAD R7, R14, R4, RZ ;  /* 0x000000040e077224 */ /* 0x002fc800078e02ff */
[----:B------:R-:W-:-:S05]  /*30d20*/  IMAD.IADD R6, R6, 0x1, R7 ;  /* 0x0000000106067824 */ /* 0x000fca00078e0207 */
[----:B------:R-:W-:-:S13]  /*30d30*/  ISETP.GT.AND P6, PT, R6, R0, PT ;  /* 0x000000000600720c */ /* 0x000fda0003fc4270 */
[----:B------:R-:W-:Y:S05]  /*30d40*/  @P6 BRA `(.L_x_3410) ;  /* 0x0000000000a46947 */ /* 0x000fea0003800000 */
.L_x_3413:
[----:B------:R-:W1:Y:S01]  /*30d50*/  LDC R2, c[0x0][0xc3c] ;  /* 0x00030f00ff027b82 */ /* 0x000e620000000800 */
[----:B------:R-:W-:-:S05]  /*30d60*/  VIADD R19, R19, 0x1f ;  /* 0x0000001f13137836 */ /* 0x000fca0000000000 */
[----:B-1----:R-:W-:-:S13]  /*30d70*/  ISETP.GE.AND P6, PT, R19, R2, PT ;  /* 0x000000021300720c */ /* 0x002fda0003fc6270 */
[----:B------:R-:W-:Y:S05]  /*30d80*/  @P6 BRA `(.L_x_3411) ;  /* 0x0000000800bc6947 */ /* 0x000fea0003800000 */
[----:B0-----:R-:W0:Y:S01]  /*30d90*/  S2R R3, SR_TID.X ;  /* 0x0000000000037919 */ /* 0x001e220000002100 */
        /* <DEDUP_REMOVED lines=30> */
.L_x_3831:
[----:B------:R-:W-:Y:S02]  /*30f80*/  ULDC UR4, c[0x0][0xc38] ;  /* 0x00030e0000047ab9 */ /* 0x000fe40000000800 */
[----:B------:R-:W-:-:S04]  /*30f90*/  IMAD.U32 R4, RZ, RZ, UR4 ;  /* 0x00000004ff047e24 */ /* 0x000fc8000f8e00ff */
[----:B-1----:R-:W-:-:S05]  /*30fa0*/  IMAD R7, R14, R4, RZ ;  /* 0x000000040e077224 */ /* 0x002fca00078e02ff */
[----:B------:R-:W-:-:S04]  /*30fb0*/  IADD3 R6, R7, R6, RZ ;  /* 0x0000000607067210 */ /* 0x000fc80007ffe0ff */
[----:B------:R-:W-:-:S13]  /*30fc0*/  ISETP.GT.AND P6, PT, R6, R0, PT ;  /* 0x000000000600720c */ /* 0x000fda0003fc4270 */
[----:B------:R-:W-:Y:S05]  /*30fd0*/  @!P6 BRA `(.L_x_3413) ;  /* 0xfffffffc005ce947 */ /* 0x000fea000383ffff */
.L_x_3410:
[----:B------:R-:W-:Y:S01]  /*30fe0*/  IMAD.IADD R7, R6, 0x1, -R7 ;  /* 0x0000000106077824 */ /* 0x000fe200078e0a07 */
[----:B------:R-:W-:-:S03]  /*30ff0*/  UMOV UR4, 0xffffffff ;  /* 0xffffffff00047882 */ /* 0x000fc60000000000 */
        /* <DEDUP_REMOVED lines=8> */
.L_x_3836:
[----:B------:R-:W-:-:S13]  /*31080*/  ISETP.NE.AND P0, PT, R2, RZ, PT ;  /* 0x000000ff0200720c */ /* 0x000fda0003f05270 */
[----:B------:R-:W-:Y:S05]  /*31090*/  @!P0 BRA `(.L_x_3415) ;  /* 0x0000000000108947 */ /* 0x000fea0003800000 */
[----:B------:R-:W-:Y:S01]  /*310a0*/  UMOV UR4, 0xffffffff ;  /* 0xffffffff00047882 */ /* 0x000fe20000000000 */
[----:B-1----:R-:W-:Y:S02]  /*310b0*/  VIADD R12, R12, 0xffffffff ;  /* 0xffffffff0c0c7836 */ /* 0x002fe40000000000 */
[----:B------:R-:W-:Y:S05]  /*310c0*/  BRA.DIV UR4, `(.L_x_3416) ;  /* 0x000000ba04147947 */ /* 0x000fea000b800000 */
[----:B------:R4:W1:Y:S02]  /*310d0*/  SHFL.IDX PT, R16, R3, R12, 0x1f ;  /* 0x00001f0c03107589 */ /* 0x00086400000e0000 */
.L_x_3415:
[----:B---3--:R-:W-:Y:S01]  /*310e0*/  ISETP.NE.AND P0, PT, R5, 0x1, PT ;  /* 0x000000010500780c */ /* 0x008fe20003f05270 */
[----:B-1----:R-:W-:-:S04]  /*310f0*/  IMAD R16, R16, R4, R7 ;  /* 0x0000000410107224 */ /* 0x002fc800078e0207 */
[----:B------:R-:W-:-:S08]  /*31100*/  IMAD.IADD R0, R0, 0x1, -R16 ;  /* 0x0000000100007824 */ /* 0x000fd000078e0a10 */
[----:B------:R-:W-:Y:S05]  /*31110*/  @!P0 BRA `(.L_x_3417) ;  /* 0x0000000000dc8947 */ /* 0x000fea0003800000 */
[----:B--2---:R-:W-:Y:S02]  /*31120*/  IABS R4, R17 ;  /* 0x0000001100047213 */ /* 0x004fe40000000000 */
[----:B------:R-:W-:Y:S02]  /*31130*/  IABS R6, R5 ;  /* 0x0000000500067213 */ /* 0x000fe40000000000 */
[----:B------:R-:W1:Y:S08]  /*31140*/  I2F.RP R7, R4 ;  /* 0x0000000400077306 */ /* 0x000e700000209400 */
[----:B------:R-:W2:Y:S08]  /*31150*/  I2F.RP R8, R6 ;  /* 0x0000000600087306 */ /* 0x000eb00000209400 */
[----:B-1----:R-:W1:Y:S08]  /*31160*/  MUFU.RCP R7, R7 ;  /* 0x0000000700077308 */ /* 0x002e700000001000 */
[----:B--2---:R-:W-:Y:S01]  /*31170*/  MUFU.RCP R8, R8 ;  /* 0x0000000800087308 */ /* 0x004fe20000001000 */
[----:B-1----:R-:W-:Y:S01]  /*31180*/  VIADD R2, R7, 0xffffffe ;  /* 0x0ffffffe07027836 */ /* 0x002fe20000000000 */
[----:B------:R-:W-:-:S06]  /*31190*/  IABS R7, R17 ;  /* 0x0000001100077213 */ /* 0x000fcc0000000000 */
[----:B0---4-:R0:W1:Y:S02]  /*311a0*/  F2I.FTZ.U32.TRUNC.NTZ R3, R2 ;  /* 0x0000000200037305 */ /* 0x011064000021f000 */
[----:B0-----:R-:W-:Y:S01]  /*311b0*/  IMAD.MOV.U32 R2, RZ, RZ, RZ ;  /* 0x000000ffff027224 */ /* 0x001fe200078e00ff */
[----:B-1----:R-:W-:-:S05]  /*311c0*/  IADD3 R9, RZ, -R3, RZ ;  /* 0x80000003ff097210 */ /* 0x002fca0007ffe0ff */
[----:B------:R-:W-:-:S04]  /*311d0*/  IMAD R9, R9, R4, RZ ;  /* 0x0000000409097224 */ /* 0x000fc800078e02ff */
[----:B------:R-:W-:Y:S01]  /*311e0*/  IMAD.HI.U32 R3, R3, R9, R2 ;  /* 0x0000000903037227 */ /* 0x000fe200078e0002 */
[----:B------:R-:W-:-:S03]  /*311f0*/  IABS R2, R0 ;  /* 0x0000000000027213 */ /* 0x000fc60000000000 */
[----:B------:R-:W-:Y:S02]  /*31200*/  IMAD.MOV R9, RZ, RZ, -R7 ;  /* 0x000000ffff097224 */ /* 0x000fe400078e0a07 */
[----:B------:R-:W-:-:S04]  /*31210*/  IMAD.HI.U32 R7, R3, R2, RZ ;  /* 0x0000000203077227 */ /* 0x000fc800078e00ff */
[----:B------:R-:W-:Y:S01]  /*31220*/  IMAD R9, R7, R9, R2 ;  /* 0x0000000907097224 */ /* 0x000fe200078e0202 */
[----:B------:R-:W-:Y:S01]  /*31230*/  MOV R2, RZ ;  /* 0x000000ff00027202 */ /* 0x000fe20000000f00 */
[----:B------:R-:W-:-:S03]  /*31240*/  VIADD R3, R8, 0xffffffe ;  /* 0x0ffffffe08037836 */ /* 0x000fc60000000000 */
        /* <DEDUP_REMOVED lines=22> */
[----:B------:R-:W-:Y:S01]  /*313b0*/  @!P1 IMAD.IADD R3, R3, 0x1, -R6 ;  /* 0x0000000103039824 */ /* 0x000fe200078e0a06 */
[----:B------:R-:W-:Y:S02]  /*313c0*/  @!P1 IADD3 R4, R4, 0x1, RZ ;  /* 0x0000000104049810 */ /* 0x000fe40007ffe0ff */
[----:B------:R-:W-:Y:S02]  /*313d0*/  ISETP.NE.AND P1, PT, R5, RZ, PT ;  /* 0x000000ff0500720c */ /* 0x000fe40003f25270 */
[----:B------:R-:W-:Y:S01]  /*313e0*/  ISETP.GE.U32.AND P0, PT, R3, R6, PT ;  /* 0x000000060300720c */ /* 0x000fe20003f06070 */
[----:B------:R-:W-:-:S04]  /*313f0*/  IMAD.MOV R3, RZ, RZ, -R7 ;  /* 0x000000ffff037224 */ /* 0x000fc800078e0a07 */
[----:B------:R-:W-:-:S08]  /*31400*/  IMAD R3, R17, R3, R0 ;  /* 0x0000000311037224 */ /* 0x000fd000078e0200 */
[----:B------:R-:W-:-:S04]  /*31410*/  @P0 VIADD R4, R4, 0x1 ;  /* 0x0000000104040836 */ /* 0x000fc80000000000 */
[----:B------:R-:W-:Y:S01]  /*31420*/  @!P2 IMAD.MOV R4, RZ, RZ, -R4 ;  /* 0x000000ffff04a224 */ /* 0x000fe200078e0a04 */
[----:B------:R-:W-:-:S05]  /*31430*/  @!P1 LOP3.LUT R4, RZ, R5, RZ, 0x33, !PT ;  /* 0x00000005ff049212 */ /* 0x000fca00078e33ff */
[--C-:B------:R-:W-:Y:S02]  /*31440*/  IMAD.MOV R2, RZ, RZ, -R4.reuse ;  /* 0x000000ffff027224 */ /* 0x100fe400078e0a04 */
[C---:B------:R-:W-:Y:S02]  /*31450*/  IMAD R4, R5.reuse, 0x1000000, R4 ;  /* 0x0100000005047824 */ /* 0x040fe400078e0204 */
[----:B------:R-:W-:-:S05]  /*31460*/  IMAD R5, R5, R2, R7 ;  /* 0x0000000205057224 */ /* 0x000fca00078e0207 */
[----:B------:R-:W-:Y:S01]  /*31470*/  LEA R18, R5, R4, 0x10 ;  /* 0x0000000405127211 */ /* 0x000fe200078e80ff */
[----:B------:R-:W-:Y:S06]  /*31480*/  BRA `(.L_x_3418) ;  /* 0x0000000000f07947 */ /* 0x000fec0003800000 */
.L_x_3417:
[----:B0---4-:R-:W0:Y:S02]  /*31490*/  LDC.64 R2, c[0x0][0xc90] ;  /* 0x00032400ff027b82 */ /* 0x011e240000000a00 */
[----:B0-----:R-:W-:-:S05]  /*314a0*/  IMAD.WIDE R2, R19, 0x4, R2 ;  /* 0x0000000413027825 */ /* 0x001fca00078e0202 */
[----:B------:R0:W2:Y:S02]  /*314b0*/  LDG.E R6, desc[UR46][R2.64] ;  /* 0x0000002e02067981 */ /* 0x0000a4000c1e1900 */
[----:B0-----:R-:W-:Y:S02]  /*314c0*/  IMAD.MOV.U32 R2, RZ, RZ, RZ ;  /* 0x000000ffff027224 */ /* 0x001fe400078e00ff */
[----:B--2---:R-:W-:-:S05]  /*314d0*/  IMAD R5, R17, R6, RZ ;  /* 0x0000000611057224 */ /* 0x004fca00078e02ff */
[----:B------:R-:W-:-:S04]  /*314e0*/  IABS R7, R5 ;  /* 0x0000000500077213 */ /* 0x000fc80000000000 */
        /* <DEDUP_REMOVED lines=30> */
[----:B0-----:R-:W-:Y:S01]  /*316d0*/  VIADD R2, R8, 0xffffffe ;  /* 0x0ffffffe08027836 */ /* 0x001fe20000000000 */
[----:B------:R-:W-:-:S05]  /*316e0*/  IABS R8, R0 ;  /* 0x0000000000087213 */ /* 0x000fca0000000000 */
[----:B------:R0:W1:Y:S02]  /*316f0*/  F2I.FTZ.U32.TRUNC.NTZ R3, R2 ;  /* 0x0000000200037305 */ /* 0x000064000021f000 */
[----:B0-----:R-:W-:Y:S01]  /*31700*/  IMAD.MOV.U32 R2, RZ, RZ, RZ ;  /* 0x000000ffff027224 */ /* 0x001fe200078e00ff */
[----:B-1----:R-:W-:-:S05]  /*31710*/  IADD3 R5, RZ, -R3, RZ ;  /* 0x80000003ff057210 */ /* 0x002fca0007ffe0ff */
        /* <DEDUP_REMOVED lines=16> */
[----:B------:R-:W-:Y:S01]  /*31820*/  @!P1 LOP3.LUT R3, RZ, R4, RZ, 0x33, !PT ;  /* 0x00000004ff039212 */ /* 0x000fe200078e33ff */
[----:B------:R-:W-:-:S04]  /*31830*/  IMAD.MOV R4, RZ, RZ, -R4 ;  /* 0x000000ffff047224 */ /* 0x000fc800078e0a04 */
[----:B------:R-:W-:-:S07]  /*31840*/  IMAD R18, R3, R4, R0 ;  /* 0x0000000403127224 */ /* 0x000fce00078e0200 */
.L_x_3418:
[----:B------:R-:W-:-:S05]  /*31850*/  LOP3.LUT R0, RZ, R3, RZ, 0x33, !PT ;  /* 0x00000003ff007212 */ /* 0x000fca00078e33ff */
[----:B------:R-:W-:Y:S01]  /*31860*/  IMAD.IADD R17, R17, 0x1, R0 ;  /* 0x0000000111117824 */ /* 0x000fe200078e0200 */
[----:B------:R-:W-:Y:S06]  /*31870*/  BRA `(.L_x_3419) ;  /* 0x00000000001c7947 */ /* 0x000fec0003800000 */
.L_x_3411:
[----:B------:R-:W-:Y:S01]  /*31880*/  UMOV UR4, URZ ;  /* 0x0000003f00047c82 */ /* 0x000fe20008000000 */
[----:B------:R-:W-:Y:S01]  /*31890*/  UMOV UR5, URZ ;  /* 0x0000003f00057c82 */ /* 0x000fe20008000000 */
[----:B------:R-:W-:Y:S01]  /*318a0*/  ULDC UR6, c[0x0][0xc3c] ;  /* 0x00030f0000067ab9 */ /* 0x000fe20000000800 */
[----:B------:R-:W-:Y:S01]  /*318b0*/  IMAD.MOV.U32 R16, RZ, RZ, R0 ;  /* 0x000000ffff107224 */ /* 0x000fe200078e0000 */
[----:B------:R-:W-:Y:S01]  /*318c0*/  MOV R19, UR6 ;  /* 0x0000000600137c02 */ /* 0x000fe20008000f00 */
[----:B------:R-:W-:Y:S02]  /*318d0*/  IMAD.U32 R17, RZ, RZ, UR4 ;  /* 0x00000004ff117e24 */ /* 0x000fe4000f8e00ff */
[----:B------:R-:W-:-:S07]  /*318e0*/  IMAD.U32 R18, RZ, RZ, UR5 ;  /* 0x00000005ff127e24 */ /* 0x000fce000f8e00ff */
.L_x_3419:
[----:B------:R1:W2:Y:S01]  /*318f0*/  LDL R2, [R1+0x8] ;  /* 0x0000080001027983 */ /* 0x0002a20000100800 */
[----:B------:R-:W3:Y:S01]  /*31900*/  S2R R0, SR_TID.X ;  /* 0x0000000000007919 */ /* 0x000ee20000002100 */
[----:B------:R-:W-:Y:S05]  /*31910*/  WARPSYNC.ALL ;  /* 0x0000000000007948 */ /* 0x000fea0003800000 */
[----:B---3--:R-:W-:Y:S01]  /*31920*/  LOP3.LUT R0, R0, 0x1f, RZ, 0xc0, !PT ;  /* 0x0000001f00007812 */ /* 0x008fe200078ec0ff */
[----:B------:R-:W-:Y:S03]  /*31930*/  BAR.SYNC.DEFER_BLOCKING 0x4, 0x180 ;  /* 0x0106000000007b1d */ /* 0x000fe60000010000 */
[----:B------:R-:W-:-:S13]  /*31940*/  ISETP.NE.AND P0, PT, R0, RZ, PT ;  /* 0x000000ff0000720c */ /* 0x000fda0003f05270 */
[----:B------:R-:W-:Y:S01]  /*31950*/  @!P0 MOV R0, 0x400 ;  /* 0x0000040000008802 */ /* 0x000fe20000000f00 */
[----:B--2---:R-:W2:Y:S03]  /*31960*/  @!P0 S2R R2, SR_CgaCtaId ;  /* 0x0000000000028919 */ /* 0x004ea60000008800 */
[----:B--2---:R-:W-:Y:S01]  /*31970*/  @!P0 LEA R22, R2, R0, 0x18 ;  /* 0x0000000002168211 */ /* 0x004fe200078ec0ff */
[----:B------:R1:W-:Y:S04]  /*31980*/  @!P0 STL [R1+0x8], R2 ;  /* 0x0000080201008387 */ /* 0x0003e80000100800 */
[----:B------:R1:W-:Y:S01]  /*31990*/  @!P0 STS.128 [R22+0x388d0], R16 ;  /* 0x0388d01016008388 */ /* 0x0003e20000000c00 */
[----:B------:R-:W-:Y:S06]  /*319a0*/  BAR.ARV 0x5, 0x180 ;  /* 0x0146000000007b1d */ /* 0x000fec0000002000 */
.L_x_3408:
[----:B------:R-:W-:Y:S02]  /*319b0*/  ULDC UR4, c[0x0][0xc3c] ;  /* 0x00030f0000047ab9 */ /* 0x000fe40000000800 */
[----:B---3--:R-:W-:-:S13]  /*319c0*/  ISETP.GE.AND P0, PT, R19, UR4, PT ;  /* 0x0000000413007c0c */ /* 0x008fda000bf06270 */
[----:B------:R-:W-:Y:S05]  /*319d0*/  @!P0 BRA `(.L_x_3420) ;  /* 0xffffff8800488947 */ /* 0x000fea000383ffff */
[----:B------:R-:W-:Y:S05]  /*319e0*/  BSYNC B7 ;  /* 0x0000000000077941 */ /* 0x000fea0003800000 */
.L_x_3302:
[----:B--2---:R-:W2:Y:S01]  /*319f0*/  LDL.LU R0, [R1+0x28] ;  /* 0x0000280001007983 */ /* 0x004ea20000300800 */
[----:B------:R-:W-:Y:S01]  /*31a00*/  BSSY B0, `(.L_x_3421) ;  /* 0x000000b000007945 */ /* 0x000fe20003800000 */
[----:B------:R-:W3:Y:S01]  /*31a10*/  S2R R5, SR_CgaCtaId ;  /* 0x0000000000057919 */ /* 0x000ee20000008800 */
[----:B--2---:R-:W-:-:S05]  /*31a20*/  VIADD R0, R0, 0x1 ;  /* 0x0000000100007836 */ /* 0x004fca0000000000 */
[----:B01----:R-:W-:-:S04]  /*31a30*/  LEA.HI R2, R0, R0, RZ, 0x1 ;  /* 0x0000000000027211 */ /* 0x003fc800078f08ff */
[----:B------:R-:W-:Y:S02]  /*31a40*/  LOP3.LUT R3, R2, 0xfffffffe, RZ, 0xc0, !PT ;  /* 0xfffffffe02037812 */ /* 0x000fe400078ec0ff */
[----:B------:R-:W-:-:S03]  /*31a50*/  MOV R2, 0x400 ;  /* 0x0000040000027802 */ /* 0x000fc60000000f00 */
[----:B------:R-:W-:Y:S01]  /*31a60*/  IMAD.IADD R0, R0, 0x1, -R3 ;  /* 0x0000000100007824 */ /* 0x000fe200078e0a03 */
[----:B---3--:R-:W-:-:S04]  /*31a70*/  LEA R5, R5, R2, 0x18 ;  /* 0x0000000205057211 */ /* 0x008fc800078ec0ff */
[----:B------:R-:W-:-:S04]  /*31a80*/  SHF.L.U32 R0, R0, 0x1f, RZ ;  /* 0x0000001f00007819 */ /* 0x000fc800000006ff */
[----:B------:R-:W0:Y:S02]  /*31a90*/  SYNCS.PHASECHK.TRANS64.TRYWAIT P0, [R5+URZ+0x38820], R0 ;  /* 0x03882000050075a7 */ /* 0x000e24000800017f */
[----:B0-----:R-:W-:Y:S05]  /*31aa0*/  @!P0 BRA `(.L_x_3422) ;  /* 0x000000ac00c48947 */ /* 0x001fea0003800000 */
.L_x_3839:
[----:B------:R-:W-:Y:S05]  /*31ab0*/  BSYNC B0 ;  /* 0x0000000000007941 */ /* 0x000fea0003800000 */
.L_x_3421:
[----:B------:R-:W-:-:S03]  /*31ac0*/  UMOV UR4, 0xffffffff ;  /* 0xffffffff00047882 */ /* 0x000fc60000000000 */
[----:B------:R-:W-:Y:S05]  /*31ad0*/  BRA.DIV UR4, `(.L_x_3423) ;  /* 0x000000ae04cc7947 */ /* 0x000fea000b800000 */
[----:B0-----:R-:W0:Y:S02]  /*31ae0*/  S2R R0, SR_TID.X ;  /* 0x0000000000007919 */ /* 0x001e240000002100 */
[----:B0-----:R-:W-:-:S04]  /*31af0*/  SHF.R.U32.HI R0, RZ, 0x5, R0 ;  /* 0x00000005ff007819 */ /* 0x001fc80000011600 */
[----:B------:R-:W-:-:S05]  /*31b00*/  LOP3.LUT R0, R0, 0x3, RZ, 0xc0, !PT ;  /* 0x0000000300007812 */ /* 0x000fca00078ec0ff */
[----:B------:R0:W1:Y:S02]  /*31b10*/  SHFL.IDX PT, R14, R0, RZ, 0x1f ;  /* 0x00001fff000e7589 */ /* 0x00006400000e0000 */
.L_x_3842:
[----:B-1----:R-:W-:-:S13]  /*31b20*/  ISETP.NE.AND P0, PT, R14, RZ, PT ;  /* 0x000000ff0e00720c */ /* 0x002fda0003f05270 */
[----:B------:R-:W-:Y:S05]  /*31b30*/  @P0 BRA `(.L_x_3057) ;  /* 0x0000000000a80947 */ /* 0x000fea0003800000 */
[----:B------:R-:W-:-:S03]  /*31b40*/  UMOV UR4, 0xffffffff ;  /* 0xffffffff00047882 */ /* 0x000fc60000000000 */
[----:B------:R-:W-:Y:S05]  /*31b50*/  BRA.DIV UR4, `(.L_x_3424) ;  /* 0x000000ae04e07947 */ /* 0x000fea000b800000 */
[----:B------:R-:W-:-:S13]  /*31b60*/  ELECT P6, URZ, PT ;  /* 0x00000000003f782f */ /* 0x000fda00038c0000 */
.L_x_3845:
[----:B------:R-:W-:Y:S05]  /*31b70*/  @!P6 BRA `(.L_x_3057) ;  /* 0x000000000098e947 */ /* 0x000fea0003800000 */
[----:B------:R-:W-:-:S06]  /*31b80*/  ULOP3.LUT UR4, UR36, 0x2, URZ, 0xfc, !UPT ;  /* 0x0000000224047892 */ /* 0x000fcc000f8efc3f */
[----:B0-----:R-:W-:-:S05]  /*31b90*/  IMAD.U32 R0, RZ, RZ, UR4 ;  /* 0x00000004ff007e24 */ /* 0x001fca000f8e00ff */
[----:B------:R-:W-:-:S13]  /*31ba0*/  ISETP.NE.AND P0, PT, R0, 0x3, PT ;  /* 0x000000030000780c */ /* 0x000fda0003f05270 */
[----:B------:R-:W-:Y:S05]  /*31bb0*/  @!P0 BRA `(.L_x_3425) ;  /* 0x0000000000048947 */ /* 0x000fea0003800000 */
[----:B------:R-:W-:Y:S01]  /*31bc0*/  BPT.TRAP 0x1 ;  /* 0x000000040000795c */ /* 0x000fe20000300000 */
.L_x_3425:
[----:B------:R-:W-:Y:S01]  /*31bd0*/  IMAD R3, R23, 0x8, R5 ;  /* 0x0000000817037824 */ /* 0x000fe200078e0205 */
[----:B------:R-:W-:Y:S01]  /*31be0*/  SHF.L.U32 R2, R31, 0x1f, RZ ;  /* 0x0000001f1f027819 */ /* 0x000fe200000006ff */
[----:B------:R-:W-:-:S03]  /*31bf0*/  VIADD R23, R23, 0x1 ;  /* 0x0000000117177836 */ /* 0x000fc60000000000 */
[----:B------:R-:W0:Y:S02]  /*31c00*/  SYNCS.PHASECHK.TRANS64.TRYWAIT P1, [R3+URZ+0x38840], R2 ;  /* 0x03884002030075a7 */ /* 0x000e24000802017f */
[----:B------:R-:W-:-:S04]  /*31c10*/  ISETP.NE.AND P2, PT, R23, 0x2, PT ;  /* 0x000000021700780c */ /* 0x000fc80003f45270 */
[----:B------:R-:W-:Y:S01]  /*31c20*/  SEL R0, RZ, 0x1, P2 ;  /* 0x00000001ff007807 */ /* 0x000fe20001000000 */
[----:B0-----:R-:W-:Y:S08]  /*31c30*/  @!P1 BRA `(.L_x_3426) ;  /* 0x000000ac00c89947 */ /* 0x001ff00003800000 */
.L_x_3846:
[----:B------:R-:W-:Y:S02]  /*31c40*/  SEL R23, R23, RZ, P2 ;  /* 0x000000ff17177207 */ /* 0x000fe40001000000 */
[----:B------:R-:W-:Y:S01]  /*31c50*/  LOP3.LUT R0, R31, R0, RZ, 0x3c, !PT ;  /* 0x000000001f007212 */ /* 0x000fe200078e3cff */
[----:B------:R-:W-:Y:S06]  /*31c60*/  @!P0 BRA `(.L_x_3427) ;  /* 0x0000000000048947 */ /* 0x000fec0003800000 */
[----:B------:R-:W-:Y:S01]  /*31c70*/  BPT.TRAP 0x1 ;  /* 0x000000040000795c */ /* 0x000fe20000300000 */
.L_x_3427:
[----:B------:R-:W-:Y:S02]  /*31c80*/  LEA R23, R23, R5, 0x3 ;  /* 0x0000000517177211 */ /* 0x000fe400078e18ff */
[----:B------:R-:W-:-:S04]  /*31c90*/  SHF.L.U32 R0, R0, 0x1f, RZ ;  /* 0x0000001f00007819 */ /* 0x000fc800000006ff */
[----:B------:R-:W1:Y:S02]  /*31ca0*/  SYNCS.PHASECHK.TRANS64.TRYWAIT P1, [R23+URZ+0x38840], R0 ;  /* 0x03884000170075a7 */ /* 0x000e64000802017f */
[----:B-1----:R-:W-:Y:S05]  /*31cb0*/  @!P1 BRA `(.L_x_3428) ;  /* 0x000000ac00bc9947 */ /* 0x002fea0003800000 */
.L_x_3847:
[----:B------:R-:W-:Y:S05]  /*31cc0*/  @!P0 BRA `(.L_x_3429) ;  /* 0x0000000000048947 */ /* 0x000fea0003800000 */
[----:B------:R-:W-:Y:S01]  /*31cd0*/  BPT.TRAP 0x1 ;  /* 0x000000040000795c */ /* 0x000fe20000300000 */
.L_x_3429:
[----:B------:R-:W2:Y:S02]  /*31ce0*/  SYNCS.PHASECHK.TRANS64.TRYWAIT P1, [R3+URZ+0x38860], R2 ;  /* 0x03886002030075a7 */ /* 0x000ea4000802017f */
[----:B--2---:R-:W-:Y:S05]  /*31cf0*/  @!P1 BRA `(.L_x_3430) ;  /* 0x000000ac00c09947 */ /* 0x004fea0003800000 */
.L_x_3848:
[----:B------:R-:W-:Y:S05]  /*31d00*/  @!P0 BRA `(.L_x_3431) ;  /* 0x0000000000048947 */ /* 0x000fea0003800000 */
[----:B------:R-:W-:Y:S01]  /*31d10*/  BPT.TRAP 0x1 ;  /* 0x000000040000795c */ /* 0x000fe20000300000 */
.L_x_3431:
[----:B------:R-:W3:Y:S02]  /*31d20*/  SYNCS.PHASECHK.TRANS64.TRYWAIT P1, [R23+URZ+0x38860], R0 ;  /* 0x03886000170075a7 */ /* 0x000ee4000802017f */
[----:B---3--:R-:W-:Y:S05]  /*31d30*/  @!P1 BRA `(.L_x_3432) ;  /* 0x000000ac00c49947 */ /* 0x008fea0003800000 */
.L_x_3849:
[----:B------:R-:W-:Y:S05]  /*31d40*/  @!P0 BRA `(.L_x_3433) ;  /* 0x0000000000048947 */ /* 0x000fea0003800000 */
[----:B------:R-:W-:Y:S01]  /*31d50*/  BPT.TRAP 0x1 ;  /* 0x000000040000795c */ /* 0x000fe20000300000 */
.L_x_3433:
[----:B------:R-:W4:Y:S02]  /*31d60*/  SYNCS.PHASECHK.TRANS64.TRYWAIT P1, [R3+URZ+0x38880], R2 ;  /* 0x03888002030075a7 */ /* 0x000f24000802017f */
[----:B----4-:R-:W-:Y:S05]  /*31d70*/  @!P1 BRA `(.L_x_3434) ;  /* 0x000000ac00c89947 */ /* 0x010fea0003800000 */
.L_x_3850:
[----:B------:R-:W-:Y:S05]  /*31d80*/  @!P0 BRA `(.L_x_3435) ;  /* 0x0000000000048947 */ /* 0x000fea0003800000 */
[----:B------:R-:W-:Y:S01]  /*31d90*/  BPT.TRAP 0x1 ;  /* 0x000000040000795c */ /* 0x000fe20000300000 */
.L_x_3435:
[----:B------:R0:W0:Y:S02]  /*31da0*/  SYNCS.PHASECHK.TRANS64.TRYWAIT P0, [R23+URZ+0x38880], R0 ;  /* 0x03888000170075a7 */ /* 0x000024000800017f */
[----:B0-----:R-:W-:Y:S05]  /*31db0*/  @!P0 NANOSLEEP.SYNCS 0x989680 ;  /* 0x009896800000895d */ /* 0x001fea0003900000 */
[----:B------:R-:W0:Y:S02]  /*31dc0*/  @!P0 SYNCS.PHASECHK.TRANS64 P0, [R23+URZ+0x38880], R0 ;  /* 0x03888000170085a7 */ /* 0x000e24000800007f */
[----:B0-----:R-:W-:Y:S05]  /*31dd0*/  @!P0 BRA `(.L_x_3435) ;  /* 0xfffffffc00f08947 */ /* 0x001fea000383ffff */
.L_x_3057:
[----:B------:R-:W-:Y:S05]  /*31de0*/  BSYNC B8 ;  /* 0x0000000000087941 */ /* 0x000fea0003800000 */
.L_x_3054:
[----:B------:R-:W-:Y:S05]  /*31df0*/  EXIT ;  /* 0x000000000000794d */ /* 0x000fea0003800000 */
.L_x_3081:
[----:B-1----:R1:W2:Y:S02]  /*31e00*/  SYNCS.PHASECHK.TRANS64.TRYWAIT P6, [R88+URZ+0x38890], R98 ;  /* 0x03889062580075a7 */ /* 0x0022a400080c017f */
[----:B--2---:R-:W-:Y:S05]  /*31e10*/  @!P6 NANOSLEEP.SYNCS 0x989680 ;  /* 0x009896800000e95d */ /* 0x004fea0003900000 */
[----:B------:R-:W2:Y:S02]  /*31e20*/  @!P6 SYNCS.PHASECHK.TRANS64 P6, [R88+URZ+0x38890], R98 ;  /* 0x038890625800e5a7 */ /* 0x000ea400080c007f */
[----:B--2---:R-:W-:Y:S05]  /*31e30*/  @!P6 BRA `(.L_x_3081) ;  /* 0xfffffffc00f0e947 */ /* 0x004fea000383ffff */
[----:B------:R-:W-:Y:S05]  /*31e40*/  BRA `(.L_x_3436) ;  /* 0xfffffd1c00b07947 */ /* 0x000fea000383ffff */
.L_x_3082:
[----:B------:R-:W-:Y:S01]  /*31e50*/  BSSY B1, `(.L_x_3437) ;  /* 0x0000008000017945 */ /* 0x000fe20003800000 */
[----:B0-----:R-:W-:Y:S02]  /*31e60*/  IMAD.MOV.U32 R13, RZ, RZ, R100 ;  /* 0x000000ffff0d7224 */ /* 0x001fe400078e0064 */
[----:B------:R-:W-:Y:S02]  /*31e70*/  IMAD.MOV.U32 R12, RZ, RZ, RZ ;  /* 0x000000ffff0c7224 */ /* 0x000fe400078e00ff */
[----:B------:R-:W-:Y:S02]  /*31e80*/  IMAD.MOV.U32 R11, RZ, RZ, 0x181f ;  /* 0x0000181fff0b7424 */ /* 0x000fe400078e00ff */
[----:B------:R-:W-:-:S07]  /*31e90*/  IMAD.MOV.U32 R15, RZ, RZ, -0x1 ;  /* 0xffffffffff0f7424 */ /* 0x000fce00078e00ff */
[----:B-1----:R-:W-:Y:S05]  /*31ea0*/  WARPSYNC.COLLECTIVE R15, `(.L_x_3438) ;  /* 0x000000000f087348 */ /* 0x002fea0003c00000 */
[----:B------:R0:W2:Y:S02]  /*31eb0*/  SHFL.IDX P6, R14, R13, R12, R11 ;  /* 0x0000000c0d0e7389 */ /* 0x0000a400000c000b */
[----:B012---:R-:W-:Y:S01]  /*31ec0*/  ENDCOLLECTIVE ;  /* 0x000000000000791b */ /* 0x007fe20003800000 */
.L_x_3438:
[----:B------:R-:W-:Y:S05]  /*31ed0*/  BSYNC B1 ;  /* 0x0000000000017941 */ /* 0x000fea0003800000 */
.L_x_3437:
        /* <DEDUP_REMOVED lines=8> */
.L_x_3439:
[----:B------:R-:W-:Y:S01]  /*31f60*/  IMAD.MOV.U32 R11, RZ, RZ, R14 ;  /* 0x000000ffff0b7224 */ /* 0x000fe200078e000e */
[----:B------:R-:W-:Y:S06]  /*31f70*/  BRA `(.L_x_3440) ;  /* 0xfffffd1c00787947 */ /* 0x000fec000383ffff */
.L_x_3091:
[----:B------:R-:W-:Y:S01]  /*31f80*/  BSSY B1, `(.L_x_3441) ;  /* 0x0000008000017945 */ /* 0x000fe20003800000 */
[----:B0-----:R-:W-:Y:S01]  /*31f90*/  IMAD.MOV.U32 R13, RZ, RZ, R100 ;  /* 0x000000ffff0d7224 */ /* 0x001fe200078e0064 */
[----:B------:R-:W-:Y:S01]  /*31fa0*/  MOV R12, 0x1 ;  /* 0x00000001000c7802 */ /* 0x000fe20000000f00 */
[----:B----4-:R-:W-:Y:S02]  /*31fb0*/  IMAD.MOV.U32 R11, RZ, RZ, 0x181f ;  /* 0x0000181fff0b7424 */ /* 0x010fe400078e00ff */
[----:B------:R-:W-:-:S07]  /*31fc0*/  IMAD.MOV.U32 R15, RZ, RZ, -0x1 ;  /* 0xffffffffff0f7424 */ /* 0x000fce00078e00ff */
[----:B-123--:R-:W-:Y:S05]  /*31fd0*/  WARPSYNC.COLLECTIVE R15, `(.L_x_3442) ;  /* 0x000000000f087348 */ /* 0x00efea0003c00000 */
[----:B------:R0:W4:Y:S02]  /*31fe0*/  SHFL.IDX P6, R14, R13, R12, R11 ;  /* 0x0000000c0d0e7389 */ /* 0x00012400000c000b */
[----:B01234-:R-:W-:Y:S01]  /*31ff0*/  ENDCOLLECTIVE ;  /* 0x000000000000791b */ /* 0x01ffe20003800000 */
.L_x_3442:
[----:B------:R-:W-:Y:S05]  /*32000*/  BSYNC B1 ;  /* 0x0000000000017941 */ /* 0x000fea0003800000 */
.L_x_3441:
        /* <DEDUP_REMOVED lines=8> */
.L_x_3443:
[----:B------:R-:W-:Y:S01]  /*32090*/  IMAD.MOV.U32 R63, RZ, RZ, R14 ;  /* 0x000000ffff3f7224 */ /* 0x000fe200078e000e */
[----:B------:R-:W-:Y:S06]  /*320a0*/  BRA `(.L_x_3444) ;  /* 0xfffffd2800f07947 */ /* 0x000fec000383ffff */
.L_x_3100:
[----:B------:R-:W-:Y:S01]  /*320b0*/  BSSY B1, `(.L_x_3445) ;  /* 0x0000008000017945 */ /* 0x000fe20003800000 */
[----:B0-----:R-:W-:Y:S01]  /*320c0*/  IMAD.MOV.U32 R13, RZ, RZ, R100 ;  /* 0x000000ffff0d7224 */ /* 0x001fe200078e0064 */
[----:B------:R-:W-:Y:S01]  /*320d0*/  MOV R15, 0xffffffff ;  /* 0xffffffff000f7802 */ /* 0x000fe20000000f00 */
[----:B------:R-:W-:Y:S02]  /*320e0*/  IMAD.MOV.U32 R12, RZ, RZ, 0x2 ;  /* 0x00000002ff0c7424 */ /* 0x000fe400078e00ff */
[----:B----4-:R-:W-:-:S07]  /*320f0*/  IMAD.MOV.U32 R11, RZ, RZ, 0x181f ;  /* 0x0000181fff0b7424 */ /* 0x010fce00078e00ff */
[----:B-123--:R-:W-:Y:S05]  /*32100*/  WARPSYNC.COLLECTIVE R15, `(.L_x_3446) ;  /* 0x000000000f087348 */ /* 0x00efea0003c00000 */
[----:B------:R0:W4:Y:S02]  /*32110*/  SHFL.IDX P6, R14, R13, R12, R11 ;  /* 0x0000000c0d0e7389 */ /* 0x00012400000c000b */
[----:B01234-:R-:W-:Y:S01]  /*32120*/  ENDCOLLECTIVE ;  /* 0x000000000000791b */ /* 0x01ffe20003800000 */
.L_x_3446:
[----:B------:R-:W-:Y:S05]  /*32130*/  BSYNC B1 ;  /* 0x0000000000017941 */ /* 0x000fea0003800000 */
.L_x_3445:
        /* <DEDUP_REMOVED lines=8> */
.L_x_3447:
[----:B------:R-:W-:Y:S01]  /*321c0*/  MOV R55, R14 ;  /* 0x0000000e00377202 */ /* 0x000fe20000000f00 */
[----:B------:R-:W-:Y:S06]  /*321d0*/  BRA `(.L_x_3448) ;  /* 0xfffffd3800647947 */ /* 0x000fec000383ffff */
.L_x_3109:
[----:B------:R-:W-:Y:S01]  /*321e0*/  BSSY B1, `(.L_x_3449) ;  /* 0x0000008000017945 */ /* 0x000fe20003800000 */
[----:B0-----:R-:W-:Y:S02]  /*321f0*/  IMAD.MOV.U32 R13, RZ, RZ, R100 ;  /* 0x000000ffff0d7224 */ /* 0x001fe400078e0064 */
[----:B------:R-:W-:Y:S02]  /*32200*/  IMAD.MOV.U32 R12, RZ, RZ, 0x3 ;  /* 0x00000003ff0c7424 */ /* 0x000fe400078e00ff */
[----:B----4-:R-:W-:Y:S02]  /*32210*/  IMAD.MOV.U32 R11, RZ, RZ, 0x181f ;  /* 0x0000181fff0b7424 */ /* 0x010fe400078e00ff */
[----:B------:R-:W-:-:S07]  /*32220*/  IMAD.MOV.U32 R15, RZ, RZ, -0x1 ;  /* 0xffffffffff0f7424 */ /* 0x000fce00078e00ff */
[----:B-123--:R-:W-:Y:S05]  /*32230*/  WARPSYNC.COLLECTIVE R15, `(.L_x_3450) ;  /* 0x000000000f087348 */ /* 0x00efea0003c00000 */
[----:B------:R0:W4:Y:S02]  /*32240*/  SHFL.IDX P6, R14, R13, R12, R11 ;  /* 0x0000000c0d0e7389 */ /* 0x00012400000c000b */
[----:B01234-:R-:W-:Y:S01]  /*32250*/  ENDCOLLECTIVE ;  /* 0x000000000000791b */ /* 0x01ffe20003800000 */
.L_x_3450:
[----:B------:R-:W-:Y:S05]  /*32260*/  BSYNC B1 ;  /* 0x0000000000017941 */ /* 0x000fea0003800000 */
.L_x_3449:
        /* <DEDUP_REMOVED lines=8> */
.L_x_3451:
[----:B------:R-:W-:Y:S01]  /*322f0*/  IMAD.MOV.U32 R99, RZ, RZ, R14 ;  /* 0x000000ffff637224 */ /* 0x000fe200078e000e */
[----:B------:R-:W-:Y:S06]  /*32300*/  BRA `(.L_x_3452) ;  /* 0xfffffd4400d07947 */ /* 0x000fec000383ffff */
.L_x_3119:
[----:B-1----:R1:W2:Y:S02]  /*32310*/  SYNCS.PHASECHK.TRANS64.TRYWAIT P3, [R88+URZ+0x38890], R98 ;  /* 0x03889062580075a7 */ /* 0x0022a4000806017f */
[----:B--2---:R-:W-:Y:S05]  /*32320*/  @!P3 NANOSLEEP.SYNCS 0x989680 ;  /* 0x009896800000b95d */ /* 0x004fea0003900000 */
[----:B------:R-:W2:Y:S02]  /*32330*/  @!P3 SYNCS.PHASECHK.TRANS64 P3, [R88+URZ+0x38890], R98 ;  /* 0x038890625800b5a7 */ /* 0x000ea4000806007f */
[----:B--2---:R-:W-:Y:S05]  /*32340*/  @!P3 BRA `(.L_x_3119) ;  /* 0xfffffffc00f0b947 */ /* 0x004fea000383ffff */
[----:B------:R-:W-:Y:S05]  /*32350*/  BRA `(.L_x_3453) ;  /* 0xfffffd5c00007947 */ /* 0x000fea000383ffff */
.L_x_3120:
[----:B------:R-:W-:Y:S01]  /*32360*/  BSSY B1, `(.L_x_3454) ;  /* 0x0000008000017945 */ /* 0x000fe20003800000 */
[----:B------:R-:W-:Y:S01]  /*32370*/  IMAD.MOV.U32 R13, RZ, RZ, R100 ;  /* 0x000000ffff0d7224 */ /* 0x000fe200078e0064 */
[----:B------:R-:W-:Y:S01]  /*32380*/  MOV R12, RZ ;  /* 0x000000ff000c7202 */ /* 0x000fe20000000f00 */
[----:B------:R-:W-:Y:S02]  /*32390*/  IMAD.MOV.U32 R11, RZ, RZ, 0x181f ;  /* 0x0000181fff0b7424 */ /* 0x000fe400078e00ff */
[----:B------:R-:W-:-:S07]  /*323a0*/  IMAD.MOV.U32 R15, RZ, RZ, -0x1 ;  /* 0xffffffffff0f7424 */ /* 0x000fce00078e00ff */
[----:B-1----:R-:W-:Y:S05]  /*323b0*/  WARPSYNC.COLLECTIVE R15, `(.L_x_3455) ;  /* 0x000000000f087348 */ /* 0x002fea0003c00000 */
[----:B------:R0:W2:Y:S02]  /*323c0*/  SHFL.IDX P6, R14, R13, R12, R11 ;  /* 0x0000000c0d0e7389 */ /* 0x0000a400000c000b */
[----:B012---:R-:W-:Y:S01]  /*323d0*/  ENDCOLLECTIVE ;  /* 0x000000000000791b */ /* 0x007fe20003800000 */
.L_x_3455:
[----:B------:R-:W-:Y:S05]  /*323e0*/  BSYNC B1 ;  /* 0x0000000000017941 */ /* 0x000fea0003800000 */
.L_x_3454:
        /* <DEDUP_REMOVED lines=8> */
.L_x_3456:
[----:B------:R-:W-:Y:S01]  /*32470*/  IMAD.MOV.U32 R11, RZ, RZ, R14 ;  /* 0x000000ffff0b7224 */ /* 0x000fe200078e000e */
[----:B------:R-:W-:Y:S06]  /*32480*/  BRA `(.L_x_3457) ;  /* 0xfffffd5800cc7947 */ /* 0x000fec000383ffff */
.L_x_3125:
[----:B------:R-:W-:Y:S01]  /*32490*/  BSSY B1, `(.L_x_3458) ;  /* 0x0000008000017945 */ /* 0x000fe20003800000 */
[----:B----4-:R-:W-:Y:S01]  /*324a0*/  IMAD.MOV.U32 R13, RZ, RZ, R100 ;  /* 0x000000ffff0d7224 */ /* 0x010fe200078e0064 */
[----:B------:R-:W-:Y:S01]  /*324b0*/  MOV R15, 0xffffffff ;  /* 0xffffffff000f7802 */ /* 0x000fe20000000f00 */
[----:B------:R-:W-:Y:S02]  /*324c0*/  IMAD.MOV.U32 R12, RZ, RZ, 0x1 ;  /* 0x00000001ff0c7424 */ /* 0x000fe400078e00ff */
[----:B---3--:R-:W-:-:S07]  /*324d0*/  IMAD.MOV.U32 R11, RZ, RZ, 0x181f ;  /* 0x0000181fff0b7424 */ /* 0x008fce00078e00ff */
[----:B012---:R-:W-:Y:S05]  /*324e0*/  WARPSYNC.COLLECTIVE R15, `(.L_x_3459) ;  /* 0x000000000f087348 */ /* 0x007fea0003c00000 */
[----:B------:R3:W4:Y:S02]  /*324f0*/  SHFL.IDX P6, R14, R13, R12, R11 ;  /* 0x0000000c0d0e7389 */ /* 0x00072400000c000b */
[----:B01234-:R-:W-:Y:S01]  /*32500*/  ENDCOLLECTIVE ;  /* 0x000000000000791b */ /* 0x01ffe20003800000 */
.L_x_3459:
[----:B------:R-:W-:Y:S05]  /*32510*/  BSYNC B1 ;  /* 0x0000000000017941 */ /* 0x000fea0003800000 */
.L_x_3458:
        /* <DEDUP_REMOVED lines=8> */
.L_x_3460:
[----:B------:R-:W-:Y:S01]  /*325a0*/  MOV R42, R14 ;  /* 0x0000000e002a7202 */ /* 0x000fe20000000f00 */
[----:B------:R-:W-:Y:S06]  /*325b0*/  BRA `(.L_x_3461) ;  /* 0xfffffd68007c7947 */ /* 0x000fec000383ffff */
.L_x_3130:
[----:B------:R-:W-:Y:S01]  /*325c0*/  BSSY B1, `(.L_x_3462) ;  /* 0x0000008000017945 */ /* 0x000fe20003800000 */
[----:B---34-:R-:W-:Y:S02]  /*325d0*/  IMAD.MOV.U32 R13, RZ, RZ, R100 ;  /* 0x000000ffff0d7224 */ /* 0x018fe400078e0064 */
[----:B------:R-:W-:Y:S02]  /*325e0*/  IMAD.MOV.U32 R12, RZ, RZ, 0x2 ;  /* 0x00000002ff0c7424 */ /* 0x000fe400078e00ff */
[----:B------:R-:W-:Y:S02]  /*325f0*/  IMAD.MOV.U32 R11, RZ, RZ, 0x181f ;  /* 0x0000181fff0b7424 */ /* 0x000fe400078e00ff */
[----:B------:R-:W-:-:S07]  /*32600*/  IMAD.MOV.U32 R15, RZ, RZ, -0x1 ;  /* 0xffffffffff0f7424 */ /* 0x000fce00078e00ff */
[----:B012---:R-:W-:Y:S05]  /*32610*/  WARPSYNC.COLLECTIVE R15, `(.L_x_3463) ;  /* 0x000000000f087348 */ /* 0x007fea0003c00000 */
[----:B------:R3:W4:Y:S02]  /*32620*/  SHFL.IDX P6, R14, R13, R12, R11 ;  /* 0x0000000c0d0e7389 */ /* 0x00072400000c000b */
[----:B01234-:R-:W-:Y:S01]  /*32630*/  ENDCOLLECTIVE ;  /* 0x000000000000791b */ /* 0x01ffe20003800000 */
.L_x_3463:
[----:B------:R-:W-:Y:S05]  /*32640*/  BSYNC B1 ;  /* 0x0000000000017941 */ /* 0x000fea0003800000 */
.L_x_3462:
        /* <DEDUP_REMOVED lines=8> */
.L_x_3464:
[----:B------:R-:W-:Y:S01]  /*326d0*/  IMAD.MOV.U32 R42, RZ, RZ, R14 ;  /* 0x000000ffff2a7224 */ /* 0x000fe200078e000e */
[----:B------:R-:W-:Y:S06]  /*326e0*/  BRA `(.L_x_3465) ;  /* 0xfffffd7800247947 */ /* 0x000fec000383ffff */
.L_x_3135:
[----:B------:R-:W-:Y:S01]  /*326f0*/  BSSY B1, `(.L_x_3466) ;  /* 0x0000008000017945 */ /* 0x000fe20003800000 */
[----:B-1--4-:R-:W-:Y:S01]  /*32700*/  IMAD.MOV.U32 R13, RZ, RZ, R100 ;  /* 0x000000ffff0d7224 */ /* 0x012fe200078e0064 */
[----:B------:R-:W-:Y:S01]  /*32710*/  MOV R12, 0x3 ;  /* 0x00000003000c7802 */ /* 0x000fe20000000f00 */
[----:B------:R-:W-:Y:S02]  /*32720*/  IMAD.MOV.U32 R11, RZ, RZ, 0x181f ;  /* 0x0000181fff0b7424 */ /* 0x000fe400078e00ff */
[----:B------:R-:W-:-:S07]  /*32730*/  IMAD.MOV.U32 R15, RZ, RZ, -0x1 ;  /* 0xffffffffff0f7424 */ /* 0x000fce00078e00ff */
[----:B0-23--:R-:W-:Y:S05]  /*32740*/  WARPSYNC.COLLECTIVE R15, `(.L_x_3467) ;  /* 0x000000000f087348 */ /* 0x00dfea0003c00000 */
[----:B------:R1:W4:Y:S02]  /*32750*/  SHFL.IDX P6, R14, R13, R12, R11 ;  /* 0x0000000c0d0e7389 */ /* 0x00032400000c000b */
[----:B01234-:R-:W-:Y:S01]  /*32760*/  ENDCOLLECTIVE ;  /* 0x000000000000791b */ /* 0x01ffe20003800000 */
.L_x_3467:
[----:B------:R-:W-:Y:S05]  /*32770*/  BSYNC B1 ;  /* 0x0000000000017941 */ /* 0x000fea0003800000 */
.L_x_3466:
        /* <DEDUP_REMOVED lines=8> */
.L_x_3468:
[----:B------:R-:W-:Y:S01]  /*32800*/  IMAD.MOV.U32 R42, RZ, RZ, R14 ;  /* 0x000000ffff2a7224 */ /* 0x000fe200078e000e */
[----:B------:R-:W-:Y:S06]  /*32810*/  BRA `(.L_x_3469) ;  /* 0xfffffd8400d47947 */ /* 0x000fec000383ffff */
.L_x_3140:
[----:B-1----:R1:W2:Y:S02]  /*32820*/  SYNCS.PHASECHK.TRANS64.TRYWAIT P2, [R88+URZ+0x38890], R98 ;  /* 0x03889062580075a7 */ /* 0x0022a4000804017f */
[----:B--2---:R-:W-:Y:S05]  /*32830*/  @!P2 NANOSLEEP.SYNCS 0x989680 ;  /* 0x009896800000a95d */ /* 0x004fea0003900000 */
[----:B------:R-:W2:Y:S02]  /*32840*/  @!P2 SYNCS.PHASECHK.TRANS64 P2, [R88+URZ+0x38890], R98 ;  /* 0x038890625800a5a7 */ /* 0x000ea4000804007f */
[----:B--2---:R-:W-:Y:S05]  /*32850*/  @!P2 BRA `(.L_x_3140) ;  /* 0xfffffffc00f0a947 */ /* 0x004fea000383ffff */
[----:B------:R-:W-:Y:S05]  /*32860*/  BRA `(.L_x_3470) ;  /* 0xfffffd9400e07947 */ /* 0x000fea000383ffff */
.L_x_3141:
[----:B------:R-:W-:Y:S01]  /*32870*/  BSSY B1, `(.L_x_3471) ;  /* 0x0000008000017945 */ /* 0x000fe20003800000 */
[----:B------:R-:W-:Y:S01]  /*32880*/  IMAD.MOV.U32 R13, RZ, RZ, R41 ;  /* 0x000000ffff0d7224 */ /* 0x000fe200078e0029 */
[----:B------:R-:W-:Y:S01]  /*32890*/  MOV R15, 0xffffffff ;  /* 0xffffffff000f7802 */ /* 0x000fe20000000f00 */
[----:B------:R-:W-:Y:S02]  /*328a0*/  IMAD.MOV.U32 R12, RZ, RZ, RZ ;  /* 0x000000ffff0c7224 */ /* 0x000fe400078e00ff */
[----:B------:R-:W-:-:S07]  /*328b0*/  IMAD.MOV.U32 R11, RZ, RZ, 0x181f ;  /* 0x0000181fff0b7424 */ /* 0x000fce00078e00ff */
[----:B-1----:R-:W-:Y:S05]  /*328c0*/  WARPSYNC.COLLECTIVE R15, `(.L_x_3472) ;  /* 0x000000000f087348 */ /* 0x002fea0003c00000 */
[----:B------:R0:W2:Y:S02]  /*328d0*/  SHFL.IDX P6, R14, R13, R12, R11 ;  /* 0x0000000c0d0e7389 */ /* 0x0000a400000c000b */
[----:B012---:R-:W-:Y:S01]  /*328e0*/  ENDCOLLECTIVE ;  /* 0x000000000000791b */ /* 0x007fe20003800000 */
.L_x_3472:
[----:B------:R-:W-:Y:S05]  /*328f0*/  BSYNC B1 ;  /* 0x0000000000017941 */ /* 0x000fea0003800000 */
.L_x_3471:
        /* <DEDUP_REMOVED lines=8> */
.L_x_3473:
[----:B------:R-:W-:Y:S05]  /*32980*/  BRA `(.L_x_3474) ;  /* 0xfffffd9800007947 */ /* 0x000fea000383ffff */
.L_x_3144:
[----:B------:R-:W-:Y:S01]  /*32990*/  BSSY B1, `(.L_x_3475) ;  /* 0x0000008000017945 */ /* 0x000fe20003800000 */
[----:B----4-:R-:W-:Y:S01]  /*329a0*/  MOV R13, R41 ;  /* 0x00000029000d7202 */ /* 0x010fe20000000f00 */
[----:B------:R-:W-:Y:S02]  /*329b0*/  IMAD.MOV.U32 R12, RZ, RZ, 0x1 ;  /* 0x00000001ff0c7424 */ /* 0x000fe400078e00ff */
[----:B------:R-:W-:Y:S02]  /*329c0*/  IMAD.MOV.U32 R11, RZ, RZ, 0x181f ;  /* 0x0000181fff0b7424 */ /* 0x000fe400078e00ff */
[----:B------:R-:W-:-:S07]  /*329d0*/  IMAD.MOV.U32 R15, RZ, RZ, -0x1 ;  /* 0xffffffffff0f7424 */ /* 0x000fce00078e00ff */
[----:B0123--:R-:W-:Y:S05]  /*329e0*/  WARPSYNC.COLLECTIVE R15, `(.L_x_3476) ;  /* 0x000000000f087348 */ /* 0x00ffea0003c00000 */
[----:B---3--:R3:W4:Y:S02]  /*329f0*/  SHFL.IDX P6, R14, R13, R12, R11 ;  /* 0x0000000c0d0e7389 */ /* 0x00872400000c000b */
[----:B01234-:R-:W-:Y:S01]  /*32a00*/  ENDCOLLECTIVE ;  /* 0x000000000000791b */ /* 0x01ffe20003800000 */
.L_x_3476:
[----:B------:R-:W-:Y:S05]  /*32a10*/  BSYNC B1 ;  /* 0x0000000000017941 */ /* 0x000fea0003800000 */
.L_x_3475:
        /* <DEDUP_REMOVED lines=8> */
.L_x_3477:
[----:B------:R-:W-:Y:S05]  /*32aa0*/  BRA `(.L_x_3478) ;  /* 0xfffffd9800007947 */ /* 0x000fea000383ffff */
.L_x_3147:
[----:B------:R-:W-:Y:S01]  /*32ab0*/  BSSY B1, `(.L_x_3479) ;  /* 0x0000008000017945 */ /* 0x000fe20003800000 */
[----:B---3--:R-:W-:Y:S01]  /*32ac0*/  IMAD.MOV.U32 R13, RZ, RZ, R41 ;  /* 0x000000ffff0d7224 */ /* 0x008fe200078e0029 */
[----:B------:R-:W-:Y:S01]  /*32ad0*/  MOV R15, 0xffffffff ;  /* 0xffffffff000f7802 */ /* 0x000fe20000000f00 */
[----:B------:R-:W-:Y:S02]  /*32ae0*/  IMAD.MOV.U32 R12, RZ, RZ, 0x2 ;  /* 0x00000002ff0c7424 */ /* 0x000fe400078e00ff */
[----:B------:R-:W-:-:S07]  /*32af0*/  IMAD.MOV.U32 R11, RZ, RZ, 0x181f ;  /* 0x0000181fff0b7424 */ /* 0x000fce00078e00ff */
[----:B012-4-:R-:W-:Y:S05]  /*32b00*/  WARPSYNC.COLLECTIVE R15, `(.L_x_3480) ;  /* 0x000000000f087348 */ /* 0x017fea0003c00000 */
[----:B------:R3:W0:Y:S02]  /*32b10*/  SHFL.IDX P6, R14, R13, R12, R11 ;  /* 0x0000000c0d0e7389 */ /* 0x00062400000c000b */
[----:B01234-:R-:W-:Y:S01]  /*32b20*/  ENDCOLLECTIVE ;  /* 0x000000000000791b */ /* 0x01ffe20003800000 */
.L_x_3480:
[----:B------:R-:W-:Y:S05]  /*32b30*/  BSYNC B1 ;  /* 0x0000000000017941 */ /* 0x000fea0003800000 */
.L_x_3479:
        /* <DEDUP_REMOVED lines=8> */
.L_x_3481:
[----:B------:R-:W-:Y:S05]  /*32bc0*/  BRA `(.L_x_3482) ;  /* 0xfffffd9800047947 */ /* 0x000fea000383ffff */
.L_x_3150:
        /* <DEDUP_REMOVED lines=8> */
.L_x_3484:
[----:B------:R-:W-:Y:S05]  /*32c50*/  BSYNC B1 ;  /* 0x0000000000017941 */ /* 0x000fea0003800000 */
.L_x_3483:
        /* <DEDUP_REMOVED lines=8> */
.L_x_3485:
[----:B------:R-:W-:Y:S05]  /*32ce0*/  BRA `(.L_x_3486) ;  /* 0xfffffd9800087947 */ /* 0x000fea000383ffff */
.L_x_3154:
[----:B------:R0:W0:Y:S02]  /*32cf0*/  SYNCS.PHASECHK.TRANS64.TRYWAIT P3, [R88+URZ+0x388b0], R98 ;  /* 0x0388b062580075a7 */ /* 0x000024000806017f */
[----:B0-----:R-:W-:Y:S05]  /*32d00*/  @!P3 NANOSLEEP.SYNCS 0x989680 ;  /* 0x009896800000b95d */ /* 0x001fea0003900000 */
[----:B------:R-:W0:Y:S02]  /*32d10*/  @!P3 SYNCS.PHASECHK.TRANS64 P3, [R88+URZ+0x388b0], R98 ;  /* 0x0388b0625800b5a7 */ /* 0x000e24000806007f */
[----:B0-----:R-:W-:Y:S05]  /*32d20*/  @!P3 BRA `(.L_x_3154) ;  /* 0xfffffffc00f0b947 */ /* 0x001fea000383ffff */
[----:B------:R-:W-:Y:S05]  /*32d30*/  BRA `(.L_x_3487) ;  /* 0xfffffd9800807947 */ /* 0x000fea000383ffff */
.L_x_3168:
[----:B------:R-:W-:Y:S01]  /*32d40*/  BSSY B0, `(.L_x_3488) ;  /* 0x0000007000007945 */ /* 0x000fe20003800000 */
[----:B------:R-:W-:Y:S02]  /*32d50*/  IMAD.MOV.U32 R12, RZ, RZ, RZ ;  /* 0x000000ffff0c7224 */ /* 0x000fe400078e00ff */
[----:B------:R-:W-:Y:S02]  /*32d60*/  IMAD.MOV.U32 R11, RZ, RZ, 0x1f ;  /* 0x0000001fff0b7424 */ /* 0x000fe400078e00ff */
[----:B------:R-:W-:-:S07]  /*32d70*/  IMAD.MOV.U32 R15, RZ, RZ, -0x1 ;  /* 0xffffffffff0f7424 */ /* 0x000fce00078e00ff */
[----:B-----5:R-:W-:Y:S05]  /*32d80*/  WARPSYNC.COLLECTIVE R15, `(.L_x_3489) ;  /* 0x000000000f087348 */ /* 0x020fea0003c00000 */
[----:B------:R0:W1:Y:S02]  /*32d90*/  SHFL.IDX P6, R14, R13, R12, R11 ;  /* 0x0000000c0d0e7389 */ /* 0x00006400000c000b */
[----:B01---5:R-:W-:Y:S01]  /*32da0*/  ENDCOLLECTIVE ;  /* 0x000000000000791b */ /* 0x023fe20003800000 */
.L_x_3489:
[----:B------:R-:W-:Y:S05]  /*32db0*/  BSYNC B0 ;  /* 0x0000000000007941 */ /* 0x000fea0003800000 */
.L_x_3488:
[----:B------:R-:W-:Y:S05]  /*32dc0*/  BRA `(.L_x_3490) ;  /* 0xfffffda800207947 */ /* 0x000fea000383ffff */
.L_x_3180:
[----:B------:R-:W-:Y:S01]  /*32dd0*/  BSSY B1, `(.L_x_3491) ;  /* 0x0000008000017945 */ /* 0x000fe20003800000 */
[----:B------:R-:W-:Y:S01]  /*32de0*/  MOV R13, R48 ;  /* 0x00000030000d7202 */ /* 0x000fe20000000f00 */
[----:B------:R-:W-:Y:S02]  /*32df0*/  IMAD.MOV.U32 R12, RZ, RZ, RZ ;  /* 0x000000ffff0c7224 */ /* 0x000fe400078e00ff */
[----:B------:R-:W-:Y:S02]  /*32e00*/  IMAD.MOV.U32 R11, RZ, RZ, 0x181f ;  /* 0x0000181fff0b7424 */ /* 0x000fe400078e00ff */
[----:B------:R-:W-:-:S07]  /*32e10*/  IMAD.MOV.U32 R15, RZ, RZ, -0x1 ;  /* 0xffffffffff0f7424 */ /* 0x000fce00078e00ff */
[----:B------:R-:W-:Y:S05]  /*32e20*/  WARPSYNC.COLLECTIVE R15, `(.L_x_3492) ;  /* 0x000000000f087348 */ /* 0x000fea0003c00000 */
[----:B------:R0:W1:Y:S02]  /*32e30*/  SHFL.IDX P6, R14, R13, R12, R11 ;  /* 0x0000000c0d0e7389 */ /* 0x00006400000c000b */
[----:B01----:R-:W-:Y:S01]  /*32e40*/  ENDCOLLECTIVE ;  /* 0x000000000000791b */ /* 0x003fe20003800000 */
.L_x_3492:
[----:B------:R-:W-:Y:S05]  /*32e50*/  BSYNC B1 ;  /* 0x0000000000017941 */ /* 0x000fea0003800000 */
.L_x_3491:
        /* <DEDUP_REMOVED lines=8> */
.L_x_3493:
[----:B------:R-:W-:Y:S02]  /*32ee0*/  IMAD.MOV.U32 R13, RZ, RZ, R37 ;  /* 0x000000ffff0d7224 */ /* 0x000fe400078e0025 */
[----:B------:R-:W-:-:S07]  /*32ef0*/  IMAD.MOV.U32 R5, RZ, RZ, R14 ;  /* 0x000000ffff057224 */ /* 0x000fce00078e000e */
[----:B------:R-:W-:Y:S05]  /*32f00*/  WARPSYNC.COLLECTIVE R15, `(.L_x_3494) ;  /* 0x000000000f087348 */ /* 0x000fea0003c00000 */
[----:B------:R0:W1:Y:S02]  /*32f10*/  SHFL.IDX P6, R14, R13, R12, R11 ;  /* 0x0000000c0d0e7389 */ /* 0x00006400000c000b */
[----:B01----:R-:W-:Y:S01]  /*32f20*/  ENDCOLLECTIVE ;  /* 0x000000000000791b */ /* 0x003fe20003800000 */
.L_x_3494:
[----:B------:R-:W-:Y:S01]  /*32f30*/  MOV R13, R49 ;  /* 0x00000031000d7202 */ /* 0x000fe20000000f00 */
[----:B------:R-:W-:-:S07]  /*32f40*/  IMAD.MOV.U32 R9, RZ, RZ, R14 ;  /* 0x000000ffff097224 */ /* 0x000fce00078e000e */
[----:B------:R-:W-:Y:S05]  /*32f50*/  WARPSYNC.COLLECTIVE R15, `(.L_x_3495) ;  /* 0x000000000f087348 */ /* 0x000fea0003c00000 */
[----:B------:R0:W1:Y:S02]  /*32f60*/  SHFL.IDX P6, R14, R13, R12, R11 ;  /* 0x0000000c0d0e7389 */ /* 0x00006400000c000b */
[----:B01----:R-:W-:Y:S01]  /*32f70*/  ENDCOLLECTIVE ;  /* 0x000000000000791b */ /* 0x003fe20003800000 */
.L_x_3495:
[----:B------:R-:W-:Y:S05]  /*32f80*/  BRA `(.L_x_3496) ;  /* 0xfffffdb0000c7947 */ /* 0x000fea000383ffff */
.L_x_3183:
        /* <DEDUP_REMOVED lines=8> */
.L_x_3498:
[----:B------:R-:W-:Y:S05]  /*33010*/  BSYNC B1 ;  /* 0x0000000000017941 */ /* 0x000fea0003800000 */
.L_x_3497:
        /* <DEDUP_REMOVED lines=8> */
.L_x_3499:
[----:B------:R-:W-:Y:S02]  /*330a0*/  IMAD.MOV.U32 R13, RZ, RZ, R37 ;  /* 0x000000ffff0d7224 */ /* 0x000fe400078e0025 */
[----:B------:R-:W-:-:S07]  /*330b0*/  IMAD.MOV.U32 R5, RZ, RZ, R14 ;  /* 0x000000ffff057224 */ /* 0x000fce00078e000e */
[----:B------:R-:W-:Y:S05]  /*330c0*/  WARPSYNC.COLLECTIVE R15, `(.L_x_3500) ;  /* 0x000000000f087348 */ /* 0x000fea0003c00000 */
[----:B------:R0:W1:Y:S02]  /*330d0*/  SHFL.IDX P6, R14, R13, R12, R11 ;  /* 0x0000000c0d0e7389 */ /* 0x00006400000c000b */
[----:B01----:R-:W-:Y:S01]  /*330e0*/  ENDCOLLECTIVE ;  /* 0x000000000000791b */ /* 0x003fe20003800000 */
.L_x_3500:
[----:B------:R-:W-:Y:S01]  /*330f0*/  IMAD.MOV.U32 R13, RZ, RZ, R49 ;  /* 0x000000ffff0d7224 */ /* 0x000fe200078e0031 */
[----:B------:R-:W-:-:S07]  /*33100*/  MOV R9, R14 ;  /* 0x0000000e00097202 */ /* 0x000fce0000000f00 */
[----:B------:R-:W-:Y:S05]  /*33110*/  WARPSYNC.COLLECTIVE R15, `(.L_x_3501) ;  /* 0x000000000f087348 */ /* 0x000fea0003c00000 */
[----:B------:R0:W1:Y:S02]  /*33120*/  SHFL.IDX P6, R14, R13, R12, R11 ;  /* 0x0000000c0d0e7389 */ /* 0x00006400000c000b */
[----:B01----:R-:W-:Y:S01]  /*33130*/  ENDCOLLECTIVE ;  /* 0x000000000000791b */ /* 0x003fe20003800000 */
.L_x_3501:
[----:B------:R-:W-:Y:S05]  /*33140*/  BRA `(.L_x_3502) ;  /* 0xfffffdb000307947 */ /* 0x000fea000383ffff */
.L_x_3186:
        /* <DEDUP_REMOVED lines=8> */
.L_x_3504:
[----:B------:R-:W-:Y:S05]  /*331d0*/  BSYNC B1 ;  /* 0x0000000000017941 */ /* 0x000fea0003800000 */
.L_x_3503:
        /* <DEDUP_REMOVED lines=8> */
.L_x_3505:
[----:B------:R-:W-:Y:S01]  /*33260*/  MOV R13, R37 ;  /* 0x00000025000d7202 */ /* 0x000fe20000000f00 */
[----:B------:R-:W-:-:S07]  /*33270*/  IMAD.MOV.U32 R5, RZ, RZ, R14 ;  /* 0x000000ffff057224 */ /* 0x000fce00078e000e */
[----:B------:R-:W-:Y:S05]  /*33280*/  WARPSYNC.COLLECTIVE R15, `(.L_x_3506) ;  /* 0x000000000f087348 */ /* 0x000fea0003c00000 */
[----:B------:R0:W1:Y:S02]  /*33290*/  SHFL.IDX P6, R14, R13, R12, R11 ;  /* 0x0000000c0d0e7389 */ /* 0x00006400000c000b */
[----:B01----:R-:W-:Y:S01]  /*332a0*/  ENDCOLLECTIVE ;  /* 0x000000000000791b */ /* 0x003fe20003800000 */
.L_x_3506:
[----:B------:R-:W-:Y:S02]  /*332b0*/  IMAD.MOV.U32 R13, RZ, RZ, R49 ;  /* 0x000000ffff0d7224 */ /* 0x000fe400078e0031 */
[----:B------:R-:W-:-:S07]  /*332c0*/  IMAD.MOV.U32 R9, RZ, RZ, R14 ;  /* 0x000000ffff097224 */ /* 0x000fce00078e000e */
[----:B------:R-:W-:Y:S05]  /*332d0*/  WARPSYNC.COLLECTIVE R15, `(.L_x_3507) ;  /* 0x000000000f087348 */ /* 0x000fea0003c00000 */
[----:B------:R0:W1:Y:S02]  /*332e0*/  SHFL.IDX P6, R14, R13, R12, R11 ;  /* 0x0000000c0d0e7389 */ /* 0x00006400000c000b */
[----:B01----:R-:W-:Y:S01]  /*332f0*/  ENDCOLLECTIVE ;  /* 0x000000000000791b */ /* 0x003fe20003800000 */
.L_x_3507:
[----:B------:R-:W-:Y:S05]  /*33300*/  BRA `(.L_x_3508) ;  /* 0xfffffdb000487947 */ /* 0x000fea000383ffff */
.L_x_3189:
[----:B------:R-:W-:Y:S01]  /*33310*/  BSSY B1, `(.L_x_3509) ;  /* 0x0000008000017945 */ /* 0x000fe20003800000 */
[----:B------:R-:W-:Y:S01]  /*33320*/  IMAD.MOV.U32 R13, RZ, RZ, R48 ;  /* 0x000000ffff0d7224 */ /* 0x000fe200078e0030 */
[----:B------:R-:W-:Y:S01]  /*33330*/  MOV R15, 0xffffffff ;  /* 0xffffffff000f7802 */ /* 0x000fe20000000f00 */
[----:B------:R-:W-:Y:S02]  /*33340*/  IMAD.MOV.U32 R12, RZ, RZ, 0x3 ;  /* 0x00000003ff0c7424 */ /* 0x000fe400078e00ff */
[----:B------:R-:W-:-:S07]  /*33350*/  IMAD.MOV.U32 R11, RZ, RZ, 0x181f ;  /* 0x0000181fff0b7424 */ /* 0x000fce00078e00ff */
[----:B01--45:R-:W-:Y:S05]  /*33360*/  WARPSYNC.COLLECTIVE R15, `(.L_x_3510) ;  /* 0x000000000f087348 */ /* 0x033fea0003c00000 */
[----:B----4-:R2:W3:Y:S02]  /*33370*/  SHFL.IDX P6, R14, R13, R12, R11 ;  /* 0x0000000c0d0e7389 */ /* 0x0104e400000c000b */
[----:B0123-5:R-:W-:Y:S01]  /*33380*/  ENDCOLLECTIVE ;  /* 0x000000000000791b */ /* 0x02ffe20003800000 */
.L_x_3510:
[----:B------:R-:W-:Y:S05]  /*33390*/  BSYNC B1 ;  /* 0x0000000000017941 */ /* 0x000fea0003800000 */
.L_x_3509:
        /* <DEDUP_REMOVED lines=8> */
.L_x_3511:
[----:B------:R-:W-:Y:S01]  /*33420*/  IMAD.MOV.U32 R13, RZ, RZ, R37 ;  /* 0x000000ffff0d7224 */ /* 0x000fe200078e0025 */
[----:B------:R-:W-:-:S07]  /*33430*/  MOV R5, R14 ;  /* 0x0000000e00057202 */ /* 0x000fce0000000f00 */
[----:B------:R-:W-:Y:S05]  /*33440*/  WARPSYNC.COLLECTIVE R15, `(.L_x_3512) ;  /* 0x000000000f087348 */ /* 0x000fea0003c00000 */
[----:B------:R0:W1:Y:S02]  /*33450*/  SHFL.IDX P6, R14, R13, R12, R11 ;  /* 0x0000000c0d0e7389 */ /* 0x00006400000c000b */
[----:B01----:R-:W-:Y:S01]  /*33460*/  ENDCOLLECTIVE ;  /* 0x000000000000791b */ /* 0x003fe20003800000 */
.L_x_3512:
[----:B------:R-:W-:Y:S02]  /*33470*/  IMAD.MOV.U32 R13, RZ, RZ, R49 ;  /* 0x000000ffff0d7224 */ /* 0x000fe400078e0031 */
[----:B------:R-:W-:-:S07]  /*33480*/  IMAD.MOV.U32 R37, RZ, RZ, R14 ;  /* 0x000000ffff257224 */ /* 0x000fce00078e000e */
[----:B------:R-:W-:Y:S05]  /*33490*/  WARPSYNC.COLLECTIVE R15, `(.L_x_3513) ;  /* 0x000000000f087348 */ /* 0x000fea0003c00000 */
[----:B------:R0:W1:Y:S02]  /*334a0*/  SHFL.IDX P6, R14, R13, R12, R11 ;  /* 0x0000000c0d0e7389 */ /* 0x00006400000c000b */
[----:B01----:R-:W-:Y:S01]  /*334b0*/  ENDCOLLECTIVE ;  /* 0x000000000000791b */ /* 0x003fe20003800000 */
.L_x_3513:
[----:B------:R-:W-:Y:S01]  /*334c0*/  IMAD.MOV.U32 R49, RZ, RZ, R14 ;  /* 0x000000ffff317224 */ /* 0x000fe200078e000e */
[----:B------:R-:W-:Y:S06]  /*334d0*/  BRA `(.L_x_3514) ;  /* 0xfffffdb000647947 */ /* 0x000fec000383ffff */
.L_x_3193:
[----:B------:R0:W0:Y:S02]  /*334e0*/  SYNCS.PHASECHK.TRANS64.TRYWAIT P0, [R23+URZ+0x38800], R50 ;  /* 0x03880032170075a7 */ /* 0x000024000800017f */
[----:B0-----:R-:W-:Y:S05]  /*334f0*/  @!P0 NANOSLEEP.SYNCS 0x989680 ;  /* 0x009896800000895d */ /* 0x001fea0003900000 */
[----:B------:R-:W0:Y:S02]  /*33500*/  @!P0 SYNCS.PHASECHK.TRANS64 P0, [R23+URZ+0x38800], R50 ;  /* 0x03880032170085a7 */ /* 0x000e24000800007f */
[----:B0-----:R-:W-:Y:S05]  /*33510*/  @!P0 BRA `(.L_x_3193) ;  /* 0xfffffffc00f08947 */ /* 0x001fea000383ffff */
[----:B------:R-:W-:Y:S05]  /*33520*/  BRA `(.L_x_3515) ;  /* 0xfffffdb000e87947 */ /* 0x000fea000383ffff */
.L_x_3209:
[----:B------:R-:W0:Y:S01]  /*33530*/  LDC R3, c[0x0][0x3f4] ;  /* 0x0000fd00ff037b82 */ /* 0x000e220000000800 */
        /* <DEDUP_REMOVED lines=8> */
.L_x_3517:
[----:B------:R-:W-:Y:S05]  /*335c0*/  BSYNC B1 ;  /* 0x0000000000017941 */ /* 0x000fea0003800000 */
.L_x_3516:
[----:B------:R0:W5:Y:S01]  /*335d0*/  LDL R8, [R1+0x48] ;  /* 0x0000480001087983 */ /* 0x0001620000100800 */
[----:B------:R-:W-:Y:S01]  /*335e0*/  IMAD.MOV.U32 R13, RZ, RZ, R55 ;  /* 0x000000ffff0d7224 */ /* 0x000fe200078e0037 */
[----:B------:R-:W-:Y:S01]  /*335f0*/  MOV R11, 0x181f ;  /* 0x0000181f000b7802 */ /* 0x000fe20000000f00 */
[----:B------:R-:W-:Y:S01]  /*33600*/  IMAD.MOV.U32 R12, RZ, RZ, RZ ;  /* 0x000000ffff0c7224 */ /* 0x000fe200078e00ff */
[----:B------:R-:W-:Y:S01]  /*33610*/  ISETP.GE.AND P0, PT, R16, R3, PT ;  /* 0x000000031000720c */ /* 0x000fe20003f06270 */
[----:B------:R-:W-:Y:S02]  /*33620*/  IMAD.MOV.U32 R15, RZ, RZ, -0x1 ;  /* 0xffffffffff0f7424 */ /* 0x000fe400078e00ff */
[----:B------:R-:W-:-:S10]  /*33630*/  IMAD.MOV.U32 R5, RZ, RZ, R14 ;  /* 0x000000ffff057224 */ /* 0x000fd400078e000e */
[----:B0----5:R-:W-:Y:S05]  /*33640*/  WARPSYNC.COLLECTIVE R15, `(.L_x_3518) ;  /* 0x000000000f087348 */ /* 0x021fea0003c00000 */
[----:B------:R1:W2:Y:S02]  /*33650*/  SHFL.IDX P6, R14, R13, R12, R11 ;  /* 0x0000000c0d0e7389 */ /* 0x0002a400000c000b */
[----:B012--5:R-:W-:Y:S01]  /*33660*/  ENDCOLLECTIVE ;  /* 0x000000000000791b */ /* 0x027fe20003800000 */
.L_x_3518:
[----:B------:R-:W-:Y:S02]  /*33670*/  IMAD.MOV.U32 R13, RZ, RZ, R57 ;  /* 0x000000ffff0d7224 */ /* 0x000fe400078e0039 */
[----:B------:R-:W-:-:S07]  /*33680*/  IMAD.MOV.U32 R7, RZ, RZ, R14 ;  /* 0x000000ffff077224 */ /* 0x000fce00078e000e */
[----:B------:R-:W-:Y:S05]  /*33690*/  WARPSYNC.COLLECTIVE R15, `(.L_x_3519) ;  /* 0x000000000f087348 */ /* 0x000fea0003c00000 */
[----:B------:R0:W1:Y:S02]  /*336a0*/  SHFL.IDX P6, R14, R13, R12, R11 ;  /* 0x0000000c0d0e7389 */ /* 0x00006400000c000b */
[----:B01----:R-:W-:Y:S01]  /*336b0*/  ENDCOLLECTIVE ;  /* 0x000000000000791b */ /* 0x003fe20003800000 */
.L_x_3519:
[----:B------:R-:W-:Y:S02]  /*336c0*/  IMAD.MOV.U32 R13, RZ, RZ, R59 ;  /* 0x000000ffff0d7224 */ /* 0x000fe400078e003b */
[----:B------:R-:W-:-:S07]  /*336d0*/  IMAD.MOV.U32 R9, RZ, RZ, R14 ;  /* 0x000000ffff097224 */ /* 0x000fce00078e000e */
[----:B------:R-:W-:Y:S05]  /*336e0*/  WARPSYNC.COLLECTIVE R15, `(.L_x_3520) ;  /* 0x000000000f087348 */ /* 0x000fea0003c00000 */
[----:B------:R0:W1:Y:S02]  /*336f0*/  SHFL.IDX P6, R14, R13, R12, R11 ;  /* 0x0000000c0d0e7389 */ /* 0x00006400000c000b */
[----:B01----:R-:W-:Y:S01]  /*33700*/  ENDCOLLECTIVE ;  /* 0x000000000000791b */ /* 0x003fe20003800000 */
.L_x_3520:
[----:B------:R-:W-:-:S05]  /*33710*/  IMAD R37, R8, R37, RZ ;  /* 0x0000002508257224 */ /* 0x000fca00078e02ff */
[----:B------:R-:W-:-:S13]  /*33720*/  ISETP.GE.OR P1, PT, R10, R37, P0 ;  /* 0x000000250a00720c */ /* 0x000fda0000726670 */
[C---:B------:R-:W-:Y:S02]  /*33730*/  @!P1 IADD3 R4, P2, R16.reuse, R7, RZ ;  /* 0x0000000710049210 */ /* 0x040fe40007f5e0ff */
[----:B------:R-:W-:Y:S02]  /*33740*/  @!P1 IADD3 R24, P3, R16, R14, RZ ;  /* 0x0000000e10189210 */ /* 0x000fe40007f7e0ff */
[----:B------:R-:W-:-:S03]  /*33750*/  @!P1 IADD3.X R5, R5, R17, RZ, P2, !PT ;  /* 0x0000001105059210 */ /* 0x000fc600017fe4ff */
[----:B------:R-:W-:-:S03]  /*33760*/  @!P1 IMAD.X R25, R9, 0x1, R17, P3 ;  /* 0x0000000109199824 */ /* 0x000fc600018e0611 */
[----:B------:R-:W5:Y:S04]  /*33770*/  @!P1 LD.E.128 R4, desc[UR46][R4.64] ;  /* 0x0000002e04049980 */ /* 0x000f68000c101d00 */
[----:B------:R-:W5:Y:S01]  /*33780*/  @!P1 LD.E.128 R24, desc[UR46][R24.64] ;  /* 0x0000002e18189980 */ /* 0x000f62000c101d00 */
[----:B------:R-:W-:Y:S01]  /*33790*/  IMAD.MOV.U32 R13, RZ, RZ, R53 ;  /* 0x000000ffff0d7224 */ /* 0x000fe200078e0035 */
[----:B------:R-:W-:Y:S01]  /*337a0*/  CS2R R44, SRZ ;  /* 0x00000000002c7805 */ /* 0x000fe2000001ff00 */
[----:B------:R-:W-:Y:S01]  /*337b0*/  IMAD.MOV.U32 R12, RZ, RZ, 0x1 ;  /* 0x00000001ff0c7424 */ /* 0x000fe200078e00ff */
[----:B------:R-:W-:Y:S02]  /*337c0*/  CS2R R46, SRZ ;  /* 0x00000000002e7805 */ /* 0x000fe4000001ff00 */
[----:B------:R-:W-:-:S02]  /*337d0*/  CS2R R48, SRZ ;  /* 0x0000000000307805 */ /* 0x000fc4000001ff00 */
[----:B------:R-:W-:-:S07]  /*337e0*/  CS2R R50, SRZ ;  /* 0x0000000000327805 */ /* 0x000fce000001ff00 */
[----:B-----5:R-:W-:Y:S05]  /*337f0*/  WARPSYNC.COLLECTIVE R15, `(.L_x_3521) ;  /* 0x000000000f087348 */ /* 0x020fea0003c00000 */
[----:B------:R0:W1:Y:S02]  /*33800*/  SHFL.IDX P6, R14, R13, R12, R11 ;  /* 0x0000000c0d0e7389 */ /* 0x00006400000c000b */
[----:B01---5:R-:W-:Y:S01]  /*33810*/  ENDCOLLECTIVE ;  /* 0x000000000000791b */ /* 0x023fe20003800000 */
.L_x_3521:
[----:B------:R-:W-:Y:S02]  /*33820*/  IMAD.MOV.U32 R13, RZ, RZ, R55 ;  /* 0x000000ffff0d7224 */ /* 0x000fe400078e0037 */
[----:B------:R-:W-:-:S07]  /*33830*/  IMAD.MOV.U32 R9, RZ, RZ, R14 ;  /* 0x000000ffff097224 */ /* 0x000fce00078e000e */
[----:B------:R-:W-:Y:S05]  /*33840*/  WARPSYNC.COLLECTIVE R15, `(.L_x_3522) ;  /* 0x000000000f087348 */ /* 0x000fea0003c00000 */
[----:B------:R0:W1:Y:S02]  /*33850*/  SHFL.IDX P6, R14, R13, R12, R11 ;  /* 0x0000000c0d0e7389 */ /* 0x00006400000c000b */
[----:B01----:R-:W-:Y:S01]  /*33860*/  ENDCOLLECTIVE ;  /* 0x000000000000791b */ /* 0x003fe20003800000 */
.L_x_3522:
[----:B------:R-:W-:Y:S01]  /*33870*/  IMAD.MOV.U32 R13, RZ, RZ, R57 ;  /* 0x000000ffff0d7224 */ /* 0x000fe200078e0039 */
[----:B------:R-:W-:-:S07]  /*33880*/  MOV R21, R14 ;  /* 0x0000000e00157202 */ /* 0x000fce0000000f00 */
[----:B------:R-:W-:Y:S05]  /*33890*/  WARPSYNC.COLLECTIVE R15, `(.L_x_3523) ;  /* 0x000000000f087348 */ /* 0x000fea0003c00000 */
[----:B------:R0:W1:Y:S02]  /*338a0*/  SHFL.IDX P6, R14, R13, R12, R11 ;  /* 0x0000000c0d0e7389 */ /* 0x00006400000c000b */
[----:B01----:R-:W-:Y:S01]  /*338b0*/  ENDCOLLECTIVE ;  /* 0x000000000000791b */ /* 0x003fe20003800000 */
.L_x_3523:
[----:B------:R-:W-:Y:S02]  /*338c0*/  IMAD.MOV.U32 R13, RZ, RZ, R59 ;  /* 0x000000ffff0d7224 */ /* 0x000fe400078e003b */
[----:B------:R-:W-:-:S07]  /*338d0*/  IMAD.MOV.U32 R33, RZ, RZ, R14 ;  /* 0x000000ffff217224 */ /* 0x000fce00078e000e */
[----:B------:R-:W-:Y:S05]  /*338e0*/  WARPSYNC.COLLECTIVE R15, `(.L_x_3524) ;  /* 0x000000000f087348 */ /* 0x000fea0003c00000 */
[----:B------:R0:W1:Y:S02]  /*338f0*/  SHFL.IDX P6, R14, R13, R12, R11 ;  /* 0x0000000c0d0e7389 */ /* 0x00006400000c000b */
[----:B01----:R-:W-:Y:S01]  /*33900*/  ENDCOLLECTIVE ;  /* 0x000000000000791b */ /* 0x003fe20003800000 */
.L_x_3524:
[----:B------:R-:W-:Y:S01]  /*33910*/  @!P1 IMAD.MOV.U32 R44, RZ, RZ, R4 ;  /* 0x000000ffff2c9224 */ /* 0x000fe200078e0004 */
[----:B------:R-:W-:Y:S01]  /*33920*/  @!P1 MOV R46, R6 ;  /* 0x00000006002e9202 */ /* 0x000fe20000000f00 */
[----:B------:R-:W-:Y:S01]  /*33930*/  @!P1 IMAD.MOV.U32 R45, RZ, RZ, R5 ;  /* 0x000000ffff2d9224 */ /* 0x000fe200078e0005 */
[----:B------:R-:W-:Y:S01]  /*33940*/  CS2R R4, SRZ ;  /* 0x0000000000047805 */ /* 0x000fe2000001ff00 */
[----:B------:R-:W-:Y:S02]  /*33950*/  @!P1 IMAD.MOV.U32 R47, RZ, RZ, R7 ;  /* 0x000000ffff2f9224 */ /* 0x000fe400078e0007 */
[----:B------:R-:W-:Y:S02]  /*33960*/  @!P1 IMAD.MOV.U32 R48, RZ, RZ, R24 ;  /* 0x000000ffff309224 */ /* 0x000fe400078e0018 */
[----:B------:R-:W-:Y:S02]  /*33970*/  @!P1 IMAD.MOV.U32 R49, RZ, RZ, R25 ;  /* 0x000000ffff319224 */ /* 0x000fe400078e0019 */
[----:B------:R-:W-:-:S02]  /*33980*/  @!P1 IMAD.MOV.U32 R50, RZ, RZ, R26 ;  /* 0x000000ffff329224 */ /* 0x000fc400078e001a */
[----:B------:R-:W-:Y:S01]  /*33990*/  @!P1 IMAD.MOV.U32 R51, RZ, RZ, R27 ;  /* 0x000000ffff339224 */ /* 0x000fe200078e001b */
[----:B------:R-:W-:Y:S06]  /*339a0*/  BRA `(.L_x_3525) ;  /* 0xfffffdf000747947 */ /* 0x000fec000383ffff */
.L_x_3212:
[----:B------:R-:W-:Y:S01]  /*339b0*/  BSSY B1, `(.L_x_3526) ;  /* 0x0000008000017945 */ /* 0x000fe20003800000 */
[----:B------:R-:W-:Y:S01]  /*339c0*/  MOV R13, R53 ;  /* 0x00000035000d7202 */ /* 0x000fe20000000f00 */
[----:B------:R-:W-:Y:S02]  /*339d0*/  IMAD.MOV.U32 R12, RZ, RZ, 0x2 ;  /* 0x00000002ff0c7424 */ /* 0x000fe400078e00ff */
[----:B------:R-:W-:Y:S02]  /*339e0*/  IMAD.MOV.U32 R11, RZ, RZ, 0x181f ;  /* 0x0000181fff0b7424 */ /* 0x000fe400078e00ff */
[----:B------:R-:W-:-:S07]  /*339f0*/  IMAD.MOV.U32 R15, RZ, RZ, -0x1 ;  /* 0xffffffffff0f7424 */ /* 0x000fce00078e00ff */
[----:B-----5:R-:W-:Y:S05]  /*33a00*/  WARPSYNC.COLLECTIVE R15, `(.L_x_3527) ;  /* 0x000000000f087348 */ /* 0x020fea0003c00000 */
[----:B------:R0:W1:Y:S02]  /*33a10*/  SHFL.IDX P6, R14, R13, R12, R11 ;  /* 0x0000000c0d0e7389 */ /* 0x00006400000c000b */
[----:B01---5:R-:W-:Y:S01]  /*33a20*/  ENDCOLLECTIVE ;  /* 0x000000000000791b */ /* 0x023fe20003800000 */
.L_x_3527:
[----:B------:R-:W-:Y:S05]  /*33a30*/  BSYNC B1 ;  /* 0x0000000000017941 */ /* 0x000fea0003800000 */
.L_x_3526:
[----:B------:R-:W-:Y:S01]  /*33a40*/  IMAD.MOV.U32 R13, RZ, RZ, R55 ;  /* 0x000000ffff0d7224 */ /* 0x000fe200078e0037 */
[----:B------:R-:W-:Y:S01]  /*33a50*/  MOV R12, 0x2 ;  /* 0x00000002000c7802 */ /* 0x000fe20000000f00 */
[----:B------:R-:W-:Y:S02]  /*33a60*/  IMAD.MOV.U32 R11, RZ, RZ, 0x181f ;  /* 0x0000181fff0b7424 */ /* 0x000fe400078e00ff */
[----:B------:R-:W-:Y:S02]  /*33a70*/  IMAD.MOV.U32 R15, RZ, RZ, -0x1 ;  /* 0xffffffffff0f7424 */ /* 0x000fe400078e00ff */
[----:B------:R-:W-:Y:S02]  /*33a80*/  IMAD.MOV.U32 R9, RZ, RZ, R14 ;  /* 0x000000ffff097224 */ /* 0x000fe400078e000e */
[----:B------:R-:W-:-:S07]  /*33a90*/  VIADD R8, R10, 0x40 ;  /* 0x000000400a087836 */ /* 0x000fce0000000000 */
[----:B------:R-:W-:Y:S05]  /*33aa0*/  WARPSYNC.COLLECTIVE R15, `(.L_x_3528) ;  /* 0x000000000f087348 */ /* 0x000fea0003c00000 */
[----:B------:R0:W1:Y:S02]  /*33ab0*/  SHFL.IDX P6, R14, R13, R12, R11 ;  /* 0x0000000c0d0e7389 */ /* 0x00006400000c000b */
[----:B01----:R-:W-:Y:S01]  /*33ac0*/  ENDCOLLECTIVE ;  /* 0x000000000000791b */ /* 0x003fe20003800000 */
.L_x_3528:
[----:B------:R-:W-:Y:S01]  /*33ad0*/  ISETP.GE.OR P1, PT, R8, R37, P0 ;  /* 0x000000250800720c */ /* 0x000fe20000726670 */
[----:B------:R-:W-:Y:S02]  /*33ae0*/  IMAD.MOV.U32 R13, RZ, RZ, R57 ;  /* 0x000000ffff0d7224 */ /* 0x000fe400078e0039 */
[----:B------:R-:W-:-:S10]  /*33af0*/  IMAD.MOV.U32 R21, RZ, RZ, R14 ;  /* 0x000000ffff157224 */ /* 0x000fd400078e000e */
[----:B------:R-:W-:Y:S05]  /*33b00*/  WARPSYNC.COLLECTIVE R15, `(.L_x_3529) ;  /* 0x000000000f087348 */ /* 0x000fea0003c00000 */
[----:B------:R0:W1:Y:S02]  /*33b10*/  SHFL.IDX P6, R14, R13, R12, R11 ;  /* 0x0000000c0d0e7389 */ /* 0x00006400000c000b */
[----:B01----:R-:W-:Y:S01]  /*33b20*/  ENDCOLLECTIVE ;  /* 0x000000000000791b */ /* 0x003fe20003800000 */
.L_x_3529:
[----:B------:R-:W-:-:S05]  /*33b30*/  @!P1 IADD3 R24, P2, R16, R21, RZ ;  /* 0x0000001510189210 */ /* 0x000fca0007f5e0ff */
[----:B------:R-:W-:Y:S01]  /*33b40*/  @!P1 IMAD.X R9, R9, 0x1, R17, P2 ;  /* 0x0000000109099824 */ /* 0x000fe200010e0611 */
[----:B------:R-:W-:Y:S01]  /*33b50*/  MOV R13, R59 ;  /* 0x0000003b000d7202 */ /* 0x000fe20000000f00 */
[----:B------:R-:W-:-:S07]  /*33b60*/  IMAD.MOV.U32 R25, RZ, RZ, R14 ;  /* 0x000000ffff197224 */ /* 0x000fce00078e000e */
[----:B------:R-:W-:Y:S05]  /*33b70*/  WARPSYNC.COLLECTIVE R15, `(.L_x_3530) ;  /* 0x000000000f087348 */ /* 0x000fea0003c00000 */
[----:B------:R0:W1:Y:S02]  /*33b80*/  SHFL.IDX P6, R14, R13, R12, R11 ;  /* 0x0000000c0d0e7389 */ /* 0x00006400000c000b */
[----:B01----:R-:W-:Y:S01]  /*33b90*/  ENDCOLLECTIVE ;  /* 0x000000000000791b */ /* 0x003fe20003800000 */
.L_x_3530:
[----:B------:R-:W-:-:S05]  /*33ba0*/  @!P1 IADD3 R32, P3, R16, R14, RZ ;  /* 0x0000000e10209210 */ /* 0x000fca0007f7e0ff */
[----:B------:R-:W-:Y:S02]  /*33bb0*/  @!P1 IMAD.X R33, R25, 0x1, R17, P3 ;  /* 0x0000000119219824 */ /* 0x000fe400018e0611 */
[----:B------:R-:W-:-:S04]  /*33bc0*/  @!P1 IMAD.MOV.U32 R25, RZ, RZ, R9 ;  /* 0x000000ffff199224 */ /* 0x000fc800078e0009 */
[----:B------:R-:W5:Y:S04]  /*33bd0*/  @!P1 LD.E.128 R32, desc[UR46][R32.64] ;  /* 0x0000002e20209980 */ /* 0x000f68000c101d00 */
[----:B------:R-:W5:Y:S01]  /*33be0*/  @!P1 LD.E.128 R24, desc[UR46][R24.64] ;  /* 0x0000002e18189980 */ /* 0x000f62000c101d00 */
[----:B------:R-:W-:Y:S01]  /*33bf0*/  IMAD.MOV.U32 R13, RZ, RZ, R53 ;  /* 0x000000ffff0d7224 */ /* 0x000fe200078e0035 */
[----:B------:R-:W-:-:S07]  /*33c00*/  MOV R12, 0x3 ;  /* 0x00000003000c7802 */ /* 0x000fce0000000f00 */
[----:B-----5:R-:W-:Y:S05]  /*33c10*/  WARPSYNC.COLLECTIVE R15, `(.L_x_3531) ;  /* 0x000000000f087348 */ /* 0x020fea0003c00000 */
[----:B------:R0:W1:Y:S02]  /*33c20*/  SHFL.IDX P6, R14, R13, R12, R11 ;  /* 0x0000000c0d0e7389 */ /* 0x00006400000c000b */
[----:B01---5:R-:W-:Y:S01]  /*33c30*/  ENDCOLLECTIVE ;  /* 0x000000000000791b */ /* 0x023fe20003800000 */
.L_x_3531:
[----:B------:R-:W-:Y:S02]  /*33c40*/  IMAD.MOV.U32 R13, RZ, RZ, R55 ;  /* 0x000000ffff0d7224 */ /* 0x000fe400078e0037 */
[----:B------:R-:W-:-:S07]  /*33c50*/  IMAD.MOV.U32 R53, RZ, RZ, R14 ;  /* 0x000000ffff357224 */ /* 0x000fce00078e000e */
[----:B------:R-:W-:Y:S05]  /*33c60*/  WARPSYNC.COLLECTIVE R15, `(.L_x_3532) ;  /* 0x000000000f087348 */ /* 0x000fea0003c00000 */
[----:B------:R0:W1:Y:S02]  /*33c70*/  SHFL.IDX P6, R14, R13, R12, R11 ;  /* 0x0000000c0d0e7389 */ /* 0x00006400000c000b */
[----:B01----:R-:W-:Y:S01]  /*33c80*/  ENDCOLLECTIVE ;  /* 0x000000000000791b */ /* 0x003fe20003800000 */
.L_x_3532:
[----:B------:R-:W-:Y:S02]  /*33c90*/  IMAD.MOV.U32 R13, RZ, RZ, R57 ;  /* 0x000000ffff0d7224 */ /* 0x000fe400078e0039 */
[----:B------:R-:W-:-:S07]  /*33ca0*/  IMAD.MOV.U32 R55, RZ, RZ, R14 ;  /* 0x000000ffff377224 */ /* 0x000fce00078e000e */
[----:B------:R-:W-:Y:S05]  /*33cb0*/  WARPSYNC.COLLECTIVE R15, `(.L_x_3533) ;  /* 0x000000000f087348 */ /* 0x000fea0003c00000 */
[----:B------:R0:W1:Y:S02]  /*33cc0*/  SHFL.IDX P6, R14, R13, R12, R11 ;  /* 0x0000000c0d0e7389 */ /* 0x00006400000c000b */
[----:B01----:R-:W-:Y:S01]  /*33cd0*/  ENDCOLLECTIVE ;  /* 0x000000000000791b */ /* 0x003fe20003800000 */
.L_x_3533:
[----:B------:R-:W-:Y:S01]  /*33ce0*/  MOV R13, R59 ;  /* 0x0000003b000d7202 */ /* 0x000fe20000000f00 */
[----:B------:R-:W-:-:S07]  /*33cf0*/  IMAD.MOV.U32 R57, RZ, RZ, R14 ;  /* 0x000000ffff397224 */ /* 0x000fce00078e000e */
[----:B------:R-:W-:Y:S05]  /*33d00*/  WARPSYNC.COLLECTIVE R15, `(.L_x_3534) ;  /* 0x000000000f087348 */ /* 0x000fea0003c00000 */
[----:B------:R0:W1:Y:S02]  /*33d10*/  SHFL.IDX P6, R14, R13, R12, R11 ;  /* 0x0000000c0d0e7389 */ /* 0x00006400000c000b */
[----:B01----:R-:W-:Y:S01]  /*33d20*/  ENDCOLLECTIVE ;  /* 0x000000000000791b */ /* 0x003fe20003800000 */
.L_x_3534:
[----:B------:R-:W-:Y:S02]  /*33d30*/  CS2R R20, SRZ ;  /* 0x0000000000147805 */ /* 0x000fe4000001ff00 */
[----:B------:R-:W-:Y:S02]  /*33d40*/  CS2R R38, SRZ ;  /* 0x0000000000267805 */ /* 0x000fe4000001ff00 */
[----:B------:R-:W-:Y:S02]  /*33d50*/  CS2R R40, SRZ ;  /* 0x0000000000287805 */ /* 0x000fe4000001ff00 */
[----:B------:R-:W-:Y:S02]  /*33d60*/  CS2R R42, SRZ ;  /* 0x00000000002a7805 */ /* 0x000fe4000001ff00 */
[----:B------:R-:W-:Y:S01]  /*33d70*/  CS2R R8, SRZ ;  /* 0x0000000000087805 */ /* 0x000fe2000001ff00 */
[----:B------:R-:W-:Y:S01]  /*33d80*/  IMAD.MOV.U32 R59, RZ, RZ, R14 ;  /* 0x000000ffff3b7224 */ /* 0x000fe200078e000e */
[----:B------:R-:W-:Y:S01]  /*33d90*/  @!P1 MOV R40, R32 ;  /* 0x0000002000289202 */ /* 0x000fe20000000f00 */
[----:B------:R-:W-:-:S02]  /*33da0*/  @!P1 IMAD.MOV.U32 R41, RZ, RZ, R33 ;  /* 0x000000ffff299224 */ /* 0x000fc400078e0021 */
[----:B------:R-:W-:Y:S02]  /*33db0*/  @!P1 IMAD.MOV.U32 R42, RZ, RZ, R34 ;  /* 0x000000ffff2a9224 */ /* 0x000fe400078e0022 */
[----:B------:R-:W-:Y:S02]  /*33dc0*/  @!P1 IMAD.MOV.U32 R20, RZ, RZ, R24 ;  /* 0x000000ffff149224 */ /* 0x000fe400078e0018 */
[----:B------:R-:W-:Y:S02]  /*33dd0*/  @!P1 IMAD.MOV.U32 R21, RZ, RZ, R25 ;  /* 0x000000ffff159224 */ /* 0x000fe400078e0019 */
[----:B------:R-:W-:Y:S02]  /*33de0*/  @!P1 IMAD.MOV.U32 R38, RZ, RZ, R26 ;  /* 0x000000ffff269224 */ /* 0x000fe400078e001a */
[----:B------:R-:W-:Y:S02]  /*33df0*/  @!P1 IMAD.MOV.U32 R39, RZ, RZ, R27 ;  /* 0x000000ffff279224 */ /* 0x000fe400078e001b */
[----:B------:R-:W-:Y:S01]  /*33e00*/  @!P1 IMAD.MOV.U32 R43, RZ, RZ, R35 ;  /* 0x000000ffff2b9224 */ /* 0x000fe200078e0023 */
[----:B------:R-:W-:Y:S06]  /*33e10*/  BRA `(.L_x_3535) ;  /* 0xfffffdf000207947 */ /* 0x000fec000383ffff */
.L_x_3216:
[----:B0-----:R0:W1:Y:S02]  /*33e20*/  SYNCS.PHASECHK.TRANS64.TRYWAIT P4, [R23+URZ+0x38800], R24 ;  /* 0x03880018170075a7 */ /* 0x001064000808017f */
[----:B-1----:R-:W-:Y:S05]  /*33e30*/  @!P4 NANOSLEEP.SYNCS 0x989680 ;  /* 0x009896800000c95d */ /* 0x002fea0003900000 */
[----:B------:R-:W1:Y:S02]  /*33e40*/  @!P4 SYNCS.PHASECHK.TRANS64 P4, [R23+URZ+0x38800], R24 ;  /* 0x038800181700c5a7 */ /* 0x000e64000808007f */
[----:B-1----:R-:W-:Y:S05]  /*33e50*/  @!P4 BRA `(.L_x_3216) ;  /* 0xfffffffc00f0c947 */ /* 0x002fea000383ffff */
[----:B------:R-:W-:Y:S05]  /*33e60*/  BRA `(.L_x_3536) ;  /* 0xfffffdf000987947 */ /* 0x000fea000383ffff */
.L_x_3226:
[----:B-1----:R1:W4:Y:S02]  /*33e70*/  SYNCS.PHASECHK.TRANS64.TRYWAIT P1, [R3+URZ+0x38830], R89 ;  /* 0x03883059030075a7 */ /* 0x002324000802017f */
[----:B----4-:R-:W-:Y:S05]  /*33e80*/  @!P1 NANOSLEEP.SYNCS 0x989680 ;  /* 0x009896800000995d */ /* 0x010fea0003900000 */
[----:B------:R-:W4:Y:S02]  /*33e90*/  @!P1 SYNCS.PHASECHK.TRANS64 P1, [R3+URZ+0x38830], R89 ;  /* 0x03883059030095a7 */ /* 0x000f24000802007f */
[----:B----4-:R-:W-:Y:S05]  /*33ea0*/  @!P1 BRA `(.L_x_3226) ;  /* 0xfffffffc00f09947 */ /* 0x010fea000383ffff */
[----:B------:R-:W-:Y:S05]  /*33eb0*/  BRA `(.L_x_3225) ;  /* 0xfffffe3400407947 */ /* 0x000fea000383ffff */
.L_x_3232:
[----:B-1----:R1:W2:Y:S02]  /*33ec0*/  SYNCS.PHASECHK.TRANS64.TRYWAIT P1, [R3+URZ+0x38850], R89 ;  /* 0x03885059030075a7 */ /* 0x0022a4000802017f */
[----:B--2---:R-:W-:Y:S05]  /*33ed0*/  @!P1 NANOSLEEP.SYNCS 0x989680 ;  /* 0x009896800000995d */ /* 0x004fea0003900000 */
[----:B------:R-:W2:Y:S02]  /*33ee0*/  @!P1 SYNCS.PHASECHK.TRANS64 P1, [R3+URZ+0x38850], R89 ;  /* 0x03885059030095a7 */ /* 0x000ea4000802007f */
[----:B--2---:R-:W-:Y:S05]  /*33ef0*/  @!P1 BRA `(.L_x_3232) ;  /* 0xfffffffc00f09947 */ /* 0x004fea000383ffff */
[----:B------:R-:W-:Y:S05]  /*33f00*/  BRA `(.L_x_3231) ;  /* 0xfffffe6000187947 */ /* 0x000fea000383ffff */
.L_x_3238:
[----:B-1----:R1:W2:Y:S02]  /*33f10*/  SYNCS.PHASECHK.TRANS64.TRYWAIT P1, [R6+URZ+0x38830], R7 ;  /* 0x03883007060075a7 */ /* 0x0022a4000802017f */
[----:B--2---:R-:W-:Y:S05]  /*33f20*/  @!P1 NANOSLEEP.SYNCS 0x989680 ;  /* 0x009896800000995d */ /* 0x004fea0003900000 */
[----:B------:R-:W2:Y:S02]  /*33f30*/  @!P1 SYNCS.PHASECHK.TRANS64 P1, [R6+URZ+0x38830], R7 ;  /* 0x03883007060095a7 */ /* 0x000ea4000802007f */
[----:B--2---:R-:W-:Y:S05]  /*33f40*/  @!P1 BRA `(.L_x_3238) ;  /* 0xfffffffc00f09947 */ /* 0x004fea000383ffff */
[----:B------:R-:W-:Y:S05]  /*33f50*/  BRA `(.L_x_3237) ;  /* 0xfffffe6400647947 */ /* 0x000fea000383ffff */
.L_x_3244:
[----:B-1----:R1:W2:Y:S02]  /*33f60*/  SYNCS.PHASECHK.TRANS64.TRYWAIT P1, [R6+URZ+0x38850], R7 ;  /* 0x03885007060075a7 */ /* 0x0022a4000802017f */
[----:B--2---:R-:W-:Y:S05]  /*33f70*/  @!P1 NANOSLEEP.SYNCS 0x989680 ;  /* 0x009896800000995d */ /* 0x004fea0003900000 */
[----:B------:R-:W2:Y:S02]  /*33f80*/  @!P1 SYNCS.PHASECHK.TRANS64 P1, [R6+URZ+0x38850], R7 ;  /* 0x03885007060095a7 */ /* 0x000ea4000802007f */
[----:B--2---:R-:W-:Y:S05]  /*33f90*/  @!P1 BRA `(.L_x_3244) ;  /* 0xfffffffc00f09947 */ /* 0x004fea000383ffff */
[----:B------:R-:W-:Y:S05]  /*33fa0*/  BRA `(.L_x_3243) ;  /* 0xfffffe9c00107947 */ /* 0x000fea000383ffff */
.L_x_3251:
[----:B-1----:R1:W2:Y:S02]  /*33fb0*/  SYNCS.PHASECHK.TRANS64.TRYWAIT P1, [R6+URZ+0x38830], R7 ;  /* 0x03883007060075a7 */ /* 0x0022a4000802017f */
[----:B--2---:R-:W-:Y:S05]  /*33fc0*/  @!P1 NANOSLEEP.SYNCS 0x989680 ;  /* 0x009896800000995d */ /* 0x004fea0003900000 */
[----:B------:R-:W2:Y:S02]  /*33fd0*/  @!P1 SYNCS.PHASECHK.TRANS64 P1, [R6+URZ+0x38830], R7 ;  /* 0x03883007060095a7 */ /* 0x000ea4000802007f */
[----:B--2---:R-:W-:Y:S05]  /*33fe0*/  @!P1 BRA `(.L_x_3251) ;  /* 0xfffffffc00f09947 */ /* 0x004fea000383ffff */
[----:B------:R-:W-:Y:S05]  /*33ff0*/  BRA `(.L_x_3250) ;  /* 0xfffffea000247947 */ /* 0x000fea000383ffff */
.L_x_3257:
[----:B--2---:R2:W3:Y:S02]  /*34000*/  SYNCS.PHASECHK.TRANS64.TRYWAIT P1, [R6+URZ+0x38850], R7 ;  /* 0x03885007060075a7 */ /* 0x0044e4000802017f */
[----:B---3--:R-:W-:Y:S05]  /*34010*/  @!P1 NANOSLEEP.SYNCS 0x989680 ;  /* 0x009896800000995d */ /* 0x008fea0003900000 */
[----:B------:R-:W3:Y:S02]  /*34020*/  @!P1 SYNCS.PHASECHK.TRANS64 P1, [R6+URZ+0x38850], R7 ;  /* 0x03885007060095a7 */ /* 0x000ee4000802007f */
[----:B---3--:R-:W-:Y:S05]  /*34030*/  @!P1 BRA `(.L_x_3257) ;  /* 0xfffffffc00f09947 */ /* 0x008fea000383ffff */
[----:B------:R-:W-:Y:S05]  /*34040*/  BRA `(.L_x_3256) ;  /* 0xfffffec800607947 */ /* 0x000fea000383ffff */
.L_x_3262:
[----:B-----5:R-:W-:Y:S01]  /*34050*/  IMAD.MOV.U32 R12, RZ, RZ, R0 ;  /* 0x000000ffff0c7224 */ /* 0x020fe200078e0000 */
[----:B------:R-:W-:Y:S01]  /*34060*/  MOV R15, 0xffffffff ;  /* 0xffffffff000f7802 */ /* 0x000fe20000000f00 */
[----:B------:R-:W-:Y:S01]  /*34070*/  IMAD.MOV.U32 R11, RZ, RZ, 0x1c1f ;  /* 0x00001c1fff0b7424 */ /* 0x000fe200078e00ff */
[----:B0-----:R-:W-:Y:S02]  /*34080*/  LOP3.LUT R2, R0, 0x2, RZ, 0x3c, !PT ;  /* 0x0000000200027812 */ /* 0x001fe400078e3cff */
[----:B------:R-:W-:-:S07]  /*34090*/  SEL R208, R6, R147, P0 ;  /* 0x0000009306d07207 */ /* 0x000fce0000000000 */
[----:B------:R-:W-:Y:S05]  /*340a0*/  WARPSYNC.COLLECTIVE R15, `(.L_x_3537) ;  /* 0x000000000f087348 */ /* 0x000fea0003c00000 */
[----:B------:R0:W1:Y:S02]  /*340b0*/  SHFL.IDX P6, R14, R13, R12, R11 ;  /* 0x0000000c0d0e7389 */ /* 0x00006400000c000b */
[----:B01----:R-:W-:Y:S01]  /*340c0*/  ENDCOLLECTIVE ;  /* 0x000000000000791b */ /* 0x003fe20003800000 */
.L_x_3537:
        /* <DEDUP_REMOVED lines=18> */
.L_x_3538:
        /* <DEDUP_REMOVED lines=18> */
.L_x_3539:
        /* <DEDUP_REMOVED lines=18> */
.L_x_3540:
        /* <DEDUP_REMOVED lines=18> */
.L_x_3541:
        /* <DEDUP_REMOVED lines=18> */
.L_x_3542:
        /* <DEDUP_REMOVED lines=18> */
.L_x_3543:
        /* <DEDUP_REMOVED lines=18> */
.L_x_3544:
        /* <DEDUP_REMOVED lines=18> */
.L_x_3545:
        /* <DEDUP_REMOVED lines=18> */
.L_x_3546:
        /* <DEDUP_REMOVED lines=18> */
.L_x_3547:
[----:B------:R-:W-:Y:S02]  /*34c10*/  SEL R204, R3, R6, P0 ;  /* 0x0000000603cc7207 */ /* 0x000fe40000000000 */
[----:B------:R-:W-:Y:S02]  /*34c20*/  SEL R205, R6, R3, P0 ;  /* 0x0000000306cd7207 */ /* 0x000fe40000000000 */
[----:B------:R-:W-:Y:S02]  /*34c30*/  SEL R202, R8, R9, P0 ;  /* 0x0000000908ca7207 */ /* 0x000fe40000000000 */
[----:B------:R-:W-:Y:S02]  /*34c40*/  SEL R203, R9, R8, P0 ;  /* 0x0000000809cb7207 */ /* 0x000fe40000000000 */
[----:B------:R-:W-:Y:S02]  /*34c50*/  SEL R200, R7, R10, P0 ;  /* 0x0000000a07c87207 */ /* 0x000fe40000000000 */
[----:B------:R-:W-:Y:S01]  /*34c60*/  SEL R201, R10, R7, P0 ;  /* 0x000000070ac97207 */ /* 0x000fe20000000000 */
[----:B------:R-:W-:-:S02]  /*34c70*/  IMAD.MOV.U32 R13, RZ, RZ, R40 ;  /* 0x000000ffff0d7224 */ /* 0x000fc400078e0028 */
[----:B------:R-:W-:-:S07]  /*34c80*/  IMAD.MOV.U32 R25, RZ, RZ, R14 ;  /* 0x000000ffff197224 */ /* 0x000fce00078e000e */
[----:B------:R-:W-:Y:S05]  /*34c90*/  WARPSYNC.COLLECTIVE R15, `(.L_x_3548) ;  /* 0x000000000f087348 */ /* 0x000fea0003c00000 */
[----:B------:R0:W1:Y:S02]  /*34ca0*/  SHFL.IDX P6, R14, R13, R12, R11 ;  /* 0x0000000c0d0e7389 */ /* 0x00006400000c000b */
[----:B01----:R-:W-:Y:S01]  /*34cb0*/  ENDCOLLECTIVE ;  /* 0x000000000000791b */ /* 0x003fe20003800000 */
.L_x_3548:
        /* <DEDUP_REMOVED lines=8> */
.L_x_3549:
[----:B------:R-:W-:Y:S02]  /*34d40*/  SEL R198, R20, R24, P0 ;  /* 0x0000001814c67207 */ /* 0x000fe40000000000 */
[----:B------:R-:W-:Y:S01]  /*34d50*/  SEL R199, R24, R20, P0 ;  /* 0x0000001418c77207 */ /* 0x000fe20000000000 */
[----:B------:R-:W-:Y:S02]  /*34d60*/  IMAD.MOV.U32 R13, RZ, RZ, R32 ;  /* 0x000000ffff0d7224 */ /* 0x000fe400078e0020 */
[----:B------:R-:W-:-:S07]  /*34d70*/  IMAD.MOV.U32 R43, RZ, RZ, R14 ;  /* 0x000000ffff2b7224 */ /* 0x000fce00078e000e */
[----:B------:R-:W-:Y:S05]  /*34d80*/  WARPSYNC.COLLECTIVE R15, `(.L_x_3550) ;  /* 0x000000000f087348 */ /* 0x000fea0003c00000 */
[----:B------:R0:W1:Y:S02]  /*34d90*/  SHFL.IDX P6, R14, R13, R12, R11 ;  /* 0x0000000c0d0e7389 */ /* 0x00006400000c000b */
[----:B01----:R-:W-:Y:S01]  /*34da0*/  ENDCOLLECTIVE ;  /* 0x000000000000791b */ /* 0x003fe20003800000 */
.L_x_3550:
[----:B------:R-:W-:Y:S01]  /*34db0*/  IMAD.MOV.U32 R13, RZ, RZ, R52 ;  /* 0x000000ffff0d7224 */ /* 0x000fe200078e0034 */
[----:B------:R-:W-:Y:S01]  /*34dc0*/  MOV R12, R2 ;  /* 0x00000002000c7202 */ /* 0x000fe20000000f00 */
[----:B------:R-:W-:-:S07]  /*34dd0*/  IMAD.MOV.U32 R32, RZ, RZ, R14 ;  /* 0x000000ffff207224 */ /* 0x000fce00078e000e */
[----:B------:R-:W-:Y:S05]  /*34de0*/  WARPSYNC.COLLECTIVE R15, `(.L_x_3551) ;  /* 0x000000000f087348 */ /* 0x000fea0003c00000 */
[----:B------:R0:W1:Y:S02]  /*34df0*/  SHFL.IDX P6, R14, R13, R12, R11 ;  /* 0x0000000c0d0e7389 */ /* 0x00006400000c000b */
[----:B01----:R-:W-:Y:S01]  /*34e00*/  ENDCOLLECTIVE ;  /* 0x000000000000791b */ /* 0x003fe20003800000 */
.L_x_3551:
[----:B------:R-:W-:Y:S02]  /*34e10*/  IMAD.MOV.U32 R13, RZ, RZ, R48 ;  /* 0x000000ffff0d7224 */ /* 0x000fe400078e0030 */
[----:B------:R-:W-:-:S07]  /*34e20*/  IMAD.MOV.U32 R52, RZ, RZ, R14 ;  /* 0x000000ffff347224 */ /* 0x000fce00078e000e */
[----:B------:R-:W-:Y:S05]  /*34e30*/  WARPSYNC.COLLECTIVE R15, `(.L_x_3552) ;  /* 0x000000000f087348 */ /* 0x000fea0003c00000 */
[----:B------:R0:W1:Y:S02]  /*34e40*/  SHFL.IDX P6, R14, R13, R12, R11 ;  /* 0x0000000c0d0e7389 */ /* 0x00006400000c000b */
[----:B01----:R-:W-:Y:S01]  /*34e50*/  ENDCOLLECTIVE ;  /* 0x000000000000791b */ /* 0x003fe20003800000 */
.L_x_3552:
        /* <DEDUP_REMOVED lines=8> */
.L_x_3553:
[----:B------:R-:W-:Y:S02]  /*34ee0*/  SEL R194, R32, R48, P0 ;  /* 0x0000003020c27207 */ /* 0x000fe40000000000 */
[----:B------:R-:W-:Y:S01]  /*34ef0*/  SEL R195, R48, R32, P0 ;  /* 0x0000002030c37207 */ /* 0x000fe20000000000 */
[----:B------:R-:W-:Y:S02]  /*34f00*/  IMAD.MOV.U32 R13, RZ, RZ, R31 ;  /* 0x000000ffff0d7224 */ /* 0x000fe400078e001f */
[----:B------:R-:W-:-:S07]  /*34f10*/  IMAD.MOV.U32 R42, RZ, RZ, R14 ;  /* 0x000000ffff2a7224 */ /* 0x000fce00078e000e */
[----:B------:R-:W-:Y:S05]  /*34f20*/  WARPSYNC.COLLECTIVE R15, `(.L_x_3554) ;  /* 0x000000000f087348 */ /* 0x000fea0003c00000 */
[----:B------:R0:W1:Y:S02]  /*34f30*/  SHFL.IDX P6, R14, R13, R12, R11 ;  /* 0x0000000c0d0e7389 */ /* 0x00006400000c000b */
[----:B01----:R-:W-:Y:S01]  /*34f40*/  ENDCOLLECTIVE ;  /* 0x000000000000791b */ /* 0x003fe20003800000 */
.L_x_3554:
[----:B------:R-:W-:Y:S01]  /*34f50*/  IMAD.MOV.U32 R13, RZ, RZ, R60 ;  /* 0x000000ffff0d7224 */ /* 0x000fe200078e003c */
[----:B------:R-:W-:Y:S01]  /*34f60*/  MOV R12, R2 ;  /* 0x00000002000c7202 */ /* 0x000fe20000000f00 */
[----:B------:R-:W-:-:S07]  /*34f70*/  IMAD.MOV.U32 R31, RZ, RZ, R14 ;  /* 0x000000ffff1f7224 */ /* 0x000fce00078e000e */
[----:B------:R-:W-:Y:S05]  /*34f80*/  WARPSYNC.COLLECTIVE R15, `(.L_x_3555) ;  /* 0x000000000f087348 */ /* 0x000fea0003c00000 */
[----:B------:R0:W1:Y:S02]  /*34f90*/  SHFL.IDX P6, R14, R13, R12, R11 ;  /* 0x0000000c0d0e7389 */ /* 0x00006400000c000b */
[----:B01----:R-:W-:Y:S01]  /*34fa0*/  ENDCOLLECTIVE ;  /* 0x000000000000791b */ /* 0x003fe20003800000 */
.L_x_3555:
[----:B------:R-:W-:Y:S02]  /*34fb0*/  IMAD.MOV.U32 R13, RZ, RZ, R30 ;  /* 0x000000ffff0d7224 */ /* 0x000fe400078e001e */
[----:B------:R-:W-:-:S07]  /*34fc0*/  IMAD.MOV.U32 R60, RZ, RZ, R14 ;  /* 0x000000ffff3c7224 */ /* 0x000fce00078e000e */
[----:B------:R-:W-:Y:S05]  /*34fd0*/  WARPSYNC.COLLECTIVE R15, `(.L_x_3556) ;  /* 0x000000000f087348 */ /* 0x000fea0003c00000 */
[----:B------:R0:W1:Y:S02]  /*34fe0*/  SHFL.IDX P6, R14, R13, R12, R11 ;  /* 0x0000000c0d0e7389 */ /* 0x00006400000c000b */
[----:B01----:R-:W-:Y:S01]  /*34ff0*/  ENDCOLLECTIVE ;  /* 0x000000000000791b */ /* 0x003fe20003800000 */
.L_x_3556:
        /* <DEDUP_REMOVED lines=8> */
.L_x_3557:
[----:B------:R-:W-:Y:S02]  /*35080*/  SEL R190, R31, R30, P0 ;  /* 0x0000001e1fbe7207 */ /* 0x000fe40000000000 */
[----:B------:R-:W-:Y:S01]  /*35090*/  SEL R191, R30, R31, P0 ;  /* 0x0000001f1ebf7207 */ /* 0x000fe20000000000 */
[----:B------:R-:W-:Y:S02]  /*350a0*/  IMAD.MOV.U32 R13, RZ, RZ, R29 ;  /* 0x000000ffff0d7224 */ /* 0x000fe400078e001d */
[----:B------:R-:W-:-:S07]  /*350b0*/  IMAD.MOV.U32 R41, RZ, RZ, R14 ;  /* 0x000000ffff297224 */ /* 0x000fce00078e000e */
[----:B------:R-:W-:Y:S05]  /*350c0*/  WARPSYNC.COLLECTIVE R15, `(.L_x_3558) ;  /* 0x000000000f087348 */ /* 0x000fea0003c00000 */
[----:B------:R0:W1:Y:S02]  /*350d0*/  SHFL.IDX P6, R14, R13, R12, R11 ;  /* 0x0000000c0d0e7389 */ /* 0x00006400000c000b */
[----:B01----:R-:W-:Y:S01]  /*350e0*/  ENDCOLLECTIVE ;  /* 0x000000000000791b */ /* 0x003fe20003800000 */
.L_x_3558:
[----:B------:R-:W-:Y:S01]  /*350f0*/  IMAD.MOV.U32 R13, RZ, RZ, R68 ;  /* 0x000000ffff0d7224 */ /* 0x000fe200078e0044 */
[----:B------:R-:W-:Y:S01]  /*35100*/  MOV R12, R2 ;  /* 0x00000002000c7202 */ /* 0x000fe20000000f00 */
[----:B------:R-:W-:-:S07]  /*35110*/  IMAD.MOV.U32 R29, RZ, RZ, R14 ;  /* 0x000000ffff1d7224 */ /* 0x000fce00078e000e */
[----:B------:R-:W-:Y:S05]  /*35120*/  WARPSYNC.COLLECTIVE R15, `(.L_x_3559) ;  /* 0x000000000f087348 */ /* 0x000fea0003c00000 */
[----:B------:R0:W1:Y:S02]  /*35130*/  SHFL.IDX P6, R14, R13, R12, R11 ;  /* 0x0000000c0d0e7389 */ /* 0x00006400000c000b */
[----:B01----:R-:W-:Y:S01]  /*35140*/  ENDCOLLECTIVE ;  /* 0x000000000000791b */ /* 0x003fe20003800000 */
.L_x_3559:
[----:B------:R-:W-:Y:S02]  /*35150*/  IMAD.MOV.U32 R13, RZ, RZ, R28 ;  /* 0x000000ffff0d7224 */ /* 0x000fe400078e001c */
[----:B------:R-:W-:-:S07]  /*35160*/  IMAD.MOV.U32 R68, RZ, RZ, R14 ;  /* 0x000000ffff447224 */ /* 0x000fce00078e000e */
[----:B------:R-:W-:Y:S05]  /*35170*/  WARPSYNC.COLLECTIVE R15, `(.L_x_3560) ;  /* 0x000000000f087348 */ /* 0x000fea0003c00000 */
[----:B------:R0:W1:Y:S02]  /*35180*/  SHFL.IDX P6, R14, R13, R12, R11 ;  /* 0x0000000c0d0e7389 */ /* 0x00006400000c000b */
[----:B01----:R-:W-:Y:S01]  /*35190*/  ENDCOLLECTIVE ;  /* 0x000000000000791b */ /* 0x003fe20003800000 */
.L_x_3560:
        /* <DEDUP_REMOVED lines=8> */
.L_x_3561:
[----:B------:R-:W-:Y:S02]  /*35220*/  SEL R187, R29, R28, P0 ;  /* 0x0000001c1dbb7207 */ /* 0x000fe40000000000 */
[----:B------:R-:W-:Y:S01]  /*35230*/  SEL R186, R28, R29, P0 ;  /* 0x0000001d1cba7207 */ /* 0x000fe20000000000 */
[----:B------:R-:W-:Y:S02]  /*35240*/  IMAD.MOV.U32 R13, RZ, RZ, R27 ;  /* 0x000000ffff0d7224 */ /* 0x000fe400078e001b */
[----:B------:R-:W-:-:S07]  /*35250*/  IMAD.MOV.U32 R37, RZ, RZ, R14 ;  /* 0x000000ffff257224 */ /* 0x000fce00078e000e */
[----:B------:R-:W-:Y:S05]  /*35260*/  WARPSYNC.COLLECTIVE R15, `(.L_x_3562) ;  /* 0x000000000f087348 */ /* 0x000fea0003c00000 */
[----:B------:R0:W1:Y:S02]  /*35270*/  SHFL.IDX P6, R14, R13, R12, R11 ;  /* 0x0000000c0d0e7389 */ /* 0x00006400000c000b */
[----:B01----:R-:W-:Y:S01]  /*35280*/  ENDCOLLECTIVE ;  /* 0x000000000000791b */ /* 0x003fe20003800000 */
.L_x_3562:
[----:B------:R-:W-:Y:S01]  /*35290*/  IMAD.MOV.U32 R13, RZ, RZ, R76 ;  /* 0x000000ffff0d7224 */ /* 0x000fe200078e004c */
[----:B------:R-:W-:Y:S01]  /*352a0*/  MOV R12, R2 ;  /* 0x00000002000c7202 */ /* 0x000fe20000000f00 */
[----:B------:R-:W-:-:S07]  /*352b0*/  IMAD.MOV.U32 R27, RZ, RZ, R14 ;  /* 0x000000ffff1b7224 */ /* 0x000fce00078e000e */
[----:B------:R-:W-:Y:S05]  /*352c0*/  WARPSYNC.COLLECTIVE R15, `(.L_x_3563) ;  /* 0x000000000f087348 */ /* 0x000fea0003c00000 */
[----:B------:R0:W1:Y:S02]  /*352d0*/  SHFL.IDX P6, R14, R13, R12, R11 ;  /* 0x0000000c0d0e7389 */ /* 0x00006400000c000b */
[----:B01----:R-:W-:Y:S01]  /*352e0*/  ENDCOLLECTIVE ;  /* 0x000000000000791b */ /* 0x003fe20003800000 */
.L_x_3563:
[----:B------:R-:W-:Y:S02]  /*352f0*/  IMAD.MOV.U32 R13, RZ, RZ, R26 ;  /* 0x000000ffff0d7224 */ /* 0x000fe400078e001a */
[----:B------:R-:W-:-:S07]  /*35300*/  IMAD.MOV.U32 R76, RZ, RZ, R14 ;  /* 0x000000ffff4c7224 */ /* 0x000fce00078e000e */
[----:B------:R-:W-:Y:S05]  /*35310*/  WARPSYNC.COLLECTIVE R15, `(.L_x_3564) ;  /* 0x000000000f087348 */ /* 0x000fea0003c00000 */
[----:B------:R0:W1:Y:S02]  /*35320*/  SHFL.IDX P6, R14, R13, R12, R11 ;  /* 0x0000000c0d0e7389 */ /* 0x00006400000c000b */
[----:B01----:R-:W-:Y:S01]  /*35330*/  ENDCOLLECTIVE ;  /* 0x000000000000791b */ /* 0x003fe20003800000 */
.L_x_3564:
        /* <DEDUP_REMOVED lines=8> */
.L_x_3565:
[----:B------:R-:W-:Y:S02]  /*353c0*/  SEL R183, R27, R26, P0 ;  /* 0x0000001a1bb77207 */ /* 0x000fe40000000000 */
[----:B------:R-:W-:Y:S01]  /*353d0*/  SEL R182, R26, R27, P0 ;  /* 0x0000001b1ab67207 */ /* 0x000fe20000000000 */
[----:B------:R-:W-:Y:S02]  /*353e0*/  IMAD.MOV.U32 R13, RZ, RZ, R36 ;  /* 0x000000ffff0d7224 */ /* 0x000fe400078e0024 */
[----:B------:R-:W-:-:S07]  /*353f0*/  IMAD.MOV.U32 R45, RZ, RZ, R14 ;  /* 0x000000ffff2d7224 */ /* 0x000fce00078e000e */
[----:B------:R-:W-:Y:S05]  /*35400*/  WARPSYNC.COLLECTIVE R15, `(.L_x_3566) ;  /* 0x000000000f087348 */ /* 0x000fea0003c00000 */
[----:B------:R0:W1:Y:S02]  /*35410*/  SHFL.IDX P6, R14, R13, R12, R11 ;  /* 0x0000000c0d0e7389 */ /* 0x00006400000c000b */
[----:B01----:R-:W-:Y:S01]  /*35420*/  ENDCOLLECTIVE ;  /* 0x000000000000791b */ /* 0x003fe20003800000 */
.L_x_3566:
[----:B------:R-:W-:Y:S01]  /*35430*/  IMAD.MOV.U32 R13, RZ, RZ, R84 ;  /* 0x000000ffff0d7224 */ /* 0x000fe200078e0054 */
[----:B------:R-:W-:Y:S01]  /*35440*/  MOV R12, R2 ;  /* 0x00000002000c7202 */ /* 0x000fe20000000f00 */
[----:B------:R-:W-:-:S07]  /*35450*/  IMAD.MOV.U32 R36, RZ, RZ, R14 ;  /* 0x000000ffff247224 */ /* 0x000fce00078e000e */
[----:B------:R-:W-:Y:S05]  /*35460*/  WARPSYNC.COLLECTIVE R15, `(.L_x_3567) ;  /* 0x000000000f087348 */ /* 0x000fea0003c00000 */
[----:B------:R0:W1:Y:S02]  /*35470*/  SHFL.IDX P6, R14, R13, R12, R11 ;  /* 0x0000000c0d0e7389 */ /* 0x00006400000c000b */
[----:B01----:R-:W-:Y:S01]  /*35480*/  ENDCOLLECTIVE ;  /* 0x000000000000791b */ /* 0x003fe20003800000 */
.L_x_3567:
[----:B------:R-:W-:Y:S02]  /*35490*/  IMAD.MOV.U32 R13, RZ, RZ, R80 ;  /* 0x000000ffff0d7224 */ /* 0x000fe400078e0050 */
[----:B------:R-:W-:-:S07]  /*354a0*/  IMAD.MOV.U32 R84, RZ, RZ, R14 ;  /* 0x000000ffff547224 */ /* 0x000fce00078e000e */
[----:B------:R-:W-:Y:S05]  /*354b0*/  WARPSYNC.COLLECTIVE R15, `(.L_x_3568) ;  /* 0x000000000f087348 */ /* 0x000fea0003c00000 */
[----:B------:R0:W1:Y:S02]  /*354c0*/  SHFL.IDX P6, R14, R13, R12, R11 ;  /* 0x0000000c0d0e7389 */ /* 0x00006400000c000b */
[----:B01----:R-:W-:Y:S01]  /*354d0*/  ENDCOLLECTIVE ;  /* 0x000000000000791b */ /* 0x003fe20003800000 */
.L_x_3568:
        /* <DEDUP_REMOVED lines=8> */
.L_x_3569:
[----:B------:R-:W-:Y:S02]  /*35560*/  SEL R179, R36, R80, P0 ;  /* 0x0000005024b37207 */ /* 0x000fe40000000000 */
[----:B------:R-:W-:Y:S01]  /*35570*/  SEL R178, R80, R36, P0 ;  /* 0x0000002450b27207 */ /* 0x000fe20000000000 */
[----:B------:R-:W-:Y:S02]  /*35580*/  IMAD.MOV.U32 R13, RZ, RZ, R46 ;  /* 0x000000ffff0d7224 */ /* 0x000fe400078e002e */
[----:B------:R-:W-:-:S07]  /*35590*/  IMAD.MOV.U32 R47, RZ, RZ, R14 ;  /* 0x000000ffff2f7224 */ /* 0x000fce00078e000e */
[----:B------:R-:W-:Y:S05]  /*355a0*/  WARPSYNC.COLLECTIVE R15, `(.L_x_3570) ;  /* 0x000000000f087348 */ /* 0x000fea0003c00000 */
[----:B------:R0:W1:Y:S02]  /*355b0*/  SHFL.IDX P6, R14, R13, R12, R11 ;  /* 0x0000000c0d0e7389 */ /* 0x00006400000c000b */
[----:B01----:R-:W-:Y:S01]  /*355c0*/  ENDCOLLECTIVE ;  /* 0x000000000000791b */ /* 0x003fe20003800000 */
.L_x_3570:
[----:B------:R-:W-:Y:S01]  /*355d0*/  IMAD.MOV.U32 R13, RZ, RZ, R92 ;  /* 0x000000ffff0d7224 */ /* 0x000fe200078e005c */
[----:B------:R-:W-:Y:S01]  /*355e0*/  MOV R12, R2 ;  /* 0x00000002000c7202 */ /* 0x000fe20000000f00 */
[----:B------:R-:W-:-:S07]  /*355f0*/  IMAD.MOV.U32 R46, RZ, RZ, R14 ;  /* 0x000000ffff2e7224 */ /* 0x000fce00078e000e */
[----:B------:R-:W-:Y:S05]  /*35600*/  WARPSYNC.COLLECTIVE R15, `(.L_x_3571) ;  /* 0x000000000f087348 */ /* 0x000fea0003c00000 */
[----:B------:R0:W1:Y:S02]  /*35610*/  SHFL.IDX P6, R14, R13, R12, R11 ;  /* 0x0000000c0d0e7389 */ /* 0x00006400000c000b */
[----:B01----:R-:W-:Y:S01]  /*35620*/  ENDCOLLECTIVE ;  /* 0x000000000000791b */ /* 0x003fe20003800000 */
.L_x_3571:
[----:B------:R-:W-:Y:S02]  /*35630*/  IMAD.MOV.U32 R13, RZ, RZ, R88 ;  /* 0x000000ffff0d7224 */ /* 0x000fe400078e0058 */
[----:B------:R-:W-:-:S07]  /*35640*/  IMAD.MOV.U32 R92, RZ, RZ, R14 ;  /* 0x000000ffff5c7224 */ /* 0x000fce00078e000e */
[----:B------:R-:W-:Y:S05]  /*35650*/  WARPSYNC.COLLECTIVE R15, `(.L_x_3572) ;  /* 0x000000000f087348 */ /* 0x000fea0003c00000 */
[----:B------:R0:W1:Y:S02]  /*35660*/  SHFL.IDX P6, R14, R13, R12, R11 ;  /* 0x0000000c0d0e7389 */ /* 0x00006400000c000b */
[----:B01----:R-:W-:Y:S01]  /*35670*/  ENDCOLLECTIVE ;  /* 0x000000000000791b */ /* 0x003fe20003800000 */
.L_x_3572:
        /* <DEDUP_REMOVED lines=8> */
.L_x_3573:
[----:B------:R-:W-:Y:S02]  /*35700*/  SEL R175, R46, R88, P0 ;  /* 0x000000582eaf7207 */ /* 0x000fe40000000000 */
[----:B------:R-:W-:Y:S01]  /*35710*/  SEL R174, R88, R46, P0 ;  /* 0x0000002e58ae7207 */ /* 0x000fe20000000000 */
[----:B------:R-:W-:Y:S02]  /*35720*/  IMAD.MOV.U32 R13, RZ, RZ, R49 ;  /* 0x000000ffff0d7224 */ /* 0x000fe400078e0031 */
[----:B------:R-:W-:-:S07]  /*35730*/  IMAD.MOV.U32 R50, RZ, RZ, R14 ;  /* 0x000000ffff327224 */ /* 0x000fce00078e000e */
[----:B------:R-:W-:Y:S05]  /*35740*/  WARPSYNC.COLLECTIVE R15, `(.L_x_3574) ;  /* 0x000000000f087348 */ /* 0x000fea0003c00000 */
[----:B------:R0:W1:Y:S02]  /*35750*/  SHFL.IDX P6, R14, R13, R12, R11 ;  /* 0x0000000c0d0e7389 */ /* 0x00006400000c000b */
[----:B01----:R-:W-:Y:S01]  /*35760*/  ENDCOLLECTIVE ;  /* 0x000000000000791b */ /* 0x003fe20003800000 */
.L_x_3574:
[----:B------:R-:W-:Y:S01]  /*35770*/  IMAD.MOV.U32 R13, RZ, RZ, R100 ;  /* 0x000000ffff0d7224 */ /* 0x000fe200078e0064 */
[----:B------:R-:W-:Y:S01]  /*35780*/  MOV R12, R2 ;  /* 0x00000002000c7202 */ /* 0x000fe20000000f00 */
[----:B------:R-:W-:-:S07]  /*35790*/  IMAD.MOV.U32 R49, RZ, RZ, R14 ;  /* 0x000000ffff317224 */ /* 0x000fce00078e000e */
[----:B------:R-:W-:Y:S05]  /*357a0*/  WARPSYNC.COLLECTIVE R15, `(.L_x_3575) ;  /* 0x000000000f087348 */ /* 0x000fea0003c00000 */
[----:B------:R0:W1:Y:S02]  /*357b0*/  SHFL.IDX P6, R14, R13, R12, R11 ;  /* 0x0000000c0d0e7389 */ /* 0x00006400000c000b */
[----:B01----:R-:W-:Y:S01]  /*357c0*/  ENDCOLLECTIVE ;  /* 0x000000000000791b */ /* 0x003fe20003800000 */
.L_x_3575:
[----:B------:R-:W-:Y:S02]  /*357d0*/  IMAD.MOV.U32 R13, RZ, RZ, R96 ;  /* 0x000000ffff0d7224 */ /* 0x000fe400078e0060 */
[----:B------:R-:W-:-:S07]  /*357e0*/  IMAD.MOV.U32 R100, RZ, RZ, R14 ;  /* 0x000000ffff647224 */ /* 0x000fce00078e000e */
[----:B------:R-:W-:Y:S05]  /*357f0*/  WARPSYNC.COLLECTIVE R15, `(.L_x_3576) ;  /* 0x000000000f087348 */ /* 0x000fea0003c00000 */
[----:B------:R0:W1:Y:S02]  /*35800*/  SHFL.IDX P6, R14, R13, R12, R11 ;  /* 0x0000000c0d0e7389 */ /* 0x00006400000c000b */
[----:B01----:R-:W-:Y:S01]  /*35810*/  ENDCOLLECTIVE ;  /* 0x000000000000791b */ /* 0x003fe20003800000 */
.L_x_3576:
        /* <DEDUP_REMOVED lines=8> */
.L_x_3577:
[----:B------:R-:W-:Y:S02]  /*358a0*/  SEL R171, R49, R96, P0 ;  /* 0x0000006031ab7207 */ /* 0x000fe40000000000 */
[----:B------:R-:W-:Y:S01]  /*358b0*/  SEL R170, R96, R49, P0 ;  /* 0x0000003160aa7207 */ /* 0x000fe20000000000 */
[----:B------:R-:W-:Y:S02]  /*358c0*/  IMAD.MOV.U32 R13, RZ, RZ, R51 ;  /* 0x000000ffff0d7224 */ /* 0x000fe400078e0033 */
[----:B------:R-:W-:-:S07]  /*358d0*/  IMAD.MOV.U32 R53, RZ, RZ, R14 ;  /* 0x000000ffff357224 */ /* 0x000fce00078e000e */
[----:B------:R-:W-:Y:S05]  /*358e0*/  WARPSYNC.COLLECTIVE R15, `(.L_x_3578) ;  /* 0x000000000f087348 */ /* 0x000fea0003c00000 */
[----:B------:R0:W1:Y:S02]  /*358f0*/  SHFL.IDX P6, R14, R13, R12, R11 ;  /* 0x0000000c0d0e7389 */ /* 0x00006400000c000b */
[----:B01----:R-:W-:Y:S01]  /*35900*/  ENDCOLLECTIVE ;  /* 0x000000000000791b */ /* 0x003fe20003800000 */
.L_x_3578:
[----:B------:R-:W-:Y:S01]  /*35910*/  IMAD.MOV.U32 R13, RZ, RZ, R108 ;  /* 0x000000ffff0d7224 */ /* 0x000fe200078e006c */
[----:B------:R-:W-:Y:S01]  /*35920*/  MOV R12, R2 ;  /* 0x00000002000c7202 */ /* 0x000fe20000000f00 */
[----:B------:R-:W-:-:S07]  /*35930*/  IMAD.MOV.U32 R51, RZ, RZ, R14 ;  /* 0x000000ffff337224 */ /* 0x000fce00078e000e */
[----:B------:R-:W-:Y:S05]  /*35940*/  WARPSYNC.COLLECTIVE R15, `(.L_x_3579) ;  /* 0x000000000f087348 */ /* 0x000fea0003c00000 */
[----:B------:R0:W1:Y:S02]  /*35950*/  SHFL.IDX P6, R14, R13, R12, R11 ;  /* 0x0000000c0d0e7389 */ /* 0x00006400000c000b */
[----:B01----:R-:W-:Y:S01]  /*35960*/  ENDCOLLECTIVE ;  /* 0x000000000000791b */ /* 0x003fe20003800000 */
.L_x_3579:
[----:B------:R-:W-:Y:S02]  /*35970*/  IMAD.MOV.U32 R13, RZ, RZ, R104 ;  /* 0x000000ffff0d7224 */ /* 0x000fe400078e0068 */
[----:B------:R-:W-:-:S07]  /*35980*/  IMAD.MOV.U32 R108, RZ, RZ, R14 ;  /* 0x000000ffff6c7224 */ /* 0x000fce00078e000e */
[----:B------:R-:W-:Y:S05]  /*35990*/  WARPSYNC.COLLECTIVE R15, `(.L_x_3580) ;  /* 0x000000000f087348 */ /* 0x000fea0003c00000 */
[----:B------:R0:W1:Y:S02]  /*359a0*/  SHFL.IDX P6, R14, R13, R12, R11 ;  /* 0x0000000c0d0e7389 */ /* 0x00006400000c000b */
[----:B01----:R-:W-:Y:S01]  /*359b0*/  ENDCOLLECTIVE ;  /* 0x000000000000791b */ /* 0x003fe20003800000 */
.L_x_3580:
        /* <DEDUP_REMOVED lines=8> */
.L_x_3581:
[----:B------:R-:W-:Y:S02]  /*35a40*/  SEL R147, R51, R104, P0 ;  /* 0x0000006833937207 */ /* 0x000fe40000000000 */
[----:B------:R-:W-:Y:S01]  /*35a50*/  SEL R104, R104, R51, P0 ;  /* 0x0000003368687207 */ /* 0x000fe20000000000 */
[----:B------:R-:W-:Y:S02]  /*35a60*/  IMAD.MOV.U32 R13, RZ, RZ, R54 ;  /* 0x000000ffff0d7224 */ /* 0x000fe400078e0036 */
[----:B------:R-:W-:-:S07]  /*35a70*/  IMAD.MOV.U32 R55, RZ, RZ, R14 ;  /* 0x000000ffff377224 */ /* 0x000fce00078e000e */
[----:B------:R-:W-:Y:S05]  /*35a80*/  WARPSYNC.COLLECTIVE R15, `(.L_x_3582) ;  /* 0x000000000f087348 */ /* 0x000fea0003c00000 */
[----:B------:R0:W1:Y:S02]  /*35a90*/  SHFL.IDX P6, R14, R13, R12, R11 ;  /* 0x0000000c0d0e7389 */ /* 0x00006400000c000b */
[----:B01----:R-:W-:Y:S01]  /*35aa0*/  ENDCOLLECTIVE ;  /* 0x000000000000791b */ /* 0x003fe20003800000 */
.L_x_3582:
[----:B------:R-:W-:Y:S01]  /*35ab0*/  IMAD.MOV.U32 R13, RZ, RZ, R116 ;  /* 0x000000ffff0d7224 */ /* 0x000fe200078e0074 */
[----:B------:R-:W-:Y:S01]  /*35ac0*/  MOV R12, R2 ;  /* 0x00000002000c7202 */ /* 0x000fe20000000f00 */
[----:B------:R-:W-:-:S07]  /*35ad0*/  IMAD.MOV.U32 R54, RZ, RZ, R14 ;  /* 0x000000ffff367224 */ /* 0x000fce00078e000e */
[----:B------:R-:W-:Y:S05]  /*35ae0*/  WARPSYNC.COLLECTIVE R15, `(.L_x_3583) ;  /* 0x000000000f087348 */ /* 0x000fea0003c00000 */
[----:B------:R0:W1:Y:S02]  /*35af0*/  SHFL.IDX P6, R14, R13, R12, R11 ;  /* 0x0000000c0d0e7389 */ /* 0x00006400000c000b */
[----:B01----:R-:W-:Y:S01]  /*35b00*/  ENDCOLLECTIVE ;  /* 0x000000000000791b */ /* 0x003fe20003800000 */
.L_x_3583:
[----:B------:R-:W-:Y:S02]  /*35b10*/  IMAD.MOV.U32 R13, RZ, RZ, R112 ;  /* 0x000000ffff0d7224 */ /* 0x000fe400078e0070 */
[----:B------:R-:W-:-:S07]  /*35b20*/  IMAD.MOV.U32 R116, RZ, RZ, R14 ;  /* 0x000000ffff747224 */ /* 0x000fce00078e000e */
[----:B------:R-:W-:Y:S05]  /*35b30*/  WARPSYNC.COLLECTIVE R15, `(.L_x_3584) ;  /* 0x000000000f087348 */ /* 0x000fea0003c00000 */
[----:B------:R0:W1:Y:S02]  /*35b40*/  SHFL.IDX P6, R14, R13, R12, R11 ;  /* 0x0000000c0d0e7389 */ /* 0x00006400000c000b */
[----:B01----:R-:W-:Y:S01]  /*35b50*/  ENDCOLLECTIVE ;  /* 0x000000000000791b */ /* 0x003fe20003800000 */
.L_x_3584:
        /* <DEDUP_REMOVED lines=8> */
.L_x_3585:
[----:B------:R-:W-:Y:S02]  /*35be0*/  SEL R3, R54, R112, P0 ;  /* 0x0000007036037207 */ /* 0x000fe40000000000 */
[----:B------:R-:W-:Y:S01]  /*35bf0*/  SEL R54, R112, R54, P0 ;  /* 0x0000003670367207 */ /* 0x000fe20000000000 */
[----:B------:R-:W-:Y:S02]  /*35c00*/  IMAD.MOV.U32 R13, RZ, RZ, R56 ;  /* 0x000000ffff0d7224 */ /* 0x000fe400078e0038 */
[----:B------:R-:W-:-:S07]  /*35c10*/  IMAD.MOV.U32 R57, RZ, RZ, R14 ;  /* 0x000000ffff397224 */ /* 0x000fce00078e000e */
[----:B------:R-:W-:Y:S05]  /*35c20*/  WARPSYNC.COLLECTIVE R15, `(.L_x_3586) ;  /* 0x000000000f087348 */ /* 0x000fea0003c00000 */
[----:B------:R0:W1:Y:S02]  /*35c30*/  SHFL.IDX P6, R14, R13, R12, R11 ;  /* 0x0000000c0d0e7389 */ /* 0x00006400000c000b */
[----:B01----:R-:W-:Y:S01]  /*35c40*/  ENDCOLLECTIVE ;  /* 0x000000000000791b */ /* 0x003fe20003800000 */
.L_x_3586:
[----:B------:R-:W-:Y:S01]  /*35c50*/  IMAD.MOV.U32 R13, RZ, RZ, R124 ;  /* 0x000000ffff0d7224 */ /* 0x000fe200078e007c */
[----:B------:R-:W-:Y:S01]  /*35c60*/  MOV R12, R2 ;  /* 0x00000002000c7202 */ /* 0x000fe20000000f00 */
[----:B------:R-:W-:-:S07]  /*35c70*/  IMAD.MOV.U32 R56, RZ, RZ, R14 ;  /* 0x000000ffff387224 */ /* 0x000fce00078e000e */
[----:B------:R-:W-:Y:S05]  /*35c80*/  WARPSYNC.COLLECTIVE R15, `(.L_x_3587) ;  /* 0x000000000f087348 */ /* 0x000fea0003c00000 */
[----:B------:R0:W1:Y:S02]  /*35c90*/  SHFL.IDX P6, R14, R13, R12, R11 ;  /* 0x0000000c0d0e7389 */ /* 0x00006400000c000b */
[----:B01----:R-:W-:Y:S01]  /*35ca0*/  ENDCOLLECTIVE ;  /* 0x000000000000791b */ /* 0x003fe20003800000 */
.L_x_3587:
[----:B------:R-:W-:Y:S02]  /*35cb0*/  IMAD.MOV.U32 R13, RZ, RZ, R120 ;  /* 0x000000ffff0d7224 */ /* 0x000fe400078e0078 */
[----:B------:R-:W-:-:S07]  /*35cc0*/  IMAD.MOV.U32 R124, RZ, RZ, R14 ;  /* 0x000000ffff7c7224 */ /* 0x000fce00078e000e */
[----:B------:R-:W-:Y:S05]  /*35cd0*/  WARPSYNC.COLLECTIVE R15, `(.L_x_3588) ;  /* 0x000000000f087348 */ /* 0x000fea0003c00000 */
[----:B------:R0:W1:Y:S02]  /*35ce0*/  SHFL.IDX P6, R14, R13, R12, R11 ;  /* 0x0000000c0d0e7389 */ /* 0x00006400000c000b */
[----:B01----:R-:W-:Y:S01]  /*35cf0*/  ENDCOLLECTIVE ;  /* 0x000000000000791b */ /* 0x003fe20003800000 */
.L_x_3588:
        /* <DEDUP_REMOVED lines=8> */
.L_x_3589:
[----:B------:R-:W-:Y:S02]  /*35d80*/  SEL R5, R56, R120, P0 ;  /* 0x0000007838057207 */ /* 0x000fe40000000000 */
[----:B------:R-:W-:Y:S01]  /*35d90*/  SEL R56, R120, R56, P0 ;  /* 0x0000003878387207 */ /* 0x000fe20000000000 */
[----:B------:R-:W-:Y:S02]  /*35da0*/  IMAD.MOV.U32 R13, RZ, RZ, R61 ;  /* 0x000000ffff0d7224 */ /* 0x000fe400078e003d */
[----:B------:R-:W-:-:S07]  /*35db0*/  IMAD.MOV.U32 R64, RZ, RZ, R14 ;  /* 0x000000ffff407224 */ /* 0x000fce00078e000e */
[----:B------:R-:W-:Y:S05]  /*35dc0*/  WARPSYNC.COLLECTIVE R15, `(.L_x_3590) ;  /* 0x000000000f087348 */ /* 0x000fea0003c00000 */
[----:B------:R0:W1:Y:S02]  /*35dd0*/  SHFL.IDX P6, R14, R13, R12, R11 ;  /* 0x0000000c0d0e7389 */ /* 0x00006400000c000b */
[----:B01----:R-:W-:Y:S01]  /*35de0*/  ENDCOLLECTIVE ;  /* 0x000000000000791b */ /* 0x003fe20003800000 */
.L_x_3590:
[----:B------:R-:W-:Y:S01]  /*35df0*/  IMAD.MOV.U32 R13, RZ, RZ, R132 ;  /* 0x000000ffff0d7224 */ /* 0x000fe200078e0084 */
[----:B------:R-:W-:Y:S01]  /*35e00*/  MOV R12, R2 ;  /* 0x00000002000c7202 */ /* 0x000fe20000000f00 */
[----:B------:R-:W-:-:S07]  /*35e10*/  IMAD.MOV.U32 R61, RZ, RZ, R14 ;  /* 0x000000ffff3d7224 */ /* 0x000fce00078e000e */
[----:B------:R-:W-:Y:S05]  /*35e20*/  WARPSYNC.COLLECTIVE R15, `(.L_x_3591) ;  /* 0x000000000f087348 */ /* 0x000fea0003c00000 */
[----:B------:R0:W1:Y:S02]  /*35e30*/  SHFL.IDX P6, R14, R13, R12, R11 ;  /* 0x0000000c0d0e7389 */ /* 0x00006400000c000b */
[----:B01----:R-:W-:Y:S01]  /*35e40*/  ENDCOLLECTIVE ;  /* 0x000000000000791b */ /* 0x003fe20003800000 */
.L_x_3591:
[----:B------:R-:W-:Y:S02]  /*35e50*/  IMAD.MOV.U32 R13, RZ, RZ, R128 ;  /* 0x000000ffff0d7224 */ /* 0x000fe400078e0080 */
[----:B------:R-:W-:-:S07]  /*35e60*/  IMAD.MOV.U32 R132, RZ, RZ, R14 ;  /* 0x000000ffff847224 */ /* 0x000fce00078e000e */
[----:B------:R-:W-:Y:S05]  /*35e70*/  WARPSYNC.COLLECTIVE R15, `(.L_x_3592) ;  /* 0x000000000f087348 */ /* 0x000fea0003c00000 */
[----:B------:R0:W1:Y:S02]  /*35e80*/  SHFL.IDX P6, R14, R13, R12, R11 ;  /* 0x0000000c0d0e7389 */ /* 0x00006400000c000b */
[----:B01----:R-:W-:Y:S01]  /*35e90*/  ENDCOLLECTIVE ;  /* 0x000000000000791b */ /* 0x003fe20003800000 */
.L_x_3592:
        /* <DEDUP_REMOVED lines=8> */
.L_x_3593:
[----:B------:R-:W-:Y:S02]  /*35f20*/  SEL R7, R61, R128, P0 ;  /* 0x000000803d077207 */ /* 0x000fe40000000000 */
[----:B------:R-:W-:Y:S01]  /*35f30*/  SEL R61, R128, R61, P0 ;  /* 0x0000003d803d7207 */ /* 0x000fe20000000000 */
[----:B------:R-:W-:Y:S02]  /*35f40*/  IMAD.MOV.U32 R13, RZ, RZ, R69 ;  /* 0x000000ffff0d7224 */ /* 0x000fe400078e0045 */
[----:B------:R-:W-:-:S07]  /*35f50*/  IMAD.MOV.U32 R72, RZ, RZ, R14 ;  /* 0x000000ffff487224 */ /* 0x000fce00078e000e */
[----:B------:R-:W-:Y:S05]  /*35f60*/  WARPSYNC.COLLECTIVE R15, `(.L_x_3594) ;  /* 0x000000000f087348 */ /* 0x000fea0003c00000 */
[----:B------:R0:W1:Y:S02]  /*35f70*/  SHFL.IDX P6, R14, R13, R12, R11 ;  /* 0x0000000c0d0e7389 */ /* 0x00006400000c000b */
[----:B01----:R-:W-:Y:S01]  /*35f80*/  ENDCOLLECTIVE ;  /* 0x000000000000791b */ /* 0x003fe20003800000 */
.L_x_3594:
[----:B------:R-:W-:Y:S01]  /*35f90*/  IMAD.MOV.U32 R13, RZ, RZ, R140 ;  /* 0x000000ffff0d7224 */ /* 0x000fe200078e008c */
[----:B------:R-:W-:Y:S01]  /*35fa0*/  MOV R12, R2 ;  /* 0x00000002000c7202 */ /* 0x000fe20000000f00 */
[----:B------:R-:W-:-:S07]  /*35fb0*/  IMAD.MOV.U32 R69, RZ, RZ, R14 ;  /* 0x000000ffff457224 */ /* 0x000fce00078e000e */
[----:B------:R-:W-:Y:S05]  /*35fc0*/  WARPSYNC.COLLECTIVE R15, `(.L_x_3595) ;  /* 0x000000000f087348 */ /* 0x000fea0003c00000 */
[----:B------:R0:W1:Y:S02]  /*35fd0*/  SHFL.IDX P6, R14, R13, R12, R11 ;  /* 0x0000000c0d0e7389 */ /* 0x00006400000c000b */
[----:B01----:R-:W-:Y:S01]  /*35fe0*/  ENDCOLLECTIVE ;  /* 0x000000000000791b */ /* 0x003fe20003800000 */
.L_x_3595:
[----:B------:R-:W-:Y:S02]  /*35ff0*/  IMAD.MOV.U32 R13, RZ, RZ, R136 ;  /* 0x000000ffff0d7224 */ /* 0x000fe400078e0088 */
[----:B------:R-:W-:-:S07]  /*36000*/  IMAD.MOV.U32 R140, RZ, RZ, R14 ;  /* 0x000000ffff8c7224 */ /* 0x000fce00078e000e */
[----:B------:R-:W-:Y:S05]  /*36010*/  WARPSYNC.COLLECTIVE R15, `(.L_x_3596) ;  /* 0x000000000f087348 */ /* 0x000fea0003c00000 */
[----:B------:R0:W1:Y:S02]  /*36020*/  SHFL.IDX P6, R14, R13, R12, R11 ;  /* 0x0000000c0d0e7389 */ /* 0x00006400000c000b */
[----:B01----:R-:W-:Y:S01]  /*36030*/  ENDCOLLECTIVE ;  /* 0x000000000000791b */ /* 0x003fe20003800000 */
.L_x_3596:
        /* <DEDUP_REMOVED lines=8> */
.L_x_3597:
[----:B------:R-:W-:Y:S02]  /*360c0*/  SEL R9, R69, R136, P0 ;  /* 0x0000008845097207 */ /* 0x000fe40000000000 */
[----:B------:R-:W-:Y:S01]  /*360d0*/  SEL R69, R136, R69, P0 ;  /* 0x0000004588457207 */ /* 0x000fe20000000000 */
[----:B------:R-:W-:Y:S02]  /*360e0*/  IMAD.MOV.U32 R13, RZ, RZ, R73 ;  /* 0x000000ffff0d7224 */ /* 0x000fe400078e0049 */
[----:B------:R-:W-:-:S07]  /*360f0*/  IMAD.MOV.U32 R77, RZ, RZ, R14 ;  /* 0x000000ffff4d7224 */ /* 0x000fce00078e000e */
[----:B------:R-:W-:Y:S05]  /*36100*/  WARPSYNC.COLLECTIVE R15, `(.L_x_3598) ;  /* 0x000000000f087348 */ /* 0x000fea0003c00000 */
[----:B------:R0:W1:Y:S02]  /*36110*/  SHFL.IDX P6, R14, R13, R12, R11 ;  /* 0x0000000c0d0e7389 */ /* 0x00006400000c000b */
[----:B01----:R-:W-:Y:S01]  /*36120*/  ENDCOLLECTIVE ;  /* 0x000000000000791b */ /* 0x003fe20003800000 */
.L_x_3598:
[----:B------:R-:W-:Y:S01]  /*36130*/  IMAD.MOV.U32 R13, RZ, RZ, R148 ;  /* 0x000000ffff0d7224 */ /* 0x000fe200078e0094 */
[----:B------:R-:W-:Y:S01]  /*36140*/  MOV R12, R2 ;  /* 0x00000002000c7202 */ /* 0x000fe20000000f00 */
[----:B------:R-:W-:-:S07]  /*36150*/  IMAD.MOV.U32 R73, RZ, RZ, R14 ;  /* 0x000000ffff497224 */ /* 0x000fce00078e000e */
[----:B------:R-:W-:Y:S05]  /*36160*/  WARPSYNC.COLLECTIVE R15, `(.L_x_3599) ;  /* 0x000000000f087348 */ /* 0x000fea0003c00000 */
[----:B------:R0:W1:Y:S02]  /*36170*/  SHFL.IDX P6, R14, R13, R12, R11 ;  /* 0x0000000c0d0e7389 */ /* 0x00006400000c000b */
[----:B01----:R-:W-:Y:S01]  /*36180*/  ENDCOLLECTIVE ;  /* 0x000000000000791b */ /* 0x003fe20003800000 */
.L_x_3599:
[----:B------:R-:W-:Y:S02]  /*36190*/  IMAD.MOV.U32 R13, RZ, RZ, R144 ;  /* 0x000000ffff0d7224 */ /* 0x000fe400078e0090 */
[----:B------:R-:W-:-:S07]  /*361a0*/  IMAD.MOV.U32 R148, RZ, RZ, R14 ;  /* 0x000000ffff947224 */ /* 0x000fce00078e000e */
[----:B------:R-:W-:Y:S05]  /*361b0*/  WARPSYNC.COLLECTIVE R15, `(.L_x_3600) ;  /* 0x000000000f087348 */ /* 0x000fea0003c00000 */
[----:B------:R0:W1:Y:S02]  /*361c0*/  SHFL.IDX P6, R14, R13, R12, R11 ;  /* 0x0000000c0d0e7389 */ /* 0x00006400000c000b */
[----:B01----:R-:W-:Y:S01]  /*361d0*/  ENDCOLLECTIVE ;  /* 0x000000000000791b */ /* 0x003fe20003800000 */
.L_x_3600:
        /* <DEDUP_REMOVED lines=8> */
.L_x_3601:
[----:B------:R-:W-:Y:S02]  /*36260*/  SEL R20, R73, R144, P0 ;  /* 0x0000009049147207 */ /* 0x000fe40000000000 */
[----:B------:R-:W-:Y:S01]  /*36270*/  SEL R73, R144, R73, P0 ;  /* 0x0000004990497207 */ /* 0x000fe20000000000 */
[----:B------:R-:W-:Y:S02]  /*36280*/  IMAD.MOV.U32 R13, RZ, RZ, R81 ;  /* 0x000000ffff0d7224 */ /* 0x000fe400078e0051 */
[----:B------:R-:W-:-:S07]  /*36290*/  IMAD.MOV.U32 R65, RZ, RZ, R14 ;  /* 0x000000ffff417224 */ /* 0x000fce00078e000e */
[----:B------:R-:W-:Y:S05]  /*362a0*/  WARPSYNC.COLLECTIVE R15, `(.L_x_3602) ;  /* 0x000000000f087348 */ /* 0x000fea0003c00000 */
[----:B------:R0:W1:Y:S02]  /*362b0*/  SHFL.IDX P6, R14, R13, R12, R11 ;  /* 0x0000000c0d0e7389 */ /* 0x00006400000c000b */
[----:B01----:R-:W-:Y:S01]  /*362c0*/  ENDCOLLECTIVE ;  /* 0x000000000000791b */ /* 0x003fe20003800000 */
.L_x_3602:
[----:B------:R-:W-:Y:S01]  /*362d0*/  IMAD.MOV.U32 R13, RZ, RZ, R146 ;  /* 0x000000ffff0d7224 */ /* 0x000fe200078e0092 */
[----:B------:R-:W-:Y:S01]  /*362e0*/  MOV R12, R2 ;  /* 0x00000002000c7202 */ /* 0x000fe20000000f00 */
[----:B------:R-:W-:-:S07]  /*362f0*/  IMAD.MOV.U32 R81, RZ, RZ, R14 ;  /* 0x000000ffff517224 */ /* 0x000fce00078e000e */
[----:B------:R-:W-:Y:S05]  /*36300*/  WARPSYNC.COLLECTIVE R15, `(.L_x_3603) ;  /* 0x000000000f087348 */ /* 0x000fea0003c00000 */
[----:B------:R0:W1:Y:S02]  /*36310*/  SHFL.IDX P6, R14, R13, R12, R11 ;  /* 0x0000000c0d0e7389 */ /* 0x00006400000c000b */
[----:B01----:R-:W-:Y:S01]  /*36320*/  ENDCOLLECTIVE ;  /* 0x000000000000791b */ /* 0x003fe20003800000 */
.L_x_3603:
[----:B------:R-:W-:Y:S02]  /*36330*/  IMAD.MOV.U32 R13, RZ, RZ, R159 ;  /* 0x000000ffff0d7224 */ /* 0x000fe400078e009f */
[----:B------:R-:W-:-:S07]  /*36340*/  IMAD.MOV.U32 R146, RZ, RZ, R14 ;  /* 0x000000ffff927224 */ /* 0x000fce00078e000e */
[----:B------:R-:W-:Y:S05]  /*36350*/  WARPSYNC.COLLECTIVE R15, `(.L_x_3604) ;  /* 0x000000000f087348 */ /* 0x000fea0003c00000 */
[----:B------:R0:W1:Y:S02]  /*36360*/  SHFL.IDX P6, R14, R13, R12, R11 ;  /* 0x0000000c0d0e7389 */ /* 0x00006400000c000b */
[----:B01----:R-:W-:Y:S01]  /*36370*/  ENDCOLLECTIVE ;  /* 0x000000000000791b */ /* 0x003fe20003800000 */
.L_x_3604:
        /* <DEDUP_REMOVED lines=8> */
.L_x_3605:
[----:B------:R-:W-:Y:S02]  /*36400*/  SEL R24, R81, R159, P0 ;  /* 0x0000009f51187207 */ /* 0x000fe40000000000 */
[----:B------:R-:W-:Y:S01]  /*36410*/  SEL R81, R159, R81, P0 ;  /* 0x000000519f517207 */ /* 0x000fe20000000000 */
[----:B------:R-:W-:Y:S02]  /*36420*/  IMAD.MOV.U32 R13, RZ, RZ, R109 ;  /* 0x000000ffff0d7224 */ /* 0x000fe400078e006d */
[----:B------:R-:W-:-:S07]  /*36430*/  IMAD.MOV.U32 R85, RZ, RZ, R14 ;  /* 0x000000ffff557224 */ /* 0x000fce00078e000e */
[----:B------:R-:W-:Y:S05]  /*36440*/  WARPSYNC.COLLECTIVE R15, `(.L_x_3606) ;  /* 0x000000000f087348 */ /* 0x000fea0003c00000 */
[----:B------:R0:W1:Y:S02]  /*36450*/  SHFL.IDX P6, R14, R13, R12, R11 ;  /* 0x0000000c0d0e7389 */ /* 0x00006400000c000b */
[----:B01----:R-:W-:Y:S01]  /*36460*/  ENDCOLLECTIVE ;  /* 0x000000000000791b */ /* 0x003fe20003800000 */
.L_x_3606:
[----:B------:R-:W-:Y:S01]  /*36470*/  IMAD.MOV.U32 R13, RZ, RZ, R154 ;  /* 0x000000ffff0d7224 */ /* 0x000fe200078e009a */
[----:B------:R-:W-:Y:S01]  /*36480*/  MOV R12, R2 ;  /* 0x00000002000c7202 */ /* 0x000fe20000000f00 */
[----:B------:R-:W-:-:S07]  /*36490*/  IMAD.MOV.U32 R40, RZ, RZ, R14 ;  /* 0x000000ffff287224 */ /* 0x000fce00078e000e */
[----:B------:R-:W-:Y:S05]  /*364a0*/  WARPSYNC.COLLECTIVE R15, `(.L_x_3607) ;  /* 0x000000000f087348 */ /* 0x000fea0003c00000 */
[----:B------:R0:W1:Y:S02]  /*364b0*/  SHFL.IDX P6, R14, R13, R12, R11 ;  /* 0x0000000c0d0e7389 */ /* 0x00006400000c000b */
[----:B01----:R-:W-:Y:S01]  /*364c0*/  ENDCOLLECTIVE ;  /* 0x000000000000791b */ /* 0x003fe20003800000 */
.L_x_3607:
[----:B------:R-:W-:Y:S02]  /*364d0*/  IMAD.MOV.U32 R13, RZ, RZ, R153 ;  /* 0x000000ffff0d7224 */ /* 0x000fe400078e0099 */
[----:B------:R-:W-:-:S07]  /*364e0*/  IMAD.MOV.U32 R154, RZ, RZ, R14 ;  /* 0x000000ffff9a7224 */ /* 0x000fce00078e000e */
[----:B------:R-:W-:Y:S05]  /*364f0*/  WARPSYNC.COLLECTIVE R15, `(.L_x_3608) ;  /* 0x000000000f087348 */ /* 0x000fea0003c00000 */
[----:B------:R0:W1:Y:S02]  /*36500*/  SHFL.IDX P6, R14, R13, R12, R11 ;  /* 0x0000000c0d0e7389 */ /* 0x00006400000c000b */
[----:B01----:R-:W-:Y:S01]  /*36510*/  ENDCOLLECTIVE ;  /* 0x000000000000791b */ /* 0x003fe20003800000 */
.L_x_3608:
        /* <DEDUP_REMOVED lines=8> */
.L_x_3609:
[----:B------:R-:W-:Y:S02]  /*365a0*/  SEL R26, R40, R44, P0 ;  /* 0x0000002c281a7207 */ /* 0x000fe40000000000 */
[----:B------:R-:W-:Y:S01]  /*365b0*/  SEL R44, R44, R40, P0 ;  /* 0x000000282c2c7207 */ /* 0x000fe20000000000 */
[----:B------:R-:W-:Y:S02]  /*365c0*/  IMAD.MOV.U32 R13, RZ, RZ, R89 ;  /* 0x000000ffff0d7224 */ /* 0x000fe400078e0059 */
[----:B------:R-:W-:-:S07]  /*365d0*/  IMAD.MOV.U32 R93, RZ, RZ, R14 ;  /* 0x000000ffff5d7224 */ /* 0x000fce00078e000e */
[----:B------:R-:W-:Y:S05]  /*365e0*/  WARPSYNC.COLLECTIVE R15, `(.L_x_3610) ;  /* 0x000000000f087348 */ /* 0x000fea0003c00000 */
[----:B------:R0:W1:Y:S02]  /*365f0*/  SHFL.IDX P6, R14, R13, R12, R11 ;  /* 0x0000000c0d0e7389 */ /* 0x00006400000c000b */
[----:B01----:R-:W-:Y:S01]  /*36600*/  ENDCOLLECTIVE ;  /* 0x000000000000791b */ /* 0x003fe20003800000 */
.L_x_3610:
[----:B------:R-:W-:Y:S01]  /*36610*/  IMAD.MOV.U32 R13, RZ, RZ, R156 ;  /* 0x000000ffff0d7224 */ /* 0x000fe200078e009c */
[----:B------:R-:W-:Y:S01]  /*36620*/  MOV R12, R2 ;  /* 0x00000002000c7202 */ /* 0x000fe20000000f00 */
[----:B------:R-:W-:-:S07]  /*36630*/  IMAD.MOV.U32 R109, RZ, RZ, R14 ;  /* 0x000000ffff6d7224 */ /* 0x000fce00078e000e */
[----:B------:R-:W-:Y:S05]  /*36640*/  WARPSYNC.COLLECTIVE R15, `(.L_x_3611) ;  /* 0x000000000f087348 */ /* 0x000fea0003c00000 */
[----:B------:R0:W1:Y:S02]  /*36650*/  SHFL.IDX P6, R14, R13, R12, R11 ;  /* 0x0000000c0d0e7389 */ /* 0x00006400000c000b */
[----:B01----:R-:W-:Y:S01]  /*36660*/  ENDCOLLECTIVE ;  /* 0x000000000000791b */ /* 0x003fe20003800000 */
.L_x_3611:
[----:B------:R-:W-:Y:S02]  /*36670*/  IMAD.MOV.U32 R13, RZ, RZ, R155 ;  /* 0x000000ffff0d7224 */ /* 0x000fe400078e009b */
[----:B------:R-:W-:-:S07]  /*36680*/  IMAD.MOV.U32 R156, RZ, RZ, R14 ;  /* 0x000000ffff9c7224 */ /* 0x000fce00078e000e */
[----:B------:R-:W-:Y:S05]  /*36690*/  WARPSYNC.COLLECTIVE R15, `(.L_x_3612) ;  /* 0x000000000f087348 */ /* 0x000fea0003c00000 */
[----:B------:R0:W1:Y:S02]  /*366a0*/  SHFL.IDX P6, R14, R13, R12, R11 ;  /* 0x0000000c0d0e7389 */ /* 0x00006400000c000b */
[----:B01----:R-:W-:Y:S01]  /*366b0*/  ENDCOLLECTIVE ;  /* 0x000000000000791b */ /* 0x003fe20003800000 */
.L_x_3612:
        /* <DEDUP_REMOVED lines=8> */
.L_x_3613:
[----:B------:R-:W-:Y:S02]  /*36740*/  SEL R32, R109, R89, P0 ;  /* 0x000000596d207207 */ /* 0x000fe40000000000 */
[----:B------:R-:W-:Y:S01]  /*36750*/  SEL R89, R89, R109, P0 ;  /* 0x0000006d59597207 */ /* 0x000fe20000000000 */
[----:B------:R-:W-:Y:S02]  /*36760*/  IMAD.MOV.U32 R13, RZ, RZ, R97 ;  /* 0x000000ffff0d7224 */ /* 0x000fe400078e0061 */
[----:B------:R-:W-:-:S07]  /*36770*/  IMAD.MOV.U32 R101, RZ, RZ, R14 ;  /* 0x000000ffff657224 */ /* 0x000fce00078e000e */
[----:B------:R-:W-:Y:S05]  /*36780*/  WARPSYNC.COLLECTIVE R15, `(.L_x_3614) ;  /* 0x000000000f087348 */ /* 0x000fea0003c00000 */
[----:B------:R0:W1:Y:S02]  /*36790*/  SHFL.IDX P6, R14, R13, R12, R11 ;  /* 0x0000000c0d0e7389 */ /* 0x00006400000c000b */
[----:B01----:R-:W-:Y:S01]  /*367a0*/  ENDCOLLECTIVE ;  /* 0x000000000000791b */ /* 0x003fe20003800000 */
.L_x_3614:
[----:B------:R-:W-:Y:S01]  /*367b0*/  IMAD.MOV.U32 R13, RZ, RZ, R158 ;  /* 0x000000ffff0d7224 */ /* 0x000fe200078e009e */
[----:B------:R-:W-:Y:S01]  /*367c0*/  MOV R12, R2 ;  /* 0x00000002000c7202 */ /* 0x000fe20000000f00 */
[----:B------:R-:W-:-:S07]  /*367d0*/  IMAD.MOV.U32 R97, RZ, RZ, R14 ;  /* 0x000000ffff617224 */ /* 0x000fce00078e000e */
[----:B------:R-:W-:Y:S05]  /*367e0*/  WARPSYNC.COLLECTIVE R15, `(.L_x_3615) ;  /* 0x000000000f087348 */ /* 0x000fea0003c00000 */
[----:B------:R0:W1:Y:S02]  /*367f0*/  SHFL.IDX P6, R14, R13, R12, R11 ;  /* 0x0000000c0d0e7389 */ /* 0x00006400000c000b */
[----:B01----:R-:W-:Y:S01]  /*36800*/  ENDCOLLECTIVE ;  /* 0x000000000000791b */ /* 0x003fe20003800000 */
.L_x_3615:
[----:B------:R-:W-:Y:S02]  /*36810*/  IMAD.MOV.U32 R13, RZ, RZ, R157 ;  /* 0x000000ffff0d7224 */ /* 0x000fe400078e009d */
[----:B------:R-:W-:-:S07]  /*36820*/  IMAD.MOV.U32 R158, RZ, RZ, R14 ;  /* 0x000000ffff9e7224 */ /* 0x000fce00078e000e */
[----:B------:R-:W-:Y:S05]  /*36830*/  WARPSYNC.COLLECTIVE R15, `(.L_x_3616) ;  /* 0x000000000f087348 */ /* 0x000fea0003c00000 */
[----:B------:R0:W1:Y:S02]  /*36840*/  SHFL.IDX P6, R14, R13, R12, R11 ;  /* 0x0000000c0d0e7389 */ /* 0x00006400000c000b */
[----:B01----:R-:W-:Y:S01]  /*36850*/  ENDCOLLECTIVE ;  /* 0x000000000000791b */ /* 0x003fe20003800000 */
.L_x_3616:
        /* <DEDUP_REMOVED lines=8> */
.L_x_3617:
[----:B------:R-:W-:Y:S02]  /*368e0*/  SEL R37, R97, R157, P0 ;  /* 0x0000009d61257207 */ /* 0x000fe40000000000 */
[----:B------:R-:W-:Y:S01]  /*368f0*/  SEL R97, R157, R97, P0 ;  /* 0x000000619d617207 */ /* 0x000fe20000000000 */
[----:B------:R-:W-:Y:S02]  /*36900*/  IMAD.MOV.U32 R13, RZ, RZ, R105 ;  /* 0x000000ffff0d7224 */ /* 0x000fe400078e0069 */
[----:B------:R-:W-:-:S07]  /*36910*/  IMAD.MOV.U32 R58, RZ, RZ, R14 ;  /* 0x000000ffff3a7224 */ /* 0x000fce00078e000e */
[----:B------:R-:W-:Y:S05]  /*36920*/  WARPSYNC.COLLECTIVE R15, `(.L_x_3618) ;  /* 0x000000000f087348 */ /* 0x000fea0003c00000 */
[----:B------:R0:W1:Y:S02]  /*36930*/  SHFL.IDX P6, R14, R13, R12, R11 ;  /* 0x0000000c0d0e7389 */ /* 0x00006400000c000b */
[----:B01----:R-:W-:Y:S01]  /*36940*/  ENDCOLLECTIVE ;  /* 0x000000000000791b */ /* 0x003fe20003800000 */
.L_x_3618:
[----:B------:R-:W-:Y:S01]  /*36950*/  IMAD.MOV.U32 R13, RZ, RZ, R62 ;  /* 0x000000ffff0d7224 */ /* 0x000fe200078e003e */
[----:B------:R-:W-:Y:S01]  /*36960*/  MOV R12, R2 ;  /* 0x00000002000c7202 */ /* 0x000fe20000000f00 */
[----:B------:R-:W-:-:S07]  /*36970*/  IMAD.MOV.U32 R105, RZ, RZ, R14 ;  /* 0x000000ffff697224 */ /* 0x000fce00078e000e */
[----:B------:R-:W-:Y:S05]  /*36980*/  WARPSYNC.COLLECTIVE R15, `(.L_x_3619) ;  /* 0x000000000f087348 */ /* 0x000fea0003c00000 */
[----:B------:R0:W1:Y:S02]  /*36990*/  SHFL.IDX P6, R14, R13, R12, R11 ;  /* 0x0000000c0d0e7389 */ /* 0x00006400000c000b */
[----:B01----:R-:W-:Y:S01]  /*369a0*/  ENDCOLLECTIVE ;  /* 0x000000000000791b */ /* 0x003fe20003800000 */
.L_x_3619:
[----:B------:R-:W-:Y:S02]  /*369b0*/  IMAD.MOV.U32 R13, RZ, RZ, R59 ;  /* 0x000000ffff0d7224 */ /* 0x000fe400078e003b */
[----:B------:R-:W-:-:S07]  /*369c0*/  IMAD.MOV.U32 R62, RZ, RZ, R14 ;  /* 0x000000ffff3e7224 */ /* 0x000fce00078e000e */
[----:B------:R-:W-:Y:S05]  /*369d0*/  WARPSYNC.COLLECTIVE R15, `(.L_x_3620) ;  /* 0x000000000f087348 */ /* 0x000fea0003c00000 */
[----:B------:R0:W1:Y:S02]  /*369e0*/  SHFL.IDX P6, R14, R13, R12, R11 ;  /* 0x0000000c0d0e7389 */ /* 0x00006400000c000b */
[----:B01----:R-:W-:Y:S01]  /*369f0*/  ENDCOLLECTIVE ;  /* 0x000000000000791b */ /* 0x003fe20003800000 */
.L_x_3620:
        /* <DEDUP_REMOVED lines=8> */
.L_x_3621:
[----:B------:R-:W-:Y:S02]  /*36a80*/  SEL R46, R105, R59, P0 ;  /* 0x0000003b692e7207 */ /* 0x000fe40000000000 */
[----:B------:R-:W-:Y:S01]  /*36a90*/  SEL R59, R59, R105, P0 ;  /* 0x000000693b3b7207 */ /* 0x000fe20000000000 */
[----:B------:R-:W-:Y:S02]  /*36aa0*/  IMAD.MOV.U32 R13, RZ, RZ, R117 ;  /* 0x000000ffff0d7224 */ /* 0x000fe400078e0075 */
[----:B------:R-:W-:-:S07]  /*36ab0*/  IMAD.MOV.U32 R121, RZ, RZ, R14 ;  /* 0x000000ffff797224 */ /* 0x000fce00078e000e */
[----:B------:R-:W-:Y:S05]  /*36ac0*/  WARPSYNC.COLLECTIVE R15, `(.L_x_3622) ;  /* 0x000000000f087348 */ /* 0x000fea0003c00000 */
[----:B------:R0:W1:Y:S02]  /*36ad0*/  SHFL.IDX P6, R14, R13, R12, R11 ;  /* 0x0000000c0d0e7389 */ /* 0x00006400000c000b */
[----:B01----:R-:W-:Y:S01]  /*36ae0*/  ENDCOLLECTIVE ;  /* 0x000000000000791b */ /* 0x003fe20003800000 */
.L_x_3622:
[----:B------:R-:W-:Y:S01]  /*36af0*/  IMAD.MOV.U32 R13, RZ, RZ, R70 ;  /* 0x000000ffff0d7224 */ /* 0x000fe200078e0046 */
[----:B------:R-:W-:Y:S01]  /*36b00*/  MOV R12, R2 ;  /* 0x00000002000c7202 */ /* 0x000fe20000000f00 */
[----:B------:R-:W-:-:S07]  /*36b10*/  IMAD.MOV.U32 R117, RZ, RZ, R14 ;  /* 0x000000ffff757224 */ /* 0x000fce00078e000e */
[----:B------:R-:W-:Y:S05]  /*36b20*/  WARPSYNC.COLLECTIVE R15, `(.L_x_3623) ;  /* 0x000000000f087348 */ /* 0x000fea0003c00000 */
[----:B------:R0:W1:Y:S02]  /*36b30*/  SHFL.IDX P6, R14, R13, R12, R11 ;  /* 0x0000000c0d0e7389 */ /* 0x00006400000c000b */
[----:B01----:R-:W-:Y:S01]  /*36b40*/  ENDCOLLECTIVE ;  /* 0x000000000000791b */ /* 0x003fe20003800000 */
.L_x_3623:
[----:B------:R-:W-:Y:S02]  /*36b50*/  IMAD.MOV.U32 R13, RZ, RZ, R113 ;  /* 0x000000ffff0d7224 */ /* 0x000fe400078e0071 */
[----:B------:R-:W-:-:S07]  /*36b60*/  IMAD.MOV.U32 R70, RZ, RZ, R14 ;  /* 0x000000ffff467224 */ /* 0x000fce00078e000e */
[----:B------:R-:W-:Y:S05]  /*36b70*/  WARPSYNC.COLLECTIVE R15, `(.L_x_3624) ;  /* 0x000000000f087348 */ /* 0x000fea0003c00000 */
[----:B------:R0:W1:Y:S02]  /*36b80*/  SHFL.IDX P6, R14, R13, R12, R11 ;  /* 0x0000000c0d0e7389 */ /* 0x00006400000c000b */
[----:B01----:R-:W-:Y:S01]  /*36b90*/  ENDCOLLECTIVE ;  /* 0x000000000000791b */ /* 0x003fe20003800000 */
.L_x_3624:
        /* <DEDUP_REMOVED lines=8> */
.L_x_3625:
[----:B------:R-:W-:Y:S02]  /*36c20*/  SEL R48, R117, R113, P0 ;  /* 0x0000007175307207 */ /* 0x000fe40000000000 */
[----:B------:R-:W-:Y:S01]  /*36c30*/  SEL R113, R113, R117, P0 ;  /* 0x0000007571717207 */ /* 0x000fe20000000000 */
[----:B------:R-:W-:Y:S02]  /*36c40*/  IMAD.MOV.U32 R13, RZ, RZ, R66 ;  /* 0x000000ffff0d7224 */ /* 0x000fe400078e0042 */
[----:B------:R-:W-:-:S07]  /*36c50*/  IMAD.MOV.U32 R67, RZ, RZ, R14 ;  /* 0x000000ffff437224 */ /* 0x000fce00078e000e */
[----:B------:R-:W-:Y:S05]  /*36c60*/  WARPSYNC.COLLECTIVE R15, `(.L_x_3626) ;  /* 0x000000000f087348 */ /* 0x000fea0003c00000 */
[----:B------:R0:W1:Y:S02]  /*36c70*/  SHFL.IDX P6, R14, R13, R12, R11 ;  /* 0x0000000c0d0e7389 */ /* 0x00006400000c000b */
[----:B01----:R-:W-:Y:S01]  /*36c80*/  ENDCOLLECTIVE ;  /* 0x000000000000791b */ /* 0x003fe20003800000 */
.L_x_3626:
[----:B------:R-:W-:Y:S01]  /*36c90*/  IMAD.MOV.U32 R13, RZ, RZ, R78 ;  /* 0x000000ffff0d7224 */ /* 0x000fe200078e004e */
[----:B------:R-:W-:Y:S01]  /*36ca0*/  MOV R12, R2 ;  /* 0x00000002000c7202 */ /* 0x000fe20000000f00 */
[----:B------:R-:W-:-:S07]  /*36cb0*/  IMAD.MOV.U32 R66, RZ, RZ, R14 ;  /* 0x000000ffff427224 */ /* 0x000fce00078e000e */
[----:B------:R-:W-:Y:S05]  /*36cc0*/  WARPSYNC.COLLECTIVE R15, `(.L_x_3627) ;  /* 0x000000000f087348 */ /* 0x000fea0003c00000 */
[----:B------:R0:W1:Y:S02]  /*36cd0*/  SHFL.IDX P6, R14, R13, R12, R11 ;  /* 0x0000000c0d0e7389 */ /* 0x00006400000c000b */
[----:B01----:R-:W-:Y:S01]  /*36ce0*/  ENDCOLLECTIVE ;  /* 0x000000000000791b */ /* 0x003fe20003800000 */
.L_x_3627:
[----:B------:R-:W-:Y:S02]  /*36cf0*/  IMAD.MOV.U32 R13, RZ, RZ, R74 ;  /* 0x000000ffff0d7224 */ /* 0x000fe400078e004a */
[----:B------:R-:W-:-:S07]  /*36d00*/  IMAD.MOV.U32 R78, RZ, RZ, R14 ;  /* 0x000000ffff4e7224 */ /* 0x000fce00078e000e */
[----:B------:R-:W-:Y:S05]  /*36d10*/  WARPSYNC.COLLECTIVE R15, `(.L_x_3628) ;  /* 0x000000000f087348 */ /* 0x000fea0003c00000 */
[----:B------:R0:W1:Y:S02]  /*36d20*/  SHFL.IDX P6, R14, R13, R12, R11 ;  /* 0x0000000c0d0e7389 */ /* 0x00006400000c000b */
[----:B01----:R-:W-:Y:S01]  /*36d30*/  ENDCOLLECTIVE ;  /* 0x000000000000791b */ /* 0x003fe20003800000 */
.L_x_3628:
        /* <DEDUP_REMOVED lines=8> */
.L_x_3629:
[----:B------:R-:W-:Y:S02]  /*36dc0*/  SEL R50, R66, R74, P0 ;  /* 0x0000004a42327207 */ /* 0x000fe40000000000 */
[----:B------:R-:W-:Y:S01]  /*36dd0*/  SEL R66, R74, R66, P0 ;  /* 0x000000424a427207 */ /* 0x000fe20000000000 */
[----:B------:R-:W-:Y:S02]  /*36de0*/  IMAD.MOV.U32 R13, RZ, RZ, R71 ;  /* 0x000000ffff0d7224 */ /* 0x000fe400078e0047 */
[----:B------:R-:W-:-:S07]  /*36df0*/  IMAD.MOV.U32 R75, RZ, RZ, R14 ;  /* 0x000000ffff4b7224 */ /* 0x000fce00078e000e */
[----:B------:R-:W-:Y:S05]  /*36e00*/  WARPSYNC.COLLECTIVE R15, `(.L_x_3630) ;  /* 0x000000000f087348 */ /* 0x000fea0003c00000 */
[----:B------:R0:W1:Y:S02]  /*36e10*/  SHFL.IDX P6, R14, R13, R12, R11 ;  /* 0x0000000c0d0e7389 */ /* 0x00006400000c000b */
[----:B01----:R-:W-:Y:S01]  /*36e20*/  ENDCOLLECTIVE ;  /* 0x000000000000791b */ /* 0x003fe20003800000 */
.L_x_3630:
[----:B------:R-:W-:Y:S01]  /*36e30*/  IMAD.MOV.U32 R13, RZ, RZ, R86 ;  /* 0x000000ffff0d7224 */ /* 0x000fe200078e0056 */
[----:B------:R-:W-:Y:S01]  /*36e40*/  MOV R12, R2 ;  /* 0x00000002000c7202 */ /* 0x000fe20000000f00 */
[----:B------:R-:W-:-:S07]  /*36e50*/  IMAD.MOV.U32 R71, RZ, RZ, R14 ;  /* 0x000000ffff477224 */ /* 0x000fce00078e000e */
[----:B------:R-:W-:Y:S05]  /*36e60*/  WARPSYNC.COLLECTIVE R15, `(.L_x_3631) ;  /* 0x000000000f087348 */ /* 0x000fea0003c00000 */
[----:B------:R0:W1:Y:S02]  /*36e70*/  SHFL.IDX P6, R14, R13, R12, R11 ;  /* 0x0000000c0d0e7389 */ /* 0x00006400000c000b */
[----:B01----:R-:W-:Y:S01]  /*36e80*/  ENDCOLLECTIVE ;  /* 0x000000000000791b */ /* 0x003fe20003800000 */
.L_x_3631:
[----:B------:R-:W-:Y:S02]  /*36e90*/  IMAD.MOV.U32 R13, RZ, RZ, R82 ;  /* 0x000000ffff0d7224 */ /* 0x000fe400078e0052 */
[----:B------:R-:W-:-:S07]  /*36ea0*/  IMAD.MOV.U32 R86, RZ, RZ, R14 ;  /* 0x000000ffff567224 */ /* 0x000fce00078e000e */
[----:B------:R-:W-:Y:S05]  /*36eb0*/  WARPSYNC.COLLECTIVE R15, `(.L_x_3632) ;  /* 0x000000000f087348 */ /* 0x000fea0003c00000 */
[----:B------:R0:W1:Y:S02]  /*36ec0*/  SHFL.IDX P6, R14, R13, R12, R11 ;  /* 0x0000000c0d0e7389 */ /* 0x00006400000c000b */
[----:B01----:R-:W-:Y:S01]  /*36ed0*/  ENDCOLLECTIVE ;  /* 0x000000000000791b */ /* 0x003fe20003800000 */
.L_x_3632:
        /* <DEDUP_REMOVED lines=8> */
.L_x_3633:
[----:B------:R-:W-:Y:S02]  /*36f60*/  SEL R52, R71, R82, P0 ;  /* 0x0000005247347207 */ /* 0x000fe40000000000 */
[----:B------:R-:W-:Y:S01]  /*36f70*/  SEL R71, R82, R71, P0 ;  /* 0x0000004752477207 */ /* 0x000fe20000000000 */
[----:B------:R-:W-:Y:S02]  /*36f80*/  IMAD.MOV.U32 R13, RZ, RZ, R79 ;  /* 0x000000ffff0d7224 */ /* 0x000fe400078e004f */
[----:B------:R-:W-:-:S07]  /*36f90*/  IMAD.MOV.U32 R83, RZ, RZ, R14 ;  /* 0x000000ffff537224 */ /* 0x000fce00078e000e */
[----:B------:R-:W-:Y:S05]  /*36fa0*/  WARPSYNC.COLLECTIVE R15, `(.L_x_3634) ;  /* 0x000000000f087348 */ /* 0x000fea0003c00000 */
[----:B------:R0:W1:Y:S02]  /*36fb0*/  SHFL.IDX P6, R14, R13, R12, R11 ;  /* 0x0000000c0d0e7389 */ /* 0x00006400000c000b */
[----:B01----:R-:W-:Y:S01]  /*36fc0*/  ENDCOLLECTIVE ;  /* 0x000000000000791b */ /* 0x003fe20003800000 */
.L_x_3634:
[----:B------:R-:W-:Y:S01]  /*36fd0*/  IMAD.MOV.U32 R13, RZ, RZ, R94 ;  /* 0x000000ffff0d7224 */ /* 0x000fe200078e005e */
[----:B------:R-:W-:Y:S01]  /*36fe0*/  MOV R12, R2 ;  /* 0x00000002000c7202 */ /* 0x000fe20000000f00 */
[----:B------:R-:W-:-:S07]  /*36ff0*/  IMAD.MOV.U32 R79, RZ, RZ, R14 ;  /* 0x000000ffff4f7224 */ /* 0x000fce00078e000e */
[----:B------:R-:W-:Y:S05]  /*37000*/  WARPSYNC.COLLECTIVE R15, `(.L_x_3635) ;  /* 0x000000000f087348 */ /* 0x000fea0003c00000 */
[----:B------:R0:W1:Y:S02]  /*37010*/  SHFL.IDX P6, R14, R13, R12, R11 ;  /* 0x0000000c0d0e7389 */ /* 0x00006400000c000b */
[----:B01----:R-:W-:Y:S01]  /*37020*/  ENDCOLLECTIVE ;  /* 0x000000000000791b */ /* 0x003fe20003800000 */
.L_x_3635:
[----:B------:R-:W-:Y:S02]  /*37030*/  IMAD.MOV.U32 R13, RZ, RZ, R90 ;  /* 0x000000ffff0d7224 */ /* 0x000fe400078e005a */
[----:B------:R-:W-:-:S07]  /*37040*/  IMAD.MOV.U32 R94, RZ, RZ, R14 ;  /* 0x000000ffff5e7224 */ /* 0x000fce00078e000e */
[----:B------:R-:W-:Y:S05]  /*37050*/  WARPSYNC.COLLECTIVE R15, `(.L_x_3636) ;  /* 0x000000000f087348 */ /* 0x000fea0003c00000 */
[----:B------:R0:W1:Y:S02]  /*37060*/  SHFL.IDX P6, R14, R13, R12, R11 ;  /* 0x0000000c0d0e7389 */ /* 0x00006400000c000b */
[----:B01----:R-:W-:Y:S01]  /*37070*/  ENDCOLLECTIVE ;  /* 0x000000000000791b */ /* 0x003fe20003800000 */
.L_x_3636:
        /* <DEDUP_REMOVED lines=8> */
.L_x_3637:
[----:B------:R-:W-:Y:S02]  /*37100*/  SEL R62, R79, R90, P0 ;  /* 0x0000005a4f3e7207 */ /* 0x000fe40000000000 */
[----:B------:R-:W-:Y:S01]  /*37110*/  SEL R79, R90, R79, P0 ;  /* 0x0000004f5a4f7207 */ /* 0x000fe20000000000 */
[----:B------:R-:W-:Y:S02]  /*37120*/  IMAD.MOV.U32 R13, RZ, RZ, R129 ;  /* 0x000000ffff0d7224 */ /* 0x000fe400078e0081 */
[----:B------:R-:W-:-:S07]  /*37130*/  IMAD.MOV.U32 R87, RZ, RZ, R14 ;  /* 0x000000ffff577224 */ /* 0x000fce00078e000e */
[----:B------:R-:W-:Y:S05]  /*37140*/  WARPSYNC.COLLECTIVE R15, `(.L_x_3638) ;  /* 0x000000000f087348 */ /* 0x000fea0003c00000 */
[----:B------:R0:W1:Y:S02]  /*37150*/  SHFL.IDX P6, R14, R13, R12, R11 ;  /* 0x0000000c0d0e7389 */ /* 0x00006400000c000b */
[----:B01----:R-:W-:Y:S01]  /*37160*/  ENDCOLLECTIVE ;  /* 0x000000000000791b */ /* 0x003fe20003800000 */
.L_x_3638:
[----:B------:R-:W-:Y:S01]  /*37170*/  IMAD.MOV.U32 R13, RZ, RZ, R102 ;  /* 0x000000ffff0d7224 */ /* 0x000fe200078e0066 */
[----:B------:R-:W-:Y:S01]  /*37180*/  MOV R12, R2 ;  /* 0x00000002000c7202 */ /* 0x000fe20000000f00 */
[----:B------:R-:W-:-:S07]  /*37190*/  IMAD.MOV.U32 R99, RZ, RZ, R14 ;  /* 0x000000ffff637224 */ /* 0x000fce00078e000e */
[----:B------:R-:W-:Y:S05]  /*371a0*/  WARPSYNC.COLLECTIVE R15, `(.L_x_3639) ;  /* 0x000000000f087348 */ /* 0x000fea0003c00000 */
[----:B------:R0:W1:Y:S02]  /*371b0*/  SHFL.IDX P6, R14, R13, R12, R11 ;  /* 0x0000000c0d0e7389 */ /* 0x00006400000c000b */
[----:B01----:R-:W-:Y:S01]  /*371c0*/  ENDCOLLECTIVE ;  /* 0x000000000000791b */ /* 0x003fe20003800000 */
.L_x_3639:
[----:B------:R-:W-:Y:S02]  /*371d0*/  IMAD.MOV.U32 R13, RZ, RZ, R98 ;  /* 0x000000ffff0d7224 */ /* 0x000fe400078e0062 */
[----:B------:R-:W-:-:S07]  /*371e0*/  IMAD.MOV.U32 R102, RZ, RZ, R14 ;  /* 0x000000ffff667224 */ /* 0x000fce00078e000e */
[----:B------:R-:W-:Y:S05]  /*371f0*/  WARPSYNC.COLLECTIVE R15, `(.L_x_3640) ;  /* 0x000000000f087348 */ /* 0x000fea0003c00000 */
[----:B------:R0:W1:Y:S02]  /*37200*/  SHFL.IDX P6, R14, R13, R12, R11 ;  /* 0x0000000c0d0e7389 */ /* 0x00006400000c000b */
[----:B01----:R-:W-:Y:S01]  /*37210*/  ENDCOLLECTIVE ;  /* 0x000000000000791b */ /* 0x003fe20003800000 */
.L_x_3640:
        /* <DEDUP_REMOVED lines=8> */
.L_x_3641:
[----:B------:R-:W-:Y:S02]  /*372a0*/  SEL R74, R99, R98, P0 ;  /* 0x00000062634a7207 */ /* 0x000fe40000000000 */
[----:B------:R-:W-:Y:S01]  /*372b0*/  SEL R98, R98, R99, P0 ;  /* 0x0000006362627207 */ /* 0x000fe20000000000 */
[----:B------:R-:W-:Y:S02]  /*372c0*/  IMAD.MOV.U32 R13, RZ, RZ, R103 ;  /* 0x000000ffff0d7224 */ /* 0x000fe400078e0067 */
[----:B------:R-:W-:-:S07]  /*372d0*/  IMAD.MOV.U32 R91, RZ, RZ, R14 ;  /* 0x000000ffff5b7224 */ /* 0x000fce00078e000e */
[----:B------:R-:W-:Y:S05]  /*372e0*/  WARPSYNC.COLLECTIVE R15, `(.L_x_3642) ;  /* 0x000000000f087348 */ /* 0x000fea0003c00000 */
[----:B------:R0:W1:Y:S02]  /*372f0*/  SHFL.IDX P6, R14, R13, R12, R11 ;  /* 0x0000000c0d0e7389 */ /* 0x00006400000c000b */
[----:B01----:R-:W-:Y:S01]  /*37300*/  ENDCOLLECTIVE ;  /* 0x000000000000791b */ /* 0x003fe20003800000 */
.L_x_3642:
[----:B------:R-:W-:Y:S01]  /*37310*/  IMAD.MOV.U32 R13, RZ, RZ, R110 ;  /* 0x000000ffff0d7224 */ /* 0x000fe200078e006e */
[----:B------:R-:W-:Y:S01]  /*37320*/  MOV R12, R2 ;  /* 0x00000002000c7202 */ /* 0x000fe20000000f00 */
[----:B------:R-:W-:-:S07]  /*37330*/  IMAD.MOV.U32 R106, RZ, RZ, R14 ;  /* 0x000000ffff6a7224 */ /* 0x000fce00078e000e */
[----:B------:R-:W-:Y:S05]  /*37340*/  WARPSYNC.COLLECTIVE R15, `(.L_x_3643) ;  /* 0x000000000f087348 */ /* 0x000fea0003c00000 */
[----:B------:R0:W1:Y:S02]  /*37350*/  SHFL.IDX P6, R14, R13, R12, R11 ;  /* 0x0000000c0d0e7389 */ /* 0x00006400000c000b */
[----:B01----:R-:W-:Y:S01]  /*37360*/  ENDCOLLECTIVE ;  /* 0x000000000000791b */ /* 0x003fe20003800000 */
.L_x_3643:
[----:B------:R-:W-:Y:S02]  /*37370*/  IMAD.MOV.U32 R13, RZ, RZ, R107 ;  /* 0x000000ffff0d7224 */ /* 0x000fe400078e006b */
[----:B------:R-:W-:-:S07]  /*37380*/  IMAD.MOV.U32 R110, RZ, RZ, R14 ;  /* 0x000000ffff6e7224 */ /* 0x000fce00078e000e */
[----:B------:R-:W-:Y:S05]  /*37390*/  WARPSYNC.COLLECTIVE R15, `(.L_x_3644) ;  /* 0x000000000f087348 */ /* 0x000fea0003c00000 */
[----:B------:R0:W1:Y:S02]  /*373a0*/  SHFL.IDX P6, R14, R13, R12, R11 ;  /* 0x0000000c0d0e7389 */ /* 0x00006400000c000b */
[----:B01----:R-:W-:Y:S01]  /*373b0*/  ENDCOLLECTIVE ;  /* 0x000000000000791b */ /* 0x003fe20003800000 */
.L_x_3644:
        /* <DEDUP_REMOVED lines=8> */
.L_x_3645:
[----:B------:R-:W-:Y:S02]  /*37440*/  SEL R78, R106, R103, P0 ;  /* 0x000000676a4e7207 */ /* 0x000fe40000000000 */
[----:B------:R-:W-:Y:S01]  /*37450*/  SEL R103, R103, R106, P0 ;  /* 0x0000006a67677207 */ /* 0x000fe20000000000 */
[----:B------:R-:W-:Y:S02]  /*37460*/  IMAD.MOV.U32 R13, RZ, RZ, R111 ;  /* 0x000000ffff0d7224 */ /* 0x000fe400078e006f */
[----:B------:R-:W-:-:S07]  /*37470*/  IMAD.MOV.U32 R114, RZ, RZ, R14 ;  /* 0x000000ffff727224 */ /* 0x000fce00078e000e */
[----:B------:R-:W-:Y:S05]  /*37480*/  WARPSYNC.COLLECTIVE R15, `(.L_x_3646) ;  /* 0x000000000f087348 */ /* 0x000fea0003c00000 */
[----:B------:R0:W1:Y:S02]  /*37490*/  SHFL.IDX P6, R14, R13, R12, R11 ;  /* 0x0000000c0d0e7389 */ /* 0x00006400000c000b */
[----:B01----:R-:W-:Y:S01]  /*374a0*/  ENDCOLLECTIVE ;  /* 0x000000000000791b */ /* 0x003fe20003800000 */
.L_x_3646:
[----:B------:R-:W-:Y:S01]  /*374b0*/  IMAD.MOV.U32 R13, RZ, RZ, R118 ;  /* 0x000000ffff0d7224 */ /* 0x000fe200078e0076 */
[----:B------:R-:W-:Y:S01]  /*374c0*/  MOV R12, R2 ;  /* 0x00000002000c7202 */ /* 0x000fe20000000f00 */
[----:B------:R-:W-:-:S07]  /*374d0*/  IMAD.MOV.U32 R111, RZ, RZ, R14 ;  /* 0x000000ffff6f7224 */ /* 0x000fce00078e000e */
[----:B------:R-:W-:Y:S05]  /*374e0*/  WARPSYNC.COLLECTIVE R15, `(.L_x_3647) ;  /* 0x000000000f087348 */ /* 0x000fea0003c00000 */
[----:B------:R0:W1:Y:S02]  /*374f0*/  SHFL.IDX P6, R14, R13, R12, R11 ;  /* 0x0000000c0d0e7389 */ /* 0x00006400000c000b */
[----:B01----:R-:W-:Y:S01]  /*37500*/  ENDCOLLECTIVE ;  /* 0x000000000000791b */ /* 0x003fe20003800000 */
.L_x_3647:
[----:B------:R-:W-:Y:S02]  /*37510*/  IMAD.MOV.U32 R13, RZ, RZ, R115 ;  /* 0x000000ffff0d7224 */ /* 0x000fe400078e0073 */
[----:B------:R-:W-:-:S07]  /*37520*/  IMAD.MOV.U32 R118, RZ, RZ, R14 ;  /* 0x000000ffff767224 */ /* 0x000fce00078e000e */
[----:B------:R-:W-:Y:S05]  /*37530*/  WARPSYNC.COLLECTIVE R15, `(.L_x_3648) ;  /* 0x000000000f087348 */ /* 0x000fea0003c00000 */
[----:B------:R0:W1:Y:S02]  /*37540*/  SHFL.IDX P6, R14, R13, R12, R11 ;  /* 0x0000000c0d0e7389 */ /* 0x00006400000c000b */
[----:B01----:R-:W-:Y:S01]  /*37550*/  ENDCOLLECTIVE ;  /* 0x000000000000791b */ /* 0x003fe20003800000 */
.L_x_3648:
        /* <DEDUP_REMOVED lines=8> */
.L_x_3649:
[----:B------:R-:W-:Y:S02]  /*375e0*/  SEL R82, R111, R107, P0 ;  /* 0x0000006b6f527207 */ /* 0x000fe40000000000 */
[----:B------:R-:W-:Y:S01]  /*375f0*/  SEL R107, R107, R111, P0 ;  /* 0x0000006f6b6b7207 */ /* 0x000fe20000000000 */
[----:B------:R-:W-:Y:S02]  /*37600*/  IMAD.MOV.U32 R13, RZ, RZ, R119 ;  /* 0x000000ffff0d7224 */ /* 0x000fe400078e0077 */
[----:B------:R-:W-:-:S07]  /*37610*/  IMAD.MOV.U32 R122, RZ, RZ, R14 ;  /* 0x000000ffff7a7224 */ /* 0x000fce00078e000e */
[----:B------:R-:W-:Y:S05]  /*37620*/  WARPSYNC.COLLECTIVE R15, `(.L_x_3650) ;  /* 0x000000000f087348 */ /* 0x000fea0003c00000 */
[----:B------:R0:W1:Y:S02]  /*37630*/  SHFL.IDX P6, R14, R13, R12, R11 ;  /* 0x0000000c0d0e7389 */ /* 0x00006400000c000b */
[----:B01----:R-:W-:Y:S01]  /*37640*/  ENDCOLLECTIVE ;  /* 0x000000000000791b */ /* 0x003fe20003800000 */
.L_x_3650:
[----:B------:R-:W-:Y:S01]  /*37650*/  IMAD.MOV.U32 R13, RZ, RZ, R126 ;  /* 0x000000ffff0d7224 */ /* 0x000fe200078e007e */
[----:B------:R-:W-:Y:S01]  /*37660*/  MOV R12, R2 ;  /* 0x00000002000c7202 */ /* 0x000fe20000000f00 */
[----:B------:R-:W-:-:S07]  /*37670*/  IMAD.MOV.U32 R119, RZ, RZ, R14 ;  /* 0x000000ffff777224 */ /* 0x000fce00078e000e */
[----:B------:R-:W-:Y:S05]  /*37680*/  WARPSYNC.COLLECTIVE R15, `(.L_x_3651) ;  /* 0x000000000f087348 */ /* 0x000fea0003c00000 */
[----:B------:R0:W1:Y:S02]  /*37690*/  SHFL.IDX P6, R14, R13, R12, R11 ;  /* 0x0000000c0d0e7389 */ /* 0x00006400000c000b */
[----:B01----:R-:W-:Y:S01]  /*376a0*/  ENDCOLLECTIVE ;  /* 0x000000000000791b */ /* 0x003fe20003800000 */
.L_x_3651:
[----:B------:R-:W-:Y:S02]  /*376b0*/  IMAD.MOV.U32 R13, RZ, RZ, R123 ;  /* 0x000000ffff0d7224 */ /* 0x000fe400078e007b */
[----:B------:R-:W-:-:S07]  /*376c0*/  IMAD.MOV.U32 R126, RZ, RZ, R14 ;  /* 0x000000ffff7e7224 */ /* 0x000fce00078e000e */
[----:B------:R-:W-:Y:S05]  /*376d0*/  WARPSYNC.COLLECTIVE R15, `(.L_x_3652) ;  /* 0x000000000f087348 */ /* 0x000fea0003c00000 */
[----:B------:R0:W1:Y:S02]  /*376e0*/  SHFL.IDX P6, R14, R13, R12, R11 ;  /* 0x0000000c0d0e7389 */ /* 0x00006400000c000b */
[----:B01----:R-:W-:Y:S01]  /*376f0*/  ENDCOLLECTIVE ;  /* 0x000000000000791b */ /* 0x003fe20003800000 */
.L_x_3652:
        /* <DEDUP_REMOVED lines=8> */
.L_x_3653:
[----:B------:R-:W-:Y:S02]  /*37780*/  SEL R86, R119, R115, P0 ;  /* 0x0000007377567207 */ /* 0x000fe40000000000 */
[----:B------:R-:W-:Y:S01]  /*37790*/  SEL R115, R115, R119, P0 ;  /* 0x0000007773737207 */ /* 0x000fe20000000000 */
[----:B------:R-:W-:Y:S02]  /*377a0*/  IMAD.MOV.U32 R13, RZ, RZ, R127 ;  /* 0x000000ffff0d7224 */ /* 0x000fe400078e007f */
[----:B------:R-:W-:-:S07]  /*377b0*/  IMAD.MOV.U32 R125, RZ, RZ, R14 ;  /* 0x000000ffff7d7224 */ /* 0x000fce00078e000e */
[----:B------:R-:W-:Y:S05]  /*377c0*/  WARPSYNC.COLLECTIVE R15, `(.L_x_3654) ;  /* 0x000000000f087348 */ /* 0x000fea0003c00000 */
[----:B------:R0:W1:Y:S02]  /*377d0*/  SHFL.IDX P6, R14, R13, R12, R11 ;  /* 0x0000000c0d0e7389 */ /* 0x00006400000c000b */
[----:B01----:R-:W-:Y:S01]  /*377e0*/  ENDCOLLECTIVE ;  /* 0x000000000000791b */ /* 0x003fe20003800000 */
.L_x_3654:
[----:B------:R-:W-:Y:S01]  /*377f0*/  IMAD.MOV.U32 R13, RZ, RZ, R134 ;  /* 0x000000ffff0d7224 */ /* 0x000fe200078e0086 */
[----:B------:R-:W-:Y:S01]  /*37800*/  MOV R12, R2 ;  /* 0x00000002000c7202 */ /* 0x000fe20000000f00 */
[----:B------:R-:W-:-:S07]  /*37810*/  IMAD.MOV.U32 R123, RZ, RZ, R14 ;  /* 0x000000ffff7b7224 */ /* 0x000fce00078e000e */
[----:B------:R-:W-:Y:S05]  /*37820*/  WARPSYNC.COLLECTIVE R15, `(.L_x_3655) ;  /* 0x000000000f087348 */ /* 0x000fea0003c00000 */
[----:B------:R0:W1:Y:S02]  /*37830*/  SHFL.IDX P6, R14, R13, R12, R11 ;  /* 0x0000000c0d0e7389 */ /* 0x00006400000c000b */
[----:B01----:R-:W-:Y:S01]  /*37840*/  ENDCOLLECTIVE ;  /* 0x000000000000791b */ /* 0x003fe20003800000 */
.L_x_3655:
[----:B------:R-:W-:Y:S02]  /*37850*/  IMAD.MOV.U32 R13, RZ, RZ, R130 ;  /* 0x000000ffff0d7224 */ /* 0x000fe400078e0082 */
[----:B------:R-:W-:-:S07]  /*37860*/  IMAD.MOV.U32 R134, RZ, RZ, R14 ;  /* 0x000000ffff867224 */ /* 0x000fce00078e000e */
[----:B------:R-:W-:Y:S05]  /*37870*/  WARPSYNC.COLLECTIVE R15, `(.L_x_3656) ;  /* 0x000000000f087348 */ /* 0x000fea0003c00000 */
[----:B------:R0:W1:Y:S02]  /*37880*/  SHFL.IDX P6, R14, R13, R12, R11 ;  /* 0x0000000c0d0e7389 */ /* 0x00006400000c000b */
[----:B01----:R-:W-:Y:S01]  /*37890*/  ENDCOLLECTIVE ;  /* 0x000000000000791b */ /* 0x003fe20003800000 */
.L_x_3656:
        /* <DEDUP_REMOVED lines=8> */
.L_x_3657:
[----:B------:R-:W-:Y:S02]  /*37920*/  SEL R90, R123, R127, P0 ;  /* 0x0000007f7b5a7207 */ /* 0x000fe40000000000 */
[----:B------:R-:W-:Y:S01]  /*37930*/  SEL R123, R127, R123, P0 ;  /* 0x0000007b7f7b7207 */ /* 0x000fe20000000000 */
[----:B------:R-:W-:Y:S02]  /*37940*/  IMAD.MOV.U32 R13, RZ, RZ, R133 ;  /* 0x000000ffff0d7224 */ /* 0x000fe400078e0085 */
[----:B------:R-:W-:-:S07]  /*37950*/  IMAD.MOV.U32 R131, RZ, RZ, R14 ;  /* 0x000000ffff837224 */ /* 0x000fce00078e000e */
[----:B------:R-:W-:Y:S05]  /*37960*/  WARPSYNC.COLLECTIVE R15, `(.L_x_3658) ;  /* 0x000000000f087348 */ /* 0x000fea0003c00000 */
[----:B------:R0:W1:Y:S02]  /*37970*/  SHFL.IDX P6, R14, R13, R12, R11 ;  /* 0x0000000c0d0e7389 */ /* 0x00006400000c000b */
[----:B01----:R-:W-:Y:S01]  /*37980*/  ENDCOLLECTIVE ;  /* 0x000000000000791b */ /* 0x003fe20003800000 */
.L_x_3658:
[----:B------:R-:W-:Y:S01]  /*37990*/  IMAD.MOV.U32 R13, RZ, RZ, R142 ;  /* 0x000000ffff0d7224 */ /* 0x000fe200078e008e */
[----:B------:R-:W-:Y:S01]  /*379a0*/  MOV R12, R2 ;  /* 0x00000002000c7202 */ /* 0x000fe20000000f00 */
[----:B------:R-:W-:-:S07]  /*379b0*/  IMAD.MOV.U32 R130, RZ, RZ, R14 ;  /* 0x000000ffff827224 */ /* 0x000fce00078e000e */
[----:B------:R-:W-:Y:S05]  /*379c0*/  WARPSYNC.COLLECTIVE R15, `(.L_x_3659) ;  /* 0x000000000f087348 */ /* 0x000fea0003c00000 */
[----:B------:R0:W1:Y:S02]  /*379d0*/  SHFL.IDX P6, R14, R13, R12, R11 ;  /* 0x0000000c0d0e7389 */ /* 0x00006400000c000b */
[----:B01----:R-:W-:Y:S01]  /*379e0*/  ENDCOLLECTIVE ;  /* 0x000000000000791b */ /* 0x003fe20003800000 */
.L_x_3659:
[----:B------:R-:W-:Y:S02]  /*379f0*/  IMAD.MOV.U32 R13, RZ, RZ, R138 ;  /* 0x000000ffff0d7224 */ /* 0x000fe400078e008a */
[----:B------:R-:W-:-:S07]  /*37a00*/  IMAD.MOV.U32 R142, RZ, RZ, R14 ;  /* 0x000000ffff8e7224 */ /* 0x000fce00078e000e */
[----:B------:R-:W-:Y:S05]  /*37a10*/  WARPSYNC.COLLECTIVE R15, `(.L_x_3660) ;  /* 0x000000000f087348 */ /* 0x000fea0003c00000 */
[----:B------:R0:W1:Y:S02]  /*37a20*/  SHFL.IDX P6, R14, R13, R12, R11 ;  /* 0x0000000c0d0e7389 */ /* 0x00006400000c000b */
[----:B01----:R-:W-:Y:S01]  /*37a30*/  ENDCOLLECTIVE ;  /* 0x000000000000791b */ /* 0x003fe20003800000 */
.L_x_3660:
        /* <DEDUP_REMOVED lines=8> */
.L_x_3661:
[----:B------:R-:W-:Y:S02]  /*37ac0*/  SEL R96, R130, R129, P0 ;  /* 0x0000008182607207 */ /* 0x000fe40000000000 */
[----:B------:R-:W-:Y:S01]  /*37ad0*/  SEL R129, R129, R130, P0 ;  /* 0x0000008281817207 */ /* 0x000fe20000000000 */
[----:B------:R-:W-:Y:S02]  /*37ae0*/  IMAD.MOV.U32 R13, RZ, RZ, R208 ;  /* 0x000000ffff0d7224 */ /* 0x000fe400078e00d0 */
[----:B------:R-:W-:-:S07]  /*37af0*/  IMAD.MOV.U32 R95, RZ, RZ, R14 ;  /* 0x000000ffff5f7224 */ /* 0x000fce00078e000e */
[----:B------:R-:W-:Y:S05]  /*37b00*/  WARPSYNC.COLLECTIVE R15, `(.L_x_3662) ;  /* 0x000000000f087348 */ /* 0x000fea0003c00000 */
[----:B------:R0:W1:Y:S02]  /*37b10*/  SHFL.IDX P6, R14, R13, R12, R11 ;  /* 0x0000000c0d0e7389 */ /* 0x00006400000c000b */
[----:B01----:R-:W-:Y:S01]  /*37b20*/  ENDCOLLECTIVE ;  /* 0x000000000000791b */ /* 0x003fe20003800000 */
.L_x_3662:
[----:B------:R-:W-:Y:S01]  /*37b30*/  IMAD.MOV.U32 R13, RZ, RZ, R150 ;  /* 0x000000ffff0d7224 */ /* 0x000fe200078e0096 */
[----:B------:R-:W-:Y:S01]  /*37b40*/  MOV R12, R2 ;  /* 0x00000002000c7202 */ /* 0x000fe20000000f00 */
[----:B------:R-:W-:-:S07]  /*37b50*/  IMAD.MOV.U32 R63, RZ, RZ, R14 ;  /* 0x000000ffff3f7224 */ /* 0x000fce00078e000e */
[----:B------:R-:W-:Y:S05]  /*37b60*/  WARPSYNC.COLLECTIVE R15, `(.L_x_3663) ;  /* 0x000000000f087348 */ /* 0x000fea0003c00000 */
[----:B------:R0:W1:Y:S02]  /*37b70*/  SHFL.IDX P6, R14, R13, R12, R11 ;  /* 0x0000000c0d0e7389 */ /* 0x00006400000c000b */
[----:B01----:R-:W-:Y:S01]  /*37b80*/  ENDCOLLECTIVE ;  /* 0x000000000000791b */ /* 0x003fe20003800000 */
.L_x_3663:
[----:B------:R-:W-:Y:S02]  /*37b90*/  IMAD.MOV.U32 R13, RZ, RZ, R209 ;  /* 0x000000ffff0d7224 */ /* 0x000fe400078e00d1 */
[----:B------:R-:W-:-:S07]  /*37ba0*/  IMAD.MOV.U32 R150, RZ, RZ, R14 ;  /* 0x000000ffff967224 */ /* 0x000fce00078e000e */
[----:B------:R-:W-:Y:S05]  /*37bb0*/  WARPSYNC.COLLECTIVE R15, `(.L_x_3664) ;  /* 0x000000000f087348 */ /* 0x000fea0003c00000 */
[----:B------:R0:W1:Y:S02]  /*37bc0*/  SHFL.IDX P6, R14, R13, R12, R11 ;  /* 0x0000000c0d0e7389 */ /* 0x00006400000c000b */
[----:B01----:R-:W-:Y:S01]  /*37bd0*/  ENDCOLLECTIVE ;  /* 0x000000000000791b */ /* 0x003fe20003800000 */
.L_x_3664:
[----:B------:R-:W-:Y:S02]  /*37be0*/  IMAD.MOV.U32 R11, RZ, RZ, RZ ;  /* 0x000000ffff0b7224 */ /* 0x000fe400078e00ff */
[----:B------:R-:W-:Y:S01]  /*37bf0*/  IMAD.MOV.U32 R0, RZ, RZ, R14 ;  /* 0x000000ffff007224 */ /* 0x000fe200078e000e */
[----:B------:R-:W-:Y:S06]  /*37c00*/  BRA `(.L_x_3665) ;  /* 0xfffffebc00207947 */ /* 0x000fec000383ffff */
.L_x_3265:
[----:B------:R-:W-:Y:S01]  /*37c10*/  MOV R13, R32 ;  /* 0x00000020000d7202 */ /* 0x000fe20000000f00 */
[----:B------:R-:W-:Y:S02]  /*37c20*/  IMAD.MOV.U32 R12, RZ, RZ, RZ ;  /* 0x000000ffff0c7224 */ /* 0x000fe400078e00ff */
[----:B------:R-:W-:Y:S02]  /*37c30*/  IMAD.MOV.U32 R11, RZ, RZ, 0x181f ;  /* 0x0000181fff0b7424 */ /* 0x000fe400078e00ff */
[----:B------:R-:W-:-:S07]  /*37c40*/  IMAD.MOV.U32 R15, RZ, RZ, -0x1 ;  /* 0xffffffffff0f7424 */ /* 0x000fce00078e00ff */
[----:B-----5:R-:W-:Y:S05]  /*37c50*/  WARPSYNC.COLLECTIVE R15, `(.L_x_3666) ;  /* 0x000000000f087348 */ /* 0x020fea0003c00000 */
[----:B------:R0:W1:Y:S02]  /*37c60*/  SHFL.IDX P6, R14, R13, R12, R11 ;  /* 0x0000000c0d0e7389 */ /* 0x00006400000c000b */
[----:B01---5:R-:W-:Y:S01]  /*37c70*/  ENDCOLLECTIVE ;  /* 0x000000000000791b */ /* 0x023fe20003800000 */
.L_x_3666:
[----:B------:R-:W-:Y:S01]  /*37c80*/  MOV R13, R20 ;  /* 0x00000014000d7202 */ /* 0x000fe20000000f00 */
[----:B------:R-:W-:-:S07]  /*37c90*/  IMAD.MOV.U32 R21, RZ, RZ, R14 ;  /* 0x000000ffff157224 */ /* 0x000fce00078e000e */
[----:B------:R-:W-:Y:S05]  /*37ca0*/  WARPSYNC.COLLECTIVE R15, `(.L_x_3667) ;  /* 0x000000000f087348 */ /* 0x000fea0003c00000 */
[----:B------:R0:W1:Y:S02]  /*37cb0*/  SHFL.IDX P6, R14, R13, R12, R11 ;  /* 0x0000000c0d0e7389 */ /* 0x00006400000c000b */
[----:B01----:R-:W-:Y:S01]  /*37cc0*/  ENDCOLLECTIVE ;  /* 0x000000000000791b */ /* 0x003fe20003800000 */
.L_x_3667:
[----:B------:R-:W-:Y:S05]  /*37cd0*/  BRA `(.L_x_3668) ;  /* 0xfffffed000307947 */ /* 0x000fea000383ffff */
.L_x_3268:
[----:B------:R-:W-:Y:S01]  /*37ce0*/  BSSY B1, `(.L_x_3669) ;  /* 0x0000008000017945 */ /* 0x000fe20003800000 */
[----:B-1----:R-:W-:Y:S02]  /*37cf0*/  IMAD.MOV.U32 R13, RZ, RZ, R32 ;  /* 0x000000ffff0d7224 */ /* 0x002fe400078e0020 */
[----:B------:R-:W-:Y:S02]  /*37d00*/  IMAD.MOV.U32 R12, RZ, RZ, 0x1 ;  /* 0x00000001ff0c7424 */ /* 0x000fe400078e00ff */
[----:B------:R-:W-:Y:S02]  /*37d10*/  IMAD.MOV.U32 R11, RZ, RZ, 0x181f ;  /* 0x0000181fff0b7424 */ /* 0x000fe400078e00ff */
[----:B------:R-:W-:-:S07]  /*37d20*/  IMAD.MOV.U32 R15, RZ, RZ, -0x1 ;  /* 0xffffffffff0f7424 */ /* 0x000fce00078e00ff */
[----:B0-2--5:R-:W-:Y:S05]  /*37d30*/  WARPSYNC.COLLECTIVE R15, `(.L_x_3670) ;  /* 0x000000000f087348 */ /* 0x025fea0003c00000 */
[----:B--2---:R1:W2:Y:S02]  /*37d40*/  SHFL.IDX P6, R14, R13, R12, R11 ;  /* 0x0000000c0d0e7389 */ /* 0x0042a400000c000b */
[----:B012--5:R-:W-:Y:S01]  /*37d50*/  ENDCOLLECTIVE ;  /* 0x000000000000791b */ /* 0x027fe20003800000 */
.L_x_3670:
[----:B------:R-:W-:Y:S05]  /*37d60*/  BSYNC B1 ;  /* 0x0000000000017941 */ /* 0x000fea0003800000 */
.L_x_3669:
        /* <DEDUP_REMOVED lines=8> */
.L_x_3671:
[----:B------:R-:W-:Y:S05]  /*37df0*/  BRA `(.L_x_3672) ;  /* 0xfffffed000607947 */ /* 0x000fea000383ffff */
.L_x_3271:
[----:B------:R-:W-:Y:S01]  /*37e00*/  BSSY B1, `(.L_x_3673) ;  /* 0x0000008000017945 */ /* 0x000fe20003800000 */
[----:B------:R-:W-:Y:S01]  /*37e10*/  MOV R13, R32 ;  /* 0x00000020000d7202 */ /* 0x000fe20000000f00 */
[----:B------:R-:W-:Y:S02]  /*37e20*/  IMAD.MOV.U32 R12, RZ, RZ, 0x2 ;  /* 0x00000002ff0c7424 */ /* 0x000fe400078e00ff */
[----:B------:R-:W-:Y:S02]  /*37e30*/  IMAD.MOV.U32 R11, RZ, RZ, 0x181f ;  /* 0x0000181fff0b7424 */ /* 0x000fe400078e00ff */
[----:B------:R-:W-:-:S07]  /*37e40*/  IMAD.MOV.U32 R15, RZ, RZ, -0x1 ;  /* 0xffffffffff0f7424 */ /* 0x000fce00078e00ff */
[----:B0123-5:R-:W-:Y:S05]  /*37e50*/  WARPSYNC.COLLECTIVE R15, `(.L_x_3674) ;  /* 0x000000000f087348 */ /* 0x02ffea0003c00000 */
[----:B--2---:R2:W4:Y:S02]  /*37e60*/  SHFL.IDX P6, R14, R13, R12, R11 ;  /* 0x0000000c0d0e7389 */ /* 0x00452400000c000b */
[----:B012345:R-:W-:Y:S01]  /*37e70*/  ENDCOLLECTIVE ;  /* 0x000000000000791b */ /* 0x03ffe20003800000 */
.L_x_3674:
[----:B------:R-:W-:Y:S05]  /*37e80*/  BSYNC B1 ;  /* 0x0000000000017941 */ /* 0x000fea0003800000 */
.L_x_3673:
        /* <DEDUP_REMOVED lines=8> */
.L_x_3675:
[----:B------:R-:W-:Y:S05]  /*37f10*/  BRA `(.L_x_3676) ;  /* 0xfffffed000947947 */ /* 0x000fea000383ffff */
.L_x_3274:
        /* <DEDUP_REMOVED lines=8> */
.L_x_3678:
[----:B------:R-:W-:Y:S05]  /*37fa0*/  BSYNC B1 ;  /* 0x0000000000017941 */ /* 0x000fea0003800000 */
.L_x_3677:
        /* <DEDUP_REMOVED lines=8> */
.L_x_3679:
[----:B------:R-:W-:Y:S05]  /*38030*/  BRA `(.L_x_3680) ;  /* 0xfffffed000c87947 */ /* 0x000fea000383ffff */
.L_x_3276:
[----:B------:R-:W-:Y:S01]  /*38040*/  IMAD.MOV.U32 R13, RZ, RZ, R41 ;  /* 0x000000ffff0d7224 */ /* 0x000fe200078e0029 */
[----:B------:R-:W-:Y:S01]  /*38050*/  MOV R11, 0x1c1f ;  /* 0x00001c1f000b7802 */ /* 0x000fe20000000f00 */
[----:B------:R-:W-:Y:S02]  /*38060*/  IMAD.MOV.U32 R12, RZ, RZ, RZ ;  /* 0x000000ffff0c7224 */ /* 0x000fe400078e00ff */
[----:B------:R-:W-:-:S07]  /*38070*/  IMAD.MOV.U32 R15, RZ, RZ, -0x1 ;  /* 0xffffffffff0f7424 */ /* 0x000fce00078e00ff */
[----:B------:R-:W-:Y:S05]  /*38080*/  WARPSYNC.COLLECTIVE R15, `(.L_x_3681) ;  /* 0x000000000f087348 */ /* 0x000fea0003c00000 */
[----:B------:R0:W1:Y:S02]  /*38090*/  SHFL.IDX P6, R14, R13, R12, R11 ;  /* 0x0000000c0d0e7389 */ /* 0x00006400000c000b */
[----:B01----:R-:W-:Y:S01]  /*380a0*/  ENDCOLLECTIVE ;  /* 0x000000000000791b */ /* 0x003fe20003800000 */
.L_x_3681:
[----:B------:R-:W-:Y:S02]  /*380b0*/  IMAD.MOV.U32 R13, RZ, RZ, R40 ;  /* 0x000000ffff0d7224 */ /* 0x000fe400078e0028 */
[----:B------:R-:W-:-:S07]  /*380c0*/  IMAD.MOV.U32 R42, RZ, RZ, R14 ;  /* 0x000000ffff2a7224 */ /* 0x000fce00078e000e */
[----:B------:R-:W-:Y:S05]  /*380d0*/  WARPSYNC.COLLECTIVE R15, `(.L_x_3682) ;  /* 0x000000000f087348 */ /* 0x000fea0003c00000 */
[----:B------:R0:W1:Y:S02]  /*380e0*/  SHFL.IDX P6, R14, R13, R12, R11 ;  /* 0x0000000c0d0e7389 */ /* 0x00006400000c000b */
[----:B01----:R-:W-:Y:S01]  /*380f0*/  ENDCOLLECTIVE ;  /* 0x000000000000791b */ /* 0x003fe20003800000 */
.L_x_3682:
[----:B------:R-:W-:Y:S01]  /*38100*/  IMAD.MOV.U32 R11, RZ, RZ, R14 ;  /* 0x000000ffff0b7224 */ /* 0x000fe200078e000e */
[----:B------:R-:W-:Y:S06]  /*38110*/  BRA `(.L_x_3683) ;  /* 0xfffffed400b47947 */ /* 0x000fec000383ffff */
.L_x_3279:
[----:B------:R-:W-:Y:S01]  /*38120*/  BSSY B1, `(.L_x_3684) ;  /* 0x0000008000017945 */ /* 0x000fe20003800000 */
[----:B------:R-:W-:Y:S01]  /*38130*/  MOV R13, R41 ;  /* 0x00000029000d7202 */ /* 0x000fe20000000f00 */
[----:B------:R-:W-:Y:S02]  /*38140*/  IMAD.MOV.U32 R12, RZ, RZ, 0x1 ;  /* 0x00000001ff0c7424 */ /* 0x000fe400078e00ff */
[----:B--2---:R-:W-:Y:S02]  /*38150*/  IMAD.MOV.U32 R11, RZ, RZ, 0x1c1f ;  /* 0x00001c1fff0b7424 */ /* 0x004fe400078e00ff */
[----:B------:R-:W-:-:S07]  /*38160*/  IMAD.MOV.U32 R15, RZ, RZ, -0x1 ;  /* 0xffffffffff0f7424 */ /* 0x000fce00078e00ff */
[----:B01-3--:R-:W-:Y:S05]  /*38170*/  WARPSYNC.COLLECTIVE R15, `(.L_x_3685) ;  /* 0x000000000f087348 */ /* 0x00bfea0003c00000 */
[----:B------:R2:W4:Y:S02]  /*38180*/  SHFL.IDX P6, R14, R13, R12, R11 ;  /* 0x0000000c0d0e7389 */ /* 0x00052400000c000b */
[----:B01234-:R-:W-:Y:S01]  /*38190*/  ENDCOLLECTIVE ;  /* 0x000000000000791b */ /* 0x01ffe20003800000 */
.L_x_3685:
[----:B------:R-:W-:Y:S05]  /*381a0*/  BSYNC B1 ;  /* 0x0000000000017941 */ /* 0x000fea0003800000 */
.L_x_3684:
        /* <DEDUP_REMOVED lines=8> */
.L_x_3686:
[----:B------:R-:W-:Y:S01]  /*38230*/  IMAD.MOV.U32 R40, RZ, RZ, R14 ;  /* 0x000000ffff287224 */ /* 0x000fe200078e000e */
[----:B------:R-:W-:Y:S06]  /*38240*/  BRA `(.L_x_3687) ;  /* 0xfffffee400747947 */ /* 0x000fec000383ffff */
.L_x_3283:
[----:B------:R-:W-:Y:S01]  /*38250*/  MOV R13, R2 ;  /* 0x00000002000d7202 */ /* 0x000fe20000000f00 */
[----:B------:R-:W-:Y:S02]  /*38260*/  IMAD.MOV.U32 R12, RZ, RZ, RZ ;  /* 0x000000ffff0c7224 */ /* 0x000fe400078e00ff */
[----:B------:R-:W-:Y:S02]  /*38270*/  IMAD.MOV.U32 R11, RZ, RZ, 0x181f ;  /* 0x0000181fff0b7424 */ /* 0x000fe400078e00ff */
[----:B------:R-:W-:-:S07]  /*38280*/  IMAD.MOV.U32 R15, RZ, RZ, -0x1 ;  /* 0xffffffffff0f7424 */ /* 0x000fce00078e00ff */
[----:B------:R-:W-:Y:S05]  /*38290*/  WARPSYNC.COLLECTIVE R15, `(.L_x_3688) ;  /* 0x000000000f087348 */ /* 0x000fea0003c00000 */
[----:B------:R0:W1:Y:S02]  /*382a0*/  SHFL.IDX P6, R14, R13, R12, R11 ;  /* 0x0000000c0d0e7389 */ /* 0x00006400000c000b */
[----:B01----:R-:W-:Y:S01]  /*382b0*/  ENDCOLLECTIVE ;  /* 0x000000000000791b */ /* 0x003fe20003800000 */
.L_x_3688:
[----:B------:R-:W-:Y:S01]  /*382c0*/  MOV R13, R0 ;  /* 0x00000000000d7202 */ /* 0x000fe20000000f00 */
[----:B------:R-:W-:-:S07]  /*382d0*/  IMAD.MOV.U32 R3, RZ, RZ, R14 ;  /* 0x000000ffff037224 */ /* 0x000fce00078e000e */
[----:B------:R-:W-:Y:S05]  /*382e0*/  WARPSYNC.COLLECTIVE R15, `(.L_x_3689) ;  /* 0x000000000f087348 */ /* 0x000fea0003c00000 */
[----:B------:R0:W1:Y:S02]  /*382f0*/  SHFL.IDX P6, R14, R13, R12, R11 ;  /* 0x0000000c0d0e7389 */ /* 0x00006400000c000b */
[----:B01----:R-:W-:Y:S01]  /*38300*/  ENDCOLLECTIVE ;  /* 0x000000000000791b */ /* 0x003fe20003800000 */
.L_x_3689:
[----:B------:R-:W-:Y:S05]  /*38310*/  BRA `(.L_x_3690) ;  /* 0xffffff04005c7947 */ /* 0x000fea000383ffff */
.L_x_3286:
[----:B------:R-:W-:Y:S01]  /*38320*/  BSSY B1, `(.L_x_3691) ;  /* 0x0000008000017945 */ /* 0x000fe20003800000 */
[----:B------:R-:W-:Y:S02]  /*38330*/  IMAD.MOV.U32 R13, RZ, RZ, R2 ;  /* 0x000000ffff0d7224 */ /* 0x000fe400078e0002 */
[----:B------:R-:W-:Y:S02]  /*38340*/  IMAD.MOV.U32 R12, RZ, RZ, 0x1 ;  /* 0x00000001ff0c7424 */ /* 0x000fe400078e00ff */
[----:B------:R-:W-:Y:S02]  /*38350*/  IMAD.MOV.U32 R11, RZ, RZ, 0x181f ;  /* 0x0000181fff0b7424 */ /* 0x000fe400078e00ff */
[----:B-1----:R-:W-:-:S07]  /*38360*/  IMAD.MOV.U32 R15, RZ, RZ, -0x1 ;  /* 0xffffffffff0f7424 */ /* 0x002fce00078e00ff */
[----:B0-2---:R-:W-:Y:S05]  /*38370*/  WARPSYNC.COLLECTIVE R15, `(.L_x_3692) ;  /* 0x000000000f087348 */ /* 0x005fea0003c00000 */
[----:B--2---:R1:W2:Y:S02]  /*38380*/  SHFL.IDX P6, R14, R13, R12, R11 ;  /* 0x0000000c0d0e7389 */ /* 0x0042a400000c000b */
[----:B012---:R-:W-:Y:S01]  /*38390*/  ENDCOLLECTIVE ;  /* 0x000000000000791b */ /* 0x007fe20003800000 */
.L_x_3692:
[----:B------:R-:W-:Y:S05]  /*383a0*/  BSYNC B1 ;  /* 0x0000000000017941 */ /* 0x000fea0003800000 */
.L_x_3691:
        /* <DEDUP_REMOVED lines=8> */
.L_x_3693:
[----:B------:R-:W-:Y:S05]  /*38430*/  BRA `(.L_x_3694) ;  /* 0xffffff0400907947 */ /* 0x000fea000383ffff */
.L_x_3289:
[----:B------:R-:W-:Y:S01]  /*38440*/  BSSY B1, `(.L_x_3695) ;  /* 0x0000008000017945 */ /* 0x000fe20003800000 */
[----:B------:R-:W-:Y:S01]  /*38450*/  MOV R13, R2 ;  /* 0x00000002000d7202 */ /* 0x000fe20000000f00 */
[----:B------:R-:W-:Y:S02]  /*38460*/  IMAD.MOV.U32 R12, RZ, RZ, 0x2 ;  /* 0x00000002ff0c7424 */ /* 0x000fe400078e00ff */
[----:B------:R-:W-:Y:S02]  /*38470*/  IMAD.MOV.U32 R11, RZ, RZ, 0x181f ;  /* 0x0000181fff0b7424 */ /* 0x000fe400078e00ff */
[----:B--2---:R-:W-:-:S07]  /*38480*/  IMAD.MOV.U32 R15, RZ, RZ, -0x1 ;  /* 0xffffffffff0f7424 */ /* 0x004fce00078e00ff */
[----:B01-3--:R-:W-:Y:S05]  /*38490*/  WARPSYNC.COLLECTIVE R15, `(.L_x_3696) ;  /* 0x000000000f087348 */ /* 0x00bfea0003c00000 */
[----:B------:R2:W4:Y:S02]  /*384a0*/  SHFL.IDX P6, R14, R13, R12, R11 ;  /* 0x0000000c0d0e7389 */ /* 0x00052400000c000b */
[----:B01234-:R-:W-:Y:S01]  /*384b0*/  ENDCOLLECTIVE ;  /* 0x000000000000791b */ /* 0x01ffe20003800000 */
.L_x_3696:
[----:B------:R-:W-:Y:S05]  /*384c0*/  BSYNC B1 ;  /* 0x0000000000017941 */ /* 0x000fea0003800000 */
.L_x_3695:
        /* <DEDUP_REMOVED lines=8> */
.L_x_3697:
[----:B------:R-:W-:Y:S05]  /*38550*/  BRA `(.L_x_3698) ;  /* 0xffffff0400c47947 */ /* 0x000fea000383ffff */
.L_x_3292:
[----:B------:R-:W-:Y:S01]  /*38560*/  BSSY B1, `(.L_x_3699) ;  /* 0x0000008000017945 */ /* 0x000fe20003800000 */
[----:B------:R-:W-:Y:S01]  /*38570*/  IMAD.MOV.U32 R13, RZ, RZ, R2 ;  /* 0x000000ffff0d7224 */ /* 0x000fe200078e0002 */
[----:B------:R-:W-:Y:S01]  /*38580*/  MOV R12, 0x3 ;  /* 0x00000003000c7802 */ /* 0x000fe20000000f00 */
[----:B------:R-:W-:Y:S02]  /*38590*/  IMAD.MOV.U32 R11, RZ, RZ, 0x181f ;  /* 0x0000181fff0b7424 */ /* 0x000fe400078e00ff */
[----:B--2---:R-:W-:-:S07]  /*385a0*/  IMAD.MOV.U32 R15, RZ, RZ, -0x1 ;  /* 0xffffffffff0f7424 */ /* 0x004fce00078e00ff */
[----:B01-34-:R-:W-:Y:S05]  /*385b0*/  WARPSYNC.COLLECTIVE R15, `(.L_x_3700) ;  /* 0x000000000f087348 */ /* 0x01bfea0003c00000 */
[----:B------:R2:W0:Y:S02]  /*385c0*/  SHFL.IDX P6, R14, R13, R12, R11 ;  /* 0x0000000c0d0e7389 */ /* 0x00042400000c000b */
[----:B01234-:R-:W-:Y:S01]  /*385d0*/  ENDCOLLECTIVE ;  /* 0x000000000000791b */ /* 0x01ffe20003800000 */
.L_x_3700:
[----:B------:R-:W-:Y:S05]  /*385e0*/  BSYNC B1 ;  /* 0x0000000000017941 */ /* 0x000fea0003800000 */
.L_x_3699:
        /* <DEDUP_REMOVED lines=8> */
.L_x_3701:
[----:B------:R-:W-:Y:S05]  /*38670*/  BRA `(.L_x_3702) ;  /* 0xffffff0400f87947 */ /* 0x000fea000383ffff */
.L_x_3310:
[----:B------:R-:W1:Y:S01]  /*38680*/  S2R R7, SR_TID.X ;  /* 0x0000000000077919 */ /* 0x000e620000002100 */
[----:B------:R-:W-:Y:S01]  /*38690*/  BSSY B1, `(.L_x_3703) ;  /* 0x000000a000017945 */ /* 0x000fe20003800000 */
[----:B------:R-:W-:Y:S01]  /*386a0*/  IMAD.MOV.U32 R12, RZ, RZ, RZ ;  /* 0x000000ffff0c7224 */ /* 0x000fe200078e00ff */
[----:B------:R-:W-:Y:S01]  /*386b0*/  MOV R11, 0x1f ;  /* 0x0000001f000b7802 */ /* 0x000fe20000000f00 */
[----:B------:R-:W-:Y:S01]  /*386c0*/  IMAD.MOV.U32 R15, RZ, RZ, -0x1 ;  /* 0xffffffffff0f7424 */ /* 0x000fe200078e00ff */
[----:B-1----:R-:W-:-:S04]  /*386d0*/  SHF.R.U32.HI R7, RZ, 0x5, R7 ;  /* 0x00000005ff077819 */ /* 0x002fc80000011607 */
[----:B------:R-:W-:-:S05]  /*386e0*/  LOP3.LUT R7, R7, 0x3, RZ, 0xc0, !PT ;  /* 0x0000000307077812 */ /* 0x000fca00078ec0ff */
[----:B------:R-:W-:-:S07]  /*386f0*/  IMAD.MOV.U32 R13, RZ, RZ, R7 ;  /* 0x000000ffff0d7224 */ /* 0x000fce00078e0007 */
[----:B0-----:R-:W-:Y:S05]  /*38700*/  WARPSYNC.COLLECTIVE R15, `(.L_x_3704) ;  /* 0x000000000f087348 */ /* 0x001fea0003c00000 */
[----:B------:R1:W2:Y:S02]  /*38710*/  SHFL.IDX P6, R14, R13, R12, R11 ;  /* 0x0000000c0d0e7389 */ /* 0x0002a400000c000b */
[----:B012---:R-:W-:Y:S01]  /*38720*/  ENDCOLLECTIVE ;  /* 0x000000000000791b */ /* 0x007fe20003800000 */
.L_x_3704:
[----:B------:R-:W-:Y:S05]  /*38730*/  BSYNC B1 ;  /* 0x0000000000017941 */ /* 0x000fea0003800000 */
.L_x_3703:
[----:B------:R-:W-:Y:S05]  /*38740*/  BRA `(.L_x_3705) ;  /* 0xffffff2400707947 */ /* 0x000fea000383ffff */
.L_x_3312:
[----:B------:R-:W-:Y:S01]  /*38750*/  BSSY B1, `(.L_x_3706) ;  /* 0x0000006000017945 */ /* 0x000fe20003800000 */
[----:B------:R-:W-:-:S07]  /*38760*/  IMAD.MOV.U32 R15, RZ, RZ, -0x1 ;  /* 0xffffffffff0f7424 */ /* 0x000fce00078e00ff */
[----:B01----:R-:W-:Y:S05]  /*38770*/  WARPSYNC.COLLECTIVE R15, `(.L_x_3707) ;  /* 0x000000000f0c7348 */ /* 0x003fea0003c00000 */
[----:B------:R-:W-:Y:S02]  /*38780*/  ELECT P6, UR62, PT ;  /* 0x00000000003e782f */ /* 0x000fe400038c0000 */
[----:B------:R-:W-:Y:S01]  /*38790*/  MOV R14, UR62 ;  /* 0x0000003e000e7c02 */ /* 0x000fe20008000f00 */
[----:B01----:R-:W-:Y:S10]  /*387a0*/  ENDCOLLECTIVE ;  /* 0x000000000000791b */ /* 0x003ff40003800000 */
.L_x_3707:
[----:B------:R-:W-:Y:S05]  /*387b0*/  BSYNC B1 ;  /* 0x0000000000017941 */ /* 0x000fea0003800000 */
.L_x_3706:
[----:B------:R-:W-:Y:S05]  /*387c0*/  BRA `(.L_x_3311) ;  /* 0xffffff2400687947 */ /* 0x000fea000383ffff */
.L_x_3314:
[----:B-1----:R1:W2:Y:S02]  /*387d0*/  SYNCS.PHASECHK.TRANS64.TRYWAIT P0, [R22+URZ+0x38820], R6 ;  /* 0x03882006160075a7 */ /* 0x0022a4000800017f */
[----:B--2---:R-:W-:Y:S05]  /*387e0*/  @!P0 NANOSLEEP.SYNCS 0x989680 ;  /* 0x009896800000895d */ /* 0x004fea0003900000 */
[----:B------:R-:W2:Y:S02]  /*387f0*/  @!P0 SYNCS.PHASECHK.TRANS64 P0, [R22+URZ+0x38820], R6 ;  /* 0x03882006160085a7 */ /* 0x000ea4000800007f */
[----:B--2---:R-:W-:Y:S05]  /*38800*/  @!P0 BRA `(.L_x_3314) ;  /* 0xfffffffc00f08947 */ /* 0x004fea000383ffff */
[----:B------:R-:W-:Y:S05]  /*38810*/  BRA `(.L_x_3708) ;  /* 0xffffff2400787947 */ /* 0x000fea000383ffff */
.L_x_3318:
[----:B0-----:R0:W2:Y:S02]  /*38820*/  SYNCS.PHASECHK.TRANS64.TRYWAIT P0, [R10+URZ+0x388a0], R9 ;  /* 0x0388a0090a0075a7 */ /* 0x0010a4000800017f */
[----:B--2---:R-:W-:Y:S05]  /*38830*/  @!P0 NANOSLEEP.SYNCS 0x989680 ;  /* 0x009896800000895d */ /* 0x004fea0003900000 */
[----:B------:R-:W2:Y:S02]  /*38840*/  @!P0 SYNCS.PHASECHK.TRANS64 P0, [R10+URZ+0x388a0], R9 ;  /* 0x0388a0090a0085a7 */ /* 0x000ea4000800007f */
[----:B--2---:R-:W-:Y:S05]  /*38850*/  @!P0 BRA `(.L_x_3318) ;  /* 0xfffffffc00f08947 */ /* 0x004fea000383ffff */
[----:B------:R-:W-:Y:S05]  /*38860*/  BRA `(.L_x_3709) ;  /* 0xffffff2400907947 */ /* 0x000fea000383ffff */
.L_x_3324:
[----:B-1----:R1:W2:Y:S02]  /*38870*/  SYNCS.PHASECHK.TRANS64.TRYWAIT P0, [R10+URZ+0x388c0], R9 ;  /* 0x0388c0090a0075a7 */ /* 0x0022a4000800017f */
[----:B--2---:R-:W-:Y:S05]  /*38880*/  @!P0 NANOSLEEP.SYNCS 0x989680 ;  /* 0x009896800000895d */ /* 0x004fea0003900000 */
[----:B------:R-:W2:Y:S02]  /*38890*/  @!P0 SYNCS.PHASECHK.TRANS64 P0, [R10+URZ+0x388c0], R9 ;  /* 0x0388c0090a0085a7 */ /* 0x000ea4000800007f */
[----:B--2---:R-:W-:Y:S05]  /*388a0*/  @!P0 BRA `(.L_x_3324) ;  /* 0xfffffffc00f08947 */ /* 0x004fea000383ffff */
[----:B------:R-:W-:Y:S05]  /*388b0*/  BRA `(.L_x_3710) ;  /* 0xffffff28004c7947 */ /* 0x000fea000383ffff */
.L_x_3332:
[----:B0-----:R0:W2:Y:S02]  /*388c0*/  SYNCS.PHASECHK.TRANS64.TRYWAIT P1, [R9+URZ+0x388a0], R8 ;  /* 0x0388a008090075a7 */ /* 0x0010a4000802017f */
[----:B--2---:R-:W-:Y:S05]  /*388d0*/  @!P1 NANOSLEEP.SYNCS 0x989680 ;  /* 0x009896800000995d */ /* 0x004fea0003900000 */
[----:B------:R-:W2:Y:S02]  /*388e0*/  @!P1 SYNCS.PHASECHK.TRANS64 P1, [R9+URZ+0x388a0], R8 ;  /* 0x0388a008090095a7 */ /* 0x000ea4000802007f */
[----:B--2---:R-:W-:Y:S05]  /*388f0*/  @!P1 BRA `(.L_x_3332) ;  /* 0xfffffffc00f09947 */ /* 0x004fea000383ffff */
[----:B------:R-:W-:Y:S05]  /*38900*/  BRA `(.L_x_3711) ;  /* 0xffffff2c00447947 */ /* 0x000fea000383ffff */
.L_x_3338:
[----:B-1----:R1:W2:Y:S02]  /*38910*/  SYNCS.PHASECHK.TRANS64.TRYWAIT P1, [R9+URZ+0x388c0], R8 ;  /* 0x0388c008090075a7 */ /* 0x0022a4000802017f */
[----:B--2---:R-:W-:Y:S05]  /*38920*/  @!P1 NANOSLEEP.SYNCS 0x989680 ;  /* 0x009896800000995d */ /* 0x004fea0003900000 */
[----:B------:R-:W2:Y:S02]  /*38930*/  @!P1 SYNCS.PHASECHK.TRANS64 P1, [R9+URZ+0x388c0], R8 ;  /* 0x0388c008090095a7 */ /* 0x000ea4000802007f */
[----:B--2---:R-:W-:Y:S05]  /*38940*/  @!P1 BRA `(.L_x_3338) ;  /* 0xfffffffc00f09947 */ /* 0x004fea000383ffff */
[----:B------:R-:W-:Y:S05]  /*38950*/  BRA `(.L_x_3712) ;  /* 0xffffff2c00fc7947 */ /* 0x000fea000383ffff */
.L_x_3356:
[----:B0-----:R-:W0:Y:S01]  /*38960*/  S2R R20, SR_TID.X ;  /* 0x0000000000147919 */ /* 0x001e220000002100 */
        /* <DEDUP_REMOVED lines=10> */
.L_x_3714:
[----:B------:R-:W-:Y:S05]  /*38a10*/  BSYNC B0 ;  /* 0x0000000000007941 */ /* 0x000fea0003800000 */
.L_x_3713:
[----:B------:R-:W-:Y:S05]  /*38a20*/  BRA `(.L_x_3715) ;  /* 0xffffff3c00fc7947 */ /* 0x000fea000383ffff */
.L_x_3359:
[----:B0-----:R0:W1:Y:S02]  /*38a30*/  SYNCS.PHASECHK.TRANS64.TRYWAIT P0, [R6+URZ+0x38880], R20 ;  /* 0x03888014060075a7 */ /* 0x001064000800017f */
[----:B-1----:R-:W-:Y:S05]  /*38a40*/  @!P0 NANOSLEEP.SYNCS 0x989680 ;  /* 0x009896800000895d */ /* 0x002fea0003900000 */
[----:B------:R-:W1:Y:S02]  /*38a50*/  @!P0 SYNCS.PHASECHK.TRANS64 P0, [R6+URZ+0x38880], R20 ;  /* 0x03888014060085a7 */ /* 0x000e64000800007f */
[----:B-1----:R-:W-:Y:S05]  /*38a60*/  @!P0 BRA `(.L_x_3359) ;  /* 0xfffffffc00f08947 */ /* 0x002fea000383ffff */
[----:B------:R-:W-:Y:S05]  /*38a70*/  BRA `(.L_x_3716) ;  /* 0xffffff4000187947 */ /* 0x000fea000383ffff */
.L_x_3360:
[----:B------:R-:W-:Y:S01]  /*38a80*/  BSSY B0, `(.L_x_3717) ;  /* 0x0000008000007945 */ /* 0x000fe20003800000 */
[----:B------:R-:W-:Y:S01]  /*38a90*/  IMAD.MOV.U32 R13, RZ, RZ, R8 ;  /* 0x000000ffff0d7224 */ /* 0x000fe200078e0008 */
[----:B------:R-:W-:Y:S01]  /*38aa0*/  MOV R15, 0xffffffff ;  /* 0xffffffff000f7802 */ /* 0x000fe20000000f00 */
[----:B------:R-:W-:Y:S02]  /*38ab0*/  IMAD.MOV.U32 R12, RZ, RZ, RZ ;  /* 0x000000ffff0c7224 */ /* 0x000fe400078e00ff */
[----:B-1----:R-:W-:-:S07]  /*38ac0*/  IMAD.MOV.U32 R11, RZ, RZ, 0x181f ;  /* 0x0000181fff0b7424 */ /* 0x002fce00078e00ff */
[----:B0-----:R-:W-:Y:S05]  /*38ad0*/  WARPSYNC.COLLECTIVE R15, `(.L_x_3718) ;  /* 0x000000000f087348 */ /* 0x001fea0003c00000 */
[----:B------:R1:W2:Y:S02]  /*38ae0*/  SHFL.IDX P6, R14, R13, R12, R11 ;  /* 0x0000000c0d0e7389 */ /* 0x0002a400000c000b */
[----:B012---:R-:W-:Y:S01]  /*38af0*/  ENDCOLLECTIVE ;  /* 0x000000000000791b */ /* 0x007fe20003800000 */
.L_x_3718:
[----:B------:R-:W-:Y:S05]  /*38b00*/  BSYNC B0 ;  /* 0x0000000000007941 */ /* 0x000fea0003800000 */
.L_x_3717:
[----:B------:R-:W-:Y:S01]  /*38b10*/  IMAD.MOV.U32 R13, RZ, RZ, R7 ;  /* 0x000000ffff0d7224 */ /* 0x000fe200078e0007 */
[----:B------:R-:W-:Y:S01]  /*38b20*/  MOV R15, 0xffffffff ;  /* 0xffffffff000f7802 */ /* 0x000fe20000000f00 */
[----:B------:R-:W-:Y:S01]  /*38b30*/  IMAD.MOV.U32 R12, RZ, RZ, RZ ;  /* 0x000000ffff0c7224 */ /* 0x000fe200078e00ff */
[----:B------:R-:W0:Y:S01]  /*38b40*/  LDC R25, c[0x0][0x2f4] ;  /* 0x0000bd00ff197b82 */ /* 0x000e220000000800 */
[----:B------:R-:W-:Y:S01]  /*38b50*/  IMAD.MOV.U32 R11, RZ, RZ, 0x181f ;  /* 0x0000181fff0b7424 */ /* 0x000fe200078e00ff */
[----:B------:R-:W-:Y:S01]  /*38b60*/  LOP3.LUT R21, R30, 0x80, RZ, 0xfc, !PT ;  /* 0x000000801e157812 */ /* 0x000fe200078efcff */
[----:B------:R-:W-:-:S07]  /*38b70*/  IMAD.MOV.U32 R3, RZ, RZ, R14 ;  /* 0x000000ffff037224 */ /* 0x000fce00078e000e */
[----:B0-----:R-:W-:Y:S05]  /*38b80*/  WARPSYNC.COLLECTIVE R15, `(.L_x_3719) ;  /* 0x000000000f087348 */ /* 0x001fea0003c00000 */
[----:B------:R1:W2:Y:S02]  /*38b90*/  SHFL.IDX P6, R14, R13, R12, R11 ;  /* 0x0000000c0d0e7389 */ /* 0x0002a400000c000b */
[----:B012---:R-:W-:Y:S01]  /*38ba0*/  ENDCOLLECTIVE ;  /* 0x000000000000791b */ /* 0x007fe20003800000 */
.L_x_3719:
[----:B------:R-:W-:Y:S02]  /*38bb0*/  IMAD.IADD R5, R22, 0x1, R5 ;  /* 0x0000000116057824 */ /* 0x000fe400078e0205 */
[----:B------:R-:W-:Y:S01]  /*38bc0*/  IMAD.MOV.U32 R13, RZ, RZ, R8 ;  /* 0x000000ffff0d7224 */ /* 0x000fe200078e0008 */
[----:B------:R-:W-:Y:S02]  /*38bd0*/  MOV R12, 0x1 ;  /* 0x00000001000c7802 */ /* 0x000fe40000000f00 */
[----:B------:R-:W-:-:S04]  /*38be0*/  ISETP.GE.AND P1, PT, R30, R25, PT ;  /* 0x000000191e00720c */ /* 0x000fc80003f26270 */
[----:B------:R-:W-:Y:S01]  /*38bf0*/  ISETP.LT.OR P2, PT, R27, 0x1, P1 ;  /* 0x000000011b00780c */ /* 0x000fe20000f41670 */
[----:B------:R-:W-:-:S12]  /*38c00*/  IMAD.MOV.U32 R2, RZ, RZ, R14 ;  /* 0x000000ffff027224 */ /* 0x000fd800078e000e */
[----:B------:R-:W-:Y:S05]  /*38c10*/  WARPSYNC.COLLECTIVE R15, `(.L_x_3720) ;  /* 0x000000000f087348 */ /* 0x000fea0003c00000 */
[----:B------:R0:W1:Y:S02]  /*38c20*/  SHFL.IDX P6, R14, R13, R12, R11 ;  /* 0x0000000c0d0e7389 */ /* 0x00006400000c000b */
[----:B01----:R-:W-:Y:S01]  /*38c30*/  ENDCOLLECTIVE ;  /* 0x000000000000791b */ /* 0x003fe20003800000 */
.L_x_3720:
[----:B------:R-:W-:-:S05]  /*38c40*/  IADD3 R2, P0, R30, R2, RZ ;  /* 0x000000021e027210 */ /* 0x000fca0007f1e0ff */
[----:B------:R-:W-:Y:S01]  /*38c50*/  IMAD.X R3, RZ, RZ, R3, P0 ;  /* 0x000000ffff037224 */ /* 0x000fe200000e0603 */
[----:B------:R-:W-:Y:S02]  /*38c60*/  ISETP.GE.AND P0, PT, R21, R25, PT ;  /* 0x000000191500720c */ /* 0x000fe40003f06270 */
[----:B------:R-:W5:Y:S01]  /*38c70*/  LDL.LU R21, [R1] ;  /* 0x0000000001157983 */ /* 0x000f620000300800 */
[C---:B------:R-:W-:Y:S01]  /*38c80*/  ISETP.GE.AND P3, PT, R27.reuse, 0x11, PT ;  /* 0x000000111b00780c */ /* 0x040fe20003f66270 */
[----:B------:R-:W-:Y:S02]  /*38c90*/  IMAD.MOV.U32 R13, RZ, RZ, R7 ;  /* 0x000000ffff0d7224 */ /* 0x000fe400078e0007 */
[----:B------:R-:W-:Y:S01]  /*38ca0*/  @!PT LDS RZ, [RZ] ;  /* 0x00000000fffff984 */ /* 0x000fe20000000800 */
[----:B------:R-:W-:Y:S01]  /*38cb0*/  @!PT LDS RZ, [RZ] ;  /* 0x00000000fffff984 */ /* 0x000fe20000000800 */
[----:B------:R-:W-:Y:S01]  /*38cc0*/  @!PT LDS RZ, [RZ] ;  /* 0x00000000fffff984 */ /* 0x000fe20000000800 */
[----:B------:R-:W-:Y:S01]  /*38cd0*/  LDGSTS.E.BYPASS.LTC128B.128 [R5+0x10400], desc[UR46][R2.64], !P2 ;  /* 0x1040000002057fae */ /* 0x000fe2000d101d6e */
[C---:B------:R-:W-:Y:S02]  /*38ce0*/  ISETP.LT.OR P2, PT, R27.reuse, 0x1, P0 ;  /* 0x000000011b00780c */ /* 0x040fe40000741670 */
[----:B------:R-:W-:-:S02]  /*38cf0*/  ISETP.GE.AND P5, PT, R27, 0x31, PT ;  /* 0x000000311b00780c */ /* 0x000fc40003fa6270 */
[----:B------:R-:W-:-:S09]  /*38d00*/  ISETP.GE.AND P4, PT, R27, 0x41, PT ;  /* 0x000000411b00780c */ /* 0x000fd20003f86270 */
[----:B------:R0:W-:Y:S02]  /*38d10*/  LDGSTS.E.BYPASS.LTC128B.128 [R5+0x14400], desc[UR46][R2.64+0x80], !P2 ;  /* 0x1440008002057fae */ /* 0x0001e4000d101d6e */
[----:B0-----:R-:W-:-:S07]  /*38d20*/  IMAD.MOV.U32 R3, RZ, RZ, R14 ;  /* 0x000000ffff037224 */ /* 0x001fce00078e000e */
[----:B-----5:R-:W-:Y:S05]  /*38d30*/  WARPSYNC.COLLECTIVE R15, `(.L_x_3721) ;  /* 0x000000000f087348 */ /* 0x020fea0003c00000 */
[----:B------:R0:W1:Y:S02]  /*38d40*/  SHFL.IDX P6, R14, R13, R12, R11 ;  /* 0x0000000c0d0e7389 */ /* 0x00006400000c000b */
[----:B01---5:R-:W-:Y:S01]  /*38d50*/  ENDCOLLECTIVE ;  /* 0x000000000000791b */ /* 0x023fe20003800000 */
.L_x_3721:
[----:B------:R-:W-:Y:S01]  /*38d60*/  MOV R13, R8 ;  /* 0x00000008000d7202 */ /* 0x000fe20000000f00 */
[----:B------:R-:W-:Y:S02]  /*38d70*/  IMAD.MOV.U32 R12, RZ, RZ, 0x2 ;  /* 0x00000002ff0c7424 */ /* 0x000fe400078e00ff */
[----:B------:R-:W-:-:S07]  /*38d80*/  IMAD.MOV.U32 R2, RZ, RZ, R14 ;  /* 0x000000ffff027224 */ /* 0x000fce00078e000e */
[----:B------:R-:W-:Y:S05]  /*38d90*/  WARPSYNC.COLLECTIVE R15, `(.L_x_3722) ;  /* 0x000000000f087348 */ /* 0x000fea0003c00000 */
[----:B------:R0:W1:Y:S02]  /*38da0*/  SHFL.IDX P6, R14, R13, R12, R11 ;  /* 0x0000000c0d0e7389 */ /* 0x00006400000c000b */
[----:B01----:R-:W-:Y:S01]  /*38db0*/  ENDCOLLECTIVE ;  /* 0x000000000000791b */ /* 0x003fe20003800000 */
.L_x_3722:
        /* <DEDUP_REMOVED lines=14> */
.L_x_3723:
[----:B------:R-:W-:Y:S02]  /*38ea0*/  IMAD.MOV.U32 R13, RZ, RZ, R8 ;  /* 0x000000ffff0d7224 */ /* 0x000fe400078e0008 */
[----:B------:R-:W-:Y:S02]  /*38eb0*/  IMAD.MOV.U32 R12, RZ, RZ, 0x3 ;  /* 0x00000003ff0c7424 */ /* 0x000fe400078e00ff */
[----:B------:R-:W-:-:S07]  /*38ec0*/  IMAD.MOV.U32 R2, RZ, RZ, R14 ;  /* 0x000000ffff027224 */ /* 0x000fce00078e000e */
[----:B------:R-:W-:Y:S05]  /*38ed0*/  WARPSYNC.COLLECTIVE R15, `(.L_x_3724) ;  /* 0x000000000f087348 */ /* 0x000fea0003c00000 */
[----:B------:R0:W1:Y:S02]  /*38ee0*/  SHFL.IDX P6, R14, R13, R12, R11 ;  /* 0x0000000c0d0e7389 */ /* 0x00006400000c000b */
[----:B01----:R-:W-:Y:S01]  /*38ef0*/  ENDCOLLECTIVE ;  /* 0x000000000000791b */ /* 0x003fe20003800000 */
.L_x_3724:
        /* <DEDUP_REMOVED lines=14> */
.L_x_3725:
[----:B------:R-:W-:Y:S02]  /*38fe0*/  IMAD.MOV.U32 R13, RZ, RZ, R8 ;  /* 0x000000ffff0d7224 */ /* 0x000fe400078e0008 */
[----:B------:R-:W-:Y:S01]  /*38ff0*/  IMAD.MOV.U32 R12, RZ, RZ, 0x4 ;  /* 0x00000004ff0c7424 */ /* 0x000fe200078e00ff */
[----:B------:R-:W-:-:S07]  /*39000*/  MOV R2, R14 ;  /* 0x0000000e00027202 */ /* 0x000fce0000000f00 */
[----:B------:R-:W-:Y:S05]  /*39010*/  WARPSYNC.COLLECTIVE R15, `(.L_x_3726) ;  /* 0x000000000f087348 */ /* 0x000fea0003c00000 */
[----:B------:R0:W1:Y:S02]  /*39020*/  SHFL.IDX P6, R14, R13, R12, R11 ;  /* 0x0000000c0d0e7389 */ /* 0x00006400000c000b */
[----:B01----:R-:W-:Y:S01]  /*39030*/  ENDCOLLECTIVE ;  /* 0x000000000000791b */ /* 0x003fe20003800000 */
.L_x_3726:
[----:B------:R-:W-:-:S05]  /*39040*/  IADD3 R2, P2, R30, R2, RZ ;  /* 0x000000021e027210 */ /* 0x000fca0007f5e0ff */
        /* <DEDUP_REMOVED lines=13> */
.L_x_3727:
[----:B------:R-:W-:Y:S02]  /*39120*/  IMAD.MOV.U32 R13, RZ, RZ, R8 ;  /* 0x000000ffff0d7224 */ /* 0x000fe400078e0008 */
[----:B------:R-:W-:Y:S02]  /*39130*/  IMAD.MOV.U32 R12, RZ, RZ, 0x5 ;  /* 0x00000005ff0c7424 */ /* 0x000fe400078e00ff */
[----:B------:R-:W-:-:S07]  /*39140*/  IMAD.MOV.U32 R2, RZ, RZ, R14 ;  /* 0x000000ffff027224 */ /* 0x000fce00078e000e */
[----:B------:R-:W-:Y:S05]  /*39150*/  WARPSYNC.COLLECTIVE R15, `(.L_x_3728) ;  /* 0x000000000f087348 */ /* 0x000fea0003c00000 */
[----:B------:R0:W1:Y:S02]  /*39160*/  SHFL.IDX P6, R14, R13, R12, R11 ;  /* 0x0000000c0d0e7389 */ /* 0x00006400000c000b */
[----:B01----:R-:W-:Y:S01]  /*39170*/  ENDCOLLECTIVE ;  /* 0x000000000000791b */ /* 0x003fe20003800000 */
.L_x_3728:
        /* <DEDUP_REMOVED lines=14> */
[----:B0-----:R-:W-:-:S07]  /*39260*/  MOV R3, R14 ;  /* 0x0000000e00037202 */ /* 0x001fce0000000f00 */
[----:B------:R-:W-:Y:S05]  /*39270*/  WARPSYNC.COLLECTIVE R15, `(.L_x_3729) ;  /* 0x000000000f087348 */ /* 0x000fea0003c00000 */
[----:B------:R0:W1:Y:S02]  /*39280*/  SHFL.IDX P6, R14, R13, R12, R11 ;  /* 0x0000000c0d0e7389 */ /* 0x00006400000c000b */
[----:B01----:R-:W-:Y:S01]  /*39290*/  ENDCOLLECTIVE ;  /* 0x000000000000791b */ /* 0x003fe20003800000 */
.L_x_3729:
[----:B------:R-:W-:Y:S01]  /*392a0*/  IMAD.MOV.U32 R13, RZ, RZ, R8 ;  /* 0x000000ffff0d7224 */ /* 0x000fe200078e0008 */
[----:B------:R-:W-:Y:S01]  /*392b0*/  MOV R12, 0x6 ;  /* 0x00000006000c7802 */ /* 0x000fe20000000f00 */
[----:B------:R-:W-:-:S07]  /*392c0*/  IMAD.MOV.U32 R2, RZ, RZ, R14 ;  /* 0x000000ffff027224 */ /* 0x000fce00078e000e */
[----:B------:R-:W-:Y:S05]  /*392d0*/  WARPSYNC.COLLECTIVE R15, `(.L_x_3730) ;  /* 0x000000000f087348 */ /* 0x000fea0003c00000 */
[----:B------:R0:W1:Y:S02]  /*392e0*/  SHFL.IDX P6, R14, R13, R12, R11 ;  /* 0x0000000c0d0e7389 */ /* 0x00006400000c000b */
[----:B01----:R-:W-:Y:S01]  /*392f0*/  ENDCOLLECTIVE ;  /* 0x000000000000791b */ /* 0x003fe20003800000 */
.L_x_3730:
        /* <DEDUP_REMOVED lines=14> */
.L_x_3731:
[----:B------:R-:W-:Y:S01]  /*393e0*/  MOV R13, R8 ;  /* 0x00000008000d7202 */ /* 0x000fe20000000f00 */
[----:B------:R-:W-:Y:S02]  /*393f0*/  IMAD.MOV.U32 R12, RZ, RZ, 0x7 ;  /* 0x00000007ff0c7424 */ /* 0x000fe400078e00ff */
[----:B------:R-:W-:-:S07]  /*39400*/  IMAD.MOV.U32 R2, RZ, RZ, R14 ;  /* 0x000000ffff027224 */ /* 0x000fce00078e000e */
[----:B------:R-:W-:Y:S05]  /*39410*/  WARPSYNC.COLLECTIVE R15, `(.L_x_3732) ;  /* 0x000000000f087348 */ /* 0x000fea0003c00000 */
[----:B------:R0:W1:Y:S02]  /*39420*/  SHFL.IDX P6, R14, R13, R12, R11 ;  /* 0x0000000c0d0e7389 */ /* 0x00006400000c000b */
[----:B01----:R-:W-:Y:S01]  /*39430*/  ENDCOLLECTIVE ;  /* 0x000000000000791b */ /* 0x003fe20003800000 */
.L_x_3732:
        /* <DEDUP_REMOVED lines=13> */
.L_x_3733:
        /* <DEDUP_REMOVED lines=13> */
.L_x_3365:
[----:B---3--:R3:W4:Y:S02]  /*395e0*/  SYNCS.PHASECHK.TRANS64.TRYWAIT P0, [R6+URZ+0x38840], R20 ;  /* 0x03884014060075a7 */ /* 0x008724000800017f */
[----:B----4-:R-:W-:Y:S05]  /*395f0*/  @!P0 NANOSLEEP.SYNCS 0x989680 ;  /* 0x009896800000895d */ /* 0x010fea0003900000 */
[----:B------:R-:W4:Y:S02]  /*39600*/  @!P0 SYNCS.PHASECHK.TRANS64 P0, [R6+URZ+0x38840], R20 ;  /* 0x03884014060085a7 */ /* 0x000f24000800007f */
[----:B----4-:R-:W-:Y:S05]  /*39610*/  @!P0 BRA `(.L_x_3365) ;  /* 0xfffffffc00f08947 */ /* 0x010fea000383ffff */
[----:B------:R-:W-:Y:S05]  /*39620*/  BRA `(.L_x_3735) ;  /* 0xffffff3c00447947 */ /* 0x000fea000383ffff */
.L_x_3366:
[----:B------:R-:W-:Y:S01]  /*39630*/  BSSY B0, `(.L_x_3736) ;  /* 0x0000008000007945 */ /* 0x000fe20003800000 */
[----:B------:R-:W-:Y:S01]  /*39640*/  MOV R13, R0 ;  /* 0x00000000000d7202 */ /* 0x000fe20000000f00 */
[----:B------:R-:W-:Y:S02]  /*39650*/  IMAD.MOV.U32 R12, RZ, RZ, RZ ;  /* 0x000000ffff0c7224 */ /* 0x000fe400078e00ff */
[----:B------:R-:W-:Y:S02]  /*39660*/  IMAD.MOV.U32 R11, RZ, RZ, 0x181f ;  /* 0x0000181fff0b7424 */ /* 0x000fe400078e00ff */
[----:B------:R-:W-:-:S07]  /*39670*/  IMAD.MOV.U32 R15, RZ, RZ, -0x1 ;  /* 0xffffffffff0f7424 */ /* 0x000fce00078e00ff */
[----:B--23-5:R-:W-:Y:S05]  /*39680*/  WARPSYNC.COLLECTIVE R15, `(.L_x_3737) ;  /* 0x000000000f087348 */ /* 0x02cfea0003c00000 */
[----:B------:R0:W1:Y:S02]  /*39690*/  SHFL.IDX P6, R14, R13, R12, R11 ;  /* 0x0000000c0d0e7389 */ /* 0x00006400000c000b */
[----:B0123-5:R-:W-:Y:S01]  /*396a0*/  ENDCOLLECTIVE ;  /* 0x000000000000791b */ /* 0x02ffe20003800000 */
.L_x_3737:
[----:B------:R-:W-:Y:S05]  /*396b0*/  BSYNC B0 ;  /* 0x0000000000007941 */ /* 0x000fea0003800000 */
.L_x_3736:
        /* <DEDUP_REMOVED lines=8> */
.L_x_3738:
        /* <DEDUP_REMOVED lines=18> */
.L_x_3739:
[----:B------:R-:W-:Y:S02]  /*39860*/  IMAD.MOV.U32 R13, RZ, RZ, R4 ;  /* 0x000000ffff0d7224 */ /* 0x000fe400078e0004 */
[----:B------:R-:W-:-:S07]  /*39870*/  IMAD.MOV.U32 R2, RZ, RZ, R14 ;  /* 0x000000ffff027224 */ /* 0x000fce00078e000e */
[----:B------:R-:W-:Y:S05]  /*39880*/  WARPSYNC.COLLECTIVE R15, `(.L_x_3740) ;  /* 0x000000000f087348 */ /* 0x000fea0003c00000 */
[----:B------:R0:W1:Y:S02]  /*39890*/  SHFL.IDX P6, R14, R13, R12, R11 ;  /* 0x0000000c0d0e7389 */ /* 0x00006400000c000b */
[----:B01----:R-:W-:Y:S01]  /*398a0*/  ENDCOLLECTIVE ;  /* 0x000000000000791b */ /* 0x003fe20003800000 */
.L_x_3740:
[----:B------:R-:W-:Y:S02]  /*398b0*/  IMAD.MOV.U32 R13, RZ, RZ, R0 ;  /* 0x000000ffff0d7224 */ /* 0x000fe400078e0000 */
[----:B------:R-:W-:Y:S01]  /*398c0*/  IMAD.MOV.U32 R12, RZ, RZ, 0x2 ;  /* 0x00000002ff0c7424 */ /* 0x000fe200078e00ff */
[----:B------:R-:W-:Y:S02]  /*398d0*/  LOP3.LUT P6, RZ, R21, 0x10, RZ, 0xc0, !PT ;  /* 0x0000001015ff7812 */ /* 0x000fe400078cc0ff */
[----:B------:R-:W-:-:S11]  /*398e0*/  MOV R3, R14 ;  /* 0x0000000e00037202 */ /* 0x000fd60000000f00 */
        /* <DEDUP_REMOVED lines=14> */
.L_x_3741:
[----:B------:R-:W-:Y:S01]  /*399d0*/  MOV R13, R4 ;  /* 0x00000004000d7202 */ /* 0x000fe20000000f00 */
[----:B------:R-:W-:-:S07]  /*399e0*/  IMAD.MOV.U32 R2, RZ, RZ, R14 ;  /* 0x000000ffff027224 */ /* 0x000fce00078e000e */
[----:B------:R-:W-:Y:S05]  /*399f0*/  WARPSYNC.COLLECTIVE R15, `(.L_x_3742) ;  /* 0x000000000f087348 */ /* 0x000fea0003c00000 */
[----:B------:R0:W1:Y:S02]  /*39a00*/  SHFL.IDX P6, R14, R13, R12, R11 ;  /* 0x0000000c0d0e7389 */ /* 0x00006400000c000b */
[----:B01----:R-:W-:Y:S01]  /*39a10*/  ENDCOLLECTIVE ;  /* 0x000000000000791b */ /* 0x003fe20003800000 */
.L_x_3742:
        /* <DEDUP_REMOVED lines=18> */
.L_x_3743:
[----:B------:R-:W-:Y:S01]  /*39b40*/  IMAD.MOV.U32 R13, RZ, RZ, R4 ;  /* 0x000000ffff0d7224 */ /* 0x000fe200078e0004 */
[----:B------:R-:W-:-:S07]  /*39b50*/  MOV R2, R14 ;  /* 0x0000000e00027202 */ /* 0x000fce0000000f00 */
[----:B------:R-:W-:Y:S05]  /*39b60*/  WARPSYNC.COLLECTIVE R15, `(.L_x_3744) ;  /* 0x000000000f087348 */ /* 0x000fea0003c00000 */
[----:B------:R0:W1:Y:S02]  /*39b70*/  SHFL.IDX P6, R14, R13, R12, R11 ;  /* 0x0000000c0d0e7389 */ /* 0x00006400000c000b */
[----:B01----:R-:W-:Y:S01]  /*39b80*/  ENDCOLLECTIVE ;  /* 0x000000000000791b */ /* 0x003fe20003800000 */
.L_x_3744:
[----:B------:R-:W-:Y:S01]  /*39b90*/  IMAD.MOV.U32 R13, RZ, RZ, R0 ;  /* 0x000000ffff0d7224 */ /* 0x000fe200078e0000 */
[----:B------:R-:W-:Y:S01]  /*39ba0*/  MOV R12, 0x4 ;  /* 0x00000004000c7802 */ /* 0x000fe20000000f00 */
        /* <DEDUP_REMOVED lines=14> */
.L_x_3745:
        /* <DEDUP_REMOVED lines=10> */
.L_x_3746:
[----:B------:R-:W-:Y:S01]  /*39d30*/  MOV R13, R0 ;  /* 0x00000000000d7202 */ /* 0x000fe20000000f00 */
[----:B------:R-:W-:Y:S02]  /*39d40*/  IMAD.MOV.U32 R12, RZ, RZ, 0x5 ;  /* 0x00000005ff0c7424 */ /* 0x000fe400078e00ff */
[----:B------:R-:W-:-:S07]  /*39d50*/  IMAD.MOV.U32 R3, RZ, RZ, R14 ;  /* 0x000000ffff037224 */ /* 0x000fce00078e000e */
[----:B------:R-:W-:Y:S05]  /*39d60*/  WARPSYNC.COLLECTIVE R15, `(.L_x_3747) ;  /* 0x000000000f087348 */ /* 0x000fea0003c00000 */
[----:B------:R0:W1:Y:S02]  /*39d70*/  SHFL.IDX P6, R14, R13, R12, R11 ;  /* 0x0000000c0d0e7389 */ /* 0x00006400000c000b */
[----:B01----:R-:W-:Y:S01]  /*39d80*/  ENDCOLLECTIVE ;  /* 0x000000000000791b */ /* 0x003fe20003800000 */
.L_x_3747:
        /* <DEDUP_REMOVED lines=15> */
.L_x_3748:
[----:B------:R-:W-:Y:S02]  /*39e80*/  IMAD.MOV.U32 R13, RZ, RZ, R0 ;  /* 0x000000ffff0d7224 */ /* 0x000fe400078e0000 */
[----:B------:R-:W-:Y:S02]  /*39e90*/  IMAD.MOV.U32 R12, RZ, RZ, 0x6 ;  /* 0x00000006ff0c7424 */ /* 0x000fe400078e00ff */
[----:B------:R-:W-:-:S07]  /*39ea0*/  IMAD.MOV.U32 R3, RZ, RZ, R14 ;  /* 0x000000ffff037224 */ /* 0x000fce00078e000e */
[----:B------:R-:W-:Y:S05]  /*39eb0*/  WARPSYNC.COLLECTIVE R15, `(.L_x_3749) ;  /* 0x000000000f087348 */ /* 0x000fea0003c00000 */
[----:B------:R0:W1:Y:S02]  /*39ec0*/  SHFL.IDX P6, R14, R13, R12, R11 ;  /* 0x0000000c0d0e7389 */ /* 0x00006400000c000b */
[----:B01----:R-:W-:Y:S01]  /*39ed0*/  ENDCOLLECTIVE ;  /* 0x000000000000791b */ /* 0x003fe20003800000 */
.L_x_3749:
[----:B------:R-:W-:-:S04]  /*39ee0*/  @P3 IADD3 R3, P0, R30, R3, RZ ;  /* 0x000000031e033210 */ /* 0x000fc80007f1e0ff */
[----:B------:R-:W-:-:S04]  /*39ef0*/  @P3 IADD3.X R2, RZ, R2, RZ, P0, !PT ;  /* 0x00000002ff023210 */ /* 0x000fc800007fe4ff */
        /* <DEDUP_REMOVED lines=13> */
.L_x_3750:
[----:B------:R-:W-:Y:S02]  /*39fd0*/  IMAD.MOV.U32 R13, RZ, RZ, R0 ;  /* 0x000000ffff0d7224 */ /* 0x000fe400078e0000 */
[----:B------:R-:W-:Y:S01]  /*39fe0*/  IMAD.MOV.U32 R12, RZ, RZ, 0x7 ;  /* 0x00000007ff0c7424 */ /* 0x000fe200078e00ff */
[----:B------:R-:W-:-:S07]  /*39ff0*/  MOV R3, R14 ;  /* 0x0000000e00037202 */ /* 0x000fce0000000f00 */
[----:B------:R-:W-:Y:S05]  /*3a000*/  WARPSYNC.COLLECTIVE R15, `(.L_x_3751) ;  /* 0x000000000f087348 */ /* 0x000fea0003c00000 */
[----:B------:R0:W1:Y:S02]  /*3a010*/  SHFL.IDX P6, R14, R13, R12, R11 ;  /* 0x0000000c0d0e7389 */ /* 0x00006400000c000b */
[----:B01----:R-:W-:Y:S01]  /*3a020*/  ENDCOLLECTIVE ;  /* 0x000000000000791b */ /* 0x003fe20003800000 */
.L_x_3751:
[----:B------:R-:W-:-:S05]  /*3a030*/  @P2 IADD3 R3, P0, R30, R3, RZ ;  /* 0x000000031e032210 */ /* 0x000fca0007f1e0ff */
[----:B------:R-:W-:-:S05]  /*3a040*/  @P2 IMAD.X R2, RZ, RZ, R2, P0 ;  /* 0x000000ffff022224 */ /* 0x000fca00000e0602 */
[----:B------:R-:W-:Y:S02]  /*3a050*/  @P2 LOP3.LUT R3, R3, R2, RZ, 0x3c, !PT ;  /* 0x0000000203032212 */ /* 0x000fe400078e3cff */
[----:B------:R-:W-:Y:S02]  /*3a060*/  MOV R13, R4 ;  /* 0x00000004000d7202 */ /* 0x000fe40000000f00 */
[----:B------:R-:W-:-:S04]  /*3a070*/  @P2 LOP3.LUT R2, R3, R2, RZ, 0x3c, !PT ;  /* 0x0000000203022212 */ /* 0x000fc800078e3cff */
[----:B------:R-:W-:Y:S01]  /*3a080*/  @P2 LOP3.LUT R3, R3, R2, RZ, 0x3c, !PT ;  /* 0x0000000203032212 */ /* 0x000fe200078e3cff */
[----:B------:R-:W-:-:S04]  /*3a090*/  IMAD.MOV.U32 R0, RZ, RZ, R14 ;  /* 0x000000ffff007224 */ /* 0x000fc800078e000e */
[----:B------:R-:W-:Y:S01]  /*3a0a0*/  @!PT LDS RZ, [RZ] ;  /* 0x00000000fffff984 */ /* 0x000fe20000000800 */
[----:B------:R-:W-:Y:S01]  /*3a0b0*/  @!PT LDS RZ, [RZ] ;  /* 0x00000000fffff984 */ /* 0x000fe20000000800 */
[----:B------:R-:W-:Y:S01]  /*3a0c0*/  @!PT LDS RZ, [RZ] ;  /* 0x00000000fffff984 */ /* 0x000fe20000000800 */
[----:B------:R0:W-:Y:S03]  /*3a0d0*/  @P2 LDGSTS.E.BYPASS.LTC128B.128 [R5+0x2b400], desc[UR46][R2.64], !P5 ;  /* 0x2b40000002052fae */ /* 0x0001e6000e901d6e */
[----:B0-----:R-:W-:Y:S05]  /*3a0e0*/  WARPSYNC.COLLECTIVE R15, `(.L_x_3752) ;  /* 0x000000000f087348 */ /* 0x001fea0003c00000 */
[----:B------:R1:W2:Y:S02]  /*3a0f0*/  SHFL.IDX P6, R14, R13, R12, R11 ;  /* 0x0000000c0d0e7389 */ /* 0x0002a400000c000b */
[----:B012---:R-:W-:Y:S01]  /*3a100*/  ENDCOLLECTIVE ;  /* 0x000000000000791b */ /* 0x007fe20003800000 */
.L_x_3752:
[----:B------:R-:W-:Y:S01]  /*3a110*/  @!PT LDS RZ, [RZ] ;  /* 0x00000000fffff984 */ /* 0x000fe20000000800 */
[----:B------:R-:W-:Y:S01]  /*3a120*/  @!PT LDS RZ, [RZ] ;  /* 0x00000000fffff984 */ /* 0x000fe20000000800 */
[----:B------:R-:W-:Y:S01]  /*3a130*/  @!PT LDS RZ, [RZ] ;  /* 0x00000000fffff984 */ /* 0x000fe20000000800 */
[----:B------:R1:W-:Y:S01]  /*3a140*/  @P2 LDGSTS.E.BYPASS.LTC128B.128 [R5+0x2f400], desc[UR46][R2.64+0x80], !P1 ;  /* 0x2f40008002052fae */ /* 0x0003e2000c901d6e */
[----:B------:R-:W-:Y:S01]  /*3a150*/  IMAD.MOV.U32 R4, RZ, RZ, R14 ;  /* 0x000000ffff047224 */ /* 0x000fe200078e000e */
[----:B------:R-:W-:Y:S06]  /*3a160*/  BRA `(.L_x_3753) ;  /* 0xffffff3800107947 */ /* 0x000fec000383ffff */
.L_x_3371:
[----:B------:R-:W-:Y:S01]  /*3a170*/  IMAD.MOV.U32 R13, RZ, RZ, R4 ;  /* 0x000000ffff0d7224 */ /* 0x000fe200078e0004 */
[----:B------:R-:W-:Y:S01]  /*3a180*/  MOV R15, 0xffffffff ;  /* 0xffffffff000f7802 */ /* 0x000fe20000000f00 */
[----:B------:R-:W-:Y:S02]  /*3a190*/  IMAD.MOV.U32 R12, RZ, RZ, RZ ;  /* 0x000000ffff0c7224 */ /* 0x000fe400078e00ff */
[----:B------:R-:W-:Y:S02]  /*3a1a0*/  IMAD.MOV.U32 R11, RZ, RZ, 0x181f ;  /* 0x0000181fff0b7424 */ /* 0x000fe400078e00ff */
[----:B-----5:R-:W-:Y:S02]  /*3a1b0*/  IMAD R5, R20, R7, RZ ;  /* 0x0000000714057224 */ /* 0x020fe400078e02ff */
[----:B------:R-:W-:-:S07]  /*3a1c0*/  IMAD R17, R17, 0x80, R9 ;  /* 0x0000008011117824 */ /* 0x000fce00078e0209 */
[----:B------:R-:W-:Y:S05]  /*3a1d0*/  WARPSYNC.COLLECTIVE R15, `(.L_x_3754) ;  /* 0x000000000f087348 */ /* 0x000fea0003c00000 */
[----:B------:R0:W1:Y:S02]  /*3a1e0*/  SHFL.IDX P6, R14, R13, R12, R11 ;  /* 0x0000000c0d0e7389 */ /* 0x00006400000c000b */
[----:B01----:R-:W-:Y:S01]  /*3a1f0*/  ENDCOLLECTIVE ;  /* 0x000000000000791b */ /* 0x003fe20003800000 */
.L_x_3754:
[----:B------:R-:W-:Y:S01]  /*3a200*/  ISETP.GE.AND P3, PT, R17, R5, PT ;  /* 0x000000051100720c */ /* 0x000fe20003f66270 */
[----:B------:R-:W-:Y:S02]  /*3a210*/  IMAD.MOV.U32 R13, RZ, RZ, R0 ;  /* 0x000000ffff0d7224 */ /* 0x000fe400078e0000 */
[----:B------:R-:W-:-:S10]  /*3a220*/  IMAD.MOV.U32 R2, RZ, RZ, R14 ;  /* 0x000000ffff027224 */ /* 0x000fd400078e000e */
[----:B------:R-:W-:Y:S05]  /*3a230*/  WARPSYNC.COLLECTIVE R15, `(.L_x_3755) ;  /* 0x000000000f087348 */ /* 0x000fea0003c00000 */
[----:B------:R0:W1:Y:S02]  /*3a240*/  SHFL.IDX P6, R14, R13, R12, R11 ;  /* 0x0000000c0d0e7389 */ /* 0x00006400000c000b */
[----:B01----:R-:W-:Y:S01]  /*3a250*/  ENDCOLLECTIVE ;  /* 0x000000000000791b */ /* 0x003fe20003800000 */
.L_x_3755:
[----:B------:R-:W-:Y:S02]  /*3a260*/  IMAD.MOV.U32 R13, RZ, RZ, R4 ;  /* 0x000000ffff0d7224 */ /* 0x000fe400078e0004 */
[----:B------:R-:W-:Y:S02]  /*3a270*/  IMAD.MOV.U32 R12, RZ, RZ, 0x1 ;  /* 0x00000001ff0c7424 */ /* 0x000fe400078e00ff */
[----:B------:R-:W-:-:S07]  /*3a280*/  IMAD.MOV.U32 R3, RZ, RZ, R14 ;  /* 0x000000ffff037224 */ /* 0x000fce00078e000e */
[----:B------:R-:W-:Y:S05]  /*3a290*/  WARPSYNC.COLLECTIVE R15, `(.L_x_3756) ;  /* 0x000000000f087348 */ /* 0x000fea0003c00000 */
[----:B------:R0:W1:Y:S02]  /*3a2a0*/  SHFL.IDX P6, R14, R13, R12, R11 ;  /* 0x0000000c0d0e7389 */ /* 0x00006400000c000b */
[----:B01----:R-:W-:Y:S01]  /*3a2b0*/  ENDCOLLECTIVE ;  /* 0x000000000000791b */ /* 0x003fe20003800000 */
.L_x_3756:
        /* <DEDUP_REMOVED lines=15> */
.L_x_3757:
[----:B------:R-:W-:Y:S02]  /*3a3b0*/  IMAD.MOV.U32 R13, RZ, RZ, R4 ;  /* 0x000000ffff0d7224 */ /* 0x000fe400078e0004 */
[----:B------:R-:W-:Y:S01]  /*3a3c0*/  IMAD.MOV.U32 R12, RZ, RZ, 0x2 ;  /* 0x00000002ff0c7424 */ /* 0x000fe200078e00ff */
[----:B------:R-:W-:-:S13]  /*3a3d0*/  @!P3 IADD3 R6, P2, R30, R14, RZ ;  /* 0x0000000e1e06b210 */ /* 0x000fda0007f5e0ff */
[----:B------:R-:W-:Y:S05]  /*3a3e0*/  WARPSYNC.COLLECTIVE R15, `(.L_x_3758) ;  /* 0x000000000f087348 */ /* 0x000fea0003c00000 */
[----:B------:R0:W1:Y:S02]  /*3a3f0*/  SHFL.IDX P6, R14, R13, R12, R11 ;  /* 0x0000000c0d0e7389 */ /* 0x00006400000c000b */
[----:B01----:R-:W-:Y:S01]  /*3a400*/  ENDCOLLECTIVE ;  /* 0x000000000000791b */ /* 0x003fe20003800000 */
.L_x_3758:
[----:B------:R-:W-:Y:S02]  /*3a410*/  @!P3 IMAD.X R7, RZ, RZ, R2, P2 ;  /* 0x000000ffff07b224 */ /* 0x000fe400010e0602 */
[----:B------:R-:W-:Y:S01]  /*3a420*/  @!P3 IMAD.MOV.U32 R2, RZ, RZ, R6 ;  /* 0x000000ffff02b224 */ /* 0x000fe200078e0006 */
[----:B------:R-:W-:Y:S01]  /*3a430*/  IADD3 R6, R17, 0x20, RZ ;  /* 0x0000002011067810 */ /* 0x000fe20007ffe0ff */
        /* <DEDUP_REMOVED lines=12> */
.L_x_3759:
[----:B------:R-:W-:Y:S01]  /*3a500*/  IMAD.MOV.U32 R13, RZ, RZ, R4 ;  /* 0x000000ffff0d7224 */ /* 0x000fe200078e0004 */
[----:B------:R-:W-:Y:S02]  /*3a510*/  MOV R12, 0x3 ;  /* 0x00000003000c7802 */ /* 0x000fe40000000f00 */
[----:B------:R-:W-:-:S13]  /*3a520*/  @!P3 IADD3 R6, P2, R30, R14, RZ ;  /* 0x0000000e1e06b210 */ /* 0x000fda0007f5e0ff */
[----:B------:R-:W-:Y:S05]  /*3a530*/  WARPSYNC.COLLECTIVE R15, `(.L_x_3760) ;  /* 0x000000000f087348 */ /* 0x000fea0003c00000 */
[----:B------:R0:W1:Y:S02]  /*3a540*/  SHFL.IDX P6, R14, R13, R12, R11 ;  /* 0x0000000c0d0e7389 */ /* 0x00006400000c000b */
[----:B01----:R-:W-:Y:S01]  /*3a550*/  ENDCOLLECTIVE ;  /* 0x000000000000791b */ /* 0x003fe20003800000 */
.L_x_3760:
[----:B------:R-:W-:Y:S01]  /*3a560*/  @!P3 IADD3.X R7, RZ, R2, RZ, P2, !PT ;  /* 0x00000002ff07b210 */ /* 0x000fe200017fe4ff */
[----:B------:R-:W-:Y:S02]  /*3a570*/  @!P3 IMAD.MOV.U32 R2, RZ, RZ, R6 ;  /* 0x000000ffff02b224 */ /* 0x000fe400078e0006 */
        /* <DEDUP_REMOVED lines=13> */
.L_x_3761:
[----:B------:R-:W-:Y:S02]  /*3a650*/  IMAD.MOV.U32 R13, RZ, RZ, R4 ;  /* 0x000000ffff0d7224 */ /* 0x000fe400078e0004 */
[----:B------:R-:W-:Y:S01]  /*3a660*/  IMAD.MOV.U32 R12, RZ, RZ, 0x4 ;  /* 0x00000004ff0c7424 */ /* 0x000fe200078e00ff */
[----:B------:R-:W-:-:S13]  /*3a670*/  @!P3 IADD3 R6, P2, R30, R14, RZ ;  /* 0x0000000e1e06b210 */ /* 0x000fda0007f5e0ff */
[----:B------:R-:W-:Y:S05]  /*3a680*/  WARPSYNC.COLLECTIVE R15, `(.L_x_3762) ;  /* 0x000000000f087348 */ /* 0x000fea0003c00000 */
[----:B------:R0:W1:Y:S02]  /*3a690*/  SHFL.IDX P6, R14, R13, R12, R11 ;  /* 0x0000000c0d0e7389 */ /* 0x00006400000c000b */
[----:B01----:R-:W-:Y:S01]  /*3a6a0*/  ENDCOLLECTIVE ;  /* 0x000000000000791b */ /* 0x003fe20003800000 */
.L_x_3762:
[----:B------:R-:W-:Y:S02]  /*3a6b0*/  @!P3 IMAD.X R7, RZ, RZ, R2, P2 ;  /* 0x000000ffff07b224 */ /* 0x000fe400010e0602 */
[----:B------:R-:W-:Y:S02]  /*3a6c0*/  @!P3 IMAD.MOV.U32 R2, RZ, RZ, R6 ;  /* 0x000000ffff02b224 */ /* 0x000fe400078e0006 */
[----:B------:R-:W-:Y:S01]  /*3a6d0*/  VIADD R6, R17, 0x40 ;  /* 0x0000004011067836 */ /* 0x000fe20000000000 */
[----:B------:R-:W-:-:S05]  /*3a6e0*/  @!P3 MOV R3, R7 ;  /* 0x000000070003b202 */ /* 0x000fca0000000f00 */
        /* <DEDUP_REMOVED lines=11> */
.L_x_3763:
[----:B------:R-:W-:Y:S01]  /*3a7a0*/  MOV R13, R4 ;  /* 0x00000004000d7202 */ /* 0x000fe20000000f00 */
[----:B------:R-:W-:Y:S01]  /*3a7b0*/  IMAD.MOV.U32 R12, RZ, RZ, 0x5 ;  /* 0x00000005ff0c7424 */ /* 0x000fe200078e00ff */
[----:B------:R-:W-:-:S13]  /*3a7c0*/  @!P3 IADD3 R6, P2, R30, R14, RZ ;  /* 0x0000000e1e06b210 */ /* 0x000fda0007f5e0ff */
[----:B------:R-:W-:Y:S05]  /*3a7d0*/  WARPSYNC.COLLECTIVE R15, `(.L_x_3764) ;  /* 0x000000000f087348 */ /* 0x000fea0003c00000 */
[----:B------:R0:W1:Y:S02]  /*3a7e0*/  SHFL.IDX P6, R14, R13, R12, R11 ;  /* 0x0000000c0d0e7389 */ /* 0x00006400000c000b */
[----:B01----:R-:W-:Y:S01]  /*3a7f0*/  ENDCOLLECTIVE ;  /* 0x000000000000791b */ /* 0x003fe20003800000 */
.L_x_3764:
        /* <DEDUP_REMOVED lines=15> */
.L_x_3765:
[----:B------:R-:W-:Y:S02]  /*3a8f0*/  IMAD.MOV.U32 R13, RZ, RZ, R4 ;  /* 0x000000ffff0d7224 */ /* 0x000fe400078e0004 */
[----:B------:R-:W-:Y:S01]  /*3a900*/  IMAD.MOV.U32 R12, RZ, RZ, 0x6 ;  /* 0x00000006ff0c7424 */ /* 0x000fe200078e00ff */
[----:B------:R-:W-:-:S13]  /*3a910*/  @!P3 IADD3 R6, P2, R30, R14, RZ ;  /* 0x0000000e1e06b210 */ /* 0x000fda0007f5e0ff */
[----:B------:R-:W-:Y:S05]  /*3a920*/  WARPSYNC.COLLECTIVE R15, `(.L_x_3766) ;  /* 0x000000000f087348 */ /* 0x000fea0003c00000 */
[----:B------:R0:W1:Y:S02]  /*3a930*/  SHFL.IDX P6, R14, R13, R12, R11 ;  /* 0x0000000c0d0e7389 */ /* 0x00006400000c000b */
[----:B01----:R-:W-:Y:S01]  /*3a940*/  ENDCOLLECTIVE ;  /* 0x000000000000791b */ /* 0x003fe20003800000 */
.L_x_3766:
        /* <DEDUP_REMOVED lines=15> */
.L_x_3767:
[----:B------:R-:W-:Y:S02]  /*3aa40*/  IMAD.MOV.U32 R13, RZ, RZ, R4 ;  /* 0x000000ffff0d7224 */ /* 0x000fe400078e0004 */
[----:B------:R-:W-:Y:S02]  /*3aa50*/  IMAD.MOV.U32 R12, RZ, RZ, 0x7 ;  /* 0x00000007ff0c7424 */ /* 0x000fe400078e00ff */
[----:B------:R-:W-:-:S07]  /*3aa60*/  IMAD.MOV.U32 R3, RZ, RZ, R14 ;  /* 0x000000ffff037224 */ /* 0x000fce00078e000e */
[----:B------:R-:W-:Y:S05]  /*3aa70*/  WARPSYNC.COLLECTIVE R15, `(.L_x_3768) ;  /* 0x000000000f087348 */ /* 0x000fea0003c00000 */
[----:B------:R0:W1:Y:S02]  /*3aa80*/  SHFL.IDX P6, R14, R13, R12, R11 ;  /* 0x0000000c0d0e7389 */ /* 0x00006400000c000b */
[----:B01----:R-:W-:Y:S01]  /*3aa90*/  ENDCOLLECTIVE ;  /* 0x000000000000791b */ /* 0x003fe20003800000 */
.L_x_3768:
[----:B------:R-:W-:-:S05]  /*3aaa0*/  @!P3 IADD3 R6, P2, R30, R3, RZ ;  /* 0x000000031e06b210 */ /* 0x000fca0007f5e0ff */
[----:B------:R-:W-:Y:S02]  /*3aab0*/  @!P3 IMAD.X R7, RZ, RZ, R2, P2 ;  /* 0x000000ffff07b224 */ /* 0x000fe400010e0602 */
[----:B------:R-:W-:-:S03]  /*3aac0*/  @!P3 IMAD.MOV.U32 R2, RZ, RZ, R6 ;  /* 0x000000ffff02b224 */ /* 0x000fc600078e0006 */
[----:B------:R-:W-:Y:S01]  /*3aad0*/  @!P3 MOV R3, R7 ;  /* 0x000000070003b202 */ /* 0x000fe20000000f00 */
[----:B------:R-:W-:-:S04]  /*3aae0*/  IMAD.MOV.U32 R13, RZ, RZ, R0 ;  /* 0x000000ffff0d7224 */ /* 0x000fc800078e0000 */
        /* <DEDUP_REMOVED lines=9> */
.L_x_3769:
[----:B------:R-:W-:Y:S05]  /*3ab80*/  BRA `(.L_x_3770) ;  /* 0xffffff38005c7947 */ /* 0x000fea000383ffff */
.L_x_3376:
[----:B0-----:R0:W1:Y:S02]  /*3ab90*/  SYNCS.PHASECHK.TRANS64.TRYWAIT P0, [R22+URZ+0x38820], R3 ;  /* 0x03882003160075a7 */ /* 0x001064000800017f */
[----:B-1----:R-:W-:Y:S05]  /*3aba0*/  @!P0 NANOSLEEP.SYNCS 0x989680 ;  /* 0x009896800000895d */ /* 0x002fea0003900000 */
[----:B------:R-:W1:Y:S02]  /*3abb0*/  @!P0 SYNCS.PHASECHK.TRANS64 P0, [R22+URZ+0x38820], R3 ;  /* 0x03882003160085a7 */ /* 0x000e64000800007f */
[----:B-1----:R-:W-:Y:S05]  /*3abc0*/  @!P0 BRA `(.L_x_3376) ;  /* 0xfffffffc00f08947 */ /* 0x002fea000383ffff */
[----:B------:R-:W-:Y:S05]  /*3abd0*/  BRA `(.L_x_3771) ;  /* 0xffffff3800d47947 */ /* 0x000fea000383ffff */
.L_x_3380:
[----:B0-----:R0:W1:Y:S02]  /*3abe0*/  SYNCS.PHASECHK.TRANS64.TRYWAIT P0, [R0+URZ+0x38880], R21 ;  /* 0x03888015000075a7 */ /* 0x001064000800017f */
[----:B-1----:R-:W-:Y:S05]  /*3abf0*/  @!P0 NANOSLEEP.SYNCS 0x989680 ;  /* 0x009896800000895d */ /* 0x002fea0003900000 */
[----:B------:R-:W1:Y:S02]  /*3ac00*/  @!P0 SYNCS.PHASECHK.TRANS64 P0, [R0+URZ+0x38880], R21 ;  /* 0x03888015000085a7 */ /* 0x000e64000800007f */
[----:B-1----:R-:W-:Y:S05]  /*3ac10*/  @!P0 BRA `(.L_x_3380) ;  /* 0xfffffffc00f08947 */ /* 0x002fea000383ffff */
[----:B------:R-:W-:Y:S05]  /*3ac20*/  BRA `(.L_x_3772) ;  /* 0xffffff3c00807947 */ /* 0x000fea000383ffff */
.L_x_3381:
        /* <DEDUP_REMOVED lines=8> */
.L_x_3774:
[----:B------:R-:W-:Y:S05]  /*3acb0*/  BSYNC B0 ;  /* 0x0000000000007941 */ /* 0x000fea0003800000 */
.L_x_3773:
        /* <DEDUP_REMOVED lines=9> */
.L_x_3775:
[----:B------:R-:W-:Y:S02]  /*3ad50*/  IMAD.MOV.U32 R13, RZ, RZ, R7 ;  /* 0x000000ffff0d7224 */ /* 0x000fe400078e0007 */
[----:B------:R-:W-:Y:S02]  /*3ad60*/  IMAD.MOV.U32 R12, RZ, RZ, 0x1 ;  /* 0x00000001ff0c7424 */ /* 0x000fe400078e00ff */
[----:B------:R-:W-:-:S07]  /*3ad70*/  IMAD.MOV.U32 R2, RZ, RZ, R14 ;  /* 0x000000ffff027224 */ /* 0x000fce00078e000e */
[----:B------:R-:W-:Y:S05]  /*3ad80*/  WARPSYNC.COLLECTIVE R15, `(.L_x_3776) ;  /* 0x000000000f087348 */ /* 0x000fea0003c00000 */
[----:B------:R0:W1:Y:S02]  /*3ad90*/  SHFL.IDX P6, R14, R13, R12, R11 ;  /* 0x0000000c0d0e7389 */ /* 0x00006400000c000b */
[----:B01----:R-:W-:Y:S01]  /*3ada0*/  ENDCOLLECTIVE ;  /* 0x000000000000791b */ /* 0x003fe20003800000 */
.L_x_3776:
        /* <DEDUP_REMOVED lines=12> */
.L_x_3777:
[----:B------:R-:W-:Y:S02]  /*3ae70*/  IMAD.MOV.U32 R13, RZ, RZ, R7 ;  /* 0x000000ffff0d7224 */ /* 0x000fe400078e0007 */
[----:B------:R-:W-:Y:S02]  /*3ae80*/  IMAD.MOV.U32 R12, RZ, RZ, 0x2 ;  /* 0x00000002ff0c7424 */ /* 0x000fe400078e00ff */
[----:B------:R-:W-:-:S07]  /*3ae90*/  IMAD.MOV.U32 R2, RZ, RZ, R14 ;  /* 0x000000ffff027224 */ /* 0x000fce00078e000e */
[----:B------:R-:W-:Y:S05]  /*3aea0*/  WARPSYNC.COLLECTIVE R15, `(.L_x_3778) ;  /* 0x000000000f087348 */ /* 0x000fea0003c00000 */
[----:B------:R0:W1:Y:S02]  /*3aeb0*/  SHFL.IDX P6, R14, R13, R12, R11 ;  /* 0x0000000c0d0e7389 */ /* 0x00006400000c000b */
[----:B01----:R-:W-:Y:S01]  /*3aec0*/  ENDCOLLECTIVE ;  /* 0x000000000000791b */ /* 0x003fe20003800000 */
.L_x_3778:
        /* <DEDUP_REMOVED lines=12> */
.L_x_3779:
[----:B------:R-:W-:Y:S01]  /*3af90*/  IMAD.MOV.U32 R13, RZ, RZ, R7 ;  /* 0x000000ffff0d7224 */ /* 0x000fe200078e0007 */
[----:B------:R-:W-:Y:S01]  /*3afa0*/  MOV R12, 0x3 ;  /* 0x00000003000c7802 */ /* 0x000fe20000000f00 */
[----:B------:R-:W-:-:S07]  /*3afb0*/  IMAD.MOV.U32 R2, RZ, RZ, R14 ;  /* 0x000000ffff027224 */ /* 0x000fce00078e000e */
[----:B------:R-:W-:Y:S05]  /*3afc0*/  WARPSYNC.COLLECTIVE R15, `(.L_x_3780) ;  /* 0x000000000f087348 */ /* 0x000fea0003c00000 */
[----:B------:R0:W1:Y:S02]  /*3afd0*/  SHFL.IDX P6, R14, R13, R12, R11 ;  /* 0x0000000c0d0e7389 */ /* 0x00006400000c000b */
[----:B01----:R-:W-:Y:S01]  /*3afe0*/  ENDCOLLECTIVE ;  /* 0x000000000000791b */ /* 0x003fe20003800000 */
.L_x_3780:
        /* <DEDUP_REMOVED lines=12> */
.L_x_3781:
[----:B------:R-:W-:Y:S01]  /*3b0b0*/  MOV R13, R7 ;  /* 0x00000007000d7202 */ /* 0x000fe20000000f00 */
[----:B------:R-:W-:Y:S02]  /*3b0c0*/  IMAD.MOV.U32 R12, RZ, RZ, 0x4 ;  /* 0x00000004ff0c7424 */ /* 0x000fe400078e00ff */
[----:B------:R-:W-:-:S07]  /*3b0d0*/  IMAD.MOV.U32 R2, RZ, RZ, R14 ;  /* 0x000000ffff027224 */ /* 0x000fce00078e000e */
[----:B------:R-:W-:Y:S05]  /*3b0e0*/  WARPSYNC.COLLECTIVE R15, `(.L_x_3782) ;  /* 0x000000000f087348 */ /* 0x000fea0003c00000 */
[----:B------:R0:W1:Y:S02]  /*3b0f0*/  SHFL.IDX P6, R14, R13, R12, R11 ;  /* 0x0000000c0d0e7389 */ /* 0x00006400000c000b */
[----:B01----:R-:W-:Y:S01]  /*3b100*/  ENDCOLLECTIVE ;  /* 0x000000000000791b */ /* 0x003fe20003800000 */
.L_x_3782:
        /* <DEDUP_REMOVED lines=12> */
.L_x_3783:
[----:B------:R-:W-:Y:S02]  /*3b1d0*/  IMAD.MOV.U32 R13, RZ, RZ, R7 ;  /* 0x000000ffff0d7224 */ /* 0x000fe400078e0007 */
[----:B------:R-:W-:Y:S02]  /*3b1e0*/  IMAD.MOV.U32 R12, RZ, RZ, 0x5 ;  /* 0x00000005ff0c7424 */ /* 0x000fe400078e00ff */
[----:B------:R-:W-:-:S07]  /*3b1f0*/  IMAD.MOV.U32 R2, RZ, RZ, R14 ;  /* 0x000000ffff027224 */ /* 0x000fce00078e000e */
[----:B------:R-:W-:Y:S05]  /*3b200*/  WARPSYNC.COLLECTIVE R15, `(.L_x_3784) ;  /* 0x000000000f087348 */ /* 0x000fea0003c00000 */
[----:B------:R0:W1:Y:S02]  /*3b210*/  SHFL.IDX P6, R14, R13, R12, R11 ;  /* 0x0000000c0d0e7389 */ /* 0x00006400000c000b */
[----:B01----:R-:W-:Y:S01]  /*3b220*/  ENDCOLLECTIVE ;  /* 0x000000000000791b */ /* 0x003fe20003800000 */
.L_x_3784:
[----:B------:R-:W-:-:S04]  /*3b230*/  IADD3 R2, P0, R30, R2, RZ ;  /* 0x000000021e027210 */ /* 0x000fc80007f1e0ff */
[----:B------:R-:W-:-:S05]  /*3b240*/  IADD3.X R3, RZ, R3, RZ, P0, !PT ;  /* 0x00000003ff037210 */ /* 0x000fca00007fe4ff */
        /* <DEDUP_REMOVED lines=10> */
.L_x_3785:
[----:B------:R-:W-:Y:S02]  /*3b2f0*/  IMAD.MOV.U32 R13, RZ, RZ, R7 ;  /* 0x000000ffff0d7224 */ /* 0x000fe400078e0007 */
[----:B------:R-:W-:Y:S01]  /*3b300*/  IMAD.MOV.U32 R12, RZ, RZ, 0x6 ;  /* 0x00000006ff0c7424 */ /* 0x000fe200078e00ff */
[----:B------:R-:W-:-:S07]  /*3b310*/  MOV R2, R14 ;  /* 0x0000000e00027202 */ /* 0x000fce0000000f00 */
[----:B------:R-:W-:Y:S05]  /*3b320*/  WARPSYNC.COLLECTIVE R15, `(.L_x_3786) ;  /* 0x000000000f087348 */ /* 0x000fea0003c00000 */
[----:B------:R0:W1:Y:S02]  /*3b330*/  SHFL.IDX P6, R14, R13, R12, R11 ;  /* 0x0000000c0d0e7389 */ /* 0x00006400000c000b */
[----:B01----:R-:W-:Y:S01]  /*3b340*/  ENDCOLLECTIVE ;  /* 0x000000000000791b */ /* 0x003fe20003800000 */
.L_x_3786:
[----:B------:R-:W-:-:S05]  /*3b350*/  IADD3 R2, P0, R30, R2, RZ ;  /* 0x000000021e027210 */ /* 0x000fca0007f1e0ff */
[----:B------:R-:W-:-:S05]  /*3b360*/  IMAD.X R3, RZ, RZ, R3, P0 ;  /* 0x000000ffff037224 */ /* 0x000fca00000e0603 */
        /* <DEDUP_REMOVED lines=10> */
.L_x_3787:
[----:B------:R-:W-:Y:S02]  /*3b410*/  IMAD.MOV.U32 R13, RZ, RZ, R7 ;  /* 0x000000ffff0d7224 */ /* 0x000fe400078e0007 */
[----:B------:R-:W-:Y:S02]  /*3b420*/  IMAD.MOV.U32 R12, RZ, RZ, 0x7 ;  /* 0x00000007ff0c7424 */ /* 0x000fe400078e00ff */
[----:B------:R-:W-:-:S07]  /*3b430*/  IMAD.MOV.U32 R2, RZ, RZ, R14 ;  /* 0x000000ffff027224 */ /* 0x000fce00078e000e */
[----:B------:R-:W-:Y:S05]  /*3b440*/  WARPSYNC.COLLECTIVE R15, `(.L_x_3788) ;  /* 0x000000000f087348 */ /* 0x000fea0003c00000 */
[----:B------:R0:W1:Y:S02]  /*3b450*/  SHFL.IDX P6, R14, R13, R12, R11 ;  /* 0x0000000c0d0e7389 */ /* 0x00006400000c000b */
[----:B01----:R-:W-:Y:S01]  /*3b460*/  ENDCOLLECTIVE ;  /* 0x000000000000791b */ /* 0x003fe20003800000 */
.L_x_3788:
        /* <DEDUP_REMOVED lines=12> */
.L_x_3789:
[----:B------:R-:W-:Y:S01]  /*3b530*/  IMAD.MOV.U32 R2, RZ, RZ, R14 ;  /* 0x000000ffff027224 */ /* 0x000fe200078e000e */
[----:B------:R-:W-:Y:S06]  /*3b540*/  BRA `(.L_x_3790) ;  /* 0xffffff3800547947 */ /* 0x000fec000383ffff */
.L_x_3386:
[----:B---3--:R3:W4:Y:S02]  /*3b550*/  SYNCS.PHASECHK.TRANS64.TRYWAIT P0, [R0+URZ+0x38840], R21 ;  /* 0x03884015000075a7 */ /* 0x008724000800017f */
[----:B----4-:R-:W-:Y:S05]  /*3b560*/  @!P0 NANOSLEEP.SYNCS 0x989680 ;  /* 0x009896800000895d */ /* 0x010fea0003900000 */
[----:B------:R-:W4:Y:S02]  /*3b570*/  @!P0 SYNCS.PHASECHK.TRANS64 P0, [R0+URZ+0x38840], R21 ;  /* 0x03884015000085a7 */ /* 0x000f24000800007f */
[----:B----4-:R-:W-:Y:S05]  /*3b580*/  @!P0 BRA `(.L_x_3386) ;  /* 0xfffffffc00f08947 */ /* 0x010fea000383ffff */
[----:B------:R-:W-:Y:S05]  /*3b590*/  BRA `(.L_x_3791) ;  /* 0xffffff3800a87947 */ /* 0x000fea000383ffff */
.L_x_3387:
[----:B------:R-:W-:Y:S01]  /*3b5a0*/  BSSY B0, `(.L_x_3792) ;  /* 0x0000008000007945 */ /* 0x000fe20003800000 */
[----:B------:R-:W-:Y:S01]  /*3b5b0*/  IMAD.MOV.U32 R13, RZ, RZ, R5 ;  /* 0x000000ffff0d7224 */ /* 0x000fe200078e0005 */
[----:B------:R-:W-:Y:S01]  /*3b5c0*/  MOV R11, 0x181f ;  /* 0x0000181f000b7802 */ /* 0x000fe20000000f00 */
[----:B------:R-:W-:Y:S02]  /*3b5d0*/  IMAD.MOV.U32 R12, RZ, RZ, RZ ;  /* 0x000000ffff0c7224 */ /* 0x000fe400078e00ff */
[----:B------:R-:W-:-:S07]  /*3b5e0*/  IMAD.MOV.U32 R15, RZ, RZ, -0x1 ;  /* 0xffffffffff0f7424 */ /* 0x000fce00078e00ff */
[----:B0-23--:R-:W-:Y:S05]  /*3b5f0*/  WARPSYNC.COLLECTIVE R15, `(.L_x_3793) ;  /* 0x000000000f087348 */ /* 0x00dfea0003c00000 */
[----:B------:R1:W4:Y:S02]  /*3b600*/  SHFL.IDX P6, R14, R13, R12, R11 ;  /* 0x0000000c0d0e7389 */ /* 0x00032400000c000b */
[----:B01234-:R-:W-:Y:S01]  /*3b610*/  ENDCOLLECTIVE ;  /* 0x000000000000791b */ /* 0x01ffe20003800000 */
.L_x_3793:
[----:B------:R-:W-:Y:S05]  /*3b620*/  BSYNC B0 ;  /* 0x0000000000007941 */ /* 0x000fea0003800000 */
.L_x_3792:
        /* <DEDUP_REMOVED lines=8> */
.L_x_3794:
[----:B------:R-:W-:Y:S01]  /*3b6b0*/  IMAD.MOV.U32 R13, RZ, RZ, R5 ;  /* 0x000000ffff0d7224 */ /* 0x000fe200078e0005 */
[----:B------:R-:W-:Y:S01]  /*3b6c0*/  MOV R12, 0x1 ;  /* 0x00000001000c7802 */ /* 0x000fe20000000f00 */
[----:B------:R-:W-:-:S07]  /*3b6d0*/  IMAD.MOV.U32 R2, RZ, RZ, R14 ;  /* 0x000000ffff027224 */ /* 0x000fce00078e000e */
[----:B------:R-:W-:Y:S05]  /*3b6e0*/  WARPSYNC.COLLECTIVE R15, `(.L_x_3795) ;  /* 0x000000000f087348 */ /* 0x000fea0003c00000 */
[----:B------:R0:W1:Y:S02]  /*3b6f0*/  SHFL.IDX P6, R14, R13, R12, R11 ;  /* 0x0000000c0d0e7389 */ /* 0x00006400000c000b */
[----:B01----:R-:W-:Y:S01]  /*3b700*/  ENDCOLLECTIVE ;  /* 0x000000000000791b */ /* 0x003fe20003800000 */
.L_x_3795:
        /* <DEDUP_REMOVED lines=12> */
.L_x_3796:
[----:B------:R-:W-:Y:S01]  /*3b7d0*/  MOV R13, R5 ;  /* 0x00000005000d7202 */ /* 0x000fe20000000f00 */
[----:B------:R-:W-:Y:S02]  /*3b7e0*/  IMAD.MOV.U32 R12, RZ, RZ, 0x2 ;  /* 0x00000002ff0c7424 */ /* 0x000fe400078e00ff */
[----:B------:R-:W-:-:S07]  /*3b7f0*/  IMAD.MOV.U32 R2, RZ, RZ, R14 ;  /* 0x000000ffff027224 */ /* 0x000fce00078e000e */
[----:B------:R-:W-:Y:S05]  /*3b800*/  WARPSYNC.COLLECTIVE R15, `(.L_x_3797) ;  /* 0x000000000f087348 */ /* 0x000fea0003c00000 */
[----:B------:R0:W1:Y:S02]  /*3b810*/  SHFL.IDX P6, R14, R13, R12, R11 ;  /* 0x0000000c0d0e7389 */ /* 0x00006400000c000b */
[----:B01----:R-:W-:Y:S01]  /*3b820*/  ENDCOLLECTIVE ;  /* 0x000000000000791b */ /* 0x003fe20003800000 */
.L_x_3797:
        /* <DEDUP_REMOVED lines=12> */
.L_x_3798:
[----:B------:R-:W-:Y:S02]  /*3b8f0*/  IMAD.MOV.U32 R13, RZ, RZ, R5 ;  /* 0x000000ffff0d7224 */ /* 0x000fe400078e0005 */
[----:B------:R-:W-:Y:S02]  /*3b900*/  IMAD.MOV.U32 R12, RZ, RZ, 0x3 ;  /* 0x00000003ff0c7424 */ /* 0x000fe400078e00ff */
[----:B------:R-:W-:-:S07]  /*3b910*/  IMAD.MOV.U32 R2, RZ, RZ, R14 ;  /* 0x000000ffff027224 */ /* 0x000fce00078e000e */
[----:B------:R-:W-:Y:S05]  /*3b920*/  WARPSYNC.COLLECTIVE R15, `(.L_x_3799) ;  /* 0x000000000f087348 */ /* 0x000fea0003c00000 */
[----:B------:R0:W1:Y:S02]  /*3b930*/  SHFL.IDX P6, R14, R13, R12, R11 ;  /* 0x0000000c0d0e7389 */ /* 0x00006400000c000b */
[----:B01----:R-:W-:Y:S01]  /*3b940*/  ENDCOLLECTIVE ;  /* 0x000000000000791b */ /* 0x003fe20003800000 */
.L_x_3799:
        /* <DEDUP_REMOVED lines=12> */
.L_x_3800:
[----:B------:R-:W-:Y:S02]  /*3ba10*/  IMAD.MOV.U32 R13, RZ, RZ, R5 ;  /* 0x000000ffff0d7224 */ /* 0x000fe400078e0005 */
[----:B------:R-:W-:Y:S01]  /*3ba20*/  IMAD.MOV.U32 R12, RZ, RZ, 0x4 ;  /* 0x00000004ff0c7424 */ /* 0x000fe200078e00ff */
[----:B------:R-:W-:-:S07]  /*3ba30*/  MOV R2, R14 ;  /* 0x0000000e00027202 */ /* 0x000fce0000000f00 */
[----:B------:R-:W-:Y:S05]  /*3ba40*/  WARPSYNC.COLLECTIVE R15, `(.L_x_3801) ;  /* 0x000000000f087348 */ /* 0x000fea0003c00000 */
[----:B------:R0:W1:Y:S02]  /*3ba50*/  SHFL.IDX P6, R14, R13, R12, R11 ;  /* 0x0000000c0d0e7389 */ /* 0x00006400000c000b */
[----:B01----:R-:W-:Y:S01]  /*3ba60*/  ENDCOLLECTIVE ;  /* 0x000000000000791b */ /* 0x003fe20003800000 */
.L_x_3801:
        /* <DEDUP_REMOVED lines=12> */
.L_x_3802:
[----:B------:R-:W-:Y:S02]  /*3bb30*/  IMAD.MOV.U32 R13, RZ, RZ, R5 ;  /* 0x000000ffff0d7224 */ /* 0x000fe400078e0005 */
[----:B------:R-:W-:Y:S02]  /*3bb40*/  IMAD.MOV.U32 R12, RZ, RZ, 0x5 ;  /* 0x00000005ff0c7424 */ /* 0x000fe400078e00ff */
[----:B------:R-:W-:-:S07]  /*3bb50*/  IMAD.MOV.U32 R2, RZ, RZ, R14 ;  /* 0x000000ffff027224 */ /* 0x000fce00078e000e */
[----:B------:R-:W-:Y:S05]  /*3bb60*/  WARPSYNC.COLLECTIVE R15, `(.L_x_3803) ;  /* 0x000000000f087348 */ /* 0x000fea0003c00000 */
[----:B------:R0:W1:Y:S02]  /*3bb70*/  SHFL.IDX P6, R14, R13, R12, R11 ;  /* 0x0000000c0d0e7389 */ /* 0x00006400000c000b */
[----:B01----:R-:W-:Y:S01]  /*3bb80*/  ENDCOLLECTIVE ;  /* 0x000000000000791b */ /* 0x003fe20003800000 */
.L_x_3803:
        /* <DEDUP_REMOVED lines=12> */
.L_x_3804:
[----:B------:R-:W-:Y:S01]  /*3bc50*/  IMAD.MOV.U32 R13, RZ, RZ, R5 ;  /* 0x000000ffff0d7224 */ /* 0x000fe200078e0005 */
[----:B------:R-:W-:Y:S01]  /*3bc60*/  MOV R12, 0x6 ;  /* 0x00000006000c7802 */ /* 0x000fe20000000f00 */
[----:B------:R-:W-:-:S07]  /*3bc70*/  IMAD.MOV.U32 R2, RZ, RZ, R14 ;  /* 0x000000ffff027224 */ /* 0x000fce00078e000e */
[----:B------:R-:W-:Y:S05]  /*3bc80*/  WARPSYNC.COLLECTIVE R15, `(.L_x_3805) ;  /* 0x000000000f087348 */ /* 0x000fea0003c00000 */
[----:B------:R0:W1:Y:S02]  /*3bc90*/  SHFL.IDX P6, R14, R13, R12, R11 ;  /* 0x0000000c0d0e7389 */ /* 0x00006400000c000b */
[----:B01----:R-:W-:Y:S01]  /*3bca0*/  ENDCOLLECTIVE ;  /* 0x000000000000791b */ /* 0x003fe20003800000 */
.L_x_3805:
        /* <DEDUP_REMOVED lines=12> */
.L_x_3806:
[----:B------:R-:W-:Y:S01]  /*3bd70*/  MOV R13, R5 ;  /* 0x00000005000d7202 */ /* 0x000fe20000000f00 */
[----:B------:R-:W-:Y:S02]  /*3bd80*/  IMAD.MOV.U32 R12, RZ, RZ, 0x7 ;  /* 0x00000007ff0c7424 */ /* 0x000fe400078e00ff */
[----:B------:R-:W-:-:S07]  /*3bd90*/  IMAD.MOV.U32 R2, RZ, RZ, R14 ;  /* 0x000000ffff027224 */ /* 0x000fce00078e000e */
[----:B------:R-:W-:Y:S05]  /*3bda0*/  WARPSYNC.COLLECTIVE R15, `(.L_x_3807) ;  /* 0x000000000f087348 */ /* 0x000fea0003c00000 */
[----:B------:R0:W1:Y:S02]  /*3bdb0*/  SHFL.IDX P6, R14, R13, R12, R11 ;  /* 0x0000000c0d0e7389 */ /* 0x00006400000c000b */
[----:B01----:R-:W-:Y:S01]  /*3bdc0*/  ENDCOLLECTIVE ;  /* 0x000000000000791b */ /* 0x003fe20003800000 */
.L_x_3807:
        /* <DEDUP_REMOVED lines=12> */
.L_x_3808:
[----:B------:R-:W-:Y:S01]  /*3be90*/  IMAD.MOV.U32 R2, RZ, RZ, R14 ;  /* 0x000000ffff027224 */ /* 0x000fe200078e000e */
[----:B------:R-:W-:Y:S06]  /*3bea0*/  BRA `(.L_x_3809) ;  /* 0xffffff3400747947 */ /* 0x000fec000383ffff */
.L_x_3392:
[----:B0-----:R0:W2:Y:S02]  /*3beb0*/  SYNCS.PHASECHK.TRANS64.TRYWAIT P2, [R17+URZ+0x38870], R0 ;  /* 0x03887000110075a7 */ /* 0x0010a4000804017f */
[----:B--2---:R-:W-:Y:S05]  /*3bec0*/  @!P2 NANOSLEEP.SYNCS 0x989680 ;  /* 0x009896800000a95d */ /* 0x004fea0003900000 */
[----:B------:R-:W2:Y:S02]  /*3bed0*/  @!P2 SYNCS.PHASECHK.TRANS64 P2, [R17+URZ+0x38870], R0 ;  /* 0x038870001100a5a7 */ /* 0x000ea4000804007f */
[----:B--2---:R-:W-:Y:S05]  /*3bee0*/  @!P2 BRA `(.L_x_3392) ;  /* 0xfffffffc00f0a947 */ /* 0x004fea000383ffff */
[----:B------:R-:W-:Y:S05]  /*3bef0*/  BRA `(.L_x_3810) ;  /* 0xffffff3400dc7947 */ /* 0x000fea000383ffff */
.L_x_3394:
[----:B0-----:R0:W2:Y:S02]  /*3bf00*/  SYNCS.PHASECHK.TRANS64.TRYWAIT P2, [R17+URZ+0x38860], R0 ;  /* 0x03886000110075a7 */ /* 0x0010a4000804017f */
[----:B--2---:R-:W-:Y:S05]  /*3bf10*/  @!P2 NANOSLEEP.SYNCS 0x989680 ;  /* 0x009896800000a95d */ /* 0x004fea0003900000 */
[----:B------:R-:W2:Y:S02]  /*3bf20*/  @!P2 SYNCS.PHASECHK.TRANS64 P2, [R17+URZ+0x38860], R0 ;  /* 0x038860001100a5a7 */ /* 0x000ea4000804007f */
[----:B--2---:R-:W-:Y:S05]  /*3bf30*/  @!P2 BRA `(.L_x_3394) ;  /* 0xfffffffc00f0a947 */ /* 0x004fea000383ffff */
[----:B------:R-:W-:Y:S05]  /*3bf40*/  BRA `(.L_x_3811) ;  /* 0xffffff3400ec7947 */ /* 0x000fea000383ffff */
.L_x_3402:
[----:B0-----:R0:W2:Y:S02]  /*3bf50*/  SYNCS.PHASECHK.TRANS64.TRYWAIT P1, [R18+URZ+0x38870], R3 ;  /* 0x03887003120075a7 */ /* 0x0010a4000802017f */
[----:B--2---:R-:W-:Y:S05]  /*3bf60*/  @!P1 NANOSLEEP.SYNCS 0x989680 ;  /* 0x009896800000995d */ /* 0x004fea0003900000 */
[----:B------:R-:W2:Y:S02]  /*3bf70*/  @!P1 SYNCS.PHASECHK.TRANS64 P1, [R18+URZ+0x38870], R3 ;  /* 0x03887003120095a7 */ /* 0x000ea4000802007f */
[----:B--2---:R-:W-:Y:S05]  /*3bf80*/  @!P1 BRA `(.L_x_3402) ;  /* 0xfffffffc00f09947 */ /* 0x004fea000383ffff */
[----:B------:R-:W-:Y:S05]  /*3bf90*/  BRA `(.L_x_3812) ;  /* 0xffffff4000487947 */ /* 0x000fea000383ffff */
.L_x_3404:
[----:B0-----:R0:W2:Y:S02]  /*3bfa0*/  SYNCS.PHASECHK.TRANS64.TRYWAIT P1, [R18+URZ+0x38860], R3 ;  /* 0x03886003120075a7 */ /* 0x0010a4000802017f */
[----:B--2---:R-:W-:Y:S05]  /*3bfb0*/  @!P1 NANOSLEEP.SYNCS 0x989680 ;  /* 0x009896800000995d */ /* 0x004fea0003900000 */
[----:B------:R-:W2:Y:S02]  /*3bfc0*/  @!P1 SYNCS.PHASECHK.TRANS64 P1, [R18+URZ+0x38860], R3 ;  /* 0x03886003120095a7 */ /* 0x000ea4000802007f */
[----:B--2---:R-:W-:Y:S05]  /*3bfd0*/  @!P1 BRA `(.L_x_3404) ;  /* 0xfffffffc00f09947 */ /* 0x004fea000383ffff */
[----:B------:R-:W-:Y:S05]  /*3bfe0*/  BRA `(.L_x_3813) ;  /* 0xffffff4000547947 */ /* 0x000fea000383ffff */
.L_x_3409:
        /* <DEDUP_REMOVED lines=8> */
.L_x_3815:
[----:B------:R-:W-:Y:S05]  /*3c070*/  BSYNC B0 ;  /* 0x0000000000007941 */ /* 0x000fea0003800000 */
.L_x_3814:
[----:B------:R-:W-:Y:S01]  /*3c080*/  MOV R13, R16 ;  /* 0x00000010000d7202 */ /* 0x000fe20000000f00 */
[----:B------:R-:W-:Y:S01]  /*3c090*/  IMAD.MOV.U32 R12, RZ, RZ, 0x1 ;  /* 0x00000001ff0c7424 */ /* 0x000fe200078e00ff */
[----:B------:R-:W-:Y:S01]  /*3c0a0*/  IADD3 R9, R19, R8, RZ ;  /* 0x0000000813097210 */ /* 0x000fe20007ffe0ff */
[----:B------:R-:W-:Y:S02]  /*3c0b0*/  IMAD.MOV.U32 R11, RZ, RZ, 0x1f ;  /* 0x0000001fff0b7424 */ /* 0x000fe400078e00ff */
[----:B------:R-:W-:Y:S02]  /*3c0c0*/  IMAD.MOV.U32 R15, RZ, RZ, -0x1 ;  /* 0xffffffffff0f7424 */ /* 0x000fe400078e00ff */
[----:B------:R-:W-:-:S07]  /*3c0d0*/  IMAD.MOV.U32 R0, RZ, RZ, R14 ;  /* 0x000000ffff007224 */ /* 0x000fce00078e000e */
[----:B------:R-:W-:Y:S05]  /*3c0e0*/  WARPSYNC.COLLECTIVE R15, `(.L_x_3816) ;  /* 0x000000000f087348 */ /* 0x000fea0003c00000 */
[----:B------:R0:W1:Y:S02]  /*3c0f0*/  SHFL.IDX P6, R14, R13, R12, R11 ;  /* 0x0000000c0d0e7389 */ /* 0x00006400000c000b */
[----:B01----:R-:W-:Y:S01]  /*3c100*/  ENDCOLLECTIVE ;  /* 0x000000000000791b */ /* 0x003fe20003800000 */
.L_x_3816:
        /* <DEDUP_REMOVED lines=15> */
[C---:B------:R-:W-:Y:S01]  /*3c200*/  ISETP.GE.U32.AND P5, PT, R8.reuse, 0x10, PT ;  /* 0x000000100800780c */ /* 0x040fe20003fa6070 */
[----:B--2---:R-:W-:Y:S02]  /*3c210*/  @!P1 IMAD.MOV.U32 R17, RZ, RZ, R7 ;  /* 0x000000ffff119224 */ /* 0x004fe400078e0007 */
[----:B---3--:R-:W-:Y:S01]  /*3c220*/  @!P1 IMAD.MOV.U32 R5, RZ, RZ, R4 ;  /* 0x000000ffff059224 */ /* 0x008fe200078e0004 */
[----:B------:R-:W-:-:S03]  /*3c230*/  ISETP.NE.AND P1, PT, R8, RZ, PT ;  /* 0x000000ff0800720c */ /* 0x000fc60003f25270 */
[----:B------:R-:W-:-:S10]  /*3c240*/  IMAD R13, R5, R17, RZ ;  /* 0x00000011050d7224 */ /* 0x000fd400078e02ff */
[----:B------:R-:W-:Y:S05]  /*3c250*/  WARPSYNC.COLLECTIVE R15, `(.L_x_3817) ;  /* 0x000000000f087348 */ /* 0x000fea0003c00000 */
[----:B------:R0:W1:Y:S02]  /*3c260*/  SHFL.UP P6, R14, R13, R12, R11 ;  /* 0x0400000c0d0e7389 */ /* 0x00006400000c000b */
[----:B01----:R-:W-:Y:S01]  /*3c270*/  ENDCOLLECTIVE ;  /* 0x000000000000791b */ /* 0x003fe20003800000 */
.L_x_3817:
[----:B------:R-:W-:Y:S01]  /*3c280*/  IMAD.MOV.U32 R12, RZ, RZ, 0x2 ;  /* 0x00000002ff0c7424 */ /* 0x000fe200078e00ff */
[----:B------:R-:W-:-:S04]  /*3c290*/  SEL R4, R14, RZ, P1 ;  /* 0x000000ff0e047207 */ /* 0x000fc80000800000 */
[----:B------:R-:W-:-:S05]  /*3c2a0*/  IADD3 R4, R13, R4, RZ ;  /* 0x000000040d047210 */ /* 0x000fca0007ffe0ff */
[----:B------:R-:W-:-:S07]  /*3c2b0*/  IMAD.MOV.U32 R13, RZ, RZ, R4 ;  /* 0x000000ffff0d7224 */ /* 0x000fce00078e0004 */
[----:B------:R-:W-:Y:S05]  /*3c2c0*/  WARPSYNC.COLLECTIVE R15, `(.L_x_3818) ;  /* 0x000000000f087348 */ /* 0x000fea0003c00000 */
[----:B------:R0:W1:Y:S02]  /*3c2d0*/  SHFL.UP P6, R14, R13, R12, R11 ;  /* 0x0400000c0d0e7389 */ /* 0x00006400000c000b */
[----:B01----:R-:W-:Y:S01]  /*3c2e0*/  ENDCOLLECTIVE ;  /* 0x000000000000791b */ /* 0x003fe20003800000 */
.L_x_3818:
[----:B------:R-:W-:Y:S02]  /*3c2f0*/  MOV R12, 0x4 ;  /* 0x00000004000c7802 */ /* 0x000fe40000000f00 */
[----:B------:R-:W-:-:S05]  /*3c300*/  SEL R3, R14, RZ, P2 ;  /* 0x000000ff0e037207 */ /* 0x000fca0001000000 */
[----:B------:R-:W-:-:S04]  /*3c310*/  IMAD.IADD R2, R4, 0x1, R3 ;  /* 0x0000000104027824 */ /* 0x000fc800078e0203 */
[----:B------:R-:W-:-:S07]  /*3c320*/  IMAD.MOV.U32 R13, RZ, RZ, R2 ;  /* 0x000000ffff0d7224 */ /* 0x000fce00078e0002 */
[----:B------:R-:W-:Y:S05]  /*3c330*/  WARPSYNC.COLLECTIVE R15, `(.L_x_3819) ;  /* 0x000000000f087348 */ /* 0x000fea0003c00000 */
[----:B------:R0:W1:Y:S02]  /*3c340*/  SHFL.UP P6, R14, R13, R12, R11 ;  /* 0x0400000c0d0e7389 */ /* 0x00006400000c000b */
[----:B01----:R-:W-:Y:S01]  /*3c350*/  ENDCOLLECTIVE ;  /* 0x000000000000791b */ /* 0x003fe20003800000 */
.L_x_3819:
[----:B------:R-:W-:Y:S01]  /*3c360*/  IMAD.MOV.U32 R12, RZ, RZ, 0x8 ;  /* 0x00000008ff0c7424 */ /* 0x000fe200078e00ff */
[----:B------:R-:W-:-:S05]  /*3c370*/  SEL R3, R14, RZ, P3 ;  /* 0x000000ff0e037207 */ /* 0x000fca0001800000 */
[----:B------:R-:W-:-:S04]  /*3c380*/  IMAD.IADD R3, R2, 0x1, R3 ;  /* 0x0000000102037824 */ /* 0x000fc800078e0203 */
[----:B------:R-:W-:-:S07]  /*3c390*/  IMAD.MOV.U32 R13, RZ, RZ, R3 ;  /* 0x000000ffff0d7224 */ /* 0x000fce00078e0003 */
[----:B------:R-:W-:Y:S05]  /*3c3a0*/  WARPSYNC.COLLECTIVE R15, `(.L_x_3820) ;  /* 0x000000000f087348 */ /* 0x000fea0003c00000 */
[----:B------:R0:W1:Y:S02]  /*3c3b0*/  SHFL.UP P6, R14, R13, R12, R11 ;  /* 0x0400000c0d0e7389 */ /* 0x00006400000c000b */
[----:B01----:R-:W-:Y:S01]  /*3c3c0*/  ENDCOLLECTIVE ;  /* 0x000000000000791b */ /* 0x003fe20003800000 */
.L_x_3820:
[----:B------:R-:W-:Y:S01]  /*3c3d0*/  IMAD.MOV.U32 R12, RZ, RZ, 0x10 ;  /* 0x00000010ff0c7424 */ /* 0x000fe200078e00ff */
[----:B------:R-:W-:-:S05]  /*3c3e0*/  SEL R4, R14, RZ, P4 ;  /* 0x000000ff0e047207 */ /* 0x000fca0002000000 */
[----:B------:R-:W-:-:S05]  /*3c3f0*/  IMAD.IADD R4, R3, 0x1, R4 ;  /* 0x0000000103047824 */ /* 0x000fca00078e0204 */
[----:B------:R-:W-:-:S07]  /*3c400*/  MOV R13, R4 ;  /* 0x00000004000d7202 */ /* 0x000fce0000000f00 */
[----:B------:R-:W-:Y:S05]  /*3c410*/  WARPSYNC.COLLECTIVE R15, `(.L_x_3821) ;  /* 0x000000000f087348 */ /* 0x000fea0003c00000 */
[----:B------:R0:W1:Y:S02]  /*3c420*/  SHFL.UP P6, R14, R13, R12, R11 ;  /* 0x0400000c0d0e7389 */ /* 0x00006400000c000b */
[----:B01----:R-:W-:Y:S01]  /*3c430*/  ENDCOLLECTIVE ;  /* 0x000000000000791b */ /* 0x003fe20003800000 */
.L_x_3821:
        /* <DEDUP_REMOVED lines=8> */
.L_x_3822:
[----:B------:R-:W-:Y:S05]  /*3c4c0*/  BRA `(.L_x_3823) ;  /* 0xffffff4800087947 */ /* 0x000fea000383ffff */
.L_x_3412:
[----:B------:R-:W-:Y:S01]  /*3c4d0*/  BSSY B0, `(.L_x_3824) ;  /* 0x0000007000007945 */ /* 0x000fe20003800000 */
[----:B------:R-:W-:Y:S02]  /*3c4e0*/  IMAD.MOV.U32 R12, RZ, RZ, 0x1 ;  /* 0x00000001ff0c7424 */ /* 0x000fe400078e00ff */
[----:B------:R-:W-:Y:S02]  /*3c4f0*/  IMAD.MOV.U32 R11, RZ, RZ, RZ ;  /* 0x000000ffff0b7224 */ /* 0x000fe400078e00ff */
[----:B------:R-:W-:-:S07]  /*3c500*/  IMAD.MOV.U32 R15, RZ, RZ, -0x1 ;  /* 0xffffffffff0f7424 */ /* 0x000fce00078e00ff */
[----:B------:R-:W-:Y:S05]  /*3c510*/  WARPSYNC.COLLECTIVE R15, `(.L_x_3825) ;  /* 0x000000000f087348 */ /* 0x000fea0003c00000 */
[----:B------:R0:W1:Y:S02]  /*3c520*/  SHFL.UP P6, R14, R13, R12, R11 ;  /* 0x0400000c0d0e7389 */ /* 0x00006400000c000b */
[----:B01----:R-:W-:Y:S01]  /*3c530*/  ENDCOLLECTIVE ;  /* 0x000000000000791b */ /* 0x003fe20003800000 */
.L_x_3825:
[----:B------:R-:W-:Y:S05]  /*3c540*/  BSYNC B0 ;  /* 0x0000000000007941 */ /* 0x000fea0003800000 */
.L_x_3824:
[----:B------:R-:W-:Y:S01]  /*3c550*/  SEL R14, R14, RZ, P1 ;  /* 0x000000ff0e0e7207 */ /* 0x000fe20000800000 */
[----:B------:R-:W-:Y:S01]  /*3c560*/  IMAD.MOV.U32 R11, RZ, RZ, RZ ;  /* 0x000000ffff0b7224 */ /* 0x000fe200078e00ff */
[----:B------:R-:W-:Y:S01]  /*3c570*/  MOV R12, 0x2 ;  /* 0x00000002000c7802 */ /* 0x000fe20000000f00 */
[----:B------:R-:W-:Y:S02]  /*3c580*/  IMAD.MOV.U32 R15, RZ, RZ, -0x1 ;  /* 0xffffffffff0f7424 */ /* 0x000fe400078e00ff */
[----:B------:R-:W-:-:S07]  /*3c590*/  IMAD.IADD R13, R13, 0x1, R14 ;  /* 0x000000010d0d7824 */ /* 0x000fce00078e020e */
[----:B------:R-:W-:Y:S05]  /*3c5a0*/  WARPSYNC.COLLECTIVE R15, `(.L_x_3826) ;  /* 0x000000000f087348 */ /* 0x000fea0003c00000 */
[----:B------:R0:W1:Y:S02]  /*3c5b0*/  SHFL.UP P6, R14, R13, R12, R11 ;  /* 0x0400000c0d0e7389 */ /* 0x00006400000c000b */
[----:B01----:R-:W-:Y:S01]  /*3c5c0*/  ENDCOLLECTIVE ;  /* 0x000000000000791b */ /* 0x003fe20003800000 */
.L_x_3826:
[----:B------:R-:W-:Y:S02]  /*3c5d0*/  MOV R12, 0x4 ;  /* 0x00000004000c7802 */ /* 0x000fe40000000f00 */
[----:B------:R-:W-:-:S05]  /*3c5e0*/  SEL R2, R14, RZ, P2 ;  /* 0x000000ff0e027207 */ /* 0x000fca0001000000 */
[----:B------:R-:W-:-:S04]  /*3c5f0*/  IMAD.IADD R2, R13, 0x1, R2 ;  /* 0x000000010d027824 */ /* 0x000fc800078e0202 */
[----:B------:R-:W-:-:S07]  /*3c600*/  IMAD.MOV.U32 R13, RZ, RZ, R2 ;  /* 0x000000ffff0d7224 */ /* 0x000fce00078e0002 */
[----:B------:R-:W-:Y:S05]  /*3c610*/  WARPSYNC.COLLECTIVE R15, `(.L_x_3827) ;  /* 0x000000000f087348 */ /* 0x000fea0003c00000 */
[----:B------:R0:W1:Y:S02]  /*3c620*/  SHFL.UP P6, R14, R13, R12, R11 ;  /* 0x0400000c0d0e7389 */ /* 0x00006400000c000b */
[----:B01----:R-:W-:Y:S01]  /*3c630*/  ENDCOLLECTIVE ;  /* 0x000000000000791b */ /* 0x003fe20003800000 */
.L_x_3827:
[----:B------:R-:W-:Y:S01]  /*3c640*/  IMAD.MOV.U32 R12, RZ, RZ, 0x8 ;  /* 0x00000008ff0c7424 */ /* 0x000fe200078e00ff */
[----:B------:R-:W-:-:S05]  /*3c650*/  SEL R3, R14, RZ, P3 ;  /* 0x000000ff0e037207 */ /* 0x000fca0001800000 */
[----:B------:R-:W-:-:S04]  /*3c660*/  IMAD.IADD R3, R2, 0x1, R3 ;  /* 0x0000000102037824 */ /* 0x000fc800078e0203 */
[----:B------:R-:W-:-:S07]  /*3c670*/  IMAD.MOV.U32 R13, RZ, RZ, R3 ;  /* 0x000000ffff0d7224 */ /* 0x000fce00078e0003 */
[----:B------:R-:W-:Y:S05]  /*3c680*/  WARPSYNC.COLLECTIVE R15, `(.L_x_3828) ;  /* 0x000000000f087348 */ /* 0x000fea0003c00000 */
[----:B------:R0:W1:Y:S02]  /*3c690*/  SHFL.UP P6, R14, R13, R12, R11 ;  /* 0x0400000c0d0e7389 */ /* 0x00006400000c000b */
[----:B01----:R-:W-:Y:S01]  /*3c6a0*/  ENDCOLLECTIVE ;  /* 0x000000000000791b */ /* 0x003fe20003800000 */
.L_x_3828:
[----:B------:R-:W-:Y:S01]  /*3c6b0*/  IMAD.MOV.U32 R12, RZ, RZ, 0x10 ;  /* 0x00000010ff0c7424 */ /* 0x000fe200078e00ff */
[----:B------:R-:W-:-:S05]  /*3c6c0*/  SEL R4, R14, RZ, P4 ;  /* 0x000000ff0e047207 */ /* 0x000fca0002000000 */
[----:B------:R-:W-:-:S05]  /*3c6d0*/  IMAD.IADD R4, R3, 0x1, R4 ;  /* 0x0000000103047824 */ /* 0x000fca00078e0204 */
[----:B------:R-:W-:-:S07]  /*3c6e0*/  MOV R13, R4 ;  /* 0x00000004000d7202 */ /* 0x000fce0000000f00 */
[----:B------:R-:W-:Y:S05]  /*3c6f0*/  WARPSYNC.COLLECTIVE R15, `(.L_x_3829) ;  /* 0x000000000f087348 */ /* 0x000fea0003c00000 */
[----:B------:R0:W1:Y:S02]  /*3c700*/  SHFL.UP P6, R14, R13, R12, R11 ;  /* 0x0400000c0d0e7389 */ /* 0x00006400000c000b */
[----:B01----:R-:W-:Y:S01]  /*3c710*/  ENDCOLLECTIVE ;  /* 0x000000000000791b */ /* 0x003fe20003800000 */
.L_x_3829:
        /* <DEDUP_REMOVED lines=8> */
.L_x_3830:
[----:B------:R-:W-:Y:S05]  /*3c7a0*/  BRA `(.L_x_3831) ;  /* 0xffffff4400f47947 */ /* 0x000fea000383ffff */
.L_x_3414:
[----:B------:R-:W-:Y:S01]  /*3c7b0*/  BSSY B0, `(.L_x_3832) ;  /* 0x0000006000007945 */ /* 0x000fe20003800000 */
[----:B------:R-:W-:Y:S01]  /*3c7c0*/  PLOP3.LUT P6, PT, P6, PT, PT, 0x8, 0x0 ;  /* 0x000000000000781c */ /* 0x000fe200037ce170 */
[----:B------:R-:W-:-:S12]  /*3c7d0*/  IMAD.MOV.U32 R15, RZ, RZ, -0x1 ;  /* 0xffffffffff0f7424 */ /* 0x000fd800078e00ff */
[----:B0-----:R-:W-:Y:S05]  /*3c7e0*/  WARPSYNC.COLLECTIVE R15, `(.L_x_3833) ;  /* 0x000000000f087348 */ /* 0x001fea0003c00000 */
[----:B------:R-:W-:Y:S01]  /*3c7f0*/  VOTE.ANY R14, PT, P6 ;  /* 0x00000000000e7806 */ /* 0x000fe200030e0100 */
[----:B0-----:R-:W-:Y:S06]  /*3c800*/  ENDCOLLECTIVE ;  /* 0x000000000000791b */ /* 0x001fec0003800000 */
.L_x_3833:
[----:B------:R-:W-:Y:S05]  /*3c810*/  BSYNC B0 ;  /* 0x0000000000007941 */ /* 0x000fea0003800000 */
.L_x_3832:
[----:B------:R-:W-:Y:S01]  /*3c820*/  IMAD.MOV.U32 R2, RZ, RZ, R14 ;  /* 0x000000ffff027224 */ /* 0x000fe200078e000e */
[----:B------:R-:W-:Y:S01]  /*3c830*/  MOV R15, 0xffffffff ;  /* 0xffffffff000f7802 */ /* 0x000fe20000000f00 */
[----:B------:R-:W-:Y:S02]  /*3c840*/  IMAD.MOV.U32 R13, RZ, RZ, R17 ;  /* 0x000000ffff0d7224 */ /* 0x000fe400078e0011 */
[----:B------:R0:W1:Y:S01]  /*3c850*/  POPC R12, R2 ;  /* 0x00000002000c7309 */ /* 0x0000620000000000 */
[----:B------:R-:W-:-:S07]  /*3c860*/  IMAD.MOV.U32 R11, RZ, RZ, 0x1f ;  /* 0x0000001fff0b7424 */ /* 0x000fce00078e00ff */
[----:B01----:R-:W-:Y:S05]  /*3c870*/  WARPSYNC.COLLECTIVE R15, `(.L_x_3834) ;  /* 0x000000000f087348 */ /* 0x003fea0003c00000 */
[----:B-1----:R1:W2:Y:S02]  /*3c880*/  SHFL.IDX P6, R14, R13, R12, R11 ;  /* 0x0000000c0d0e7389 */ /* 0x0022a400000c000b */
[----:B012---:R-:W-:Y:S01]  /*3c890*/  ENDCOLLECTIVE ;  /* 0x000000000000791b */ /* 0x007fe20003800000 */
.L_x_3834:
[----:B------:R-:W-:Y:S02]  /*3c8a0*/  IMAD.IADD R19, R12, 0x1, R19 ;  /* 0x000000010c137824 */ /* 0x000fe400078e0213 */
[----:B------:R-:W-:Y:S02]  /*3c8b0*/  IMAD.MOV.U32 R13, RZ, RZ, R5 ;  /* 0x000000ffff0d7224 */ /* 0x000fe400078e0005 */
[----:B------:R-:W-:-:S07]  /*3c8c0*/  IMAD.MOV.U32 R17, RZ, RZ, R14 ;  /* 0x000000ffff117224 */ /* 0x000fce00078e000e */
[----:B------:R-:W-:Y:S05]  /*3c8d0*/  WARPSYNC.COLLECTIVE R15, `(.L_x_3835) ;  /* 0x000000000f087348 */ /* 0x000fea0003c00000 */
[----:B------:R0:W1:Y:S02]  /*3c8e0*/  SHFL.IDX P6, R14, R13, R12, R11 ;  /* 0x0000000c0d0e7389 */ /* 0x00006400000c000b */
[----:B01----:R-:W-:Y:S01]  /*3c8f0*/  ENDCOLLECTIVE ;  /* 0x000000000000791b */ /* 0x003fe20003800000 */
.L_x_3835:
[----:B------:R-:W-:Y:S01]  /*3c900*/  IMAD.MOV.U32 R5, RZ, RZ, R14 ;  /* 0x000000ffff057224 */ /* 0x000fe200078e000e */
[----:B------:R-:W-:Y:S06]  /*3c910*/  BRA `(.L_x_3836) ;  /* 0xffffff4400d87947 */ /* 0x000fec000383ffff */
.L_x_3416:
[----:B------:R-:W-:Y:S01]  /*3c920*/  BSSY B0, `(.L_x_3837) ;  /* 0x0000007000007945 */ /* 0x000fe20003800000 */
[----:B------:R-:W-:Y:S01]  /*3c930*/  MOV R13, R3 ;  /* 0x00000003000d7202 */ /* 0x000fe20000000f00 */
[----:B------:R-:W-:Y:S02]  /*3c940*/  IMAD.MOV.U32 R11, RZ, RZ, 0x1f ;  /* 0x0000001fff0b7424 */ /* 0x000fe400078e00ff */
[----:B------:R-:W-:-:S07]  /*3c950*/  IMAD.MOV.U32 R15, RZ, RZ, -0x1 ;  /* 0xffffffffff0f7424 */ /* 0x000fce00078e00ff */
[----:B0-23--:R-:W-:Y:S05]  /*3c960*/  WARPSYNC.COLLECTIVE R15, `(.L_x_3838) ;  /* 0x000000000f087348 */ /* 0x00dfea0003c00000 */
[----:B------:R1:W4:Y:S02]  /*3c970*/  SHFL.IDX P6, R14, R13, R12, R11 ;  /* 0x0000000c0d0e7389 */ /* 0x00032400000c000b */
[----:B01234-:R-:W-:Y:S01]  /*3c980*/  ENDCOLLECTIVE ;  /* 0x000000000000791b */ /* 0x01ffe20003800000 */
.L_x_3838:
[----:B------:R-:W-:Y:S05]  /*3c990*/  BSYNC B0 ;  /* 0x0000000000007941 */ /* 0x000fea0003800000 */
.L_x_3837:
[----:B------:R-:W-:Y:S01]  /*3c9a0*/  IMAD.MOV.U32 R16, RZ, RZ, R14 ;  /* 0x000000ffff107224 */ /* 0x000fe200078e000e */
[----:B------:R-:W-:Y:S06]  /*3c9b0*/  BRA `(.L_x_3415) ;  /* 0xffffff4400c87947 */ /* 0x000fec000383ffff */
.L_x_3422:
[----:B0-----:R0:W1:Y:S02]  /*3c9c0*/  SYNCS.PHASECHK.TRANS64.TRYWAIT P0, [R5+URZ+0x38820], R0 ;  /* 0x03882000050075a7 */ /* 0x001064000800017f */
[----:B-1----:R-:W-:Y:S05]  /*3c9d0*/  @!P0 NANOSLEEP.SYNCS 0x989680 ;  /* 0x009896800000895d */ /* 0x002fea0003900000 */
[----:B------:R-:W1:Y:S02]  /*3c9e0*/  @!P0 SYNCS.PHASECHK.TRANS64 P0, [R5+URZ+0x38820], R0 ;  /* 0x03882000050085a7 */ /* 0x000e64000800007f */
[----:B-1----:R-:W-:Y:S05]  /*3c9f0*/  @!P0 BRA `(.L_x_3422) ;  /* 0xfffffffc00f08947 */ /* 0x002fea000383ffff */
[----:B------:R-:W-:Y:S05]  /*3ca00*/  BRA `(.L_x_3839) ;  /* 0xffffff5000287947 */ /* 0x000fea000383ffff */
.L_x_3423:
[----:B------:R-:W1:Y:S01]  /*3ca10*/  S2R R2, SR_TID.X ;  /* 0x0000000000027919 */ /* 0x000e620000002100 */
[----:B------:R-:W-:Y:S01]  /*3ca20*/  BSSY B0, `(.L_x_3840) ;  /* 0x000000a000007945 */ /* 0x000fe20003800000 */
[----:B------:R-:W-:Y:S01]  /*3ca30*/  MOV R12, RZ ;  /* 0x000000ff000c7202 */ /* 0x000fe20000000f00 */
        /* <DEDUP_REMOVED lines=8> */
.L_x_3841:
[----:B------:R-:W-:Y:S05]  /*3cac0*/  BSYNC B0 ;  /* 0x0000000000007941 */ /* 0x000fea0003800000 */
.L_x_3840:
[----:B------:R-:W-:Y:S05]  /*3cad0*/  BRA `(.L_x_3842) ;  /* 0xffffff5000107947 */ /* 0x000fea000383ffff */
.L_x_3424:
[----:B------:R-:W-:Y:S01]  /*3cae0*/  BSSY B0, `(.L_x_3843) ;  /* 0x0000006000007945 */ /* 0x000fe20003800000 */
[----:B------:R-:W-:-:S07]  /*3caf0*/  IMAD.MOV.U32 R15, RZ, RZ, -0x1 ;  /* 0xffffffffff0f7424 */ /* 0x000fce00078e00ff */
[----:B0-----:R-:W-:Y:S05]  /*3cb00*/  WARPSYNC.COLLECTIVE R15, `(.L_x_3844) ;  /* 0x000000000f0c7348 */ /* 0x001fea0003c00000 */
[----:B------:R-:W-:Y:S02]  /*3cb10*/  ELECT P6, UR62, PT ;  /* 0x00000000003e782f */ /* 0x000fe400038c0000 */
[----:B------:R-:W-:Y:S01]  /*3cb20*/  MOV R14, UR62 ;  /* 0x0000003e000e7c02 */ /* 0x000fe20008000f00 */
[----:B0-----:R-:W-:Y:S10]  /*3cb30*/  ENDCOLLECTIVE ;  /* 0x000000000000791b */ /* 0x001ff40003800000 */
.L_x_3844:
[----:B------:R-:W-:Y:S05]  /*3cb40*/  BSYNC B0 ;  /* 0x0000000000007941 */ /* 0x000fea0003800000 */
.L_x_3843:
[----:B------:R-:W-:Y:S05]  /*3cb50*/  BRA `(.L_x_3845) ;  /* 0xffffff5000047947 */ /* 0x000fea000383ffff */
.L_x_3426:
[----:B0-----:R0:W1:Y:S02]  /*3cb60*/  SYNCS.PHASECHK.TRANS64.TRYWAIT P1, [R3+URZ+0x38840], R2 ;  /* 0x03884002030075a7 */ /* 0x001064000802017f */
[----:B-1----:R-:W-:Y:S05]  /*3cb70*/  @!P1 NANOSLEEP.SYNCS 0x989680 ;  /* 0x009896800000995d */ /* 0x002fea0003900000 */
[----:B------:R-:W1:Y:S02]  /*3cb80*/  @!P1 SYNCS.PHASECHK.TRANS64 P1, [R3+URZ+0x38840], R2 ;  /* 0x03884002030095a7 */ /* 0x000e64000802007f */
[----:B-1----:R-:W-:Y:S05]  /*3cb90*/  @!P1 BRA `(.L_x_3426) ;  /* 0xfffffffc00f09947 */ /* 0x002fea000383ffff */
[----:B------:R-:W-:Y:S05]  /*3cba0*/  BRA `(.L_x_3846) ;  /* 0xffffff5000247947 */ /* 0x000fea000383ffff */
.L_x_3428:
[----:B-1----:R1:W2:Y:S02]  /*3cbb0*/  SYNCS.PHASECHK.TRANS64.TRYWAIT P1, [R23+URZ+0x38840], R0 ;  /* 0x03884000170075a7 */ /* 0x0022a4000802017f */
[----:B--2---:R-:W-:Y:S05]  /*3cbc0*/  @!P1 NANOSLEEP.SYNCS 0x989680 ;  /* 0x009896800000995d */ /* 0x004fea0003900000 */
[----:B------:R-:W2:Y:S02]  /*3cbd0*/  @!P1 SYNCS.PHASECHK.TRANS64 P1, [R23+URZ+0x38840], R0 ;  /* 0x03884000170095a7 */ /* 0x000ea4000802007f */
[----:B--2---:R-:W-:Y:S05]  /*3cbe0*/  @!P1 BRA `(.L_x_3428) ;  /* 0xfffffffc00f09947 */ /* 0x004fea000383ffff */
[----:B------:R-:W-:Y:S05]  /*3cbf0*/  BRA `(.L_x_3847) ;  /* 0xffffff5000307947 */ /* 0x000fea000383ffff */
.L_x_3430:
[----:B--2---:R2:W3:Y:S02]  /*3cc00*/  SYNCS.PHASECHK.TRANS64.TRYWAIT P1, [R3+URZ+0x38860], R2 ;  /* 0x03886002030075a7 */ /* 0x0044e4000802017f */
[----:B---3--:R-:W-:Y:S05]  /*3cc10*/  @!P1 NANOSLEEP.SYNCS 0x989680 ;  /* 0x009896800000995d */ /* 0x008fea0003900000 */
[----:B------:R-:W3:Y:S02]  /*3cc20*/  @!P1 SYNCS.PHASECHK.TRANS64 P1, [R3+URZ+0x38860], R2 ;  /* 0x03886002030095a7 */ /* 0x000ee4000802007f */
[----:B---3--:R-:W-:Y:S05]  /*3cc30*/  @!P1 BRA `(.L_x_3430) ;  /* 0xfffffffc00f09947 */ /* 0x008fea000383ffff */
[----:B------:R-:W-:Y:S05]  /*3cc40*/  BRA `(.L_x_3848) ;  /* 0xffffff50002c7947 */ /* 0x000fea000383ffff */
.L_x_3432:
[----:B---3--:R3:W4:Y:S02]  /*3cc50*/  SYNCS.PHASECHK.TRANS64.TRYWAIT P1, [R23+URZ+0x38860], R0 ;  /* 0x03886000170075a7 */ /* 0x008724000802017f */
[----:B----4-:R-:W-:Y:S05]  /*3cc60*/  @!P1 NANOSLEEP.SYNCS 0x989680 ;  /* 0x009896800000995d */ /* 0x010fea0003900000 */
[----:B------:R-:W4:Y:S02]  /*3cc70*/  @!P1 SYNCS.PHASECHK.TRANS64 P1, [R23+URZ+0x38860], R0 ;  /* 0x03886000170095a7 */ /* 0x000f24000802007f */
[----:B----4-:R-:W-:Y:S05]  /*3cc80*/  @!P1 BRA `(.L_x_3432) ;  /* 0xfffffffc00f09947 */ /* 0x010fea000383ffff */
[----:B------:R-:W-:Y:S05]  /*3cc90*/  BRA `(.L_x_3849) ;  /* 0xffffff5000287947 */ /* 0x000fea000383ffff */
.L_x_3434:
[----:B----4-:R4:W0:Y:S02]  /*3cca0*/  SYNCS.PHASECHK.TRANS64.TRYWAIT P1, [R3+URZ+0x38880], R2 ;  /* 0x03888002030075a7 */ /* 0x010824000802017f */
[----:B0-----:R-:W-:Y:S05]  /*3ccb0*/  @!P1 NANOSLEEP.SYNCS 0x989680 ;  /* 0x009896800000995d */ /* 0x001fea0003900000 */
[----:B------:R-:W0:Y:S02]  /*3ccc0*/  @!P1 SYNCS.PHASECHK.TRANS64 P1, [R3+URZ+0x38880], R2 ;  /* 0x03888002030095a7 */ /* 0x000e24000802007f */
[----:B0-----:R-:W-:Y:S05]  /*3ccd0*/  @!P1 BRA `(.L_x_3434) ;  /* 0xfffffffc00f09947 */ /* 0x001fea000383ffff */
[----:B------:R-:W-:Y:S05]  /*3cce0*/  BRA `(.L_x_3850) ;  /* 0xffffff5000247947 */ /* 0x000fea000383ffff */
.L_x_3851:
        /* <DEDUP_REMOVED lines=9> */
.L_x_3860:


//--------------------- .nv.global.init           --------------------------
	.section	.nv.global.init,"aw",@progbits
	.align	4
.nv.global.init:
	.type		_ZZN5flash28permute_output_fp8_VcolmajorIN4cute6TensorINS1_11ArrayEngineIfLm128EEENS1_6LayoutINS1_5tupleIJNS6_IJNS1_1CILi2EEES8_NS7_ILi32EEEEEENS7_ILi1EEESB_EEENS6_IJNS6_IJSB_S8_NS7_ILi4EEEEEENS7_ILi0EEESF_EEEEEEEEEvRT_E9upper_map,@object
	.size		_ZZN5flash28permute_output_fp8_VcolmajorIN4cute6TensorINS1_11ArrayEngineIfLm128EEENS1_6LayoutINS1_5tupleIJNS6_IJNS1_1CILi2EEES8_NS7_ILi32EEEEEENS7_ILi1EEESB_EEENS6_IJNS6_IJSB_S8_NS7_ILi4EEEEEENS7_ILi0EEESF_EEEEEEEEEvRT_E9upper_map,($str$23 - _ZZN5flash28permute_output_fp8_VcolmajorIN4cute6TensorINS1_11ArrayEngineIfLm128EEENS1_6LayoutINS1_5tupleIJNS6_IJNS1_1CILi2EEES8_NS7_ILi32EEEEEENS7_ILi1EEESB_EEENS6_IJNS6_IJSB_S8_NS7_ILi4EEEEEENS7_ILi0EEESF_EEEEEEEEEvRT_E9upper_map)
_ZZN5flash28permute_output_fp8_VcolmajorIN4cute6TensorINS1_11ArrayEngineIfLm128EEENS1_6LayoutINS1_5tupleIJNS6_IJNS1_1CILi2EEES8_NS7_ILi32EEEEEENS7_ILi1EEESB_EEENS6_IJNS6_IJSB_S8_NS7_ILi4EEEEEENS7_ILi0EEESF_EEEEEEEEEvRT_E9upper_map:
        /*0000*/ 	.byte	0x00, 0x00, 0x00, 0x00, 0x02, 0x00, 0x00, 0x00, 0x03, 0x00, 0x00, 0x00, 0x01, 0x00, 0x00, 0x00
	.type		$str$23,@object
	.size		$str$23,($str$24 - $str$23)
$str$23:
        /*0010*/ 	.byte	0x28, 0x61, 0x64, 0x64, 0x72, 0x65, 0x73, 0x73, 0x20, 0x26, 0x20, 0x6d, 0x61, 0x73, 0x6b, 0x29
        /*0020*/ 	.byte	0x20, 0x3d, 0x3d, 0x20, 0x30, 0x00
	.type		$str$24,@object
	.size		$str$24,(__unnamed_11 - $str$24)
$str$24:
        /*0026*/ 	.byte	0x2f, 0x74, 0x6d, 0x70, 0x2f, 0x6f, 0x73, 0x73, 0x5f, 0x6b, 0x65, 0x72, 0x6e, 0x65, 0x6c, 0x73
        /*0036*/ 	.byte	0x5f, 0x73, 0x72, 0x63, 0x2f, 0x66, 0x6c, 0x61, 0x73, 0x68, 0x5f, 0x61, 0x74, 0x74, 0x65, 0x6e
        /*0046*/ 	.byte	0x74, 0x69, 0x6f, 0x6e, 0x2f, 0x63, 0x73, 0x72, 0x63, 0x2f, 0x63, 0x75, 0x74, 0x6c, 0x61, 0x73
        /*0056*/ 	.byte	0x73, 0x2f, 0x69, 0x6e, 0x63, 0x6c, 0x75, 0x64, 0x65, 0x2f, 0x63, 0x75, 0x74, 0x65, 0x2f, 0x70
        /*0066*/ 	.byte	0x6f, 0x69, 0x6e, 0x74, 0x65, 0x72, 0x5f, 0x66, 0x6c, 0x61, 0x67, 0x67, 0x65, 0x64, 0x2e, 0x68
        /*0076*/ 	.byte	0x70, 0x70, 0x00
	.type		__unnamed_11,@object
	.size		__unnamed_11,(__unnamed_6 - __unnamed_11)
__unnamed_11:
        /* <DEDUP_REMOVED lines=24> */
        /*01f9*/ 	.byte	0x26, 0x5d, 0x00
	.type		__unnamed_6,@object
	.size		__unnamed_6,(__unnamed_5 - __unnamed_6)
__unnamed_6:
        /* <DEDUP_REMOVED lines=24> */
        /*037c*/ 	.byte	0x3e, 0x3e, 0x20, 0x26, 0x5d, 0x00
	.type		__unnamed_5,@object
	.size		__unnamed_5,(__unnamed_9 - __unnamed_5)
__unnamed_5:
        /* <DEDUP_REMOVED lines=24> */
        /*0502*/ 	.byte	0x34, 0x3e, 0x3e, 0x3e, 0x3e, 0x3e, 0x20, 0x26, 0x5d, 0x00
	.type		__unnamed_9,@object
	.size		__unnamed_9,(__unnamed_3 - __unnamed_9)
__unnamed_9:
        /* <DEDUP_REMOVED lines=28> */
        /*06cc*/ 	.byte	0x3a, 0x43, 0x3c, 0x31, 0x36, 0x33, 0x38, 0x34, 0x3e, 0x3e, 0x3e, 0x3e, 0x3e, 0x5d, 0x00
	.type		__unnamed_3,@object
	.size		__unnamed_3,(__unnamed_8 - __unnamed_3)
__unnamed_3:
        /* <DEDUP_REMOVED lines=29> */
        /*08ab*/ 	.byte	0x5d, 0x00
	.type		__unnamed_8,@object
	.size		__unnamed_8,(__unnamed_10 - __unnamed_8)
__unnamed_8:
        /* <DEDUP_REMOVED lines=30> */
	.type		__unnamed_10,@object
	.size		__unnamed_10,(__unnamed_2 - __unnamed_10)
__unnamed_10:
        /* <DEDUP_REMOVED lines=30> */
	.type		__unnamed_2,@object
	.size		__unnamed_2,(__unnamed_4 - __unnamed_2)
__unnamed_2:
        /* <DEDUP_REMOVED lines=30> */
	.type		__unnamed_4,@object
	.size		__unnamed_4,(__unnamed_7 - __unnamed_4)
__unnamed_4:
        /* <DEDUP_REMOVED lines=30> */
	.type		__unnamed_7,@object
	.size		__unnamed_7,(__unnamed_1 - __unnamed_7)
__unnamed_7:
        /* <DEDUP_REMOVED lines=30> */
	.type		__unnamed_1,@object
	.size		__unnamed_1,(.L_0 - __unnamed_1)
__unnamed_1:
        /* <DEDUP_REMOVED lines=29> */
        /*13a7*/ 	.byte	0x3e, 0x3e, 0x3e, 0x3e, 0x20, 0x26, 0x5d, 0x00
.L_0:


//--------------------- .nv.shared._ZN7cutlass13device_kernelIN5flash11enable_sm90INS1_16FlashAttnFwdSm90INS1_25CollectiveMainloopFwdSm90ILi2EN4cute5tupleIJNS5_1CILi1EEES8_S8_EEENS6_IJNS7_ILi128EEESA_NS7_ILi256EEEEEELi256ENS_12float_e4m3_tEfNS_4arch4Sm90ELb0ELb0ELb1ELb0ELb1ELb0ELb0ELb1ELb0ELb1ELb1ELb0EEENS1_21CollectiveEpilogueFwdINS6_IJSA_SB_SA_EEES9_NS_10bfloat16_tESF_Li256ELb0ELb1ELb1ELb1EEENS1_19SingleTileSchedulerILb0ELb1ELb1ELi128EEEEEEEEEvNT_6ParamsE --------------------------
	.section	.nv.shared._ZN7cutlass13device_kernelIN5flash11enable_sm90INS1_16FlashAttnFwdSm90INS1_25CollectiveMainloopFwdSm90ILi2EN4cute5tupleIJNS5_1CILi1EEES8_S8_EEENS6_IJNS7_ILi128EEESA_NS7_ILi256EEEEEELi256ENS_12float_e4m3_tEfNS_4arch4Sm90ELb0ELb0ELb1ELb0ELb1ELb0ELb0ELb1ELb0ELb1ELb1ELb0EEENS1_21CollectiveEpilogueFwdINS6_IJSA_SB_SA_EEES9_NS_10bfloat16_tESF_Li256ELb0ELb1ELb1ELb1EEENS1_19SingleTileSchedulerILb0ELb1ELb1ELi128EEEEEEEEEvNT_6ParamsE,"aw",@nobits
	.sectionflags	@""
	.align	16
	.zero		1024


//--------------------- .nv.shared.reserved.0     --------------------------
	.section	.nv.shared.reserved.0,"aw",@nobits
	.weak		__nv_reservedSMEM_offset_0_alias
	.size		__nv_reservedSMEM_offset_0_alias, 0, 0
	.other		__nv_reservedSMEM_offset_0_alias,@"STO_CUDA_RESERVED_SHARED STV_DEFAULT"
__nv_reservedSMEM_offset_0_alias:
	.zero		0


//--------------------- .nv.global                --------------------------
	.section	.nv.global,"aw",@nobits
.nv.global:
	.type		_ZN86_INTERNAL_c2f450a7_50_flash_fwd_hdim256_e4m3_paged_split_softcap_sm90_cu_d53ad458_34924cute1_E,@object
	.size		_ZN86_INTERNAL_c2f450a7_50_flash_fwd_hdim256_e4m3_paged_split_softcap_sm90_cu_d53ad458_34924cute1_E,(_ZN86_INTERNAL_c2f450a7_50_flash_fwd_hdim256_e4m3_paged_split_softcap_sm90_cu_d53ad458_34924cuda3std3__45__cpo6cbeginE - _ZN86_INTERNAL_c2f450a7_50_flash_fwd_hdim256_e4m3_paged_split_softcap_sm90_cu_d53ad458_34924cute1_E)
_ZN86_INTERNAL_c2f450a7_50_flash_fwd_hdim256_e4m3_paged_split_softcap_sm90_cu_d53ad458_34924cute1_E:
	.zero		1
	.type		_ZN86_INTERNAL_c2f450a7_50_flash_fwd_hdim256_e4m3_paged_split_softcap_sm90_cu_d53ad458_34924cuda3std3__45__cpo6cbeginE,@object
	.size		_ZN86_INTERNAL_c2f450a7_50_flash_fwd_hdim256_e4m3_paged_split_softcap_sm90_cu_d53ad458_34924cuda3std3__45__cpo6cbeginE,(_ZN86_INTERNAL_c2f450a7_50_flash_fwd_hdim256_e4m3_paged_split_softcap_sm90_cu_d53ad458_34924cuda3std3__48in_placeE - _ZN86_INTERNAL_c2f450a7_50_flash_fwd_hdim256_e4m3_paged_split_softcap_sm90_cu_d53ad458_34924cuda3std3__45__cpo6cbeginE)
_ZN86_INTERNAL_c2f450a7_50_flash_fwd_hdim256_e4m3_paged_split_softcap_sm90_cu_d53ad458_34924cuda3std3__45__cpo6cbeginE:
	.zero		1
	.type		_ZN86_INTERNAL_c2f450a7_50_flash_fwd_hdim256_e4m3_paged_split_softcap_sm90_cu_d53ad458_34924cuda3std3__48in_placeE,@object
	.size		_ZN86_INTERNAL_c2f450a7_50_flash_fwd_hdim256_e4m3_paged_split_softcap_sm90_cu_d53ad458_34924cuda3std3__48in_placeE,(_ZN86_INTERNAL_c2f450a7_50_flash_fwd_hdim256_e4m3_paged_split_softcap_sm90_cu_d53ad458_34924cuda3std6ranges3__45__cpo9iter_moveE - _ZN86_INTERNAL_c2f450a7_50_flash_fwd_hdim256_e4m3_paged_split_softcap_sm90_cu_d53ad458_34924cuda3std3__48in_placeE)
_ZN86_INTERNAL_c2f450a7_50_flash_fwd_hdim256_e4m3_paged_split_softcap_sm90_cu_d53ad458_34924cuda3std3__48in_placeE:
	.zero		1
	.type		_ZN86_INTERNAL_c2f450a7_50_flash_fwd_hdim256_e4m3_paged_split_softcap_sm90_cu_d53ad458_34924cuda3std6ranges3__45__cpo9iter_moveE,@object
	.size		_ZN86_INTERNAL_c2f450a7_50_flash_fwd_hdim256_e4m3_paged_split_softcap_sm90_cu_d53ad458_34924cuda3std6ranges3__45__cpo9iter_moveE,(_ZN86_INTERNAL_c2f450a7_50_flash_fwd_hdim256_e4m3_paged_split_softcap_sm90_cu_d53ad458_34924cuda3std3__45__cpo5beginE - _ZN86_INTERNAL_c2f450a7_50_flash_fwd_hdim256_e4m3_paged_split_softcap_sm90_cu_d53ad458_34924cuda3std6ranges3__45__cpo9iter_moveE)
_ZN86_INTERNAL_c2f450a7_50_flash_fwd_hdim256_e4m3_paged_split_softcap_sm90_cu_d53ad458_34924cuda3std6ranges3__45__cpo9iter_moveE:
	.zero		1
	.type		_ZN86_INTERNAL_c2f450a7_50_flash_fwd_hdim256_e4m3_paged_split_softcap_sm90_cu_d53ad458_34924cuda3std3__45__cpo5beginE,@object
	.size		_ZN86_INTERNAL_c2f450a7_50_flash_fwd_hdim256_e4m3_paged_split_softcap_sm90_cu_d53ad458_34924cuda3std3__45__cpo5beginE,(_ZN86_INTERNAL_c2f450a7_50_flash_fwd_hdim256_e4m3_paged_split_softcap_sm90_cu_d53ad458_34924cuda3std3__488_GLOBAL__N__c2f450a7_50_flash_fwd_hdim256_e4m3_paged_split_softcap_sm90_cu_d53ad458_34926ignoreE - _ZN86_INTERNAL_c2f450a7_50_flash_fwd_hdim256_e4m3_paged_split_softcap_sm90_cu_d53ad458_34924cuda3std3__45__cpo5beginE)
_ZN86_INTERNAL_c2f450a7_50_flash_fwd_hdim256_e4m3_paged_split_softcap_sm90_cu_d53ad458_34924cuda3std3__45__cpo5beginE:
	.zero		1
	.type		_ZN86_INTERNAL_c2f450a7_50_flash_fwd_hdim256_e4m3_paged_split_softcap_sm90_cu_d53ad458_34924cuda3std3__488_GLOBAL__N__c2f450a7_50_flash_fwd_hdim256_e4m3_paged_split_softcap_sm90_cu_d53ad458_34926ignoreE,@object
	.size		_ZN86_INTERNAL_c2f450a7_50_flash_fwd_hdim256_e4m3_paged_split_softcap_sm90_cu_d53ad458_34924cuda3std3__488_GLOBAL__N__c2f450a7_50_flash_fwd_hdim256_e4m3_paged_split_softcap_sm90_cu_d53ad458_34926ignoreE,(_ZN86_INTERNAL_c2f450a7_50_flash_fwd_hdim256_e4m3_paged_split_softcap_sm90_cu_d53ad458_34924cute7productE - _ZN86_INTERNAL_c2f450a7_50_flash_fwd_hdim256_e4m3_paged_split_softcap_sm90_cu_d53ad458_34924cuda3std3__488_GLOBAL__N__c2f450a7_50_flash_fwd_hdim256_e4m3_paged_split_softcap_sm90_cu_d53ad458_34926ignoreE)
_ZN86_INTERNAL_c2f450a7_50_flash_fwd_hdim256_e4m3_paged_split_softcap_sm90_cu_d53ad458_34924cuda3std3__488_GLOBAL__N__c2f450a7_50_flash_fwd_hdim256_e4m3_paged_split_softcap_sm90_cu_d53ad458_34926ignoreE:
	.zero		1
	.type		_ZN86_INTERNAL_c2f450a7_50_flash_fwd_hdim256_e4m3_paged_split_softcap_sm90_cu_d53ad458_34924cute7productE,@object
	.size		_ZN86_INTERNAL_c2f450a7_50_flash_fwd_hdim256_e4m3_paged_split_softcap_sm90_cu_d53ad458_34924cute7productE,(_ZN86_INTERNAL_c2f450a7_50_flash_fwd_hdim256_e4m3_paged_split_softcap_sm90_cu_d53ad458_34924cuda3std3__45__cpo3endE - _ZN86_INTERNAL_c2f450a7_50_flash_fwd_hdim256_e4m3_paged_split_softcap_sm90_cu_d53ad458_34924cute7productE)
_ZN86_INTERNAL_c2f450a7_50_flash_fwd_hdim256_e4m3_paged_split_softcap_sm90_cu_d53ad458_34924cute7productE:
	.zero		1
	.type		_ZN86_INTERNAL_c2f450a7_50_flash_fwd_hdim256_e4m3_paged_split_softcap_sm90_cu_d53ad458_34924cuda3std3__45__cpo3endE,@object
	.size		_ZN86_INTERNAL_c2f450a7_50_flash_fwd_hdim256_e4m3_paged_split_softcap_sm90_cu_d53ad458_34924cuda3std3__45__cpo3endE,(_ZN86_INTERNAL_c2f450a7_50_flash_fwd_hdim256_e4m3_paged_split_softcap_sm90_cu_d53ad458_34924cuda3std3__419piecewise_constructE - _ZN86_INTERNAL_c2f450a7_50_flash_fwd_hdim256_e4m3_paged_split_softcap_sm90_cu_d53ad458_34924cuda3std3__45__cpo3endE)
_ZN86_INTERNAL_c2f450a7_50_flash_fwd_hdim256_e4m3_paged_split_softcap_sm90_cu_d53ad458_34924cuda3std3__45__cpo3endE:
	.zero		1
	.type		_ZN86_INTERNAL_c2f450a7_50_flash_fwd_hdim256_e4m3_paged_split_softcap_sm90_cu_d53ad458_34924cuda3std3__419piecewise_constructE,@object
	.size		_ZN86_INTERNAL_c2f450a7_50_flash_fwd_hdim256_e4m3_paged_split_softcap_sm90_cu_d53ad458_34924cuda3std3__419piecewise_constructE,(_ZN86_INTERNAL_c2f450a7_50_flash_fwd_hdim256_e4m3_paged_split_softcap_sm90_cu_d53ad458_34924cuda3std3__45__cpo4cendE - _ZN86_INTERNAL_c2f450a7_50_flash_fwd_hdim256_e4m3_paged_split_softcap_sm90_cu_d53ad458_34924cuda3std3__419piecewise_constructE)
_ZN86_INTERNAL_c2f450a7_50_flash_fwd_hdim256_e4m3_paged_split_softcap_sm90_cu_d53ad458_34924cuda3std3__419piecewise_constructE:
	.zero		1
	.type		_ZN86_INTERNAL_c2f450a7_50_flash_fwd_hdim256_e4m3_paged_split_softcap_sm90_cu_d53ad458_34924cuda3std3__45__cpo4cendE,@object
	.size		_ZN86_INTERNAL_c2f450a7_50_flash_fwd_hdim256_e4m3_paged_split_softcap_sm90_cu_d53ad458_34924cuda3std3__45__cpo4cendE,(_ZN86_INTERNAL_c2f450a7_50_flash_fwd_hdim256_e4m3_paged_split_softcap_sm90_cu_d53ad458_34924cuda3std6ranges3__45__cpo4swapE - _ZN86_INTERNAL_c2f450a7_50_flash_fwd_hdim256_e4m3_paged_split_softcap_sm90_cu_d53ad458_34924cuda3std3__45__cpo4cendE)
_ZN86_INTERNAL_c2f450a7_50_flash_fwd_hdim256_e4m3_paged_split_softcap_sm90_cu_d53ad458_34924cuda3std3__45__cpo4cendE:
	.zero		1
	.type		_ZN86_INTERNAL_c2f450a7_50_flash_fwd_hdim256_e4m3_paged_split_softcap_sm90_cu_d53ad458_34924cuda3std6ranges3__45__cpo4swapE,@object
	.size		_ZN86_INTERNAL_c2f450a7_50_flash_fwd_hdim256_e4m3_paged_split_softcap_sm90_cu_d53ad458_34924cuda3std6ranges3__45__cpo4swapE,(.L_19 - _ZN86_INTERNAL_c2f450a7_50_flash_fwd_hdim256_e4m3_paged_split_softcap_sm90_cu_d53ad458_34924cuda3std6ranges3__45__cpo4swapE)
_ZN86_INTERNAL_c2f450a7_50_flash_fwd_hdim256_e4m3_paged_split_softcap_sm90_cu_d53ad458_34924cuda3std6ranges3__45__cpo4swapE:
	.zero		1
.L_19:


//--------------------- .nv.shared._ZN7cutlass13device_kernelIN5flash11enable_sm90INS1_16FlashAttnFwdSm90INS1_25CollectiveMainloopFwdSm90ILi2EN4cute5tupleIJNS5_1CILi1EEES8_S8_EEENS6_IJNS7_ILi128EEESA_NS7_ILi256EEEEEELi256ENS_12float_e4m3_tEfNS_4arch4Sm90ELb0ELb0ELb1ELb1ELb1ELb0ELb0ELb1ELb0ELb1ELb1ELb0EEENS1_21CollectiveEpilogueFwdINS6_IJSA_SB_SA_EEES9_NS_10bfloat16_tESF_Li256ELb1ELb1ELb1ELb1EEENS1_36VarlenDynamicPersistentTileSchedulerILi128ELi128ELi256ELi128ELb1ELb1ELb1ELb0ELb1ELb1EEEEEEEEEvNT_6ParamsE --------------------------
	.section	.nv.shared._ZN7cutlass13device_kernelIN5flash11enable_sm90INS1_16FlashAttnFwdSm90INS1_25CollectiveMainloopFwdSm90ILi2EN4cute5tupleIJNS5_1CILi1EEES8_S8_EEENS6_IJNS7_ILi128EEESA_NS7_ILi256EEEEEELi256ENS_12float_e4m3_tEfNS_4arch4Sm90ELb0ELb0ELb1ELb1ELb1ELb0ELb0ELb1ELb0ELb1ELb1ELb0EEENS1_21CollectiveEpilogueFwdINS6_IJSA_SB_SA_EEES9_NS_10bfloat16_tESF_Li256ELb1ELb1ELb1ELb1EEENS1_36VarlenDynamicPersistentTileSchedulerILi128ELi128ELi256ELi128ELb1ELb1ELb1ELb0ELb1ELb1EEEEEEEEEvNT_6ParamsE,"aw",@nobits
	.sectionflags	@""
	.align	16
	.zero		1024


//--------------------- .nv.shared._ZN7cutlass13device_kernelIN5flash11enable_sm90INS1_16FlashAttnFwdSm90INS1_25CollectiveMainloopFwdSm90ILi2EN4cute5tupleIJNS5_1CILi1EEES8_S8_EEENS6_IJNS7_ILi128EEESA_NS7_ILi256EEEEEELi256ENS_12float_e4m3_tEfNS_4arch4Sm90ELb0ELb0ELb1ELb1ELb1ELb1ELb0ELb1ELb0ELb1ELb1ELb0EEENS1_21CollectiveEpilogueFwdINS6_IJSA_SB_SA_EEES9_NS_10bfloat16_tESF_Li256ELb1ELb1ELb1ELb1EEENS1_36VarlenDynamicPersistentTileSchedulerILi128ELi128ELi256ELi128ELb1ELb1ELb1ELb0ELb1ELb1EEEEEEEEEvNT_6ParamsE --------------------------
	.section	.nv.shared._ZN7cutlass13device_kernelIN5flash11enable_sm90INS1_16FlashAttnFwdSm90INS1_25CollectiveMainloopFwdSm90ILi2EN4cute5tupleIJNS5_1CILi1EEES8_S8_EEENS6_IJNS7_ILi128EEESA_NS7_ILi256EEEEEELi256ENS_12float_e4m3_tEfNS_4arch4Sm90ELb0ELb0ELb1ELb1ELb1ELb1ELb0ELb1ELb0ELb1ELb1ELb0EEENS1_21CollectiveEpilogueFwdINS6_IJSA_SB_SA_EEES9_NS_10bfloat16_tESF_Li256ELb1ELb1ELb1ELb1EEENS1_36VarlenDynamicPersistentTileSchedulerILi128ELi128ELi256ELi128ELb1ELb1ELb1ELb0ELb1ELb1EEEEEEEEEvNT_6ParamsE,"aw",@nobits
	.sectionflags	@""
	.align	16
	.zero		1024


//--------------------- .nv.shared._ZN7cutlass13device_kernelIN5flash11enable_sm90INS1_16FlashAttnFwdSm90INS1_25CollectiveMainloopFwdSm90ILi2EN4cute5tupleIJNS5_1CILi1EEES8_S8_EEENS6_IJNS7_ILi128EEENS7_ILi64EEENS7_ILi256EEEEEELi256ENS_12float_e4m3_tEfNS_4arch4Sm90ELb0ELb1ELb1ELb0ELb1ELb0ELb0ELb1ELb0ELb1ELb1ELb0EEENS1_21CollectiveEpilogueFwdINS6_IJSA_SC_SB_EEES9_NS_10bfloat16_tESG_Li256ELb0ELb1ELb1ELb1EEENS1_19SingleTileSchedulerILb0ELb1ELb1ELi128EEEEEEEEEvNT_6ParamsE --------------------------
	.section	.nv.shared._ZN7cutlass13device_kernelIN5flash11enable_sm90INS1_16FlashAttnFwdSm90INS1_25CollectiveMainloopFwdSm90ILi2EN4cute5tupleIJNS5_1CILi1EEES8_S8_EEENS6_IJNS7_ILi128EEENS7_ILi64EEENS7_ILi256EEEEEELi256ENS_12float_e4m3_tEfNS_4arch4Sm90ELb0ELb1ELb1ELb0ELb1ELb0ELb0ELb1ELb0ELb1ELb1ELb0EEENS1_21CollectiveEpilogueFwdINS6_IJSA_SC_SB_EEES9_NS_10bfloat16_tESG_Li256ELb0ELb1ELb1ELb1EEENS1_19SingleTileSchedulerILb0ELb1ELb1ELi128EEEEEEEEEvNT_6ParamsE,"aw",@nobits
	.sectionflags	@""
	.align	16
	.zero		1024


//--------------------- .nv.shared._ZN7cutlass13device_kernelIN5flash11enable_sm90INS1_16FlashAttnFwdSm90INS1_25CollectiveMainloopFwdSm90ILi2EN4cute5tupleIJNS5_1CILi1EEES8_S8_EEENS6_IJNS7_ILi128EEENS7_ILi64EEENS7_ILi256EEEEEELi256ENS_12float_e4m3_tEfNS_4arch4Sm90ELb0ELb1ELb1ELb1ELb1ELb0ELb0ELb1ELb0ELb1ELb1ELb0EEENS1_21CollectiveEpilogueFwdINS6_IJSA_SC_SB_EEES9_NS_10bfloat16_tESG_Li256ELb1ELb1ELb1ELb1EEENS1_36VarlenDynamicPersistentTileSchedulerILi128ELi64ELi256ELi128ELb1ELb1ELb1ELb1ELb0ELb1EEEEEEEEEvNT_6ParamsE --------------------------
	.section	.nv.shared._ZN7cutlass13device_kernelIN5flash11enable_sm90INS1_16FlashAttnFwdSm90INS1_25CollectiveMainloopFwdSm90ILi2EN4cute5tupleIJNS5_1CILi1EEES8_S8_EEENS6_IJNS7_ILi128EEENS7_ILi64EEENS7_ILi256EEEEEELi256ENS_12float_e4m3_tEfNS_4arch4Sm90ELb0ELb1ELb1ELb1ELb1ELb0ELb0ELb1ELb0ELb1ELb1ELb0EEENS1_21CollectiveEpilogueFwdINS6_IJSA_SC_SB_EEES9_NS_10bfloat16_tESG_Li256ELb1ELb1ELb1ELb1EEENS1_36VarlenDynamicPersistentTileSchedulerILi128ELi64ELi256ELi128ELb1ELb1ELb1ELb1ELb0ELb1EEEEEEEEEvNT_6ParamsE,"aw",@nobits
	.sectionflags	@""
	.align	16
	.zero		1024


//--------------------- .nv.shared._ZN7cutlass13device_kernelIN5flash11enable_sm90INS1_16FlashAttnFwdSm90INS1_25CollectiveMainloopFwdSm90ILi2EN4cute5tupleIJNS5_1CILi1EEES8_S8_EEENS6_IJNS7_ILi128EEENS7_ILi64EEENS7_ILi256EEEEEELi256ENS_12float_e4m3_tEfNS_4arch4Sm90ELb0ELb1ELb1ELb1ELb1ELb1ELb0ELb1ELb0ELb1ELb1ELb0EEENS1_21CollectiveEpilogueFwdINS6_IJSA_SC_SB_EEES9_NS_10bfloat16_tESG_Li256ELb1ELb1ELb1ELb1EEENS1_36VarlenDynamicPersistentTileSchedulerILi128ELi64ELi256ELi128ELb1ELb1ELb1ELb1ELb0ELb1EEEEEEEEEvNT_6ParamsE --------------------------
	.section	.nv.shared._ZN7cutlass13device_kernelIN5flash11enable_sm90INS1_16FlashAttnFwdSm90INS1_25CollectiveMainloopFwdSm90ILi2EN4cute5tupleIJNS5_1CILi1EEES8_S8_EEENS6_IJNS7_ILi128EEENS7_ILi64EEENS7_ILi256EEEEEELi256ENS_12float_e4m3_tEfNS_4arch4Sm90ELb0ELb1ELb1ELb1ELb1ELb1ELb0ELb1ELb0ELb1ELb1ELb0EEENS1_21CollectiveEpilogueFwdINS6_IJSA_SC_SB_EEES9_NS_10bfloat16_tESG_Li256ELb1ELb1ELb1ELb1EEENS1_36VarlenDynamicPersistentTileSchedulerILi128ELi64ELi256ELi128ELb1ELb1ELb1ELb1ELb0ELb1EEEEEEEEEvNT_6ParamsE,"aw",@nobits
	.sectionflags	@""
	.align	16
	.zero		1024


//--------------------- .nv.shared._ZN7cutlass13device_kernelIN5flash11enable_sm90INS1_16FlashAttnFwdSm90INS1_25CollectiveMainloopFwdSm90ILi2EN4cute5tupleIJNS5_1CILi1EEES8_S8_EEENS6_IJNS7_ILi128EEESA_NS7_ILi256EEEEEELi256ENS_12float_e4m3_tEfNS_4arch4Sm90ELb1ELb0ELb1ELb0ELb1ELb0ELb0ELb1ELb0ELb1ELb1ELb0EEENS1_21CollectiveEpilogueFwdINS6_IJSA_SB_SA_EEES9_NS_10bfloat16_tESF_Li256ELb0ELb1ELb1ELb1EEENS1_19SingleTileSchedulerILb0ELb1ELb1ELi128EEEEEEEEEvNT_6ParamsE --------------------------
	.section	.nv.shared._ZN7cutlass13device_kernelIN5flash11enable_sm90INS1_16FlashAttnFwdSm90INS1_25CollectiveMainloopFwdSm90ILi2EN4cute5tupleIJNS5_1CILi1EEES8_S8_EEENS6_IJNS7_ILi128EEESA_NS7_ILi256EEEEEELi256ENS_12float_e4m3_tEfNS_4arch4Sm90ELb1ELb0ELb1ELb0ELb1ELb0ELb0ELb1ELb0ELb1ELb1ELb0EEENS1_21CollectiveEpilogueFwdINS6_IJSA_SB_SA_EEES9_NS_10bfloat16_tESF_Li256ELb0ELb1ELb1ELb1EEENS1_19SingleTileSchedulerILb0ELb1ELb1ELi128EEEEEEEEEvNT_6ParamsE,"aw",@nobits
	.sectionflags	@""
	.align	16
	.zero		1024


//--------------------- .nv.shared._ZN7cutlass13device_kernelIN5flash11enable_sm90INS1_16FlashAttnFwdSm90INS1_25CollectiveMainloopFwdSm90ILi2EN4cute5tupleIJNS5_1CILi1EEES8_S8_EEENS6_IJNS7_ILi128EEESA_NS7_ILi256EEEEEELi256ENS_12float_e4m3_tEfNS_4arch4Sm90ELb1ELb0ELb1ELb1ELb1ELb0ELb0ELb1ELb0ELb1ELb1ELb0EEENS1_21CollectiveEpilogueFwdINS6_IJSA_SB_SA_EEES9_NS_10bfloat16_tESF_Li256ELb1ELb1ELb1ELb1EEENS1_36VarlenDynamicPersistentTileSchedulerILi128ELi128ELi256ELi128ELb1ELb1ELb1ELb1ELb1ELb1EEEEEEEEEvNT_6ParamsE --------------------------
	.section	.nv.shared._ZN7cutlass13device_kernelIN5flash11enable_sm90INS1_16FlashAttnFwdSm90INS1_25CollectiveMainloopFwdSm90ILi2EN4cute5tupleIJNS5_1CILi1EEES8_S8_EEENS6_IJNS7_ILi128EEESA_NS7_ILi256EEEEEELi256ENS_12float_e4m3_tEfNS_4arch4Sm90ELb1ELb0ELb1ELb1ELb1ELb0ELb0ELb1ELb0ELb1ELb1ELb0EEENS1_21CollectiveEpilogueFwdINS6_IJSA_SB_SA_EEES9_NS_10bfloat16_tESF_Li256ELb1ELb1ELb1ELb1EEENS1_36VarlenDynamicPersistentTileSchedulerILi128ELi128ELi256ELi128ELb1ELb1ELb1ELb1ELb1ELb1EEEEEEEEEvNT_6ParamsE,"aw",@nobits
	.sectionflags	@""
	.align	16
	.zero		1024


//--------------------- .nv.shared._ZN7cutlass13device_kernelIN5flash11enable_sm90INS1_16FlashAttnFwdSm90INS1_25CollectiveMainloopFwdSm90ILi2EN4cute5tupleIJNS5_1CILi1EEES8_S8_EEENS6_IJNS7_ILi128EEESA_NS7_ILi256EEEEEELi256ENS_12float_e4m3_tEfNS_4arch4Sm90ELb1ELb0ELb1ELb1ELb1ELb1ELb0ELb1ELb0ELb1ELb1ELb0EEENS1_21CollectiveEpilogueFwdINS6_IJSA_SB_SA_EEES9_NS_10bfloat16_tESF_Li256ELb1ELb1ELb1ELb1EEENS1_36VarlenDynamicPersistentTileSchedulerILi128ELi128ELi256ELi128ELb1ELb1ELb1ELb1ELb1ELb1EEEEEEEEEvNT_6ParamsE --------------------------
	.section	.nv.shared._ZN7cutlass13device_kernelIN5flash11enable_sm90INS1_16FlashAttnFwdSm90INS1_25CollectiveMainloopFwdSm90ILi2EN4cute5tupleIJNS5_1CILi1EEES8_S8_EEENS6_IJNS7_ILi128EEESA_NS7_ILi256EEEEEELi256ENS_12float_e4m3_tEfNS_4arch4Sm90ELb1ELb0ELb1ELb1ELb1ELb1ELb0ELb1ELb0ELb1ELb1ELb0EEENS1_21CollectiveEpilogueFwdINS6_IJSA_SB_SA_EEES9_NS_10bfloat16_tESF_Li256ELb1ELb1ELb1ELb1EEENS1_36VarlenDynamicPersistentTileSchedulerILi128ELi128ELi256ELi128ELb1ELb1ELb1ELb1ELb1ELb1EEEEEEEEEvNT_6ParamsE,"aw",@nobits
	.sectionflags	@""
	.align	16
	.zero		1024


//--------------------- .nv.constant0._ZN7cutlass13device_kernelIN5flash11enable_sm90INS1_16FlashAttnFwdSm90INS1_25CollectiveMainloopFwdSm90ILi2EN4cute5tupleIJNS5_1CILi1EEES8_S8_EEENS6_IJNS7_ILi128EEESA_NS7_ILi256EEEEEELi256ENS_12float_e4m3_tEfNS_4arch4Sm90ELb0ELb0ELb1ELb0ELb1ELb0ELb0ELb1ELb0ELb1ELb1ELb0EEENS1_21CollectiveEpilogueFwdINS6_IJSA_SB_SA_EEES9_NS_10bfloat16_tESF_Li256ELb0ELb1ELb1ELb1EEENS1_19SingleTileSchedulerILb0ELb1ELb1ELi128EEEEEEEEEvNT_6ParamsE --------------------------
	.section	.nv.constant0._ZN7cutlass13device_kernelIN5flash11enable_sm90INS1_16FlashAttnFwdSm90INS1_25CollectiveMainloopFwdSm90ILi2EN4cute5tupleIJNS5_1CILi1EEES8_S8_EEENS6_IJNS7_ILi128EEESA_NS7_ILi256EEEEEELi256ENS_12float_e4m3_tEfNS_4arch4Sm90ELb0ELb0ELb1ELb0ELb1ELb0ELb0ELb1ELb0ELb1ELb1ELb0EEENS1_21CollectiveEpilogueFwdINS6_IJSA_SB_SA_EEES9_NS_10bfloat16_tESF_Li256ELb0ELb1ELb1ELb1EEENS1_19SingleTileSchedulerILb0ELb1ELb1ELi128EEEEEEEEEvNT_6ParamsE,"a",@progbits
	.sectionflags	@""
	.align	4
.nv.constant0._ZN7cutlass13device_kernelIN5flash11enable_sm90INS1_16FlashAttnFwdSm90INS1_25CollectiveMainloopFwdSm90ILi2EN4cute5tupleIJNS5_1CILi1EEES8_S8_EEENS6_IJNS7_ILi128EEESA_NS7_ILi256EEEEEELi256ENS_12float_e4m3_tEfNS_4arch4Sm90ELb0ELb0ELb1ELb0ELb1ELb0ELb0ELb1ELb0ELb1ELb1ELb0EEENS1_21CollectiveEpilogueFwdINS6_IJSA_SB_SA_EEES9_NS_10bfloat16_tESF_Li256ELb0ELb1ELb1ELb1EEENS1_19SingleTileSchedulerILb0ELb1ELb1ELi128EEEEEEEEEvNT_6ParamsE:
	.zero		3200


//--------------------- .nv.constant0._ZN7cutlass13device_kernelIN5flash11enable_sm90INS1_16FlashAttnFwdSm90INS1_25CollectiveMainloopFwdSm90ILi2EN4cute5tupleIJNS5_1CILi1EEES8_S8_EEENS6_IJNS7_ILi128EEESA_NS7_ILi256EEEEEELi256ENS_12float_e4m3_tEfNS_4arch4Sm90ELb0ELb0ELb1ELb1ELb1ELb0ELb0ELb1ELb0ELb1ELb1ELb0EEENS1_21CollectiveEpilogueFwdINS6_IJSA_SB_SA_EEES9_NS_10bfloat16_tESF_Li256ELb1ELb1ELb1ELb1EEENS1_36VarlenDynamicPersistentTileSchedulerILi128ELi128ELi256ELi128ELb1ELb1ELb1ELb0ELb1ELb1EEEEEEEEEvNT_6ParamsE --------------------------
	.section	.nv.constant0._ZN7cutlass13device_kernelIN5flash11enable_sm90INS1_16FlashAttnFwdSm90INS1_25CollectiveMainloopFwdSm90ILi2EN4cute5tupleIJNS5_1CILi1EEES8_S8_EEENS6_IJNS7_ILi128EEESA_NS7_ILi256EEEEEELi256ENS_12float_e4m3_tEfNS_4arch4Sm90ELb0ELb0ELb1ELb1ELb1ELb0ELb0ELb1ELb0ELb1ELb1ELb0EEENS1_21CollectiveEpilogueFwdINS6_IJSA_SB_SA_EEES9_NS_10bfloat16_tESF_Li256ELb1ELb1ELb1ELb1EEENS1_36VarlenDynamicPersistentTileSchedulerILi128ELi128ELi256ELi128ELb1ELb1ELb1ELb0ELb1ELb1EEEEEEEEEvNT_6ParamsE,"a",@progbits
	.sectionflags	@""
	.align	4
.nv.constant0._ZN7cutlass13device_kernelIN5flash11enable_sm90INS1_16FlashAttnFwdSm90INS1_25CollectiveMainloopFwdSm90ILi2EN4cute5tupleIJNS5_1CILi1EEES8_S8_EEENS6_IJNS7_ILi128EEESA_NS7_ILi256EEEEEELi256ENS_12float_e4m3_tEfNS_4arch4Sm90ELb0ELb0ELb1ELb1ELb1ELb0ELb0ELb1ELb0ELb1ELb1ELb0EEENS1_21CollectiveEpilogueFwdINS6_IJSA_SB_SA_EEES9_NS_10bfloat16_tESF_Li256ELb1ELb1ELb1ELb1EEENS1_36VarlenDynamicPersistentTileSchedulerILi128ELi128ELi256ELi128ELb1ELb1ELb1ELb0ELb1ELb1EEEEEEEEEvNT_6ParamsE:
	.zero		3328


//--------------------- .nv.constant0._ZN7cutlass13device_kernelIN5flash11enable_sm90INS1_16FlashAttnFwdSm90INS1_25CollectiveMainloopFwdSm90ILi2EN4cute5tupleIJNS5_1CILi1EEES8_S8_EEENS6_IJNS7_ILi128EEESA_NS7_ILi256EEEEEELi256ENS_12float_e4m3_tEfNS_4arch4Sm90ELb0ELb0ELb1ELb1ELb1ELb1ELb0ELb1ELb0ELb1ELb1ELb0EEENS1_21CollectiveEpilogueFwdINS6_IJSA_SB_SA_EEES9_NS_10bfloat16_tESF_Li256ELb1ELb1ELb1ELb1EEENS1_36VarlenDynamicPersistentTileSchedulerILi128ELi128ELi256ELi128ELb1ELb1ELb1ELb0ELb1ELb1EEEEEEEEEvNT_6ParamsE --------------------------
	.section	.nv.constant0._ZN7cutlass13device_kernelIN5flash11enable_sm90INS1_16FlashAttnFwdSm90INS1_25CollectiveMainloopFwdSm90ILi2EN4cute5tupleIJNS5_1CILi1EEES8_S8_EEENS6_IJNS7_ILi128EEESA_NS7_ILi256EEEEEELi256ENS_12float_e4m3_tEfNS_4arch4Sm90ELb0ELb0ELb1ELb1ELb1ELb1ELb0ELb1ELb0ELb1ELb1ELb0EEENS1_21CollectiveEpilogueFwdINS6_IJSA_SB_SA_EEES9_NS_10bfloat16_tESF_Li256ELb1ELb1ELb1ELb1EEENS1_36VarlenDynamicPersistentTileSchedulerILi128ELi128ELi256ELi128ELb1ELb1ELb1ELb0ELb1ELb1EEEEEEEEEvNT_6ParamsE,"a",@progbits
	.sectionflags	@""
	.align	4
.nv.constant0._ZN7cutlass13device_kernelIN5flash11enable_sm90INS1_16FlashAttnFwdSm90INS1_25CollectiveMainloopFwdSm90ILi2EN4cute5tupleIJNS5_1CILi1EEES8_S8_EEENS6_IJNS7_ILi128EEESA_NS7_ILi256EEEEEELi256ENS_12float_e4m3_tEfNS_4arch4Sm90ELb0ELb0ELb1ELb1ELb1ELb1ELb0ELb1ELb0ELb1ELb1ELb0EEENS1_21CollectiveEpilogueFwdINS6_IJSA_SB_SA_EEES9_NS_10bfloat16_tESF_Li256ELb1ELb1ELb1ELb1EEENS1_36VarlenDynamicPersistentTileSchedulerILi128ELi128ELi256ELi128ELb1ELb1ELb1ELb0ELb1ELb1EEEEEEEEEvNT_6ParamsE:
	.zero		3328


//--------------------- .nv.constant0._ZN7cutlass13device_kernelIN5flash11enable_sm90INS1_16FlashAttnFwdSm90INS1_25CollectiveMainloopFwdSm90ILi2EN4cute5tupleIJNS5_1CILi1EEES8_S8_EEENS6_IJNS7_ILi128EEENS7_ILi64EEENS7_ILi256EEEEEELi256ENS_12float_e4m3_tEfNS_4arch4Sm90ELb0ELb1ELb1ELb0ELb1ELb0ELb0ELb1ELb0ELb1ELb1ELb0EEENS1_21CollectiveEpilogueFwdINS6_IJSA_SC_SB_EEES9_NS_10bfloat16_tESG_Li256ELb0ELb1ELb1ELb1EEENS1_19SingleTileSchedulerILb0ELb1ELb1ELi128EEEEEEEEEvNT_6ParamsE --------------------------
	.section	.nv.constant0._ZN7cutlass13device_kernelIN5flash11enable_sm90INS1_16FlashAttnFwdSm90INS1_25CollectiveMainloopFwdSm90ILi2EN4cute5tupleIJNS5_1CILi1EEES8_S8_EEENS6_IJNS7_ILi128EEENS7_ILi64EEENS7_ILi256EEEEEELi256ENS_12float_e4m3_tEfNS_4arch4Sm90ELb0ELb1ELb1ELb0ELb1ELb0ELb0ELb1ELb0ELb1ELb1ELb0EEENS1_21CollectiveEpilogueFwdINS6_IJSA_SC_SB_EEES9_NS_10bfloat16_tESG_Li256ELb0ELb1ELb1ELb1EEENS1_19SingleTileSchedulerILb0ELb1ELb1ELi128EEEEEEEEEvNT_6ParamsE,"a",@progbits
	.sectionflags	@""
	.align	4
.nv.constant0._ZN7cutlass13device_kernelIN5flash11enable_sm90INS1_16FlashAttnFwdSm90INS1_25CollectiveMainloopFwdSm90ILi2EN4cute5tupleIJNS5_1CILi1EEES8_S8_EEENS6_IJNS7_ILi128EEENS7_ILi64EEENS7_ILi256EEEEEELi256ENS_12float_e4m3_tEfNS_4arch4Sm90ELb0ELb1ELb1ELb0ELb1ELb0ELb0ELb1ELb0ELb1ELb1ELb0EEENS1_21CollectiveEpilogueFwdINS6_IJSA_SC_SB_EEES9_NS_10bfloat16_tESG_Li256ELb0ELb1ELb1ELb1EEENS1_19SingleTileSchedulerILb0ELb1ELb1ELi128EEEEEEEEEvNT_6ParamsE:
	.zero		3200


//--------------------- .nv.constant0._ZN7cutlass13device_kernelIN5flash11enable_sm90INS1_16FlashAttnFwdSm90INS1_25CollectiveMainloopFwdSm90ILi2EN4cute5tupleIJNS5_1CILi1EEES8_S8_EEENS6_IJNS7_ILi128EEENS7_ILi64EEENS7_ILi256EEEEEELi256ENS_12float_e4m3_tEfNS_4arch4Sm90ELb0ELb1ELb1ELb1ELb1ELb0ELb0ELb1ELb0ELb1ELb1ELb0EEENS1_21CollectiveEpilogueFwdINS6_IJSA_SC_SB_EEES9_NS_10bfloat16_tESG_Li256ELb1ELb1ELb1ELb1EEENS1_36VarlenDynamicPersistentTileSchedulerILi128ELi64ELi256ELi128ELb1ELb1ELb1ELb1ELb0ELb1EEEEEEEEEvNT_6ParamsE --------------------------
	.section	.nv.constant0._ZN7cutlass13device_kernelIN5flash11enable_sm90INS1_16FlashAttnFwdSm90INS1_25CollectiveMainloopFwdSm90ILi2EN4cute5tupleIJNS5_1CILi1EEES8_S8_EEENS6_IJNS7_ILi128EEENS7_ILi64EEENS7_ILi256EEEEEELi256ENS_12float_e4m3_tEfNS_4arch4Sm90ELb0ELb1ELb1ELb1ELb1ELb0ELb0ELb1ELb0ELb1ELb1ELb0EEENS1_21CollectiveEpilogueFwdINS6_IJSA_SC_SB_EEES9_NS_10bfloat16_tESG_Li256ELb1ELb1ELb1ELb1EEENS1_36VarlenDynamicPersistentTileSchedulerILi128ELi64ELi256ELi128ELb1ELb1ELb1ELb1ELb0ELb1EEEEEEEEEvNT_6ParamsE,"a",@progbits
	.sectionflags	@""
	.align	4
.nv.constant0._ZN7cutlass13device_kernelIN5flash11enable_sm90INS1_16FlashAttnFwdSm90INS1_25CollectiveMainloopFwdSm90ILi2EN4cute5tupleIJNS5_1CILi1EEES8_S8_EEENS6_IJNS7_ILi128EEENS7_ILi64EEENS7_ILi256EEEEEELi256ENS_12float_e4m3_tEfNS_4arch4Sm90ELb0ELb1ELb1ELb1ELb1ELb0ELb0ELb1ELb0ELb1ELb1ELb0EEENS1_21CollectiveEpilogueFwdINS6_IJSA_SC_SB_EEES9_NS_10bfloat16_tESG_Li256ELb1ELb1ELb1ELb1EEENS1_36VarlenDynamicPersistentTileSchedulerILi128ELi64ELi256ELi128ELb1ELb1ELb1ELb1ELb0ELb1EEEEEEEEEvNT_6ParamsE:
	.zero		3328


//--------------------- .nv.constant0._ZN7cutlass13device_kernelIN5flash11enable_sm90INS1_16FlashAttnFwdSm90INS1_25CollectiveMainloopFwdSm90ILi2EN4cute5tupleIJNS5_1CILi1EEES8_S8_EEENS6_IJNS7_ILi128EEENS7_ILi64EEENS7_ILi256EEEEEELi256ENS_12float_e4m3_tEfNS_4arch4Sm90ELb0ELb1ELb1ELb1ELb1ELb1ELb0ELb1ELb0ELb1ELb1ELb0EEENS1_21CollectiveEpilogueFwdINS6_IJSA_SC_SB_EEES9_NS_10bfloat16_tESG_Li256ELb1ELb1ELb1ELb1EEENS1_36VarlenDynamicPersistentTileSchedulerILi128ELi64ELi256ELi128ELb1ELb1ELb1ELb1ELb0ELb1EEEEEEEEEvNT_6ParamsE --------------------------
	.section	.nv.constant0._ZN7cutlass13device_kernelIN5flash11enable_sm90INS1_16FlashAttnFwdSm90INS1_25CollectiveMainloopFwdSm90ILi2EN4cute5tupleIJNS5_1CILi1EEES8_S8_EEENS6_IJNS7_ILi128EEENS7_ILi64EEENS7_ILi256EEEEEELi256ENS_12float_e4m3_tEfNS_4arch4Sm90ELb0ELb1ELb1ELb1ELb1ELb1ELb0ELb1ELb0ELb1ELb1ELb0EEENS1_21CollectiveEpilogueFwdINS6_IJSA_SC_SB_EEES9_NS_10bfloat16_tESG_Li256ELb1ELb1ELb1ELb1EEENS1_36VarlenDynamicPersistentTileSchedulerILi128ELi64ELi256ELi128ELb1ELb1ELb1ELb1ELb0ELb1EEEEEEEEEvNT_6ParamsE,"a",@progbits
	.sectionflags	@""
	.align	4
.nv.constant0._ZN7cutlass13device_kernelIN5flash11enable_sm90INS1_16FlashAttnFwdSm90INS1_25CollectiveMainloopFwdSm90ILi2EN4cute5tupleIJNS5_1CILi1EEES8_S8_EEENS6_IJNS7_ILi128EEENS7_ILi64EEENS7_ILi256EEEEEELi256ENS_12float_e4m3_tEfNS_4arch4Sm90ELb0ELb1ELb1ELb1ELb1ELb1ELb0ELb1ELb0ELb1ELb1ELb0EEENS1_21CollectiveEpilogueFwdINS6_IJSA_SC_SB_EEES9_NS_10bfloat16_tESG_Li256ELb1ELb1ELb1ELb1EEENS1_36VarlenDynamicPersistentTileSchedulerILi128ELi64ELi256ELi128ELb1ELb1ELb1ELb1ELb0ELb1EEEEEEEEEvNT_6ParamsE:
	.zero		3328


//--------------------- .nv.constant0._ZN7cutlass13device_kernelIN5flash11enable_sm90INS1_16FlashAttnFwdSm90INS1_25CollectiveMainloopFwdSm90ILi2EN4cute5tupleIJNS5_1CILi1EEES8_S8_EEENS6_IJNS7_ILi128EEESA_NS7_ILi256EEEEEELi256ENS_12float_e4m3_tEfNS_4arch4Sm90ELb1ELb0ELb1ELb0ELb1ELb0ELb0ELb1ELb0ELb1ELb1ELb0EEENS1_21CollectiveEpilogueFwdINS6_IJSA_SB_SA_EEES9_NS_10bfloat16_tESF_Li256ELb0ELb1ELb1ELb1EEENS1_19SingleTileSchedulerILb0ELb1ELb1ELi128EEEEEEEEEvNT_6ParamsE --------------------------
	.section	.nv.constant0._ZN7cutlass13device_kernelIN5flash11enable_sm90INS1_16FlashAttnFwdSm90INS1_25CollectiveMainloopFwdSm90ILi2EN4cute5tupleIJNS5_1CILi1EEES8_S8_EEENS6_IJNS7_ILi128EEESA_NS7_ILi256EEEEEELi256ENS_12float_e4m3_tEfNS_4arch4Sm90ELb1ELb0ELb1ELb0ELb1ELb0ELb0ELb1ELb0ELb1ELb1ELb0EEENS1_21CollectiveEpilogueFwdINS6_IJSA_SB_SA_EEES9_NS_10bfloat16_tESF_Li256ELb0ELb1ELb1ELb1EEENS1_19SingleTileSchedulerILb0ELb1ELb1ELi128EEEEEEEEEvNT_6ParamsE,"a",@progbits
	.sectionflags	@""
	.align	4
.nv.constant0._ZN7cutlass13device_kernelIN5flash11enable_sm90INS1_16FlashAttnFwdSm90INS1_25CollectiveMainloopFwdSm90ILi2EN4cute5tupleIJNS5_1CILi1EEES8_S8_EEENS6_IJNS7_ILi128EEESA_NS7_ILi256EEEEEELi256ENS_12float_e4m3_tEfNS_4arch4Sm90ELb1ELb0ELb1ELb0ELb1ELb0ELb0ELb1ELb0ELb1ELb1ELb0EEENS1_21CollectiveEpilogueFwdINS6_IJSA_SB_SA_EEES9_NS_10bfloat16_tESF_Li256ELb0ELb1ELb1ELb1EEENS1_19SingleTileSchedulerILb0ELb1ELb1ELi128EEEEEEEEEvNT_6ParamsE:
	.zero		3200


//--------------------- .nv.constant0._ZN7cutlass13device_kernelIN5flash11enable_sm90INS1_16FlashAttnFwdSm90INS1_25CollectiveMainloopFwdSm90ILi2EN4cute5tupleIJNS5_1CILi1EEES8_S8_EEENS6_IJNS7_ILi128EEESA_NS7_ILi256EEEEEELi256ENS_12float_e4m3_tEfNS_4arch4Sm90ELb1ELb0ELb1ELb1ELb1ELb0ELb0ELb1ELb0ELb1ELb1ELb0EEENS1_21CollectiveEpilogueFwdINS6_IJSA_SB_SA_EEES9_NS_10bfloat16_tESF_Li256ELb1ELb1ELb1ELb1EEENS1_36VarlenDynamicPersistentTileSchedulerILi128ELi128ELi256ELi128ELb1ELb1ELb1ELb1ELb1ELb1EEEEEEEEEvNT_6ParamsE --------------------------
	.section	.nv.constant0._ZN7cutlass13device_kernelIN5flash11enable_sm90INS1_16FlashAttnFwdSm90INS1_25CollectiveMainloopFwdSm90ILi2EN4cute5tupleIJNS5_1CILi1EEES8_S8_EEENS6_IJNS7_ILi128EEESA_NS7_ILi256EEEEEELi256ENS_12float_e4m3_tEfNS_4arch4Sm90ELb1ELb0ELb1ELb1ELb1ELb0ELb0ELb1ELb0ELb1ELb1ELb0EEENS1_21CollectiveEpilogueFwdINS6_IJSA_SB_SA_EEES9_NS_10bfloat16_tESF_Li256ELb1ELb1ELb1ELb1EEENS1_36VarlenDynamicPersistentTileSchedulerILi128ELi128ELi256ELi128ELb1ELb1ELb1ELb1ELb1ELb1EEEEEEEEEvNT_6ParamsE,"a",@progbits
	.sectionflags	@""
	.align	4
.nv.constant0._ZN7cutlass13device_kernelIN5flash11enable_sm90INS1_16FlashAttnFwdSm90INS1_25CollectiveMainloopFwdSm90ILi2EN4cute5tupleIJNS5_1CILi1EEES8_S8_EEENS6_IJNS7_ILi128EEESA_NS7_ILi256EEEEEELi256ENS_12float_e4m3_tEfNS_4arch4Sm90ELb1ELb0ELb1ELb1ELb1ELb0ELb0ELb1ELb0ELb1ELb1ELb0EEENS1_21CollectiveEpilogueFwdINS6_IJSA_SB_SA_EEES9_NS_10bfloat16_tESF_Li256ELb1ELb1ELb1ELb1EEENS1_36VarlenDynamicPersistentTileSchedulerILi128ELi128ELi256ELi128ELb1ELb1ELb1ELb1ELb1ELb1EEEEEEEEEvNT_6ParamsE:
	.zero		3328


//--------------------- .nv.constant0._ZN7cutlass13device_kernelIN5flash11enable_sm90INS1_16FlashAttnFwdSm90INS1_25CollectiveMainloopFwdSm90ILi2EN4cute5tupleIJNS5_1CILi1EEES8_S8_EEENS6_IJNS7_ILi128EEESA_NS7_ILi256EEEEEELi256ENS_12float_e4m3_tEfNS_4arch4Sm90ELb1ELb0ELb1ELb1ELb1ELb1ELb0ELb1ELb0ELb1ELb1ELb0EEENS1_21CollectiveEpilogueFwdINS6_IJSA_SB_SA_EEES9_NS_10bfloat16_tESF_Li256ELb1ELb1ELb1ELb1EEENS1_36VarlenDynamicPersistentTileSchedulerILi128ELi128ELi256ELi128ELb1ELb1ELb1ELb1ELb1ELb1EEEEEEEEEvNT_6ParamsE --------------------------
	.section	.nv.constant0._ZN7cutlass13device_kernelIN5flash11enable_sm90INS1_16FlashAttnFwdSm90INS1_25CollectiveMainloopFwdSm90ILi2EN4cute5tupleIJNS5_1CILi1EEES8_S8_EEENS6_IJNS7_ILi128EEESA_NS7_ILi256EEEEEELi256ENS_12float_e4m3_tEfNS_4arch4Sm90ELb1ELb0ELb1ELb1ELb1ELb1ELb0ELb1ELb0ELb1ELb1ELb0EEENS1_21CollectiveEpilogueFwdINS6_IJSA_SB_SA_EEES9_NS_10bfloat16_tESF_Li256ELb1ELb1ELb1ELb1EEENS1_36VarlenDynamicPersistentTileSchedulerILi128ELi128ELi256ELi128ELb1ELb1ELb1ELb1ELb1ELb1EEEEEEEEEvNT_6ParamsE,"a",@progbits
	.sectionflags	@""
	.align	4
.nv.constant0._ZN7cutlass13device_kernelIN5flash11enable_sm90INS1_16FlashAttnFwdSm90INS1_25CollectiveMainloopFwdSm90ILi2EN4cute5tupleIJNS5_1CILi1EEES8_S8_EEENS6_IJNS7_ILi128EEESA_NS7_ILi256EEEEEELi256ENS_12float_e4m3_tEfNS_4arch4Sm90ELb1ELb0ELb1ELb1ELb1ELb1ELb0ELb1ELb0ELb1ELb1ELb0EEENS1_21CollectiveEpilogueFwdINS6_IJSA_SB_SA_EEES9_NS_10bfloat16_tESF_Li256ELb1ELb1ELb1ELb1EEENS1_36VarlenDynamicPersistentTileSchedulerILi128ELi128ELi256ELi128ELb1ELb1ELb1ELb1ELb1ELb1EEEEEEEEEvNT_6ParamsE:
	.zero		3328


//--------------------- SYMBOLS --------------------------

	.type		.nv.reservedSmem.offset0,@object
	.size		.nv.reservedSmem.offset0,0x4
	.type		__assertfail,@function
